	.target	sm_90a

	.elftype	@"ET_EXEC"


//--------------------- .note.nv.tkinfo           --------------------------
	.section	.note.nv.tkinfo,"",@"SHT_NOTE"
	.sectionflags	@"SHF_NOTE_NV_TKINFO"
	.tkinfo
        /*0018*/ 	.word	0x00000002
        /*0030*/ 	.string	""
        /*0030*/ 	.string	"ptxas"
        /*0030*/ 	.string	"Cuda compilation tools, release 13.0, V13.0.88"
        /*0030*/ 	.string	"Build cuda_13.0.r13.0/compiler.36424714_0"
        /*0030*/ 	.string	"-arch sm_90a -m 64 "



//--------------------- .note.nv.cuinfo           --------------------------
	.section	.note.nv.cuinfo,"",@"SHT_NOTE"
	.sectionflags	@"SHF_NOTE_NV_CUINFO"
        /*0018*/ 	.short	0x0002
        /*001a*/ 	.short	0x005a
        /*001c*/ 	.short	0x0082
	.zero		2


//--------------------- .nv.info                  --------------------------
	.section	.nv.info,"",@"SHT_CUDA_INFO"
	.align	4


	//----- nvinfo : EIATTR_REGCOUNT
	.align		4
        /*0000*/ 	.byte	0x04, 0x2f
        /*0002*/ 	.short	(.L_23 - .L_22)
	.align		4
.L_22:
        /*0004*/ 	.word	index@(_ZN7cutlass13device_kernelIN5flash11enable_sm90INS1_16FlashAttnFwdSm90INS1_25CollectiveMainloopFwdSm90ILi2EN4cute5tupleIJNS5_1CILi1EEES8_S8_EEENS6_IJNS7_ILi192EEENS7_ILi128EEENS7_ILi64EEEEEELi64ENS_10bfloat16_tEfNS_4arch4Sm90ELb1ELb0ELb0ELb1ELb0ELb1ELb0ELb1ELb1ELb1ELb1ELb0EEENS1_21CollectiveEpilogueFwdINS6_IJSA_SC_SB_EEES9_SE_SG_Li384ELb1ELb1ELb1ELb0EEENS1_36VarlenDynamicPersistentTileSchedulerILi192ELi128ELi384ELi128ELb1ELb1ELb1ELb1ELb1ELb1EEEEEEEEEvNT_6ParamsE)
        /*0008*/ 	.word	0x00000080


	//----- nvinfo : EIATTR_FRAME_SIZE
	.align		4
.L_23:
        /*000c*/ 	.byte	0x04, 0x11
        /*000e*/ 	.short	(.L_25 - .L_24)
	.align		4
.L_24:
        /*0010*/ 	.word	index@(_ZN7cutlass13device_kernelIN5flash11enable_sm90INS1_16FlashAttnFwdSm90INS1_25CollectiveMainloopFwdSm90ILi2EN4cute5tupleIJNS5_1CILi1EEES8_S8_EEENS6_IJNS7_ILi192EEENS7_ILi128EEENS7_ILi64EEEEEELi64ENS_10bfloat16_tEfNS_4arch4Sm90ELb1ELb0ELb0ELb1ELb0ELb1ELb0ELb1ELb1ELb1ELb1ELb0EEENS1_21CollectiveEpilogueFwdINS6_IJSA_SC_SB_EEES9_SE_SG_Li384ELb1ELb1ELb1ELb0EEENS1_36VarlenDynamicPersistentTileSchedulerILi192ELi128ELi384ELi128ELb1ELb1ELb1ELb1ELb1ELb1EEEEEEEEEvNT_6ParamsE)
        /*0014*/ 	.word	0x00000070


	//----- nvinfo : EIATTR_REGCOUNT
	.align		4
.L_25:
        /*0018*/ 	.byte	0x04, 0x2f
        /*001a*/ 	.short	(.L_27 - .L_26)
	.align		4
.L_26:
        /*001c*/ 	.word	index@(_ZN7cutlass13device_kernelIN5flash11enable_sm90INS1_16FlashAttnFwdSm90INS1_25CollectiveMainloopFwdSm90ILi2EN4cute5tupleIJNS5_1CILi1EEES8_S8_EEENS6_IJNS7_ILi192EEENS7_ILi128EEENS7_ILi64EEEEEELi64ENS_10bfloat16_tEfNS_4arch4Sm90ELb1ELb0ELb0ELb1ELb0ELb0ELb0ELb1ELb1ELb1ELb1ELb0EEENS1_21CollectiveEpilogueFwdINS6_IJSA_SC_SB_EEES9_SE_SG_Li384ELb1ELb1ELb1ELb0EEENS1_36VarlenDynamicPersistentTileSchedulerILi192ELi128ELi384ELi128ELb1ELb1ELb1ELb1ELb1ELb1EEEEEEEEEvNT_6ParamsE)
        /*0020*/ 	.word	0x00000080


	//----- nvinfo : EIATTR_FRAME_SIZE
	.align		4
.L_27:
        /*0024*/ 	.byte	0x04, 0x11
        /*0026*/ 	.short	(.L_29 - .L_28)
	.align		4
.L_28:
        /*0028*/ 	.word	index@(_ZN7cutlass13device_kernelIN5flash11enable_sm90INS1_16FlashAttnFwdSm90INS1_25CollectiveMainloopFwdSm90ILi2EN4cute5tupleIJNS5_1CILi1EEES8_S8_EEENS6_IJNS7_ILi192EEENS7_ILi128EEENS7_ILi64EEEEEELi64ENS_10bfloat16_tEfNS_4arch4Sm90ELb1ELb0ELb0ELb1ELb0ELb0ELb0ELb1ELb1ELb1ELb1ELb0EEENS1_21CollectiveEpilogueFwdINS6_IJSA_SC_SB_EEES9_SE_SG_Li384ELb1ELb1ELb1ELb0EEENS1_36VarlenDynamicPersistentTileSchedulerILi192ELi128ELi384ELi128ELb1ELb1ELb1ELb1ELb1ELb1EEEEEEEEEvNT_6ParamsE)
        /*002c*/ 	.word	0x00000050


	//----- nvinfo : EIATTR_REGCOUNT
	.align		4
.L_29:
        /*0030*/ 	.byte	0x04, 0x2f
        /*0032*/ 	.short	(.L_31 - .L_30)
	.align		4
.L_30:
        /*0034*/ 	.word	index@(_ZN7cutlass13device_kernelIN5flash11enable_sm90INS1_16FlashAttnFwdSm90INS1_25CollectiveMainloopFwdSm90ILi2EN4cute5tupleIJNS5_1CILi1EEES8_S8_EEENS6_IJNS7_ILi192EEENS7_ILi128EEENS7_ILi64EEEEEELi64ENS_10bfloat16_tEfNS_4arch4Sm90ELb1ELb0ELb0ELb0ELb0ELb0ELb0ELb1ELb1ELb1ELb1ELb0EEENS1_21CollectiveEpilogueFwdINS6_IJSA_SC_SB_EEES9_SE_SG_Li384ELb0ELb1ELb1ELb0EEENS1_19SingleTileSchedulerILb0ELb1ELb1ELi192EEEEEEEEEvNT_6ParamsE)
        /*0038*/ 	.word	0x00000080


	//----- nvinfo : EIATTR_FRAME_SIZE
	.align		4
.L_31:
        /*003c*/ 	.byte	0x04, 0x11
        /*003e*/ 	.short	(.L_33 - .L_32)
	.align		4
.L_32:
        /*0040*/ 	.word	index@(_ZN7cutlass13device_kernelIN5flash11enable_sm90INS1_16FlashAttnFwdSm90INS1_25CollectiveMainloopFwdSm90ILi2EN4cute5tupleIJNS5_1CILi1EEES8_S8_EEENS6_IJNS7_ILi192EEENS7_ILi128EEENS7_ILi64EEEEEELi64ENS_10bfloat16_tEfNS_4arch4Sm90ELb1ELb0ELb0ELb0ELb0ELb0ELb0ELb1ELb1ELb1ELb1ELb0EEENS1_21CollectiveEpilogueFwdINS6_IJSA_SC_SB_EEES9_SE_SG_Li384ELb0ELb1ELb1ELb0EEENS1_19SingleTileSchedulerILb0ELb1ELb1ELi192EEEEEEEEEvNT_6ParamsE)
        /*0044*/ 	.word	0x00000000


	//----- nvinfo : EIATTR_REGCOUNT
	.align		4
.L_33:
        /*0048*/ 	.byte	0x04, 0x2f
        /*004a*/ 	.short	(.L_35 - .L_34)
	.align		4
.L_34:
        /*004c*/ 	.word	index@(_ZN7cutlass13device_kernelIN5flash11enable_sm90INS1_16FlashAttnFwdSm90INS1_25CollectiveMainloopFwdSm90ILi2EN4cute5tupleIJNS5_1CILi1EEES8_S8_EEENS6_IJNS7_ILi192EEENS7_ILi128EEENS7_ILi64EEEEEELi64ENS_10bfloat16_tEfNS_4arch4Sm90ELb0ELb1ELb0ELb1ELb0ELb1ELb0ELb1ELb1ELb1ELb1ELb0EEENS1_21CollectiveEpilogueFwdINS6_IJSA_SC_SB_EEES9_SE_SG_Li384ELb1ELb1ELb1ELb0EEENS1_36VarlenDynamicPersistentTileSchedulerILi192ELi128ELi384ELi128ELb1ELb1ELb1ELb1ELb0ELb1EEEEEEEEEvNT_6ParamsE)
        /*0050*/ 	.word	0x00000080


	//----- nvinfo : EIATTR_FRAME_SIZE
	.align		4
.L_35:
        /*0054*/ 	.byte	0x04, 0x11
        /*0056*/ 	.short	(.L_37 - .L_36)
	.align		4
.L_36:
        /*0058*/ 	.word	index@(_ZN7cutlass13device_kernelIN5flash11enable_sm90INS1_16FlashAttnFwdSm90INS1_25CollectiveMainloopFwdSm90ILi2EN4cute5tupleIJNS5_1CILi1EEES8_S8_EEENS6_IJNS7_ILi192EEENS7_ILi128EEENS7_ILi64EEEEEELi64ENS_10bfloat16_tEfNS_4arch4Sm90ELb0ELb1ELb0ELb1ELb0ELb1ELb0ELb1ELb1ELb1ELb1ELb0EEENS1_21CollectiveEpilogueFwdINS6_IJSA_SC_SB_EEES9_SE_SG_Li384ELb1ELb1ELb1ELb0EEENS1_36VarlenDynamicPersistentTileSchedulerILi192ELi128ELi384ELi128ELb1ELb1ELb1ELb1ELb0ELb1EEEEEEEEEvNT_6ParamsE)
        /*005c*/ 	.word	0x00000070


	//----- nvinfo : EIATTR_REGCOUNT
	.align		4
.L_37:
        /*0060*/ 	.byte	0x04, 0x2f
        /*0062*/ 	.short	(.L_39 - .L_38)
	.align		4
.L_38:
        /*0064*/ 	.word	index@(_ZN7cutlass13device_kernelIN5flash11enable_sm90INS1_16FlashAttnFwdSm90INS1_25CollectiveMainloopFwdSm90ILi2EN4cute5tupleIJNS5_1CILi1EEES8_S8_EEENS6_IJNS7_ILi192EEENS7_ILi128EEENS7_ILi64EEEEEELi64ENS_10bfloat16_tEfNS_4arch4Sm90ELb0ELb1ELb0ELb1ELb0ELb0ELb0ELb1ELb1ELb1ELb1ELb0EEENS1_21CollectiveEpilogueFwdINS6_IJSA_SC_SB_EEES9_SE_SG_Li384ELb1ELb1ELb1ELb0EEENS1_36VarlenDynamicPersistentTileSchedulerILi192ELi128ELi384ELi128ELb1ELb1ELb1ELb1ELb0ELb1EEEEEEEEEvNT_6ParamsE)
        /*0068*/ 	.word	0x00000080


	//----- nvinfo : EIATTR_FRAME_SIZE
	.align		4
.L_39:
        /*006c*/ 	.byte	0x04, 0x11
        /*006e*/ 	.short	(.L_41 - .L_40)
	.align		4
.L_40:
        /*0070*/ 	.word	index@(_ZN7cutlass13device_kernelIN5flash11enable_sm90INS1_16FlashAttnFwdSm90INS1_25CollectiveMainloopFwdSm90ILi2EN4cute5tupleIJNS5_1CILi1EEES8_S8_EEENS6_IJNS7_ILi192EEENS7_ILi128EEENS7_ILi64EEEEEELi64ENS_10bfloat16_tEfNS_4arch4Sm90ELb0ELb1ELb0ELb1ELb0ELb0ELb0ELb1ELb1ELb1ELb1ELb0EEENS1_21CollectiveEpilogueFwdINS6_IJSA_SC_SB_EEES9_SE_SG_Li384ELb1ELb1ELb1ELb0EEENS1_36VarlenDynamicPersistentTileSchedulerILi192ELi128ELi384ELi128ELb1ELb1ELb1ELb1ELb0ELb1EEEEEEEEEvNT_6ParamsE)
        /*0074*/ 	.word	0x00000048


	//----- nvinfo : EIATTR_REGCOUNT
	.align		4
.L_41:
        /*0078*/ 	.byte	0x04, 0x2f
        /*007a*/ 	.short	(.L_43 - .L_42)
	.align		4
.L_42:
        /*007c*/ 	.word	index@(_ZN7cutlass13device_kernelIN5flash11enable_sm90INS1_16FlashAttnFwdSm90INS1_25CollectiveMainloopFwdSm90ILi2EN4cute5tupleIJNS5_1CILi1EEES8_S8_EEENS6_IJNS7_ILi192EEENS7_ILi128EEENS7_ILi64EEEEEELi64ENS_10bfloat16_tEfNS_4arch4Sm90ELb0ELb1ELb0ELb0ELb0ELb0ELb0ELb1ELb1ELb1ELb1ELb0EEENS1_21CollectiveEpilogueFwdINS6_IJSA_SC_SB_EEES9_SE_SG_Li384ELb0ELb1ELb1ELb0EEENS1_19SingleTileSchedulerILb0ELb1ELb1ELi192EEEEEEEEEvNT_6ParamsE)
        /*0080*/ 	.word	0x00000080


	//----- nvinfo : EIATTR_FRAME_SIZE
	.align		4
.L_43:
        /*0084*/ 	.byte	0x04, 0x11
        /*0086*/ 	.short	(.L_45 - .L_44)
	.align		4
.L_44:
        /*0088*/ 	.word	index@(_ZN7cutlass13device_kernelIN5flash11enable_sm90INS1_16FlashAttnFwdSm90INS1_25CollectiveMainloopFwdSm90ILi2EN4cute5tupleIJNS5_1CILi1EEES8_S8_EEENS6_IJNS7_ILi192EEENS7_ILi128EEENS7_ILi64EEEEEELi64ENS_10bfloat16_tEfNS_4arch4Sm90ELb0ELb1ELb0ELb0ELb0ELb0ELb0ELb1ELb1ELb1ELb1ELb0EEENS1_21CollectiveEpilogueFwdINS6_IJSA_SC_SB_EEES9_SE_SG_Li384ELb0ELb1ELb1ELb0EEENS1_19SingleTileSchedulerILb0ELb1ELb1ELi192EEEEEEEEEvNT_6ParamsE)
        /*008c*/ 	.word	0x00000000


	//----- nvinfo : EIATTR_REGCOUNT
	.align		4
.L_45:
        /*0090*/ 	.byte	0x04, 0x2f
        /*0092*/ 	.short	(.L_47 - .L_46)
	.align		4
.L_46:
        /*0094*/ 	.word	index@(_ZN7cutlass13device_kernelIN5flash11enable_sm90INS1_16FlashAttnFwdSm90INS1_25CollectiveMainloopFwdSm90ILi2EN4cute5tupleIJNS5_1CILi1EEES8_S8_EEENS6_IJNS7_ILi192EEESA_NS7_ILi64EEEEEELi64ENS_10bfloat16_tEfNS_4arch4Sm90ELb0ELb0ELb0ELb1ELb0ELb1ELb0ELb0ELb1ELb1ELb1ELb0EEENS1_21CollectiveEpilogueFwdINS6_IJSA_SB_SA_EEES9_SD_SF_Li384ELb1ELb1ELb1ELb0EEENS1_36VarlenDynamicPersistentTileSchedulerILi192ELi192ELi384ELi128ELb1ELb1ELb1ELb0ELb1ELb1EEEEEEEEEvNT_6ParamsE)
        /*0098*/ 	.word	0x00000080


	//----- nvinfo : EIATTR_FRAME_SIZE
	.align		4
.L_47:
        /*009c*/ 	.byte	0x04, 0x11
        /*009e*/ 	.short	(.L_49 - .L_48)
	.align		4
.L_48:
        /*00a0*/ 	.word	index@(_ZN7cutlass13device_kernelIN5flash11enable_sm90INS1_16FlashAttnFwdSm90INS1_25CollectiveMainloopFwdSm90ILi2EN4cute5tupleIJNS5_1CILi1EEES8_S8_EEENS6_IJNS7_ILi192EEESA_NS7_ILi64EEEEEELi64ENS_10bfloat16_tEfNS_4arch4Sm90ELb0ELb0ELb0ELb1ELb0ELb1ELb0ELb0ELb1ELb1ELb1ELb0EEENS1_21CollectiveEpilogueFwdINS6_IJSA_SB_SA_EEES9_SD_SF_Li384ELb1ELb1ELb1ELb0EEENS1_36VarlenDynamicPersistentTileSchedulerILi192ELi192ELi384ELi128ELb1ELb1ELb1ELb0ELb1ELb1EEEEEEEEEvNT_6ParamsE)
        /*00a4*/ 	.word	0x00000080


	//----- nvinfo : EIATTR_REGCOUNT
	.align		4
.L_49:
        /*00a8*/ 	.byte	0x04, 0x2f
        /*00aa*/ 	.short	(.L_51 - .L_50)
	.align		4
.L_50:
        /*00ac*/ 	.word	index@(_ZN7cutlass13device_kernelIN5flash11enable_sm90INS1_16FlashAttnFwdSm90INS1_25CollectiveMainloopFwdSm90ILi2EN4cute5tupleIJNS5_1CILi1EEES8_S8_EEENS6_IJNS7_ILi192EEESA_NS7_ILi64EEEEEELi64ENS_10bfloat16_tEfNS_4arch4Sm90ELb0ELb0ELb0ELb1ELb0ELb0ELb0ELb0ELb1ELb1ELb1ELb0EEENS1_21CollectiveEpilogueFwdINS6_IJSA_SB_SA_EEES9_SD_SF_Li384ELb1ELb1ELb1ELb0EEENS1_36VarlenDynamicPersistentTileSchedulerILi192ELi192ELi384ELi128ELb1ELb1ELb1ELb0ELb1ELb1EEEEEEEEEvNT_6ParamsE)
        /*00b0*/ 	.word	0x00000080


	//----- nvinfo : EIATTR_FRAME_SIZE
	.align		4
.L_51:
        /*00b4*/ 	.byte	0x04, 0x11
        /*00b6*/ 	.short	(.L_53 - .L_52)
	.align		4
.L_52:
        /*00b8*/ 	.word	index@(_ZN7cutlass13device_kernelIN5flash11enable_sm90INS1_16FlashAttnFwdSm90INS1_25CollectiveMainloopFwdSm90ILi2EN4cute5tupleIJNS5_1CILi1EEES8_S8_EEENS6_IJNS7_ILi192EEESA_NS7_ILi64EEEEEELi64ENS_10bfloat16_tEfNS_4arch4Sm90ELb0ELb0ELb0ELb1ELb0ELb0ELb0ELb0ELb1ELb1ELb1ELb0EEENS1_21CollectiveEpilogueFwdINS6_IJSA_SB_SA_EEES9_SD_SF_Li384ELb1ELb1ELb1ELb0EEENS1_36VarlenDynamicPersistentTileSchedulerILi192ELi192ELi384ELi128ELb1ELb1ELb1ELb0ELb1ELb1EEEEEEEEEvNT_6ParamsE)
        /*00bc*/ 	.word	0x00000068


	//----- nvinfo : EIATTR_REGCOUNT
	.align		4
.L_53:
        /*00c0*/ 	.byte	0x04, 0x2f
        /*00c2*/ 	.short	(.L_55 - .L_54)
	.align		4
.L_54:
        /*00c4*/ 	.word	index@(_ZN7cutlass13device_kernelIN5flash11enable_sm90INS1_16FlashAttnFwdSm90INS1_25CollectiveMainloopFwdSm90ILi2EN4cute5tupleIJNS5_1CILi1EEES8_S8_EEENS6_IJNS7_ILi192EEESA_NS7_ILi64EEEEEELi64ENS_10bfloat16_tEfNS_4arch4Sm90ELb0ELb0ELb0ELb0ELb0ELb0ELb0ELb0ELb1ELb1ELb1ELb0EEENS1_21CollectiveEpilogueFwdINS6_IJSA_SB_SA_EEES9_SD_SF_Li384ELb0ELb1ELb1ELb0EEENS1_19SingleTileSchedulerILb0ELb1ELb1ELi192EEEEEEEEEvNT_6ParamsE)
        /*00c8*/ 	.word	0x00000080


	//----- nvinfo : EIATTR_FRAME_SIZE
	.align		4
.L_55:
        /*00cc*/ 	.byte	0x04, 0x11
        /*00ce*/ 	.short	(.L_57 - .L_56)
	.align		4
.L_56:
        /*00d0*/ 	.word	index@(_ZN7cutlass13device_kernelIN5flash11enable_sm90INS1_16FlashAttnFwdSm90INS1_25CollectiveMainloopFwdSm90ILi2EN4cute5tupleIJNS5_1CILi1EEES8_S8_EEENS6_IJNS7_ILi192EEESA_NS7_ILi64EEEEEELi64ENS_10bfloat16_tEfNS_4arch4Sm90ELb0ELb0ELb0ELb0ELb0ELb0ELb0ELb0ELb1ELb1ELb1ELb0EEENS1_21CollectiveEpilogueFwdINS6_IJSA_SB_SA_EEES9_SD_SF_Li384ELb0ELb1ELb1ELb0EEENS1_19SingleTileSchedulerILb0ELb1ELb1ELi192EEEEEEEEEvNT_6ParamsE)
        /*00d4*/ 	.word	0x00000010


	//----- nvinfo : EIATTR_MIN_STACK_SIZE
	.align		4
.L_57:
        /*00d8*/ 	.byte	0x04, 0x12
        /*00da*/ 	.short	(.L_59 - .L_58)
	.align		4
.L_58:
        /*00dc*/ 	.word	index@(_ZN7cutlass13device_kernelIN5flash11enable_sm90INS1_16FlashAttnFwdSm90INS1_25CollectiveMainloopFwdSm90ILi2EN4cute5tupleIJNS5_1CILi1EEES8_S8_EEENS6_IJNS7_ILi192EEESA_NS7_ILi64EEEEEELi64ENS_10bfloat16_tEfNS_4arch4Sm90ELb0ELb0ELb0ELb0ELb0ELb0ELb0ELb0ELb1ELb1ELb1ELb0EEENS1_21CollectiveEpilogueFwdINS6_IJSA_SB_SA_EEES9_SD_SF_Li384ELb0ELb1ELb1ELb0EEENS1_19SingleTileSchedulerILb0ELb1ELb1ELi192EEEEEEEEEvNT_6ParamsE)
        /*00e0*/ 	.word	0x00000010


	//----- nvinfo : EIATTR_MIN_STACK_SIZE
	.align		4
.L_59:
        /*00e4*/ 	.byte	0x04, 0x12
        /*00e6*/ 	.short	(.L_61 - .L_60)
	.align		4
.L_60:
        /*00e8*/ 	.word	index@(_ZN7cutlass13device_kernelIN5flash11enable_sm90INS1_16FlashAttnFwdSm90INS1_25CollectiveMainloopFwdSm90ILi2EN4cute5tupleIJNS5_1CILi1EEES8_S8_EEENS6_IJNS7_ILi192EEESA_NS7_ILi64EEEEEELi64ENS_10bfloat16_tEfNS_4arch4Sm90ELb0ELb0ELb0ELb1ELb0ELb0ELb0ELb0ELb1ELb1ELb1ELb0EEENS1_21CollectiveEpilogueFwdINS6_IJSA_SB_SA_EEES9_SD_SF_Li384ELb1ELb1ELb1ELb0EEENS1_36VarlenDynamicPersistentTileSchedulerILi192ELi192ELi384ELi128ELb1ELb1ELb1ELb0ELb1ELb1EEEEEEEEEvNT_6ParamsE)
        /*00ec*/ 	.word	0x00000068


	//----- nvinfo : EIATTR_MIN_STACK_SIZE
	.align		4
.L_61:
        /*00f0*/ 	.byte	0x04, 0x12
        /*00f2*/ 	.short	(.L_63 - .L_62)
	.align		4
.L_62:
        /*00f4*/ 	.word	index@(_ZN7cutlass13device_kernelIN5flash11enable_sm90INS1_16FlashAttnFwdSm90INS1_25CollectiveMainloopFwdSm90ILi2EN4cute5tupleIJNS5_1CILi1EEES8_S8_EEENS6_IJNS7_ILi192EEESA_NS7_ILi64EEEEEELi64ENS_10bfloat16_tEfNS_4arch4Sm90ELb0ELb0ELb0ELb1ELb0ELb1ELb0ELb0ELb1ELb1ELb1ELb0EEENS1_21CollectiveEpilogueFwdINS6_IJSA_SB_SA_EEES9_SD_SF_Li384ELb1ELb1ELb1ELb0EEENS1_36VarlenDynamicPersistentTileSchedulerILi192ELi192ELi384ELi128ELb1ELb1ELb1ELb0ELb1ELb1EEEEEEEEEvNT_6ParamsE)
        /*00f8*/ 	.word	0x00000080


	//----- nvinfo : EIATTR_MIN_STACK_SIZE
	.align		4
.L_63:
        /*00fc*/ 	.byte	0x04, 0x12
        /*00fe*/ 	.short	(.L_65 - .L_64)
	.align		4
.L_64:
        /*0100*/ 	.word	index@(_ZN7cutlass13device_kernelIN5flash11enable_sm90INS1_16FlashAttnFwdSm90INS1_25CollectiveMainloopFwdSm90ILi2EN4cute5tupleIJNS5_1CILi1EEES8_S8_EEENS6_IJNS7_ILi192EEENS7_ILi128EEENS7_ILi64EEEEEELi64ENS_10bfloat16_tEfNS_4arch4Sm90ELb0ELb1ELb0ELb0ELb0ELb0ELb0ELb1ELb1ELb1ELb1ELb0EEENS1_21CollectiveEpilogueFwdINS6_IJSA_SC_SB_EEES9_SE_SG_Li384ELb0ELb1ELb1ELb0EEENS1_19SingleTileSchedulerILb0ELb1ELb1ELi192EEEEEEEEEvNT_6ParamsE)
        /*0104*/ 	.word	0x00000000


	//----- nvinfo : EIATTR_MIN_STACK_SIZE
	.align		4
.L_65:
        /*0108*/ 	.byte	0x04, 0x12
        /*010a*/ 	.short	(.L_67 - .L_66)
	.align		4
.L_66:
        /*010c*/ 	.word	index@(_ZN7cutlass13device_kernelIN5flash11enable_sm90INS1_16FlashAttnFwdSm90INS1_25CollectiveMainloopFwdSm90ILi2EN4cute5tupleIJNS5_1CILi1EEES8_S8_EEENS6_IJNS7_ILi192EEENS7_ILi128EEENS7_ILi64EEEEEELi64ENS_10bfloat16_tEfNS_4arch4Sm90ELb0ELb1ELb0ELb1ELb0ELb0ELb0ELb1ELb1ELb1ELb1ELb0EEENS1_21CollectiveEpilogueFwdINS6_IJSA_SC_SB_EEES9_SE_SG_Li384ELb1ELb1ELb1ELb0EEENS1_36VarlenDynamicPersistentTileSchedulerILi192ELi128ELi384ELi128ELb1ELb1ELb1ELb1ELb0ELb1EEEEEEEEEvNT_6ParamsE)
        /*0110*/ 	.word	0x00000048


	//----- nvinfo : EIATTR_MIN_STACK_SIZE
	.align		4
.L_67:
        /*0114*/ 	.byte	0x04, 0x12
        /*0116*/ 	.short	(.L_69 - .L_68)
	.align		4
.L_68:
        /*0118*/ 	.word	index@(_ZN7cutlass13device_kernelIN5flash11enable_sm90INS1_16FlashAttnFwdSm90INS1_25CollectiveMainloopFwdSm90ILi2EN4cute5tupleIJNS5_1CILi1EEES8_S8_EEENS6_IJNS7_ILi192EEENS7_ILi128EEENS7_ILi64EEEEEELi64ENS_10bfloat16_tEfNS_4arch4Sm90ELb0ELb1ELb0ELb1ELb0ELb1ELb0ELb1ELb1ELb1ELb1ELb0EEENS1_21CollectiveEpilogueFwdINS6_IJSA_SC_SB_EEES9_SE_SG_Li384ELb1ELb1ELb1ELb0EEENS1_36VarlenDynamicPersistentTileSchedulerILi192ELi128ELi384ELi128ELb1ELb1ELb1ELb1ELb0ELb1EEEEEEEEEvNT_6ParamsE)
        /*011c*/ 	.word	0x00000070


	//----- nvinfo : EIATTR_MIN_STACK_SIZE
	.align		4
.L_69:
        /*0120*/ 	.byte	0x04, 0x12
        /*0122*/ 	.short	(.L_71 - .L_70)
	.align		4
.L_70:
        /*0124*/ 	.word	index@(_ZN7cutlass13device_kernelIN5flash11enable_sm90INS1_16FlashAttnFwdSm90INS1_25CollectiveMainloopFwdSm90ILi2EN4cute5tupleIJNS5_1CILi1EEES8_S8_EEENS6_IJNS7_ILi192EEENS7_ILi128EEENS7_ILi64EEEEEELi64ENS_10bfloat16_tEfNS_4arch4Sm90ELb1ELb0ELb0ELb0ELb0ELb0ELb0ELb1ELb1ELb1ELb1ELb0EEENS1_21CollectiveEpilogueFwdINS6_IJSA_SC_SB_EEES9_SE_SG_Li384ELb0ELb1ELb1ELb0EEENS1_19SingleTileSchedulerILb0ELb1ELb1ELi192EEEEEEEEEvNT_6ParamsE)
        /*0128*/ 	.word	0x00000000


	//----- nvinfo : EIATTR_MIN_STACK_SIZE
	.align		4
.L_71:
        /*012c*/ 	.byte	0x04, 0x12
        /*012e*/ 	.short	(.L_73 - .L_72)
	.align		4
.L_72:
        /*0130*/ 	.word	index@(_ZN7cutlass13device_kernelIN5flash11enable_sm90INS1_16FlashAttnFwdSm90INS1_25CollectiveMainloopFwdSm90ILi2EN4cute5tupleIJNS5_1CILi1EEES8_S8_EEENS6_IJNS7_ILi192EEENS7_ILi128EEENS7_ILi64EEEEEELi64ENS_10bfloat16_tEfNS_4arch4Sm90ELb1ELb0ELb0ELb1ELb0ELb0ELb0ELb1ELb1ELb1ELb1ELb0EEENS1_21CollectiveEpilogueFwdINS6_IJSA_SC_SB_EEES9_SE_SG_Li384ELb1ELb1ELb1ELb0EEENS1_36VarlenDynamicPersistentTileSchedulerILi192ELi128ELi384ELi128ELb1ELb1ELb1ELb1ELb1ELb1EEEEEEEEEvNT_6ParamsE)
        /*0134*/ 	.word	0x00000050


	//----- nvinfo : EIATTR_MIN_STACK_SIZE
	.align		4
.L_73:
        /*0138*/ 	.byte	0x04, 0x12
        /*013a*/ 	.short	(.L_75 - .L_74)
	.align		4
.L_74:
        /*013c*/ 	.word	index@(_ZN7cutlass13device_kernelIN5flash11enable_sm90INS1_16FlashAttnFwdSm90INS1_25CollectiveMainloopFwdSm90ILi2EN4cute5tupleIJNS5_1CILi1EEES8_S8_EEENS6_IJNS7_ILi192EEENS7_ILi128EEENS7_ILi64EEEEEELi64ENS_10bfloat16_tEfNS_4arch4Sm90ELb1ELb0ELb0ELb1ELb0ELb1ELb0ELb1ELb1ELb1ELb1ELb0EEENS1_21CollectiveEpilogueFwdINS6_IJSA_SC_SB_EEES9_SE_SG_Li384ELb1ELb1ELb1ELb0EEENS1_36VarlenDynamicPersistentTileSchedulerILi192ELi128ELi384ELi128ELb1ELb1ELb1ELb1ELb1ELb1EEEEEEEEEvNT_6ParamsE)
        /*0140*/ 	.word	0x00000070
.L_75:


//--------------------- .nv.compat                --------------------------
	.section	.nv.compat,"",@"SHT_CUDA_COMPAT_INFO"
	.align	4
        /*0000*/ 	.byte	0x02, 0x09, 0x01, 0x00, 0x02, 0x02, 0x04, 0x00, 0x02, 0x05, 0x05, 0x00, 0x03, 0x07, 0x01, 0x01
        /*0010*/ 	.byte	0x02, 0x03, 0x01, 0x00, 0x02, 0x06, 0x01, 0x00, 0x04, 0x0b, 0x08, 0x00, 0x00, 0x00, 0x00, 0x00
        /*0020*/ 	.byte	0x00, 0x00, 0x00, 0x00


//--------------------- .nv.info._ZN7cutlass13device_kernelIN5flash11enable_sm90INS1_16FlashAttnFwdSm90INS1_25CollectiveMainloopFwdSm90ILi2EN4cute5tupleIJNS5_1CILi1EEES8_S8_EEENS6_IJNS7_ILi192EEESA_NS7_ILi64EEEEEELi64ENS_10bfloat16_tEfNS_4arch4Sm90ELb0ELb0ELb0ELb0ELb0ELb0ELb0ELb0ELb1ELb1ELb1ELb0EEENS1_21CollectiveEpilogueFwdINS6_IJSA_SB_SA_EEES9_SD_SF_Li384ELb0ELb1ELb1ELb0EEENS1_19SingleTileSchedulerILb0ELb1ELb1ELi192EEEEEEEEEvNT_6ParamsE --------------------------
	.section	.nv.info._ZN7cutlass13device_kernelIN5flash11enable_sm90INS1_16FlashAttnFwdSm90INS1_25CollectiveMainloopFwdSm90ILi2EN4cute5tupleIJNS5_1CILi1EEES8_S8_EEENS6_IJNS7_ILi192EEESA_NS7_ILi64EEEEEELi64ENS_10bfloat16_tEfNS_4arch4Sm90ELb0ELb0ELb0ELb0ELb0ELb0ELb0ELb0ELb1ELb1ELb1ELb0EEENS1_21CollectiveEpilogueFwdINS6_IJSA_SB_SA_EEES9_SD_SF_Li384ELb0ELb1ELb1ELb0EEENS1_19SingleTileSchedulerILb0ELb1ELb1ELi192EEEEEEEEEvNT_6ParamsE,"",@"SHT_CUDA_INFO"
	.sectionflags	@""
	.align	4


	//----- nvinfo : EIATTR_CUDA_API_VERSION
	.align		4
        /*0000*/ 	.byte	0x04, 0x37
        /*0002*/ 	.short	(.L_77 - .L_76)
.L_76:
        /*0004*/ 	.word	0x00000082


	//----- nvinfo : EIATTR_KPARAM_INFO
	.align		4
.L_77:
        /*0008*/ 	.byte	0x04, 0x17
        /*000a*/ 	.short	(.L_79 - .L_78)
.L_78:
        /*000c*/ 	.word	0x00000000
        /*0010*/ 	.short	0x0000
        /*0012*/ 	.short	0x0070
        /*0014*/ 	.byte	0x00, 0xf0, 0x01, 0x28


	//----- nvinfo : EIATTR_SPARSE_MMA_MASK
	.align		4
.L_79:
        /*0018*/ 	.byte	0x03, 0x50
        /*001a*/ 	.short	0x0000


	//----- nvinfo : EIATTR_MAXREG_COUNT
	.align		4
        /*001c*/ 	.byte	0x03, 0x1b
        /*001e*/ 	.short	0x0080


	//----- nvinfo : EIATTR_NUM_BARRIERS
	.align		4
        /*0020*/ 	.byte	0x02, 0x4c
        /*0022*/ 	.byte	0x10
	.zero		1


	//----- nvinfo : EIATTR_EXTERNS
	.align		4
        /*0024*/ 	.byte	0x04, 0x0f
        /*0026*/ 	.short	(.L_81 - .L_80)


	//   ....[0]....
	.align		4
.L_80:
        /*0028*/ 	.word	index@(__assertfail)


	//----- nvinfo : EIATTR_ANNOTATIONS
	.align		4
.L_81:
        /*002c*/ 	.byte	0x04, 0x55
        /*002e*/ 	.short	(.L_83 - .L_82)


	//   ....[0]....
.L_82:
        /*0030*/ 	.word	0x00000001
        /*0034*/ 	.byte	0xa0, 0x0a, 0x00, 0x00, 0x01, 0x00, 0x00, 0x00, 0x10, 0x0e, 0x00, 0x00, 0x01, 0x00, 0x00, 0x00
        /*0044*/ 	.byte	0xd0, 0x0f, 0x00, 0x00, 0x01, 0x00, 0x00, 0x00, 0x40, 0x12, 0x00, 0x00, 0x01, 0x00, 0x00, 0x00
        /*0054*/ 	.byte	0xa0, 0x12, 0x00, 0x00, 0x01, 0x00, 0x00, 0x00, 0x70, 0x13, 0x00, 0x00, 0x01, 0x00, 0x00, 0x00
        /*0064*/ 	.byte	0x90, 0x41, 0x00, 0x00, 0x01, 0x00, 0x00, 0x00, 0x30, 0x45, 0x00, 0x00, 0x01, 0x00, 0x00, 0x00
        /*0074*/ 	.byte	0xd0, 0x59, 0x00, 0x00, 0x01, 0x00, 0x00, 0x00, 0x90, 0x6c, 0x00, 0x00, 0x01, 0x00, 0x00, 0x00
        /*0084*/ 	.byte	0x30, 0x76, 0x00, 0x00, 0x01, 0x00, 0x00, 0x00, 0xd0, 0x85, 0x00, 0x00


	//----- nvinfo : EIATTR_MERCURY_ISA_VERSION
	.align		4
.L_83:
        /*0090*/ 	.byte	0x03, 0x5f
        /*0092*/ 	.short	0x0101


	//----- nvinfo : EIATTR_INT_WARP_WIDE_INSTR_OFFSETS
	.align		4
        /*0094*/ 	.byte	0x04, 0x31
        /*0096*/ 	.short	(.L_85 - .L_84)


	//   ....[0]....
.L_84:
        /*0098*/ 	.word	0x00000120


	//   ....[1]....
        /*009c*/ 	.word	0x000001c0


	//   ....[2]....
        /*00a0*/ 	.word	0x00000230


	//----- nvinfo : EIATTR_COOP_GROUP_MASK_REGIDS
	.align		4
.L_85:
        /*00a4*/ 	.byte	0x04, 0x29
        /*00a6*/ 	.short	(.L_87 - .L_86)


	//   ....[0]....
.L_86:
        /*00a8*/ 	.word	0xffffffff


	//   ....[1]....
        /*00ac*/ 	.word	0xffffffff


	//   ....[2]....
        /*00b0*/ 	.word	0xffffffff


	//   ....[3]....
        /*00b4*/ 	.word	0xffffffff


	//   ....[4]....
        /*00b8*/ 	.word	0xffffffff


	//   ....[5]....
        /*00bc*/ 	.word	0xffffffff


	//   ....[6]....
        /*00c0*/ 	.word	0xffffffff


	//   ....[7]....
        /*00c4*/ 	.word	0xffffffff


	//   ....[8]....
        /*00c8*/ 	.word	0xffffffff


	//   ....[9]....
        /*00cc*/ 	.word	0xffffffff


	//   ....[10]....
        /*00d0*/ 	.word	0xffffffff


	//   ....[11]....
        /*00d4*/ 	.word	0xffffffff


	//   ....[12]....
        /*00d8*/ 	.word	0xffffffff


	//   ....[13]....
        /*00dc*/ 	.word	0xffffffff


	//   ....[14]....
        /*00e0*/ 	.word	0xffffffff


	//   ....[15]....
        /*00e4*/ 	.word	0xffffffff


	//   ....[16]....
        /*00e8*/ 	.word	0xffffffff


	//   ....[17]....
        /*00ec*/ 	.word	0xffffffff


	//   ....[18]....
        /*00f0*/ 	.word	0xffffffff


	//   ....[19]....
        /*00f4*/ 	.word	0xffffffff


	//   ....[20]....
        /*00f8*/ 	.word	0xffffffff


	//   ....[21]....
        /*00fc*/ 	.word	0xffffffff


	//   ....[22]....
        /*0100*/ 	.word	0xffffffff


	//   ....[23]....
        /*0104*/ 	.word	0xffffffff


	//   ....[24]....
        /*0108*/ 	.word	0xffffffff


	//   ....[25]....
        /*010c*/ 	.word	0xffffffff


	//   ....[26]....
        /*0110*/ 	.word	0xffffffff


	//   ....[27]....
        /*0114*/ 	.word	0xffffffff


	//   ....[28]....
        /*0118*/ 	.word	0xffffffff


	//   ....[29]....
        /*011c*/ 	.word	0xffffffff


	//   ....[30]....
        /*0120*/ 	.word	0xffffffff


	//   ....[31]....
        /*0124*/ 	.word	0xffffffff


	//   ....[32]....
        /*0128*/ 	.word	0xffffffff


	//   ....[33]....
        /*012c*/ 	.word	0xffffffff


	//   ....[34]....
        /*0130*/ 	.word	0xffffffff


	//   ....[35]....
        /*0134*/ 	.word	0xffffffff


	//   ....[36]....
        /*0138*/ 	.word	0xffffffff


	//   ....[37]....
        /*013c*/ 	.word	0xffffffff


	//   ....[38]....
        /*0140*/ 	.word	0xffffffff


	//   ....[39]....
        /*0144*/ 	.word	0xffffffff


	//   ....[40]....
        /*0148*/ 	.word	0xffffffff


	//   ....[41]....
        /*014c*/ 	.word	0xffffffff


	//   ....[42]....
        /*0150*/ 	.word	0xffffffff


	//   ....[43]....
        /*0154*/ 	.word	0xffffffff


	//   ....[44]....
        /*0158*/ 	.word	0xffffffff


	//   ....[45]....
        /*015c*/ 	.word	0xffffffff


	//   ....[46]....
        /*0160*/ 	.word	0xffffffff


	//   ....[47]....
        /*0164*/ 	.word	0xffffffff


	//   ....[48]....
        /*0168*/ 	.word	0xffffffff


	//   ....[49]....
        /*016c*/ 	.word	0xffffffff


	//   ....[50]....
        /*0170*/ 	.word	0xffffffff


	//   ....[51]....
        /*0174*/ 	.word	0xffffffff


	//   ....[52]....
        /*0178*/ 	.word	0xffffffff


	//   ....[53]....
        /*017c*/ 	.word	0xffffffff


	//   ....[54]....
        /*0180*/ 	.word	0xffffffff


	//   ....[55]....
        /*0184*/ 	.word	0xffffffff


	//   ....[56]....
        /*0188*/ 	.word	0xffffffff


	//   ....[57]....
        /*018c*/ 	.word	0x0500000f


	//   ....[58]....
        /*0190*/ 	.word	0x0500000f


	//   ....[59]....
        /*0194*/ 	.word	0x0500000f


	//   ....[60]....
        /*0198*/ 	.word	0x0500000f


	//   ....[61]....
        /*019c*/ 	.word	0x0500000f


	//   ....[62]....
        /*01a0*/ 	.word	0x0500000f


	//   ....[63]....
        /*01a4*/ 	.word	0x0500000f


	//   ....[64]....
        /*01a8*/ 	.word	0x0500000f


	//   ....[65]....
        /*01ac*/ 	.word	0x0500000f


	//   ....[66]....
        /*01b0*/ 	.word	0x0500000f


	//   ....[67]....
        /*01b4*/ 	.word	0x0500000f


	//   ....[68]....
        /*01b8*/ 	.word	0x0500000f


	//   ....[69]....
        /*01bc*/ 	.word	0x0500000f


	//   ....[70]....
        /*01c0*/ 	.word	0x0500000f


	//   ....[71]....
        /*01c4*/ 	.word	0x0500000f


	//   ....[72]....
        /*01c8*/ 	.word	0x0500000f


	//   ....[73]....
        /*01cc*/ 	.word	0x0500000f


	//   ....[74]....
        /*01d0*/ 	.word	0x0500000f


	//   ....[75]....
        /*01d4*/ 	.word	0x0500000f


	//   ....[76]....
        /*01d8*/ 	.word	0x0500000f


	//   ....[77]....
        /*01dc*/ 	.word	0x0500000f


	//   ....[78]....
        /*01e0*/ 	.word	0x0500000f


	//   ....[79]....
        /*01e4*/ 	.word	0x0500000f


	//   ....[80]....
        /*01e8*/ 	.word	0x0500000f


	//   ....[81]....
        /*01ec*/ 	.word	0x0500000f


	//   ....[82]....
        /*01f0*/ 	.word	0x0500000f


	//----- nvinfo : EIATTR_COOP_GROUP_INSTR_OFFSETS
	.align		4
.L_87:
        /*01f4*/ 	.byte	0x04, 0x28
        /*01f6*/ 	.short	(.L_89 - .L_88)


	//   ....[0]....
.L_88:
        /*01f8*/ 	.word	0x00000060


	//   ....[1]....
        /*01fc*/ 	.word	0x00000130


	//   ....[2]....
        /*0200*/ 	.word	0x000001e0


	//   ....[3]....
        /*0204*/ 	.word	0x000003a0


	//   ....[4]....
        /*0208*/ 	.word	0x00000500


	//   ....[5]....
        /*020c*/ 	.word	0x00000620


	//   ....[6]....
        /*0210*/ 	.word	0x00000780


	//   ....[7]....
        /*0214*/ 	.word	0x00000f90


	//   ....[8]....
        /*0218*/ 	.word	0x000022c0


	//   ....[9]....
        /*021c*/ 	.word	0x00002390


	//   ....[10]....
        /*0220*/ 	.word	0x00002ae0


	//   ....[11]....
        /*0224*/ 	.word	0x00002b30


	//   ....[12]....
        /*0228*/ 	.word	0x00004030


	//   ....[13]....
        /*022c*/ 	.word	0x00004d50


	//   ....[14]....
        /*0230*/ 	.word	0x00004da0


	//   ....[15]....
        /*0234*/ 	.word	0x00004de0


	//   ....[16]....
        /*0238*/ 	.word	0x000058a0


	//   ....[17]....
        /*023c*/ 	.word	0x00006bc0


	//   ....[18]....
        /*0240*/ 	.word	0x00006d00


	//   ....[19]....
        /*0244*/ 	.word	0x00006d40


	//   ....[20]....
        /*0248*/ 	.word	0x00006df0


	//   ....[21]....
        /*024c*/ 	.word	0x00006e00


	//   ....[22]....
        /*0250*/ 	.word	0x00007d80


	//   ....[23]....
        /*0254*/ 	.word	0x00007d90


	//   ....[24]....
        /*0258*/ 	.word	0x00007da0


	//   ....[25]....
        /*025c*/ 	.word	0x00007db0


	//   ....[26]....
        /*0260*/ 	.word	0x00007e90


	//   ....[27]....
        /*0264*/ 	.word	0x00007eb0


	//   ....[28]....
        /*0268*/ 	.word	0x000081e0


	//   ....[29]....
        /*026c*/ 	.word	0x000081f0


	//   ....[30]....
        /*0270*/ 	.word	0x00008900


	//   ....[31]....
        /*0274*/ 	.word	0x000092c0


	//   ....[32]....
        /*0278*/ 	.word	0x00009cc0


	//   ....[33]....
        /*027c*/ 	.word	0x00009cd0


	//   ....[34]....
        /*0280*/ 	.word	0x00009ce0


	//   ....[35]....
        /*0284*/ 	.word	0x00009d00


	//   ....[36]....
        /*0288*/ 	.word	0x00009d70


	//   ....[37]....
        /*028c*/ 	.word	0x00009dd0


	//   ....[38]....
        /*0290*/ 	.word	0x00009de0


	//   ....[39]....
        /*0294*/ 	.word	0x00009e40


	//   ....[40]....
        /*0298*/ 	.word	0x00009e70


	//   ....[41]....
        /*029c*/ 	.word	0x00009ed0


	//   ....[42]....
        /*02a0*/ 	.word	0x00009ef0


	//   ....[43]....
        /*02a4*/ 	.word	0x00009f40


	//   ....[44]....
        /*02a8*/ 	.word	0x00009f70


	//   ....[45]....
        /*02ac*/ 	.word	0x00009fd0


	//   ....[46]....
        /*02b0*/ 	.word	0x00009ff0


	//   ....[47]....
        /*02b4*/ 	.word	0x0000a020


	//   ....[48]....
        /*02b8*/ 	.word	0x0000a050


	//   ....[49]....
        /*02bc*/ 	.word	0x0000a090


	//   ....[50]....
        /*02c0*/ 	.word	0x0000a0e0


	//   ....[51]....
        /*02c4*/ 	.word	0x0000a110


	//   ....[52]....
        /*02c8*/ 	.word	0x0000a130


	//   ....[53]....
        /*02cc*/ 	.word	0x0000a150


	//   ....[54]....
        /*02d0*/ 	.word	0x0000a1a0


	//   ....[55]....
        /*02d4*/ 	.word	0x0000a200


	//   ....[56]....
        /*02d8*/ 	.word	0x0000ba90


	//   ....[57]....
        /*02dc*/ 	.word	0x0000bf00


	//   ....[58]....
        /*02e0*/ 	.word	0x0000c070


	//   ....[59]....
        /*02e4*/ 	.word	0x0000c0c0


	//   ....[60]....
        /*02e8*/ 	.word	0x0000c1e0


	//   ....[61]....
        /*02ec*/ 	.word	0x0000c230


	//   ....[62]....
        /*02f0*/ 	.word	0x0000c2c0


	//   ....[63]....
        /*02f4*/ 	.word	0x0000c370


	//   ....[64]....
        /*02f8*/ 	.word	0x0000c400


	//   ....[65]....
        /*02fc*/ 	.word	0x0000c4a0


	//   ....[66]....
        /*0300*/ 	.word	0x0000c530


	//   ....[67]....
        /*0304*/ 	.word	0x0000c5e0


	//   ....[68]....
        /*0308*/ 	.word	0x0000c670


	//   ....[69]....
        /*030c*/ 	.word	0x0000c710


	//   ....[70]....
        /*0310*/ 	.word	0x0000c7a0


	//   ....[71]....
        /*0314*/ 	.word	0x0000c860


	//   ....[72]....
        /*0318*/ 	.word	0x0000c8c0


	//   ....[73]....
        /*031c*/ 	.word	0x0000c980


	//   ....[74]....
        /*0320*/ 	.word	0x0000c9f0


	//   ....[75]....
        /*0324*/ 	.word	0x0000cac0


	//   ....[76]....
        /*0328*/ 	.word	0x0000cb20


	//   ....[77]....
        /*032c*/ 	.word	0x0000cc00


	//   ....[78]....
        /*0330*/ 	.word	0x0000cc60


	//   ....[79]....
        /*0334*/ 	.word	0x0000cd20


	//   ....[80]....
        /*0338*/ 	.word	0x0000cd80


	//   ....[81]....
        /*033c*/ 	.word	0x0000ce40


	//   ....[82]....
        /*0340*/ 	.word	0x0000d210


	//----- nvinfo : EIATTR_REG_RECONFIG
	.align		4
.L_89:
        /*0344*/ 	.byte	0x01, 0x54
	.zero		2


	//----- nvinfo : EIATTR_SYSCALL_OFFSETS
	.align		4
        /*0348*/ 	.byte	0x04, 0x46
        /*034a*/ 	.short	(.L_91 - .L_90)


	//   ....[0]....
.L_90:
        /*034c*/ 	.word	0x000010f0


	//   ....[1]....
        /*0350*/ 	.word	0x00008f70


	//   ....[2]....
        /*0354*/ 	.word	0x000090b0


	//   ....[3]....
        /*0358*/ 	.word	0x000091a0


	//   ....[4]....
        /*035c*/ 	.word	0x00009840


	//----- nvinfo : EIATTR_MBARRIER_INSTR_OFFSETS
	.align		4
.L_91:
        /*0360*/ 	.byte	0x04, 0x39
        /*0362*/ 	.short	(.L_93 - .L_92)


	//   ....[0]....
.L_92:
        /*0364*/ 	.word	0x00000250
        /*0368*/ 	.word	0x000000ff
        /*036c*/ 	.word	0x00030800
        /*0370*/ 	.short	0x0100
        /*0372*/ 	.byte	0x08
	.zero		1


	//   ....[1]....
        /*0374*/ 	.word	0x00000260
        /*0378*/ 	.word	0x000000ff
        /*037c*/ 	.word	0x00030820
        /*0380*/ 	.short	0x0100
        /*0382*/ 	.byte	0x08
	.zero		1


	//   ....[2]....
        /*0384*/ 	.word	0x00000350
        /*0388*/ 	.word	0x000000ff
        /*038c*/ 	.word	0x00030830
        /*0390*/ 	.short	0x0100
        /*0392*/ 	.byte	0x08
	.zero		1


	//   ....[3]....
        /*0394*/ 	.word	0x00000360
        /*0398*/ 	.word	0x000000ff
        /*039c*/ 	.word	0x00030840
        /*03a0*/ 	.short	0x0100
        /*03a2*/ 	.byte	0x08
	.zero		1


	//   ....[4]....
        /*03a4*/ 	.word	0x00000370
        /*03a8*/ 	.word	0x000000ff
        /*03ac*/ 	.word	0x00030838
        /*03b0*/ 	.short	0x0100
        /*03b2*/ 	.byte	0x08
	.zero		1


	//   ....[5]....
        /*03b4*/ 	.word	0x00000380
        /*03b8*/ 	.word	0x000000ff
        /*03bc*/ 	.word	0x00030848
        /*03c0*/ 	.short	0x0100
        /*03c2*/ 	.byte	0x08
	.zero		1


	//   ....[6]....
        /*03c4*/ 	.word	0x000004b0
        /*03c8*/ 	.word	0x000000ff
        /*03cc*/ 	.word	0x00030850
        /*03d0*/ 	.short	0x0100
        /*03d2*/ 	.byte	0x08
	.zero		1


	//   ....[7]....
        /*03d4*/ 	.word	0x000004c0
        /*03d8*/ 	.word	0x000000ff
        /*03dc*/ 	.word	0x00030860
        /*03e0*/ 	.short	0x0100
        /*03e2*/ 	.byte	0x08
	.zero		1


	//   ....[8]....
        /*03e4*/ 	.word	0x000004d0
        /*03e8*/ 	.word	0x000000ff
        /*03ec*/ 	.word	0x00030858
        /*03f0*/ 	.short	0x0100
        /*03f2*/ 	.byte	0x08
	.zero		1


	//   ....[9]....
        /*03f4*/ 	.word	0x000004e0
        /*03f8*/ 	.word	0x000000ff
        /*03fc*/ 	.word	0x00030868
        /*0400*/ 	.short	0x0100
        /*0402*/ 	.byte	0x08
	.zero		1


	//   ....[10]....
        /*0404*/ 	.word	0x000005d0
        /*0408*/ 	.word	0x000000ff
        /*040c*/ 	.word	0x00030870
        /*0410*/ 	.short	0x0100
        /*0412*/ 	.byte	0x06
	.zero		1


	//   ....[11]....
        /*0414*/ 	.word	0x000005e0
        /*0418*/ 	.word	0x000000ff
        /*041c*/ 	.word	0x00030880
        /*0420*/ 	.short	0x0100
        /*0422*/ 	.byte	0x06
	.zero		1


	//   ....[12]....
        /*0424*/ 	.word	0x000005f0
        /*0428*/ 	.word	0x000000ff
        /*042c*/ 	.word	0x00030878
        /*0430*/ 	.short	0x0100
        /*0432*/ 	.byte	0x06
	.zero		1


	//   ....[13]....
        /*0434*/ 	.word	0x00000600
        /*0438*/ 	.word	0x000000ff
        /*043c*/ 	.word	0x00030888
        /*0440*/ 	.short	0x0100
        /*0442*/ 	.byte	0x06
	.zero		1


	//   ....[14]....
        /*0444*/ 	.word	0x00000730
        /*0448*/ 	.word	0x000000ff
        /*044c*/ 	.word	0x00030890
        /*0450*/ 	.short	0x0100
        /*0452*/ 	.byte	0x08
	.zero		1


	//   ....[15]....
        /*0454*/ 	.word	0x00000740
        /*0458*/ 	.word	0x000000ff
        /*045c*/ 	.word	0x000308a0
        /*0460*/ 	.short	0x0100
        /*0462*/ 	.byte	0x08
	.zero		1


	//   ....[16]....
        /*0464*/ 	.word	0x00000750
        /*0468*/ 	.word	0x000000ff
        /*046c*/ 	.word	0x00030898
        /*0470*/ 	.short	0x0100
        /*0472*/ 	.byte	0x08
	.zero		1


	//   ....[17]....
        /*0474*/ 	.word	0x00000760
        /*0478*/ 	.word	0x000000ff
        /*047c*/ 	.word	0x000308a8
        /*0480*/ 	.short	0x0100
        /*0482*/ 	.byte	0x08
	.zero		1


	//   ....[18]....
        /*0484*/ 	.word	0x00000890
        /*0488*/ 	.word	0x000000ff
        /*048c*/ 	.word	0x000308b0
        /*0490*/ 	.short	0x0100
        /*0492*/ 	.byte	0x08
	.zero		1


	//   ....[19]....
        /*0494*/ 	.word	0x000008a0
        /*0498*/ 	.word	0x000000ff
        /*049c*/ 	.word	0x000308c0
        /*04a0*/ 	.short	0x0100
        /*04a2*/ 	.byte	0x08
	.zero		1


	//   ....[20]....
        /*04a4*/ 	.word	0x000008b0
        /*04a8*/ 	.word	0x000000ff
        /*04ac*/ 	.word	0x000308b8
        /*04b0*/ 	.short	0x0100
        /*04b2*/ 	.byte	0x08
	.zero		1


	//   ....[21]....
        /*04b4*/ 	.word	0x000008c0
        /*04b8*/ 	.word	0x000000ff
        /*04bc*/ 	.word	0x000308c8
        /*04c0*/ 	.short	0x0100
        /*04c2*/ 	.byte	0x08
	.zero		1


	//   ....[22]....
        /*04c4*/ 	.word	0x00001130
        /*04c8*/ 	.word	0x000000ff
        /*04cc*/ 	.word	0x00030800
        /*04d0*/ 	.short	0x010a
        /*04d2*/ 	.byte	0x24
	.zero		1


	//   ....[23]....
        /*04d4*/ 	.word	0x00001210
        /*04d8*/ 	.word	0x000000ff
        /*04dc*/ 	.word	0x00030830
        /*04e0*/ 	.short	0x010a
        /*04e2*/ 	.byte	0x24
	.zero		1


	//   ....[24]....
        /*04e4*/ 	.word	0x000012f0
        /*04e8*/ 	.word	0x000000ff
        /*04ec*/ 	.word	0x00030830
        /*04f0*/ 	.short	0x010a
        /*04f2*/ 	.byte	0x24
	.zero		1


	//   ....[25]....
        /*04f4*/ 	.word	0x00002de0
        /*04f8*/ 	.word	0x00000004
        /*04fc*/ 	.word	0x00000000
        /*0500*/ 	.short	0x0101
        /*0502*/ 	.byte	0x3f
	.zero		1


	//   ....[26]....
        /*0504*/ 	.word	0x00004260
        /*0508*/ 	.word	0x00000003
        /*050c*/ 	.word	0x00030830
        /*0510*/ 	.short	0x010a
        /*0512*/ 	.byte	0x3f
	.zero		1


	//   ....[27]....
        /*0514*/ 	.word	0x000042a0
        /*0518*/ 	.word	0x00000003
        /*051c*/ 	.word	0x00030830
        /*0520*/ 	.short	0x010a
        /*0522*/ 	.byte	0x3f
	.zero		1


	//   ....[28]....
        /*0524*/ 	.word	0x000044d0
        /*0528*/ 	.word	0x000000ff
        /*052c*/ 	.word	0x00030850
        /*0530*/ 	.short	0x010a
        /*0532*/ 	.byte	0x05
	.zero		1


	//   ....[29]....
        /*0534*/ 	.word	0x00004510
        /*0538*/ 	.word	0x000000ff
        /*053c*/ 	.word	0x00030850
        /*0540*/ 	.short	0x010a
        /*0542*/ 	.byte	0x05
	.zero		1


	//   ....[30]....
        /*0544*/ 	.word	0x00005880
        /*0548*/ 	.word	0x00000009
        /*054c*/ 	.word	0x00000000
        /*0550*/ 	.short	0x0101
        /*0552*/ 	.byte	0x3f
	.zero		1


	//   ....[31]....
        /*0554*/ 	.word	0x000058b0
        /*0558*/ 	.word	0x0000000b
        /*055c*/ 	.word	0x00000000
        /*0560*/ 	.short	0x0101
        /*0562*/ 	.byte	0x3f
	.zero		1


	//   ....[32]....
        /*0564*/ 	.word	0x00006c30
        /*0568*/ 	.word	0x00000009
        /*056c*/ 	.word	0x00030850
        /*0570*/ 	.short	0x010a
        /*0572*/ 	.byte	0x3f
	.zero		1


	//   ....[33]....
        /*0574*/ 	.word	0x00006c70
        /*0578*/ 	.word	0x00000009
        /*057c*/ 	.word	0x00030850
        /*0580*/ 	.short	0x010a
        /*0582*/ 	.byte	0x3f
	.zero		1


	//   ....[34]....
        /*0584*/ 	.word	0x00007410
        /*0588*/ 	.word	0x00000008
        /*058c*/ 	.word	0x00000000
        /*0590*/ 	.short	0x0101
        /*0592*/ 	.byte	0x3f
	.zero		1


	//   ....[35]....
        /*0594*/ 	.word	0x00007e50
        /*0598*/ 	.word	0x000000ff
        /*059c*/ 	.word	0x00000000
        /*05a0*/ 	.short	0x0101
        /*05a2*/ 	.byte	0x04
	.zero		1


	//   ....[36]....
        /*05a4*/ 	.word	0x000094c0
        /*05a8*/ 	.word	0x000000ff
        /*05ac*/ 	.word	0x00030840
        /*05b0*/ 	.short	0x010a
        /*05b2*/ 	.byte	0x26
	.zero		1


	//   ....[37]....
        /*05b4*/ 	.word	0x0000a320
        /*05b8*/ 	.word	0x000000ff
        /*05bc*/ 	.word	0x00030800
        /*05c0*/ 	.short	0x0107
        /*05c2*/ 	.byte	0x26
	.zero		1


	//   ....[38]....
        /*05c4*/ 	.word	0x0000a360
        /*05c8*/ 	.word	0x000000ff
        /*05cc*/ 	.word	0x00030800
        /*05d0*/ 	.short	0x0101
        /*05d2*/ 	.byte	0x26
	.zero		1


	//   ....[39]....
        /*05d4*/ 	.word	0x0000a390
        /*05d8*/ 	.word	0x000000ff
        /*05dc*/ 	.word	0x00030820
        /*05e0*/ 	.short	0x010a
        /*05e2*/ 	.byte	0x26
	.zero		1


	//   ....[40]....
        /*05e4*/ 	.word	0x0000a6e0
        /*05e8*/ 	.word	0x000000ff
        /*05ec*/ 	.word	0x00030848
        /*05f0*/ 	.short	0x010a
        /*05f2*/ 	.byte	0x26
	.zero		1


	//   ....[41]....
        /*05f4*/ 	.word	0x0000a8d0
        /*05f8*/ 	.word	0x000000ff
        /*05fc*/ 	.word	0x00030860
        /*0600*/ 	.short	0x010a
        /*0602*/ 	.byte	0x26
	.zero		1


	//   ....[42]....
        /*0604*/ 	.word	0x0000acb0
        /*0608*/ 	.word	0x000000ff
        /*060c*/ 	.word	0x00030840
        /*0610*/ 	.short	0x010a
        /*0612*/ 	.byte	0x26
	.zero		1


	//   ....[43]....
        /*0614*/ 	.word	0x0000aed0
        /*0618*/ 	.word	0x000000ff
        /*061c*/ 	.word	0x00030868
        /*0620*/ 	.short	0x010a
        /*0622*/ 	.byte	0x26
	.zero		1


	//   ....[44]....
        /*0624*/ 	.word	0x0000b2f0
        /*0628*/ 	.word	0x000000ff
        /*062c*/ 	.word	0x00030848
        /*0630*/ 	.short	0x010a
        /*0632*/ 	.byte	0x26
	.zero		1


	//   ....[45]....
        /*0634*/ 	.word	0x0000b4f0
        /*0638*/ 	.word	0x000000ff
        /*063c*/ 	.word	0x00030860
        /*0640*/ 	.short	0x010a
        /*0642*/ 	.byte	0x26
	.zero		1


	//   ....[46]....
        /*0644*/ 	.word	0x0000b790
        /*0648*/ 	.word	0x00000003
        /*064c*/ 	.word	0x00030860
        /*0650*/ 	.short	0x010a
        /*0652*/ 	.byte	0x3f
	.zero		1


	//   ....[47]....
        /*0654*/ 	.word	0x0000ba50
        /*0658*/ 	.word	0x00000007
        /*065c*/ 	.word	0x00030820
        /*0660*/ 	.short	0x010a
        /*0662*/ 	.byte	0x3f
	.zero		1


	//   ....[48]....
        /*0664*/ 	.word	0x0000bb90
        /*0668*/ 	.word	0x00000005
        /*066c*/ 	.word	0x00000000
        /*0670*/ 	.short	0x010a
        /*0672*/ 	.byte	0x3f
	.zero		1


	//   ....[49]....
        /*0674*/ 	.word	0x0000bc00
        /*0678*/ 	.word	0x00000003
        /*067c*/ 	.word	0x00000000
        /*0680*/ 	.short	0x010a
        /*0682*/ 	.byte	0x3f
	.zero		1


	//   ....[50]....
        /*0684*/ 	.word	0x0000bc60
        /*0688*/ 	.word	0x00000005
        /*068c*/ 	.word	0x00000000
        /*0690*/ 	.short	0x010a
        /*0692*/ 	.byte	0x3f
	.zero		1


	//   ....[51]....
        /*0694*/ 	.word	0x0000bc90
        /*0698*/ 	.word	0x00000003
        /*069c*/ 	.word	0x00000000
        /*06a0*/ 	.short	0x010a
        /*06a2*/ 	.byte	0x3f
	.zero		1


	//   ....[52]....
        /*06a4*/ 	.word	0x0000bd00
        /*06a8*/ 	.word	0x00000003
        /*06ac*/ 	.word	0x00030800
        /*06b0*/ 	.short	0x010a
        /*06b2*/ 	.byte	0x3f
	.zero		1


	//   ....[53]....
        /*06b4*/ 	.word	0x0000bd60
        /*06b8*/ 	.word	0x00000003
        /*06bc*/ 	.word	0x00030830
        /*06c0*/ 	.short	0x010a
        /*06c2*/ 	.byte	0x3f
	.zero		1


	//   ....[54]....
        /*06c4*/ 	.word	0x0000bdb0
        /*06c8*/ 	.word	0x00000003
        /*06cc*/ 	.word	0x00030830
        /*06d0*/ 	.short	0x010a
        /*06d2*/ 	.byte	0x3f
	.zero		1


	//   ....[55]....
        /*06d4*/ 	.word	0x0000be10
        /*06d8*/ 	.word	0x00000003
        /*06dc*/ 	.word	0x00030850
        /*06e0*/ 	.short	0x010a
        /*06e2*/ 	.byte	0x3f
	.zero		1


	//   ....[56]....
        /*06e4*/ 	.word	0x0000be60
        /*06e8*/ 	.word	0x00000009
        /*06ec*/ 	.word	0x00030850
        /*06f0*/ 	.short	0x010a
        /*06f2*/ 	.byte	0x3f
	.zero		1


	//   ....[57]....
        /*06f4*/ 	.word	0x0000bfc0
        /*06f8*/ 	.word	0x00000003
        /*06fc*/ 	.word	0x00030840
        /*0700*/ 	.short	0x010a
        /*0702*/ 	.byte	0x3f
	.zero		1


	//   ....[58]....
        /*0704*/ 	.word	0x0000ce80
        /*0708*/ 	.word	0x00000003
        /*070c*/ 	.word	0x00030820
        /*0710*/ 	.short	0x010a
        /*0712*/ 	.byte	0x3f
	.zero		1


	//   ....[59]....
        /*0714*/ 	.word	0x0000cee0
        /*0718*/ 	.word	0x00000003
        /*071c*/ 	.word	0x00030848
        /*0720*/ 	.short	0x010a
        /*0722*/ 	.byte	0x3f
	.zero		1


	//   ....[60]....
        /*0724*/ 	.word	0x0000cf40
        /*0728*/ 	.word	0x00000003
        /*072c*/ 	.word	0x00030860
        /*0730*/ 	.short	0x010a
        /*0732*/ 	.byte	0x3f
	.zero		1


	//   ....[61]....
        /*0734*/ 	.word	0x0000cfa0
        /*0738*/ 	.word	0x00000003
        /*073c*/ 	.word	0x00030840
        /*0740*/ 	.short	0x010a
        /*0742*/ 	.byte	0x3f
	.zero		1


	//   ....[62]....
        /*0744*/ 	.word	0x0000d000
        /*0748*/ 	.word	0x00000003
        /*074c*/ 	.word	0x00030868
        /*0750*/ 	.short	0x010a
        /*0752*/ 	.byte	0x3f
	.zero		1


	//   ....[63]....
        /*0754*/ 	.word	0x0000d060
        /*0758*/ 	.word	0x00000002
        /*075c*/ 	.word	0x00030848
        /*0760*/ 	.short	0x010a
        /*0762*/ 	.byte	0x3f
	.zero		1


	//   ....[64]....
        /*0764*/ 	.word	0x0000d0c0
        /*0768*/ 	.word	0x00000002
        /*076c*/ 	.word	0x00030860
        /*0770*/ 	.short	0x010a
        /*0772*/ 	.byte	0x3f
	.zero		1


	//   ....[65]....
        /*0774*/ 	.word	0x0000d110
        /*0778*/ 	.word	0x00000003
        /*077c*/ 	.word	0x00030860
        /*0780*/ 	.short	0x010a
        /*0782*/ 	.byte	0x3f
	.zero		1


	//   ....[66]....
        /*0784*/ 	.word	0x0000d160
        /*0788*/ 	.word	0x00000007
        /*078c*/ 	.word	0x00030820
        /*0790*/ 	.short	0x010a
        /*0792*/ 	.byte	0x3f
	.zero		1


	//   ....[67]....
        /*0794*/ 	.word	0x0000d2d0
        /*0798*/ 	.word	0x00000005
        /*079c*/ 	.word	0x00000000
        /*07a0*/ 	.short	0x010a
        /*07a2*/ 	.byte	0x3f
	.zero		1


	//   ....[68]....
        /*07a4*/ 	.word	0x0000d320
        /*07a8*/ 	.word	0x00000003
        /*07ac*/ 	.word	0x00000000
        /*07b0*/ 	.short	0x010a
        /*07b2*/ 	.byte	0x3f
	.zero		1


	//   ....[69]....
        /*07b4*/ 	.word	0x0000d370
        /*07b8*/ 	.word	0x00000005
        /*07bc*/ 	.word	0x00000000
        /*07c0*/ 	.short	0x010a
        /*07c2*/ 	.byte	0x3f
	.zero		1


	//----- nvinfo : EIATTR_NUM_MBARRIERS
	.align		4
.L_93:
        /*07c4*/ 	.byte	0x03, 0x38
        /*07c6*/ 	.short	0x0016


	//----- nvinfo : EIATTR_EXIT_INSTR_OFFSETS
	.align		4
        /*07c8*/ 	.byte	0x04, 0x1c
        /*07ca*/ 	.short	(.L_95 - .L_94)


	//   ....[0]....
.L_94:
        /*07cc*/ 	.word	0x0000bce0


	//----- nvinfo : EIATTR_MAX_THREADS
	.align		4
.L_95:
        /*07d0*/ 	.byte	0x04, 0x05
        /*07d2*/ 	.short	(.L_97 - .L_96)
.L_96:
        /*07d4*/ 	.word	0x00000200
        /*07d8*/ 	.word	0x00000001
        /*07dc*/ 	.word	0x00000001


	//----- nvinfo : EIATTR_CRS_STACK_SIZE
	.align		4
.L_97:
        /*07e0*/ 	.byte	0x04, 0x1e
        /*07e2*/ 	.short	(.L_99 - .L_98)
.L_98:
        /*07e4*/ 	.word	0x00000000


	//----- nvinfo : EIATTR_CBANK_PARAM_SIZE
	.align		4
.L_99:
        /*07e8*/ 	.byte	0x03, 0x19
        /*07ea*/ 	.short	0x0a70


	//----- nvinfo : EIATTR_PARAM_CBANK
	.align		4
        /*07ec*/ 	.byte	0x04, 0x0a
        /*07ee*/ 	.short	(.L_101 - .L_100)
	.align		4
.L_100:
        /*07f0*/ 	.word	index@(.nv.constant0._ZN7cutlass13device_kernelIN5flash11enable_sm90INS1_16FlashAttnFwdSm90INS1_25CollectiveMainloopFwdSm90ILi2EN4cute5tupleIJNS5_1CILi1EEES8_S8_EEENS6_IJNS7_ILi192EEESA_NS7_ILi64EEEEEELi64ENS_10bfloat16_tEfNS_4arch4Sm90ELb0ELb0ELb0ELb0ELb0ELb0ELb0ELb0ELb1ELb1ELb1ELb0EEENS1_21CollectiveEpilogueFwdINS6_IJSA_SB_SA_EEES9_SD_SF_Li384ELb0ELb1ELb1ELb0EEENS1_19SingleTileSchedulerILb0ELb1ELb1ELi192EEEEEEEEEvNT_6ParamsE)
        /*07f4*/ 	.short	0x0210
        /*07f6*/ 	.short	0x0a70


	//----- nvinfo : EIATTR_SW_WAR
	.align		4
.L_101:
        /*07f8*/ 	.byte	0x04, 0x36
        /*07fa*/ 	.short	(.L_103 - .L_102)
.L_102:
        /*07fc*/ 	.word	0x00000008
.L_103:


//--------------------- .nv.info._ZN7cutlass13device_kernelIN5flash11enable_sm90INS1_16FlashAttnFwdSm90INS1_25CollectiveMainloopFwdSm90ILi2EN4cute5tupleIJNS5_1CILi1EEES8_S8_EEENS6_IJNS7_ILi192EEESA_NS7_ILi64EEEEEELi64ENS_10bfloat16_tEfNS_4arch4Sm90ELb0ELb0ELb0ELb1ELb0ELb0ELb0ELb0ELb1ELb1ELb1ELb0EEENS1_21CollectiveEpilogueFwdINS6_IJSA_SB_SA_EEES9_SD_SF_Li384ELb1ELb1ELb1ELb0EEENS1_36VarlenDynamicPersistentTileSchedulerILi192ELi192ELi384ELi128ELb1ELb1ELb1ELb0ELb1ELb1EEEEEEEEEvNT_6ParamsE --------------------------
	.section	.nv.info._ZN7cutlass13device_kernelIN5flash11enable_sm90INS1_16FlashAttnFwdSm90INS1_25CollectiveMainloopFwdSm90ILi2EN4cute5tupleIJNS5_1CILi1EEES8_S8_EEENS6_IJNS7_ILi192EEESA_NS7_ILi64EEEEEELi64ENS_10bfloat16_tEfNS_4arch4Sm90ELb0ELb0ELb0ELb1ELb0ELb0ELb0ELb0ELb1ELb1ELb1ELb0EEENS1_21CollectiveEpilogueFwdINS6_IJSA_SB_SA_EEES9_SD_SF_Li384ELb1ELb1ELb1ELb0EEENS1_36VarlenDynamicPersistentTileSchedulerILi192ELi192ELi384ELi128ELb1ELb1ELb1ELb0ELb1ELb1EEEEEEEEEvNT_6ParamsE,"",@"SHT_CUDA_INFO"
	.sectionflags	@""
	.align	4


	//----- nvinfo : EIATTR_CUDA_API_VERSION
	.align		4
        /*0000*/ 	.byte	0x04, 0x37
        /*0002*/ 	.short	(.L_105 - .L_104)
.L_104:
        /*0004*/ 	.word	0x00000082


	//----- nvinfo : EIATTR_KPARAM_INFO
	.align		4
.L_105:
        /*0008*/ 	.byte	0x04, 0x17
        /*000a*/ 	.short	(.L_107 - .L_106)
.L_106:
        /*000c*/ 	.word	0x00000000
        /*0010*/ 	.short	0x0000
        /*0012*/ 	.short	0x0070
        /*0014*/ 	.byte	0x00, 0xf0, 0x01, 0x2a


	//----- nvinfo : EIATTR_SPARSE_MMA_MASK
	.align		4
.L_107:
        /*0018*/ 	.byte	0x03, 0x50
        /*001a*/ 	.short	0x0000


	//----- nvinfo : EIATTR_MAXREG_COUNT
	.align		4
        /*001c*/ 	.byte	0x03, 0x1b
        /*001e*/ 	.short	0x0080


	//----- nvinfo : EIATTR_NUM_BARRIERS
	.align		4
        /*0020*/ 	.byte	0x02, 0x4c
        /*0022*/ 	.byte	0x10
	.zero		1


	//----- nvinfo : EIATTR_EXTERNS
	.align		4
        /*0024*/ 	.byte	0x04, 0x0f
        /*0026*/ 	.short	(.L_109 - .L_108)


	//   ....[0]....
	.align		4
.L_108:
        /*0028*/ 	.word	index@(__assertfail)


	//----- nvinfo : EIATTR_ANNOTATIONS
	.align		4
.L_109:
        /*002c*/ 	.byte	0x04, 0x55
        /*002e*/ 	.short	(.L_111 - .L_110)


	//   ....[0]....
.L_110:
        /*0030*/ 	.word	0x00000001
        /*0034*/ 	.byte	0x30, 0x09, 0x00, 0x00, 0x01, 0x00, 0x00, 0x00, 0x80, 0x0a, 0x00, 0x00, 0x01, 0x00, 0x00, 0x00
        /* <DEDUP_REMOVED lines=50> */
        /*0364*/ 	.byte	0xa0, 0xfd, 0x00, 0x00


	//----- nvinfo : EIATTR_MERCURY_ISA_VERSION
	.align		4
.L_111:
        /*0368*/ 	.byte	0x03, 0x5f
        /*036a*/ 	.short	0x0101


	//----- nvinfo : EIATTR_UNUSED_LOAD_BYTE_OFFSET
	.align		4
        /*036c*/ 	.byte	0x04, 0x44
        /*036e*/ 	.short	(.L_113 - .L_112)


	//   ....[0]....
.L_112:
        /*0370*/ 	.word	0x00000a40
        /*0374*/ 	.word	0x0000fff0


	//   ....[1]....
        /*0378*/ 	.word	0x00007cb0
        /*037c*/ 	.word	0x0000fff0


	//----- nvinfo : EIATTR_INT_WARP_WIDE_INSTR_OFFSETS
	.align		4
.L_113:
        /*0380*/ 	.byte	0x04, 0x31
        /*0382*/ 	.short	(.L_115 - .L_114)


	//   ....[0]....
.L_114:
        /*0384*/ 	.word	0x00000120


	//   ....[1]....
        /*0388*/ 	.word	0x000001c0


	//   ....[2]....
        /*038c*/ 	.word	0x00000230


	//   ....[3]....
        /*0390*/ 	.word	0x0000b570


	//   ....[4]....
        /*0394*/ 	.word	0x0000b600


	//   ....[5]....
        /*0398*/ 	.word	0x0000e6b0


	//   ....[6]....
        /*039c*/ 	.word	0x0000e740


	//----- nvinfo : EIATTR_COOP_GROUP_MASK_REGIDS
	.align		4
.L_115:
        /*03a0*/ 	.byte	0x04, 0x29
        /*03a2*/ 	.short	(.L_117 - .L_116)


	//   ....[0]....
.L_116:
        /*03a4*/ 	.word	0xffffffff


	//   ....[1]....
        /*03a8*/ 	.word	0xffffffff


	//   ....[2]....
        /*03ac*/ 	.word	0xffffffff


	//   ....[3]....
        /*03b0*/ 	.word	0xffffffff


	//   ....[4]....
        /*03b4*/ 	.word	0xffffffff


	//   ....[5]....
        /*03b8*/ 	.word	0xffffffff


	//   ....[6]....
        /*03bc*/ 	.word	0xffffffff


	//   ....[7]....
        /*03c0*/ 	.word	0xffffffff


	//   ....[8]....
        /*03c4*/ 	.word	0xffffffff


	//   ....[9]....
        /*03c8*/ 	.word	0xffffffff


	//   ....[10]....
        /*03cc*/ 	.word	0xffffffff


	//   ....[11]....
        /*03d0*/ 	.word	0xffffffff


	//   ....[12]....
        /*03d4*/ 	.word	0xffffffff


	//   ....[13]....
        /*03d8*/ 	.word	0xffffffff


	//   ....[14]....
        /*03dc*/ 	.word	0xffffffff


	//   ....[15]....
        /*03e0*/ 	.word	0xffffffff


	//   ....[16]....
        /*03e4*/ 	.word	0xffffffff


	//   ....[17]....
        /*03e8*/ 	.word	0xffffffff


	//   ....[18]....
        /*03ec*/ 	.word	0xffffffff


	//   ....[19]....
        /*03f0*/ 	.word	0xffffffff


	//   ....[20]....
        /*03f4*/ 	.word	0xffffffff


	//   ....[21]....
        /*03f8*/ 	.word	0xffffffff


	//   ....[22]....
        /*03fc*/ 	.word	0xffffffff


	//   ....[23]....
        /*0400*/ 	.word	0xffffffff


	//   ....[24]....
        /*0404*/ 	.word	0xffffffff


	//   ....[25]....
        /*0408*/ 	.word	0xffffffff


	//   ....[26]....
        /*040c*/ 	.word	0xffffffff


	//   ....[27]....
        /*0410*/ 	.word	0xffffffff


	//   ....[28]....
        /*0414*/ 	.word	0xffffffff


	//   ....[29]....
        /*0418*/ 	.word	0xffffffff


	//   ....[30]....
        /*041c*/ 	.word	0xffffffff


	//   ....[31]....
        /*0420*/ 	.word	0xffffffff


	//   ....[32]....
        /*0424*/ 	.word	0xffffffff


	//   ....[33]....
        /*0428*/ 	.word	0xffffffff


	//   ....[34]....
        /*042c*/ 	.word	0xffffffff


	//   ....[35]....
        /*0430*/ 	.word	0xffffffff


	//   ....[36]....
        /*0434*/ 	.word	0xffffffff


	//   ....[37]....
        /*0438*/ 	.word	0xffffffff


	//   ....[38]....
        /*043c*/ 	.word	0xffffffff


	//   ....[39]....
        /*0440*/ 	.word	0xffffffff


	//   ....[40]....
        /*0444*/ 	.word	0xffffffff


	//   ....[41]....
        /*0448*/ 	.word	0xffffffff


	//   ....[42]....
        /*044c*/ 	.word	0xffffffff


	//   ....[43]....
        /*0450*/ 	.word	0xffffffff


	//   ....[44]....
        /*0454*/ 	.word	0xffffffff


	//   ....[45]....
        /*0458*/ 	.word	0xffffffff


	//   ....[46]....
        /*045c*/ 	.word	0xffffffff


	//   ....[47]....
        /*0460*/ 	.word	0xffffffff


	//   ....[48]....
        /*0464*/ 	.word	0xffffffff


	//   ....[49]....
        /*0468*/ 	.word	0xffffffff


	//   ....[50]....
        /*046c*/ 	.word	0xffffffff


	//   ....[51]....
        /*0470*/ 	.word	0xffffffff


	//   ....[52]....
        /*0474*/ 	.word	0xffffffff


	//   ....[53]....
        /*0478*/ 	.word	0xffffffff


	//   ....[54]....
        /*047c*/ 	.word	0xffffffff


	//   ....[55]....
        /*0480*/ 	.word	0xffffffff


	//   ....[56]....
        /*0484*/ 	.word	0xffffffff


	//   ....[57]....
        /*0488*/ 	.word	0xffffffff


	//   ....[58]....
        /*048c*/ 	.word	0xffffffff


	//   ....[59]....
        /*0490*/ 	.word	0xffffffff


	//   ....[60]....
        /*0494*/ 	.word	0xffffffff


	//   ....[61]....
        /*0498*/ 	.word	0xffffffff


	//   ....[62]....
        /*049c*/ 	.word	0xffffffff


	//   ....[63]....
        /*04a0*/ 	.word	0xffffffff


	//   ....[64]....
        /*04a4*/ 	.word	0xffffffff


	//   ....[65]....
        /*04a8*/ 	.word	0xffffffff


	//   ....[66]....
        /*04ac*/ 	.word	0xffffffff


	//   ....[67]....
        /*04b0*/ 	.word	0xffffffff


	//   ....[68]....
        /*04b4*/ 	.word	0xffffffff


	//   ....[69]....
        /*04b8*/ 	.word	0xffffffff


	//   ....[70]....
        /*04bc*/ 	.word	0xffffffff


	//   ....[71]....
        /*04c0*/ 	.word	0xffffffff


	//   ....[72]....
        /*04c4*/ 	.word	0xffffffff


	//   ....[73]....
        /*04c8*/ 	.word	0xffffffff


	//   ....[74]....
        /*04cc*/ 	.word	0xffffffff


	//   ....[75]....
        /*04d0*/ 	.word	0xffffffff


	//   ....[76]....
        /*04d4*/ 	.word	0xffffffff


	//   ....[77]....
        /*04d8*/ 	.word	0xffffffff


	//   ....[78]....
        /*04dc*/ 	.word	0xffffffff


	//   ....[79]....
        /*04e0*/ 	.word	0xffffffff


	//   ....[80]....
        /*04e4*/ 	.word	0xffffffff


	//   ....[81]....
        /*04e8*/ 	.word	0xffffffff


	//   ....[82]....
        /*04ec*/ 	.word	0xffffffff


	//   ....[83]....
        /*04f0*/ 	.word	0xffffffff


	//   ....[84]....
        /*04f4*/ 	.word	0xffffffff


	//   ....[85]....
        /*04f8*/ 	.word	0xffffffff


	//   ....[86]....
        /*04fc*/ 	.word	0xffffffff


	//   ....[87]....
        /*0500*/ 	.word	0xffffffff


	//   ....[88]....
        /*0504*/ 	.word	0xffffffff


	//   ....[89]....
        /*0508*/ 	.word	0xffffffff


	//   ....[90]....
        /*050c*/ 	.word	0xffffffff


	//   ....[91]....
        /*0510*/ 	.word	0xffffffff


	//   ....[92]....
        /*0514*/ 	.word	0xffffffff


	//   ....[93]....
        /*0518*/ 	.word	0xffffffff


	//   ....[94]....
        /*051c*/ 	.word	0xffffffff


	//   ....[95]....
        /*0520*/ 	.word	0xffffffff


	//   ....[96]....
        /*0524*/ 	.word	0xffffffff


	//   ....[97]....
        /*0528*/ 	.word	0xffffffff


	//   ....[98]....
        /*052c*/ 	.word	0xffffffff


	//   ....[99]....
        /*0530*/ 	.word	0xffffffff


	//   ....[100]....
        /*0534*/ 	.word	0xffffffff


	//   ....[101]....
        /*0538*/ 	.word	0xffffffff


	//   ....[102]....
        /*053c*/ 	.word	0xffffffff


	//   ....[103]....
        /*0540*/ 	.word	0xffffffff


	//   ....[104]....
        /*0544*/ 	.word	0xffffffff


	//   ....[105]....
        /*0548*/ 	.word	0xffffffff


	//   ....[106]....
        /*054c*/ 	.word	0xffffffff


	//   ....[107]....
        /*0550*/ 	.word	0x0500000f


	//   ....[108]....
        /*0554*/ 	.word	0x0500000f


	//   ....[109]....
        /*0558*/ 	.word	0x0500000f


	//   ....[110]....
        /*055c*/ 	.word	0x0500000f


	//   ....[111]....
        /*0560*/ 	.word	0x0500000f


	//   ....[112]....
        /*0564*/ 	.word	0x0500000f


	//   ....[113]....
        /*0568*/ 	.word	0x0500000f


	//   ....[114]....
        /*056c*/ 	.word	0x0500000f


	//   ....[115]....
        /*0570*/ 	.word	0x0500000f


	//   ....[116]....
        /*0574*/ 	.word	0x0500000f


	//   ....[117]....
        /*0578*/ 	.word	0x0500000f


	//   ....[118]....
        /*057c*/ 	.word	0x0500000f


	//   ....[119]....
        /*0580*/ 	.word	0x0500000f


	//   ....[120]....
        /*0584*/ 	.word	0x0500000f


	//   ....[121]....
        /*0588*/ 	.word	0x0500000f


	//   ....[122]....
        /*058c*/ 	.word	0x0500000f


	//   ....[123]....
        /*0590*/ 	.word	0x0500000f


	//   ....[124]....
        /*0594*/ 	.word	0x0500000f


	//   ....[125]....
        /*0598*/ 	.word	0x0500000f


	//   ....[126]....
        /*059c*/ 	.word	0x0500000f


	//   ....[127]....
        /*05a0*/ 	.word	0x0500000f


	//   ....[128]....
        /*05a4*/ 	.word	0x0500000f


	//   ....[129]....
        /*05a8*/ 	.word	0x0500000f


	//   ....[130]....
        /*05ac*/ 	.word	0x0500000f


	//   ....[131]....
        /*05b0*/ 	.word	0x0500000f


	//   ....[132]....
        /*05b4*/ 	.word	0x0500000f


	//   ....[133]....
        /*05b8*/ 	.word	0x0500000f


	//   ....[134]....
        /*05bc*/ 	.word	0x0500000f


	//   ....[135]....
        /*05c0*/ 	.word	0x0500000f


	//   ....[136]....
        /*05c4*/ 	.word	0x0500000f


	//   ....[137]....
        /*05c8*/ 	.word	0x0500000f


	//   ....[138]....
        /*05cc*/ 	.word	0x0500000f


	//   ....[139]....
        /*05d0*/ 	.word	0x0500000f


	//   ....[140]....
        /*05d4*/ 	.word	0x0500000f


	//   ....[141]....
        /*05d8*/ 	.word	0x0500000f


	//   ....[142]....
        /*05dc*/ 	.word	0x0500000f


	//   ....[143]....
        /*05e0*/ 	.word	0x0500000f


	//   ....[144]....
        /*05e4*/ 	.word	0x0500000f


	//   ....[145]....
        /*05e8*/ 	.word	0x0500000f


	//   ....[146]....
        /*05ec*/ 	.word	0x0500000f


	//   ....[147]....
        /*05f0*/ 	.word	0x0500000f


	//   ....[148]....
        /*05f4*/ 	.word	0x0500000f


	//   ....[149]....
        /*05f8*/ 	.word	0x0500000f


	//   ....[150]....
        /*05fc*/ 	.word	0x0500000f


	//----- nvinfo : EIATTR_COOP_GROUP_INSTR_OFFSETS
	.align		4
.L_117:
        /*0600*/ 	.byte	0x04, 0x28
        /*0602*/ 	.short	(.L_119 - .L_118)


	//   ....[0]....
.L_118:
        /*0604*/ 	.word	0x00000060


	//   ....[1]....
        /*0608*/ 	.word	0x00000130


	//   ....[2]....
        /*060c*/ 	.word	0x000001e0


	//   ....[3]....
        /*0610*/ 	.word	0x000003a0


	//   ....[4]....
        /*0614*/ 	.word	0x00000500


	//   ....[5]....
        /*0618*/ 	.word	0x00000620


	//   ....[6]....
        /*061c*/ 	.word	0x00000780


	//   ....[7]....
        /*0620*/ 	.word	0x00001860


	//   ....[8]....
        /*0624*/ 	.word	0x00002b80


	//   ....[9]....
        /*0628*/ 	.word	0x00002ca0


	//   ....[10]....
        /*062c*/ 	.word	0x00003450


	//   ....[11]....
        /*0630*/ 	.word	0x000034d0


	//   ....[12]....
        /*0634*/ 	.word	0x00004670


	//   ....[13]....
        /*0638*/ 	.word	0x00005360


	//   ....[14]....
        /*063c*/ 	.word	0x00005380


	//   ....[15]....
        /*0640*/ 	.word	0x000053b0


	//   ....[16]....
        /*0644*/ 	.word	0x000053c0


	//   ....[17]....
        /*0648*/ 	.word	0x00007190


	//   ....[18]....
        /*064c*/ 	.word	0x000072b0


	//   ....[19]....
        /*0650*/ 	.word	0x000072f0


	//   ....[20]....
        /*0654*/ 	.word	0x00007460


	//   ....[21]....
        /*0658*/ 	.word	0x00007480


	//   ....[22]....
        /*065c*/ 	.word	0x00008500


	//   ....[23]....
        /*0660*/ 	.word	0x00008510


	//   ....[24]....
        /*0664*/ 	.word	0x00008520


	//   ....[25]....
        /*0668*/ 	.word	0x00008560


	//   ....[26]....
        /*066c*/ 	.word	0x00008ac0


	//   ....[27]....
        /*0670*/ 	.word	0x00008ae0


	//   ....[28]....
        /*0674*/ 	.word	0x00008af0


	//   ....[29]....
        /*0678*/ 	.word	0x00008b10


	//   ....[30]....
        /*067c*/ 	.word	0x00008b30


	//   ....[31]....
        /*0680*/ 	.word	0x00008b50


	//   ....[32]....
        /*0684*/ 	.word	0x00008cb0


	//   ....[33]....
        /*0688*/ 	.word	0x00008cc0


	//   ....[34]....
        /*068c*/ 	.word	0x000090e0


	//   ....[35]....
        /*0690*/ 	.word	0x00009110


	//   ....[36]....
        /*0694*/ 	.word	0x00009350


	//   ....[37]....
        /*0698*/ 	.word	0x00009360


	//   ....[38]....
        /*069c*/ 	.word	0x00009e60


	//   ....[39]....
        /*06a0*/ 	.word	0x00009e90


	//   ....[40]....
        /*06a4*/ 	.word	0x00009ed0


	//   ....[41]....
        /*06a8*/ 	.word	0x00009f00


	//   ....[42]....
        /*06ac*/ 	.word	0x00009f10


	//   ....[43]....
        /*06b0*/ 	.word	0x00009f20


	//   ....[44]....
        /*06b4*/ 	.word	0x00009f30


	//   ....[45]....
        /*06b8*/ 	.word	0x00009f50


	//   ....[46]....
        /*06bc*/ 	.word	0x0000a0b0


	//   ....[47]....
        /*06c0*/ 	.word	0x0000a2b0


	//   ....[48]....
        /*06c4*/ 	.word	0x0000a2e0


	//   ....[49]....
        /*06c8*/ 	.word	0x0000a310


	//   ....[50]....
        /*06cc*/ 	.word	0x0000a340


	//   ....[51]....
        /*06d0*/ 	.word	0x0000a370


	//   ....[52]....
        /*06d4*/ 	.word	0x0000a3a0


	//   ....[53]....
        /*06d8*/ 	.word	0x0000a520


	//   ....[54]....
        /*06dc*/ 	.word	0x0000a550


	//   ....[55]....
        /*06e0*/ 	.word	0x0000a580


	//   ....[56]....
        /*06e4*/ 	.word	0x0000a5b0


	//   ....[57]....
        /*06e8*/ 	.word	0x0000a5e0


	//   ....[58]....
        /*06ec*/ 	.word	0x0000a610


	//   ....[59]....
        /*06f0*/ 	.word	0x0000a6a0


	//   ....[60]....
        /*06f4*/ 	.word	0x0000a6d0


	//   ....[61]....
        /*06f8*/ 	.word	0x0000a6e0


	//   ....[62]....
        /*06fc*/ 	.word	0x0000a780


	//   ....[63]....
        /*0700*/ 	.word	0x0000bb10


	//   ....[64]....
        /*0704*/ 	.word	0x0000c670


	//   ....[65]....
        /*0708*/ 	.word	0x0000c680


	//   ....[66]....
        /*070c*/ 	.word	0x0000c6a0


	//   ....[67]....
        /*0710*/ 	.word	0x0000c730


	//   ....[68]....
        /*0714*/ 	.word	0x0000c750


	//   ....[69]....
        /*0718*/ 	.word	0x0000c7d0


	//   ....[70]....
        /*071c*/ 	.word	0x0000c7f0


	//   ....[71]....
        /*0720*/ 	.word	0x0000c870


	//   ....[72]....
        /*0724*/ 	.word	0x0000c890


	//   ....[73]....
        /*0728*/ 	.word	0x0000c910


	//   ....[74]....
        /*072c*/ 	.word	0x0000c930


	//   ....[75]....
        /*0730*/ 	.word	0x0000c9b0


	//   ....[76]....
        /*0734*/ 	.word	0x0000c9d0


	//   ....[77]....
        /*0738*/ 	.word	0x0000ca50


	//   ....[78]....
        /*073c*/ 	.word	0x0000ca70


	//   ....[79]....
        /*0740*/ 	.word	0x0000ca80


	//   ....[80]....
        /*0744*/ 	.word	0x0000caf0


	//   ....[81]....
        /*0748*/ 	.word	0x0000cb40


	//   ....[82]....
        /*074c*/ 	.word	0x0000cbf0


	//   ....[83]....
        /*0750*/ 	.word	0x0000cc00


	//   ....[84]....
        /*0754*/ 	.word	0x0000cc70


	//   ....[85]....
        /*0758*/ 	.word	0x0000cc80


	//   ....[86]....
        /*075c*/ 	.word	0x0000ccc0


	//   ....[87]....
        /*0760*/ 	.word	0x0000cce0


	//   ....[88]....
        /*0764*/ 	.word	0x0000ec30


	//   ....[89]....
        /*0768*/ 	.word	0x0000ec60


	//   ....[90]....
        /*076c*/ 	.word	0x0000ecc0


	//   ....[91]....
        /*0770*/ 	.word	0x0000ecf0


	//   ....[92]....
        /*0774*/ 	.word	0x0000ed20


	//   ....[93]....
        /*0778*/ 	.word	0x0000ed50


	//   ....[94]....
        /*077c*/ 	.word	0x0000ed80


	//   ....[95]....
        /*0780*/ 	.word	0x0000edb0


	//   ....[96]....
        /*0784*/ 	.word	0x0000ef50


	//   ....[97]....
        /*0788*/ 	.word	0x0000ef80


	//   ....[98]....
        /*078c*/ 	.word	0x0000efb0


	//   ....[99]....
        /*0790*/ 	.word	0x0000efe0


	//   ....[100]....
        /*0794*/ 	.word	0x0000f010


	//   ....[101]....
        /*0798*/ 	.word	0x0000f040


	//   ....[102]....
        /*079c*/ 	.word	0x0000f100


	//   ....[103]....
        /*07a0*/ 	.word	0x0000f120


	//   ....[104]....
        /*07a4*/ 	.word	0x0000f130


	//   ....[105]....
        /*07a8*/ 	.word	0x0000f190


	//   ....[106]....
        /*07ac*/ 	.word	0x0000f7b0


	//   ....[107]....
        /*07b0*/ 	.word	0x0000fc90


	//   ....[108]....
        /*07b4*/ 	.word	0x0000fe40


	//   ....[109]....
        /*07b8*/ 	.word	0x0000fe90


	//   ....[110]....
        /*07bc*/ 	.word	0x0000fef0


	//   ....[111]....
        /*07c0*/ 	.word	0x0000ffe0


	//   ....[112]....
        /*07c4*/ 	.word	0x00010040


	//   ....[113]....
        /*07c8*/ 	.word	0x00010140


	//   ....[114]....
        /*07cc*/ 	.word	0x000101a0


	//   ....[115]....
        /*07d0*/ 	.word	0x000102a0


	//   ....[116]....
        /*07d4*/ 	.word	0x00010300


	//   ....[117]....
        /*07d8*/ 	.word	0x00010400


	//   ....[118]....
        /*07dc*/ 	.word	0x00010460


	//   ....[119]....
        /*07e0*/ 	.word	0x00010560


	//   ....[120]....
        /*07e4*/ 	.word	0x000105c0


	//   ....[121]....
        /*07e8*/ 	.word	0x000106c0


	//   ....[122]....
        /*07ec*/ 	.word	0x00010720


	//   ....[123]....
        /*07f0*/ 	.word	0x000107d0


	//   ....[124]....
        /*07f4*/ 	.word	0x000108a0


	//   ....[125]....
        /*07f8*/ 	.word	0x00010970


	//   ....[126]....
        /*07fc*/ 	.word	0x000109d0


	//   ....[127]....
        /*0800*/ 	.word	0x00010ab0


	//   ....[128]....
        /*0804*/ 	.word	0x00010b10


	//   ....[129]....
        /*0808*/ 	.word	0x00010be0


	//   ....[130]....
        /*080c*/ 	.word	0x00010c40


	//   ....[131]....
        /*0810*/ 	.word	0x00010d00


	//   ....[132]....
        /*0814*/ 	.word	0x00011020


	//   ....[133]....
        /*0818*/ 	.word	0x000110c0


	//   ....[134]....
        /*081c*/ 	.word	0x00011240


	//   ....[135]....
        /*0820*/ 	.word	0x000112b0


	//   ....[136]....
        /*0824*/ 	.word	0x00011320


	//   ....[137]....
        /*0828*/ 	.word	0x00011390


	//   ....[138]....
        /*082c*/ 	.word	0x00011400


	//   ....[139]....
        /*0830*/ 	.word	0x00011480


	//   ....[140]....
        /*0834*/ 	.word	0x00011500


	//   ....[141]....
        /*0838*/ 	.word	0x00011590


	//   ....[142]....
        /*083c*/ 	.word	0x00011600


	//   ....[143]....
        /*0840*/ 	.word	0x00011670


	//   ....[144]....
        /*0844*/ 	.word	0x000116e0


	//   ....[145]....
        /*0848*/ 	.word	0x00011760


	//   ....[146]....
        /*084c*/ 	.word	0x000117d0


	//   ....[147]....
        /*0850*/ 	.word	0x00011870


	//   ....[148]....
        /*0854*/ 	.word	0x000118c0


	//   ....[149]....
        /*0858*/ 	.word	0x00011950


	//   ....[150]....
        /*085c*/ 	.word	0x00011a80


	//----- nvinfo : EIATTR_REG_RECONFIG
	.align		4
.L_119:
        /*0860*/ 	.byte	0x01, 0x54
	.zero		2


	//----- nvinfo : EIATTR_SYSCALL_OFFSETS
	.align		4
        /*0864*/ 	.byte	0x04, 0x46
        /*0866*/ 	.short	(.L_121 - .L_120)


	//   ....[0]....
.L_120:
        /*0868*/ 	.word	0x00001a20


	//   ....[1]....
        /*086c*/ 	.word	0x0000b760


	//   ....[2]....
        /*0870*/ 	.word	0x0000b8b0


	//   ....[3]....
        /*0874*/ 	.word	0x0000b9b0


	//   ....[4]....
        /*0878*/ 	.word	0x0000c1a0


	//----- nvinfo : EIATTR_MBARRIER_INSTR_OFFSETS
	.align		4
.L_121:
        /*087c*/ 	.byte	0x04, 0x39
        /*087e*/ 	.short	(.L_123 - .L_122)


	//   ....[0]....
.L_122:
        /*0880*/ 	.word	0x00000250
        /*0884*/ 	.word	0x000000ff
        /*0888*/ 	.word	0x00030800
        /*088c*/ 	.short	0x0100
        /*088e*/ 	.byte	0x08
	.zero		1


	//   ....[1]....
        /*0890*/ 	.word	0x00000260
        /*0894*/ 	.word	0x000000ff
        /*0898*/ 	.word	0x00030820
        /*089c*/ 	.short	0x0100
        /*089e*/ 	.byte	0x08
	.zero		1


	//   ....[2]....
        /*08a0*/ 	.word	0x00000350
        /*08a4*/ 	.word	0x000000ff
        /*08a8*/ 	.word	0x00030830
        /*08ac*/ 	.short	0x0100
        /*08ae*/ 	.byte	0x08
	.zero		1


	//   ....[3]....
        /*08b0*/ 	.word	0x00000360
        /*08b4*/ 	.word	0x000000ff
        /*08b8*/ 	.word	0x00030840
        /*08bc*/ 	.short	0x0100
        /*08be*/ 	.byte	0x08
	.zero		1


	//   ....[4]....
        /*08c0*/ 	.word	0x00000370
        /*08c4*/ 	.word	0x000000ff
        /*08c8*/ 	.word	0x00030838
        /*08cc*/ 	.short	0x0100
        /*08ce*/ 	.byte	0x08
	.zero		1


	//   ....[5]....
        /*08d0*/ 	.word	0x00000380
        /*08d4*/ 	.word	0x000000ff
        /*08d8*/ 	.word	0x00030848
        /*08dc*/ 	.short	0x0100
        /*08de*/ 	.byte	0x08
	.zero		1


	//   ....[6]....
        /*08e0*/ 	.word	0x000004b0
        /*08e4*/ 	.word	0x000000ff
        /*08e8*/ 	.word	0x00030850
        /*08ec*/ 	.short	0x0100
        /*08ee*/ 	.byte	0x08
	.zero		1


	//   ....[7]....
        /*08f0*/ 	.word	0x000004c0
        /*08f4*/ 	.word	0x000000ff
        /*08f8*/ 	.word	0x00030860
        /*08fc*/ 	.short	0x0100
        /*08fe*/ 	.byte	0x08
	.zero		1


	//   ....[8]....
        /*0900*/ 	.word	0x000004d0
        /*0904*/ 	.word	0x000000ff
        /*0908*/ 	.word	0x00030858
        /*090c*/ 	.short	0x0100
        /*090e*/ 	.byte	0x08
	.zero		1


	//   ....[9]....
        /*0910*/ 	.word	0x000004e0
        /*0914*/ 	.word	0x000000ff
        /*0918*/ 	.word	0x00030868
        /*091c*/ 	.short	0x0100
        /*091e*/ 	.byte	0x08
	.zero		1


	//   ....[10]....
        /*0920*/ 	.word	0x000005d0
        /*0924*/ 	.word	0x000000ff
        /*0928*/ 	.word	0x00030870
        /*092c*/ 	.short	0x0100
        /*092e*/ 	.byte	0x06
	.zero		1


	//   ....[11]....
        /*0930*/ 	.word	0x000005e0
        /*0934*/ 	.word	0x000000ff
        /*0938*/ 	.word	0x00030880
        /*093c*/ 	.short	0x0100
        /*093e*/ 	.byte	0x06
	.zero		1


	//   ....[12]....
        /*0940*/ 	.word	0x000005f0
        /*0944*/ 	.word	0x000000ff
        /*0948*/ 	.word	0x00030878
        /*094c*/ 	.short	0x0100
        /*094e*/ 	.byte	0x06
	.zero		1


	//   ....[13]....
        /*0950*/ 	.word	0x00000600
        /*0954*/ 	.word	0x000000ff
        /*0958*/ 	.word	0x00030888
        /*095c*/ 	.short	0x0100
        /*095e*/ 	.byte	0x06
	.zero		1


	//   ....[14]....
        /*0960*/ 	.word	0x00000730
        /*0964*/ 	.word	0x000000ff
        /*0968*/ 	.word	0x00030890
        /*096c*/ 	.short	0x0100
        /*096e*/ 	.byte	0x08
	.zero		1


	//   ....[15]....
        /*0970*/ 	.word	0x00000740
        /*0974*/ 	.word	0x000000ff
        /*0978*/ 	.word	0x000308a0
        /*097c*/ 	.short	0x0100
        /*097e*/ 	.byte	0x08
	.zero		1


	//   ....[16]....
        /*0980*/ 	.word	0x00000750
        /*0984*/ 	.word	0x000000ff
        /*0988*/ 	.word	0x00030898
        /*098c*/ 	.short	0x0100
        /*098e*/ 	.byte	0x08
	.zero		1


	//   ....[17]....
        /*0990*/ 	.word	0x00000760
        /*0994*/ 	.word	0x000000ff
        /*0998*/ 	.word	0x000308a8
        /*099c*/ 	.short	0x0100
        /*099e*/ 	.byte	0x08
	.zero		1


	//   ....[18]....
        /*09a0*/ 	.word	0x00000890
        /*09a4*/ 	.word	0x000000ff
        /*09a8*/ 	.word	0x000308b0
        /*09ac*/ 	.short	0x0100
        /*09ae*/ 	.byte	0x08
	.zero		1


	//   ....[19]....
        /*09b0*/ 	.word	0x000008a0
        /*09b4*/ 	.word	0x000000ff
        /*09b8*/ 	.word	0x000308c0
        /*09bc*/ 	.short	0x0100
        /*09be*/ 	.byte	0x08
	.zero		1


	//   ....[20]....
        /*09c0*/ 	.word	0x000008b0
        /*09c4*/ 	.word	0x000000ff
        /*09c8*/ 	.word	0x000308b8
        /*09cc*/ 	.short	0x0100
        /*09ce*/ 	.byte	0x08
	.zero		1


	//   ....[21]....
        /*09d0*/ 	.word	0x000008c0
        /*09d4*/ 	.word	0x000000ff
        /*09d8*/ 	.word	0x000308c8
        /*09dc*/ 	.short	0x0100
        /*09de*/ 	.byte	0x08
	.zero		1


	//   ....[22]....
        /*09e0*/ 	.word	0x00001a90
        /*09e4*/ 	.word	0x000000ff
        /*09e8*/ 	.word	0x00030800
        /*09ec*/ 	.short	0x010a
        /*09ee*/ 	.byte	0x25
	.zero		1


	//   ....[23]....
        /*09f0*/ 	.word	0x00001b00
        /*09f4*/ 	.word	0x00000004
        /*09f8*/ 	.word	0x00030830
        /*09fc*/ 	.short	0x010a
        /*09fe*/ 	.byte	0x3f
	.zero		1


	//   ....[24]....
        /*0a00*/ 	.word	0x00001b70
        /*0a04*/ 	.word	0x00000004
        /*0a08*/ 	.word	0x00030830
        /*0a0c*/ 	.short	0x010a
        /*0a0e*/ 	.byte	0x3f
	.zero		1


	//   ....[25]....
        /*0a10*/ 	.word	0x00002cc0
        /*0a14*/ 	.word	0x00000004
        /*0a18*/ 	.word	0x00000000
        /*0a1c*/ 	.short	0x0101
        /*0a1e*/ 	.byte	0x3f
	.zero		1


	//   ....[26]....
        /*0a20*/ 	.word	0x00004880
        /*0a24*/ 	.word	0x000000ff
        /*0a28*/ 	.word	0x00030830
        /*0a2c*/ 	.short	0x010a
        /*0a2e*/ 	.byte	0x07
	.zero		1


	//   ....[27]....
        /*0a30*/ 	.word	0x000048c0
        /*0a34*/ 	.word	0x000000ff
        /*0a38*/ 	.word	0x00030830
        /*0a3c*/ 	.short	0x010a
        /*0a3e*/ 	.byte	0x07
	.zero		1


	//   ....[28]....
        /*0a40*/ 	.word	0x00004ad0
        /*0a44*/ 	.word	0x000000ff
        /*0a48*/ 	.word	0x00030850
        /*0a4c*/ 	.short	0x010a
        /*0a4e*/ 	.byte	0x07
	.zero		1


	//   ....[29]....
        /*0a50*/ 	.word	0x00004b10
        /*0a54*/ 	.word	0x000000ff
        /*0a58*/ 	.word	0x00030850
        /*0a5c*/ 	.short	0x010a
        /*0a5e*/ 	.byte	0x07
	.zero		1


	//   ....[30]....
        /*0a60*/ 	.word	0x00006680
        /*0a64*/ 	.word	0x00000007
        /*0a68*/ 	.word	0x00000000
        /*0a6c*/ 	.short	0x0101
        /*0a6e*/ 	.byte	0x3f
	.zero		1


	//   ....[31]....
        /*0a70*/ 	.word	0x00006830
        /*0a74*/ 	.word	0x00000007
        /*0a78*/ 	.word	0x00000000
        /*0a7c*/ 	.short	0x0101
        /*0a7e*/ 	.byte	0x3f
	.zero		1


	//   ....[32]....
        /*0a80*/ 	.word	0x00007200
        /*0a84*/ 	.word	0x000000ff
        /*0a88*/ 	.word	0x00030850
        /*0a8c*/ 	.short	0x010a
        /*0a8e*/ 	.byte	0x0c
	.zero		1


	//   ....[33]....
        /*0a90*/ 	.word	0x00007240
        /*0a94*/ 	.word	0x000000ff
        /*0a98*/ 	.word	0x00030850
        /*0a9c*/ 	.short	0x010a
        /*0a9e*/ 	.byte	0x0c
	.zero		1


	//   ....[34]....
        /*0aa0*/ 	.word	0x00007a50
        /*0aa4*/ 	.word	0x0000000a
        /*0aa8*/ 	.word	0x00000000
        /*0aac*/ 	.short	0x0101
        /*0aae*/ 	.byte	0x3f
	.zero		1


	//   ....[35]....
        /*0ab0*/ 	.word	0x00008c80
        /*0ab4*/ 	.word	0x000000ff
        /*0ab8*/ 	.word	0x00000000
        /*0abc*/ 	.short	0x0101
        /*0abe*/ 	.byte	0x04
	.zero		1


	//   ....[36]....
        /*0ac0*/ 	.word	0x00009100
        /*0ac4*/ 	.word	0x000000ff
        /*0ac8*/ 	.word	0x00000000
        /*0acc*/ 	.short	0x0101
        /*0ace*/ 	.byte	0x04
	.zero		1


	//   ....[37]....
        /*0ad0*/ 	.word	0x0000bd20
        /*0ad4*/ 	.word	0x00000000
        /*0ad8*/ 	.word	0x00030840
        /*0adc*/ 	.short	0x010a
        /*0ade*/ 	.byte	0x3f
	.zero		1


	//   ....[38]....
        /*0ae0*/ 	.word	0x0000cd90
        /*0ae4*/ 	.word	0x00000011
        /*0ae8*/ 	.word	0x00030800
        /*0aec*/ 	.short	0x0107
        /*0aee*/ 	.byte	0x3f
	.zero		1


	//   ....[39]....
        /*0af0*/ 	.word	0x0000ce80
        /*0af4*/ 	.word	0x00000011
        /*0af8*/ 	.word	0x00030800
        /*0afc*/ 	.short	0x0101
        /*0afe*/ 	.byte	0x3f
	.zero		1


	//   ....[40]....
        /*0b00*/ 	.word	0x0000cea0
        /*0b04*/ 	.word	0x00000011
        /*0b08*/ 	.word	0x00030820
        /*0b0c*/ 	.short	0x010a
        /*0b0e*/ 	.byte	0x3f
	.zero		1


	//   ....[41]....
        /*0b10*/ 	.word	0x0000d230
        /*0b14*/ 	.word	0x00000002
        /*0b18*/ 	.word	0x00030840
        /*0b1c*/ 	.short	0x010a
        /*0b1e*/ 	.byte	0x3f
	.zero		1


	//   ....[42]....
        /*0b20*/ 	.word	0x0000d4b0
        /*0b24*/ 	.word	0x00000003
        /*0b28*/ 	.word	0x00000060
        /*0b2c*/ 	.short	0x010a
        /*0b2e*/ 	.byte	0x3f
	.zero		1


	//   ....[43]....
        /*0b30*/ 	.word	0x0000da00
        /*0b34*/ 	.word	0x00000002
        /*0b38*/ 	.word	0x00030840
        /*0b3c*/ 	.short	0x010a
        /*0b3e*/ 	.byte	0x3f
	.zero		1


	//   ....[44]....
        /*0b40*/ 	.word	0x0000dc80
        /*0b44*/ 	.word	0x0000000a
        /*0b48*/ 	.word	0x00000060
        /*0b4c*/ 	.short	0x010a
        /*0b4e*/ 	.byte	0x3f
	.zero		1


	//   ....[45]....
        /*0b50*/ 	.word	0x0000e110
        /*0b54*/ 	.word	0x00000002
        /*0b58*/ 	.word	0x00030840
        /*0b5c*/ 	.short	0x010a
        /*0b5e*/ 	.byte	0x3f
	.zero		1


	//   ....[46]....
        /*0b60*/ 	.word	0x0000e3a0
        /*0b64*/ 	.word	0x00000007
        /*0b68*/ 	.word	0x00000060
        /*0b6c*/ 	.short	0x010a
        /*0b6e*/ 	.byte	0x3f
	.zero		1


	//   ....[47]....
        /*0b70*/ 	.word	0x0000e7e0
        /*0b74*/ 	.word	0x00000003
        /*0b78*/ 	.word	0x00030860
        /*0b7c*/ 	.short	0x010a
        /*0b7e*/ 	.byte	0x3f
	.zero		1


	//   ....[48]....
        /*0b80*/ 	.word	0x0000f730
        /*0b84*/ 	.word	0x00000009
        /*0b88*/ 	.word	0x00030820
        /*0b8c*/ 	.short	0x010a
        /*0b8e*/ 	.byte	0x3f
	.zero		1


	//   ....[49]....
        /*0b90*/ 	.word	0x0000f8d0
        /*0b94*/ 	.word	0x00000007
        /*0b98*/ 	.word	0x00000000
        /*0b9c*/ 	.short	0x010a
        /*0b9e*/ 	.byte	0x3f
	.zero		1


	//   ....[50]....
        /*0ba0*/ 	.word	0x0000f940
        /*0ba4*/ 	.word	0x00000003
        /*0ba8*/ 	.word	0x00000000
        /*0bac*/ 	.short	0x010a
        /*0bae*/ 	.byte	0x3f
	.zero		1


	//   ....[51]....
        /*0bb0*/ 	.word	0x0000f9a0
        /*0bb4*/ 	.word	0x00000005
        /*0bb8*/ 	.word	0x00000000
        /*0bbc*/ 	.short	0x010a
        /*0bbe*/ 	.byte	0x3f
	.zero		1


	//   ....[52]....
        /*0bc0*/ 	.word	0x0000f9d0
        /*0bc4*/ 	.word	0x00000003
        /*0bc8*/ 	.word	0x00000000
        /*0bcc*/ 	.short	0x010a
        /*0bce*/ 	.byte	0x3f
	.zero		1


	//   ....[53]....
        /*0bd0*/ 	.word	0x0000fa40
        /*0bd4*/ 	.word	0x00000003
        /*0bd8*/ 	.word	0x00030800
        /*0bdc*/ 	.short	0x010a
        /*0bde*/ 	.byte	0x3f
	.zero		1


	//   ....[54]....
        /*0be0*/ 	.word	0x0000fa90
        /*0be4*/ 	.word	0x00000004
        /*0be8*/ 	.word	0x00030830
        /*0bec*/ 	.short	0x010a
        /*0bee*/ 	.byte	0x3f
	.zero		1


	//   ....[55]....
        /*0bf0*/ 	.word	0x0000faf0
        /*0bf4*/ 	.word	0x00000003
        /*0bf8*/ 	.word	0x00030830
        /*0bfc*/ 	.short	0x010a
        /*0bfe*/ 	.byte	0x3f
	.zero		1


	//   ....[56]....
        /*0c00*/ 	.word	0x0000fb50
        /*0c04*/ 	.word	0x00000003
        /*0c08*/ 	.word	0x00030850
        /*0c0c*/ 	.short	0x010a
        /*0c0e*/ 	.byte	0x3f
	.zero		1


	//   ....[57]....
        /*0c10*/ 	.word	0x0000fbb0
        /*0c14*/ 	.word	0x00000007
        /*0c18*/ 	.word	0x00030850
        /*0c1c*/ 	.short	0x010a
        /*0c1e*/ 	.byte	0x3f
	.zero		1


	//   ....[58]....
        /*0c20*/ 	.word	0x0000fd50
        /*0c24*/ 	.word	0x00000000
        /*0c28*/ 	.word	0x00030840
        /*0c2c*/ 	.short	0x010a
        /*0c2e*/ 	.byte	0x3f
	.zero		1


	//   ....[59]....
        /*0c30*/ 	.word	0x00010d40
        /*0c34*/ 	.word	0x00000011
        /*0c38*/ 	.word	0x00030820
        /*0c3c*/ 	.short	0x010a
        /*0c3e*/ 	.byte	0x3f
	.zero		1


	//   ....[60]....
        /*0c40*/ 	.word	0x00010d90
        /*0c44*/ 	.word	0x00000002
        /*0c48*/ 	.word	0x00030840
        /*0c4c*/ 	.short	0x010a
        /*0c4e*/ 	.byte	0x3f
	.zero		1


	//   ....[61]....
        /*0c50*/ 	.word	0x00010de0
        /*0c54*/ 	.word	0x00000003
        /*0c58*/ 	.word	0x00000060
        /*0c5c*/ 	.short	0x010a
        /*0c5e*/ 	.byte	0x3f
	.zero		1


	//   ....[62]....
        /*0c60*/ 	.word	0x00010e30
        /*0c64*/ 	.word	0x00000002
        /*0c68*/ 	.word	0x00030840
        /*0c6c*/ 	.short	0x010a
        /*0c6e*/ 	.byte	0x3f
	.zero		1


	//   ....[63]....
        /*0c70*/ 	.word	0x00010e80
        /*0c74*/ 	.word	0x0000000a
        /*0c78*/ 	.word	0x00000060
        /*0c7c*/ 	.short	0x010a
        /*0c7e*/ 	.byte	0x3f
	.zero		1


	//   ....[64]....
        /*0c80*/ 	.word	0x00010ed0
        /*0c84*/ 	.word	0x00000002
        /*0c88*/ 	.word	0x00030840
        /*0c8c*/ 	.short	0x010a
        /*0c8e*/ 	.byte	0x3f
	.zero		1


	//   ....[65]....
        /*0c90*/ 	.word	0x00010f20
        /*0c94*/ 	.word	0x00000007
        /*0c98*/ 	.word	0x00000060
        /*0c9c*/ 	.short	0x010a
        /*0c9e*/ 	.byte	0x3f
	.zero		1


	//   ....[66]....
        /*0ca0*/ 	.word	0x00010f70
        /*0ca4*/ 	.word	0x00000003
        /*0ca8*/ 	.word	0x00030860
        /*0cac*/ 	.short	0x010a
        /*0cae*/ 	.byte	0x3f
	.zero		1


	//   ....[67]....
        /*0cb0*/ 	.word	0x000119a0
        /*0cb4*/ 	.word	0x00000009
        /*0cb8*/ 	.word	0x00030820
        /*0cbc*/ 	.short	0x010a
        /*0cbe*/ 	.byte	0x3f
	.zero		1


	//   ....[68]....
        /*0cc0*/ 	.word	0x00011b40
        /*0cc4*/ 	.word	0x00000007
        /*0cc8*/ 	.word	0x00000000
        /*0ccc*/ 	.short	0x010a
        /*0cce*/ 	.byte	0x3f
	.zero		1


	//   ....[69]....
        /*0cd0*/ 	.word	0x00011b90
        /*0cd4*/ 	.word	0x00000003
        /*0cd8*/ 	.word	0x00000000
        /*0cdc*/ 	.short	0x010a
        /*0cde*/ 	.byte	0x3f
	.zero		1


	//   ....[70]....
        /*0ce0*/ 	.word	0x00011be0
        /*0ce4*/ 	.word	0x00000005
        /*0ce8*/ 	.word	0x00000000
        /*0cec*/ 	.short	0x010a
        /*0cee*/ 	.byte	0x3f
	.zero		1


	//----- nvinfo : EIATTR_NUM_MBARRIERS
	.align		4
.L_123:
        /*0cf0*/ 	.byte	0x03, 0x38
        /*0cf2*/ 	.short	0x0016


	//----- nvinfo : EIATTR_EXIT_INSTR_OFFSETS
	.align		4
        /*0cf4*/ 	.byte	0x04, 0x1c
        /*0cf6*/ 	.short	(.L_125 - .L_124)


	//   ....[0]....
.L_124:
        /*0cf8*/ 	.word	0x00000a70


	//   ....[1]....
        /*0cfc*/ 	.word	0x0000a050


	//   ....[2]....
        /*0d00*/ 	.word	0x0000fa20


	//----- nvinfo : EIATTR_MAX_THREADS
	.align		4
.L_125:
        /*0d04*/ 	.byte	0x04, 0x05
        /*0d06*/ 	.short	(.L_127 - .L_126)
.L_126:
        /*0d08*/ 	.word	0x00000200
        /*0d0c*/ 	.word	0x00000001
        /*0d10*/ 	.word	0x00000001


	//----- nvinfo : EIATTR_CRS_STACK_SIZE
	.align		4
.L_127:
        /*0d14*/ 	.byte	0x04, 0x1e
        /*0d16*/ 	.short	(.L_129 - .L_128)
.L_128:
        /*0d18*/ 	.word	0x00000000


	//----- nvinfo : EIATTR_CBANK_PARAM_SIZE
	.align		4
.L_129:
        /*0d1c*/ 	.byte	0x03, 0x19
        /*0d1e*/ 	.short	0x0af0


	//----- nvinfo : EIATTR_PARAM_CBANK
	.align		4
        /*0d20*/ 	.byte	0x04, 0x0a
        /*0d22*/ 	.short	(.L_131 - .L_130)
	.align		4
.L_130:
        /*0d24*/ 	.word	index@(.nv.constant0._ZN7cutlass13device_kernelIN5flash11enable_sm90INS1_16FlashAttnFwdSm90INS1_25CollectiveMainloopFwdSm90ILi2EN4cute5tupleIJNS5_1CILi1EEES8_S8_EEENS6_IJNS7_ILi192EEESA_NS7_ILi64EEEEEELi64ENS_10bfloat16_tEfNS_4arch4Sm90ELb0ELb0ELb0ELb1ELb0ELb0ELb0ELb0ELb1ELb1ELb1ELb0EEENS1_21CollectiveEpilogueFwdINS6_IJSA_SB_SA_EEES9_SD_SF_Li384ELb1ELb1ELb1ELb0EEENS1_36VarlenDynamicPersistentTileSchedulerILi192ELi192ELi384ELi128ELb1ELb1ELb1ELb0ELb1ELb1EEEEEEEEEvNT_6ParamsE)
        /*0d28*/ 	.short	0x0210
        /*0d2a*/ 	.short	0x0af0


	//----- nvinfo : EIATTR_SW_WAR
	.align		4
.L_131:
        /*0d2c*/ 	.byte	0x04, 0x36
        /*0d2e*/ 	.short	(.L_133 - .L_132)
.L_132:
        /*0d30*/ 	.word	0x00000008
.L_133:


//--------------------- .nv.info._ZN7cutlass13device_kernelIN5flash11enable_sm90INS1_16FlashAttnFwdSm90INS1_25CollectiveMainloopFwdSm90ILi2EN4cute5tupleIJNS5_1CILi1EEES8_S8_EEENS6_IJNS7_ILi192EEESA_NS7_ILi64EEEEEELi64ENS_10bfloat16_tEfNS_4arch4Sm90ELb0ELb0ELb0ELb1ELb0ELb1ELb0ELb0ELb1ELb1ELb1ELb0EEENS1_21CollectiveEpilogueFwdINS6_IJSA_SB_SA_EEES9_SD_SF_Li384ELb1ELb1ELb1ELb0EEENS1_36VarlenDynamicPersistentTileSchedulerILi192ELi192ELi384ELi128ELb1ELb1ELb1ELb0ELb1ELb1EEEEEEEEEvNT_6ParamsE --------------------------
	.section	.nv.info._ZN7cutlass13device_kernelIN5flash11enable_sm90INS1_16FlashAttnFwdSm90INS1_25CollectiveMainloopFwdSm90ILi2EN4cute5tupleIJNS5_1CILi1EEES8_S8_EEENS6_IJNS7_ILi192EEESA_NS7_ILi64EEEEEELi64ENS_10bfloat16_tEfNS_4arch4Sm90ELb0ELb0ELb0ELb1ELb0ELb1ELb0ELb0ELb1ELb1ELb1ELb0EEENS1_21CollectiveEpilogueFwdINS6_IJSA_SB_SA_EEES9_SD_SF_Li384ELb1ELb1ELb1ELb0EEENS1_36VarlenDynamicPersistentTileSchedulerILi192ELi192ELi384ELi128ELb1ELb1ELb1ELb0ELb1ELb1EEEEEEEEEvNT_6ParamsE,"",@"SHT_CUDA_INFO"
	.sectionflags	@""
	.align	4


	//----- nvinfo : EIATTR_CUDA_API_VERSION
	.align		4
        /*0000*/ 	.byte	0x04, 0x37
        /*0002*/ 	.short	(.L_135 - .L_134)
.L_134:
        /*0004*/ 	.word	0x00000082


	//----- nvinfo : EIATTR_KPARAM_INFO
	.align		4
.L_135:
        /*0008*/ 	.byte	0x04, 0x17
        /*000a*/ 	.short	(.L_137 - .L_136)
.L_136:
        /*000c*/ 	.word	0x00000000
        /*0010*/ 	.short	0x0000
        /*0012*/ 	.short	0x0070
        /*0014*/ 	.byte	0x00, 0xf0, 0x01, 0x2a


	//----- nvinfo : EIATTR_SPARSE_MMA_MASK
	.align		4
.L_137:
        /*0018*/ 	.byte	0x03, 0x50
        /*001a*/ 	.short	0x0000


	//----- nvinfo : EIATTR_MAXREG_COUNT
	.align		4
        /*001c*/ 	.byte	0x03, 0x1b
        /*001e*/ 	.short	0x0080


	//----- nvinfo : EIATTR_NUM_BARRIERS
	.align		4
        /*0020*/ 	.byte	0x02, 0x4c
        /*0022*/ 	.byte	0x10
	.zero		1


	//----- nvinfo : EIATTR_EXTERNS
	.align		4
        /*0024*/ 	.byte	0x04, 0x0f
        /*0026*/ 	.short	(.L_139 - .L_138)


	//   ....[0]....
	.align		4
.L_138:
        /*0028*/ 	.word	index@(__assertfail)


	//----- nvinfo : EIATTR_ANNOTATIONS
	.align		4
.L_139:
        /*002c*/ 	.byte	0x04, 0x55
        /*002e*/ 	.short	(.L_141 - .L_140)


	//   ....[0]....
.L_140:
        /* <DEDUP_REMOVED lines=77> */
        /*04f4*/ 	.byte	0xe0, 0x81, 0x01, 0x00, 0x01, 0x00, 0x00, 0x00, 0xf0, 0x95, 0x01, 0x00


	//----- nvinfo : EIATTR_MERCURY_ISA_VERSION
	.align		4
.L_141:
        /*0500*/ 	.byte	0x03, 0x5f
        /*0502*/ 	.short	0x0101


	//----- nvinfo : EIATTR_UNUSED_LOAD_BYTE_OFFSET
	.align		4
        /*0504*/ 	.byte	0x04, 0x44
        /*0506*/ 	.short	(.L_143 - .L_142)


	//   ....[0]....
.L_142:
        /*0508*/ 	.word	0x00000ad0
        /*050c*/ 	.word	0x0000fff0


	//   ....[1]....
        /*0510*/ 	.word	0x0000f050
        /*0514*/ 	.word	0x0000fff0


	//----- nvinfo : EIATTR_INT_WARP_WIDE_INSTR_OFFSETS
	.align		4
.L_143:
        /*0518*/ 	.byte	0x04, 0x31
        /*051a*/ 	.short	(.L_145 - .L_144)


	//   ....[0]....
.L_144:
        /*051c*/ 	.word	0x00000180


	//   ....[1]....
        /*0520*/ 	.word	0x00000220


	//   ....[2]....
        /*0524*/ 	.word	0x00000290


	//   ....[3]....
        /*0528*/ 	.word	0x00013aa0


	//   ....[4]....
        /*052c*/ 	.word	0x00013b30


	//   ....[5]....
        /*0530*/ 	.word	0x00016c30


	//   ....[6]....
        /*0534*/ 	.word	0x00016cc0


	//----- nvinfo : EIATTR_COOP_GROUP_MASK_REGIDS
	.align		4
.L_145:
        /*0538*/ 	.byte	0x04, 0x29
        /*053a*/ 	.short	(.L_147 - .L_146)


	//   ....[0]....
.L_146:
        /*053c*/ 	.word	0xffffffff


	//   ....[1]....
        /*0540*/ 	.word	0xffffffff


	//   ....[2]....
        /*0544*/ 	.word	0xffffffff


	//   ....[3]....
        /*0548*/ 	.word	0xffffffff


	//   ....[4]....
        /*054c*/ 	.word	0xffffffff


	//   ....[5]....
        /*0550*/ 	.word	0xffffffff


	//   ....[6]....
        /*0554*/ 	.word	0xffffffff


	//   ....[7]....
        /*0558*/ 	.word	0xffffffff


	//   ....[8]....
        /*055c*/ 	.word	0xffffffff


	//   ....[9]....
        /*0560*/ 	.word	0xffffffff


	//   ....[10]....
        /*0564*/ 	.word	0xffffffff


	//   ....[11]....
        /*0568*/ 	.word	0xffffffff


	//   ....[12]....
        /*056c*/ 	.word	0xffffffff


	//   ....[13]....
        /*0570*/ 	.word	0xffffffff


	//   ....[14]....
        /*0574*/ 	.word	0xffffffff


	//   ....[15]....
        /*0578*/ 	.word	0xffffffff


	//   ....[16]....
        /*057c*/ 	.word	0xffffffff


	//   ....[17]....
        /*0580*/ 	.word	0xffffffff


	//   ....[18]....
        /*0584*/ 	.word	0xffffffff


	//   ....[19]....
        /*0588*/ 	.word	0xffffffff


	//   ....[20]....
        /*058c*/ 	.word	0xffffffff


	//   ....[21]....
        /*0590*/ 	.word	0xffffffff


	//   ....[22]....
        /*0594*/ 	.word	0xffffffff


	//   ....[23]....
        /*0598*/ 	.word	0xffffffff


	//   ....[24]....
        /*059c*/ 	.word	0xffffffff


	//   ....[25]....
        /*05a0*/ 	.word	0xffffffff


	//   ....[26]....
        /*05a4*/ 	.word	0xffffffff


	//   ....[27]....
        /*05a8*/ 	.word	0xffffffff


	//   ....[28]....
        /*05ac*/ 	.word	0xffffffff


	//   ....[29]....
        /*05b0*/ 	.word	0xffffffff


	//   ....[30]....
        /*05b4*/ 	.word	0xffffffff


	//   ....[31]....
        /*05b8*/ 	.word	0xffffffff


	//   ....[32]....
        /*05bc*/ 	.word	0xffffffff


	//   ....[33]....
        /*05c0*/ 	.word	0xffffffff


	//   ....[34]....
        /*05c4*/ 	.word	0xffffffff


	//   ....[35]....
        /*05c8*/ 	.word	0xffffffff


	//   ....[36]....
        /*05cc*/ 	.word	0xffffffff


	//   ....[37]....
        /*05d0*/ 	.word	0xffffffff


	//   ....[38]....
        /*05d4*/ 	.word	0xffffffff


	//   ....[39]....
        /*05d8*/ 	.word	0xffffffff


	//   ....[40]....
        /*05dc*/ 	.word	0xffffffff


	//   ....[41]....
        /*05e0*/ 	.word	0xffffffff


	//   ....[42]....
        /*05e4*/ 	.word	0xffffffff


	//   ....[43]....
        /*05e8*/ 	.word	0xffffffff


	//   ....[44]....
        /*05ec*/ 	.word	0xffffffff


	//   ....[45]....
        /*05f0*/ 	.word	0xffffffff


	//   ....[46]....
        /*05f4*/ 	.word	0xffffffff


	//   ....[47]....
        /*05f8*/ 	.word	0xffffffff


	//   ....[48]....
        /*05fc*/ 	.word	0xffffffff


	//   ....[49]....
        /*0600*/ 	.word	0xffffffff


	//   ....[50]....
        /*0604*/ 	.word	0xffffffff


	//   ....[51]....
        /*0608*/ 	.word	0xffffffff


	//   ....[52]....
        /*060c*/ 	.word	0xffffffff


	//   ....[53]....
        /*0610*/ 	.word	0xffffffff


	//   ....[54]....
        /*0614*/ 	.word	0xffffffff


	//   ....[55]....
        /*0618*/ 	.word	0xffffffff


	//   ....[56]....
        /*061c*/ 	.word	0xffffffff


	//   ....[57]....
        /*0620*/ 	.word	0xffffffff


	//   ....[58]....
        /*0624*/ 	.word	0xffffffff


	//   ....[59]....
        /*0628*/ 	.word	0xffffffff


	//   ....[60]....
        /*062c*/ 	.word	0xffffffff


	//   ....[61]....
        /*0630*/ 	.word	0xffffffff


	//   ....[62]....
        /*0634*/ 	.word	0xffffffff


	//   ....[63]....
        /*0638*/ 	.word	0xffffffff


	//   ....[64]....
        /*063c*/ 	.word	0xffffffff


	//   ....[65]....
        /*0640*/ 	.word	0xffffffff


	//   ....[66]....
        /*0644*/ 	.word	0xffffffff


	//   ....[67]....
        /*0648*/ 	.word	0xffffffff


	//   ....[68]....
        /*064c*/ 	.word	0xffffffff


	//   ....[69]....
        /*0650*/ 	.word	0xffffffff


	//   ....[70]....
        /*0654*/ 	.word	0xffffffff


	//   ....[71]....
        /*0658*/ 	.word	0xffffffff


	//   ....[72]....
        /*065c*/ 	.word	0xffffffff


	//   ....[73]....
        /*0660*/ 	.word	0xffffffff


	//   ....[74]....
        /*0664*/ 	.word	0xffffffff


	//   ....[75]....
        /*0668*/ 	.word	0xffffffff


	//   ....[76]....
        /*066c*/ 	.word	0xffffffff


	//   ....[77]....
        /*0670*/ 	.word	0xffffffff


	//   ....[78]....
        /*0674*/ 	.word	0xffffffff


	//   ....[79]....
        /*0678*/ 	.word	0xffffffff


	//   ....[80]....
        /*067c*/ 	.word	0xffffffff


	//   ....[81]....
        /*0680*/ 	.word	0xffffffff


	//   ....[82]....
        /*0684*/ 	.word	0xffffffff


	//   ....[83]....
        /*0688*/ 	.word	0xffffffff


	//   ....[84]....
        /*068c*/ 	.word	0xffffffff


	//   ....[85]....
        /*0690*/ 	.word	0xffffffff


	//   ....[86]....
        /*0694*/ 	.word	0xffffffff


	//   ....[87]....
        /*0698*/ 	.word	0xffffffff


	//   ....[88]....
        /*069c*/ 	.word	0xffffffff


	//   ....[89]....
        /*06a0*/ 	.word	0xffffffff


	//   ....[90]....
        /*06a4*/ 	.word	0xffffffff


	//   ....[91]....
        /*06a8*/ 	.word	0xffffffff


	//   ....[92]....
        /*06ac*/ 	.word	0xffffffff


	//   ....[93]....
        /*06b0*/ 	.word	0xffffffff


	//   ....[94]....
        /*06b4*/ 	.word	0xffffffff


	//   ....[95]....
        /*06b8*/ 	.word	0xffffffff


	//   ....[96]....
        /*06bc*/ 	.word	0xffffffff


	//   ....[97]....
        /*06c0*/ 	.word	0xffffffff


	//   ....[98]....
        /*06c4*/ 	.word	0xffffffff


	//   ....[99]....
        /*06c8*/ 	.word	0xffffffff


	//   ....[100]....
        /*06cc*/ 	.word	0xffffffff


	//   ....[101]....
        /*06d0*/ 	.word	0xffffffff


	//   ....[102]....
        /*06d4*/ 	.word	0xffffffff


	//   ....[103]....
        /*06d8*/ 	.word	0xffffffff


	//   ....[104]....
        /*06dc*/ 	.word	0xffffffff


	//   ....[105]....
        /*06e0*/ 	.word	0xffffffff


	//   ....[106]....
        /*06e4*/ 	.word	0xffffffff


	//   ....[107]....
        /*06e8*/ 	.word	0xffffffff


	//   ....[108]....
        /*06ec*/ 	.word	0xffffffff


	//   ....[109]....
        /*06f0*/ 	.word	0xffffffff


	//   ....[110]....
        /*06f4*/ 	.word	0xffffffff


	//   ....[111]....
        /*06f8*/ 	.word	0xffffffff


	//   ....[112]....
        /*06fc*/ 	.word	0xffffffff


	//   ....[113]....
        /*0700*/ 	.word	0xffffffff


	//   ....[114]....
        /*0704*/ 	.word	0xffffffff


	//   ....[115]....
        /*0708*/ 	.word	0xffffffff


	//   ....[116]....
        /*070c*/ 	.word	0x0500000f


	//   ....[117]....
        /*0710*/ 	.word	0x0500000f


	//   ....[118]....
        /*0714*/ 	.word	0x0500000f


	//   ....[119]....
        /*0718*/ 	.word	0x0500000f


	//   ....[120]....
        /*071c*/ 	.word	0x0500000f


	//   ....[121]....
        /*0720*/ 	.word	0x0500000f


	//   ....[122]....
        /*0724*/ 	.word	0x0500000f


	//   ....[123]....
        /*0728*/ 	.word	0x0500000f


	//   ....[124]....
        /*072c*/ 	.word	0x0500000f


	//   ....[125]....
        /*0730*/ 	.word	0x0500000f


	//   ....[126]....
        /*0734*/ 	.word	0x0500000f


	//   ....[127]....
        /*0738*/ 	.word	0x0500000f


	//   ....[128]....
        /*073c*/ 	.word	0x0500000f


	//   ....[129]....
        /*0740*/ 	.word	0x0500000f


	//   ....[130]....
        /*0744*/ 	.word	0x0500000f


	//   ....[131]....
        /*0748*/ 	.word	0x0500000f


	//   ....[132]....
        /*074c*/ 	.word	0x0500000f


	//   ....[133]....
        /*0750*/ 	.word	0x0500000f


	//   ....[134]....
        /*0754*/ 	.word	0x0500000f


	//   ....[135]....
        /*0758*/ 	.word	0x0500000f


	//   ....[136]....
        /*075c*/ 	.word	0x0500000f


	//   ....[137]....
        /*0760*/ 	.word	0x0500000f


	//   ....[138]....
        /*0764*/ 	.word	0x0500000f


	//   ....[139]....
        /*0768*/ 	.word	0x0500000f


	//   ....[140]....
        /*076c*/ 	.word	0x0500000f


	//   ....[141]....
        /*0770*/ 	.word	0x0500000f


	//   ....[142]....
        /*0774*/ 	.word	0x0500000f


	//   ....[143]....
        /*0778*/ 	.word	0x0500000f


	//   ....[144]....
        /*077c*/ 	.word	0x0500000f


	//   ....[145]....
        /*0780*/ 	.word	0x0500000f


	//   ....[146]....
        /*0784*/ 	.word	0x0500000f


	//   ....[147]....
        /*0788*/ 	.word	0x0500000f


	//   ....[148]....
        /*078c*/ 	.word	0x0500000f


	//   ....[149]....
        /*0790*/ 	.word	0x0500000f


	//   ....[150]....
        /*0794*/ 	.word	0x0500000f


	//   ....[151]....
        /*0798*/ 	.word	0x0500000f


	//   ....[152]....
        /*079c*/ 	.word	0x0500000f


	//   ....[153]....
        /*07a0*/ 	.word	0x0500000f


	//   ....[154]....
        /*07a4*/ 	.word	0x0500000f


	//   ....[155]....
        /*07a8*/ 	.word	0x0500000f


	//   ....[156]....
        /*07ac*/ 	.word	0x0500000f


	//   ....[157]....
        /*07b0*/ 	.word	0x0500000f


	//   ....[158]....
        /*07b4*/ 	.word	0x0500000f


	//   ....[159]....
        /*07b8*/ 	.word	0x0500000f


	//   ....[160]....
        /*07bc*/ 	.word	0x0500000f


	//   ....[161]....
        /*07c0*/ 	.word	0x0500000f


	//   ....[162]....
        /*07c4*/ 	.word	0x0500000f


	//   ....[163]....
        /*07c8*/ 	.word	0x0500000f


	//   ....[164]....
        /*07cc*/ 	.word	0x0500000f


	//   ....[165]....
        /*07d0*/ 	.word	0x0500000f


	//   ....[166]....
        /*07d4*/ 	.word	0x0500000f


	//   ....[167]....
        /*07d8*/ 	.word	0x0500000f


	//   ....[168]....
        /*07dc*/ 	.word	0x0500000f


	//   ....[169]....
        /*07e0*/ 	.word	0x0500000f


	//   ....[170]....
        /*07e4*/ 	.word	0x0500000f


	//   ....[171]....
        /*07e8*/ 	.word	0x0500000f


	//   ....[172]....
        /*07ec*/ 	.word	0x0500000f


	//   ....[173]....
        /*07f0*/ 	.word	0x0500000f


	//   ....[174]....
        /*07f4*/ 	.word	0x0500000f


	//   ....[175]....
        /*07f8*/ 	.word	0x0500000f


	//   ....[176]....
        /*07fc*/ 	.word	0x0500000f


	//   ....[177]....
        /*0800*/ 	.word	0x0500000f


	//   ....[178]....
        /*0804*/ 	.word	0x0500000f


	//   ....[179]....
        /*0808*/ 	.word	0x0500000f


	//   ....[180]....
        /*080c*/ 	.word	0x0500000f


	//   ....[181]....
        /*0810*/ 	.word	0x0500000f


	//   ....[182]....
        /*0814*/ 	.word	0x0500000f


	//   ....[183]....
        /*0818*/ 	.word	0x0500000f


	//   ....[184]....
        /*081c*/ 	.word	0x0500000f


	//   ....[185]....
        /*0820*/ 	.word	0x0500000f


	//   ....[186]....
        /*0824*/ 	.word	0x0500000f


	//   ....[187]....
        /*0828*/ 	.word	0x0500000f


	//   ....[188]....
        /*082c*/ 	.word	0x0500000f


	//   ....[189]....
        /*0830*/ 	.word	0x0500000f


	//----- nvinfo : EIATTR_COOP_GROUP_INSTR_OFFSETS
	.align		4
.L_147:
        /*0834*/ 	.byte	0x04, 0x28
        /*0836*/ 	.short	(.L_149 - .L_148)


	//   ....[0]....
.L_148:
        /*0838*/ 	.word	0x00000060


	//   ....[1]....
        /*083c*/ 	.word	0x00000190


	//   ....[2]....
        /*0840*/ 	.word	0x00000240


	//   ....[3]....
        /*0844*/ 	.word	0x00000400


	//   ....[4]....
        /*0848*/ 	.word	0x00000560


	//   ....[5]....
        /*084c*/ 	.word	0x00000680


	//   ....[6]....
        /*0850*/ 	.word	0x000007e0


	//   ....[7]....
        /*0854*/ 	.word	0x00005fa0


	//   ....[8]....
        /*0858*/ 	.word	0x000065a0


	//   ....[9]....
        /*085c*/ 	.word	0x000065b0


	//   ....[10]....
        /*0860*/ 	.word	0x000065c0


	//   ....[11]....
        /*0864*/ 	.word	0x000065d0


	//   ....[12]....
        /*0868*/ 	.word	0x00007630


	//   ....[13]....
        /*086c*/ 	.word	0x00007640


	//   ....[14]....
        /*0870*/ 	.word	0x00007650


	//   ....[15]....
        /*0874*/ 	.word	0x00007660


	//   ....[16]....
        /*0878*/ 	.word	0x00009780


	//   ....[17]....
        /*087c*/ 	.word	0x00009880


	//   ....[18]....
        /*0880*/ 	.word	0x00009fb0


	//   ....[19]....
        /*0884*/ 	.word	0x0000a010


	//   ....[20]....
        /*0888*/ 	.word	0x0000b4d0


	//   ....[21]....
        /*088c*/ 	.word	0x0000c230


	//   ....[22]....
        /*0890*/ 	.word	0x0000c260


	//   ....[23]....
        /*0894*/ 	.word	0x0000c300


	//   ....[24]....
        /*0898*/ 	.word	0x0000c310


	//   ....[25]....
        /*089c*/ 	.word	0x0000e2c0


	//   ....[26]....
        /*08a0*/ 	.word	0x0000e4f0


	//   ....[27]....
        /*08a4*/ 	.word	0x0000e640


	//   ....[28]....
        /*08a8*/ 	.word	0x0000ebf0


	//   ....[29]....
        /*08ac*/ 	.word	0x0000ec10


	//   ....[30]....
        /*08b0*/ 	.word	0x0000f970


	//   ....[31]....
        /*08b4*/ 	.word	0x0000f990


	//   ....[32]....
        /*08b8*/ 	.word	0x0000f9a0


	//   ....[33]....
        /*08bc*/ 	.word	0x0000f9b0


	//   ....[34]....
        /*08c0*/ 	.word	0x0000fee0


	//   ....[35]....
        /*08c4*/ 	.word	0x0000ff20


	//   ....[36]....
        /*08c8*/ 	.word	0x0000ff50


	//   ....[37]....
        /*08cc*/ 	.word	0x0000ff80


	//   ....[38]....
        /*08d0*/ 	.word	0x0000ffa0


	//   ....[39]....
        /*08d4*/ 	.word	0x0000ffb0


	//   ....[40]....
        /*08d8*/ 	.word	0x0000fff0


	//   ....[41]....
        /*08dc*/ 	.word	0x00010020


	//   ....[42]....
        /*08e0*/ 	.word	0x00010510


	//   ....[43]....
        /*08e4*/ 	.word	0x00010520


	//   ....[44]....
        /*08e8*/ 	.word	0x000107a0


	//   ....[45]....
        /*08ec*/ 	.word	0x000107b0


	//   ....[46]....
        /*08f0*/ 	.word	0x00011240


	//   ....[47]....
        /*08f4*/ 	.word	0x00011270


	//   ....[48]....
        /*08f8*/ 	.word	0x00011290


	//   ....[49]....
        /*08fc*/ 	.word	0x000112c0


	//   ....[50]....
        /*0900*/ 	.word	0x000112f0


	//   ....[51]....
        /*0904*/ 	.word	0x00011300


	//   ....[52]....
        /*0908*/ 	.word	0x00011330


	//   ....[53]....
        /*090c*/ 	.word	0x000113a0


	//   ....[54]....
        /*0910*/ 	.word	0x000114d0


	//   ....[55]....
        /*0914*/ 	.word	0x000116f0


	//   ....[56]....
        /*0918*/ 	.word	0x00011720


	//   ....[57]....
        /*091c*/ 	.word	0x00011750


	//   ....[58]....
        /*0920*/ 	.word	0x00011780


	//   ....[59]....
        /*0924*/ 	.word	0x000117b0


	//   ....[60]....
        /*0928*/ 	.word	0x000117e0


	//   ....[61]....
        /*092c*/ 	.word	0x00011960


	//   ....[62]....
        /*0930*/ 	.word	0x00011990


	//   ....[63]....
        /*0934*/ 	.word	0x000119c0


	//   ....[64]....
        /*0938*/ 	.word	0x000119f0


	//   ....[65]....
        /*093c*/ 	.word	0x00011a20


	//   ....[66]....
        /*0940*/ 	.word	0x00011a50


	//   ....[67]....
        /*0944*/ 	.word	0x00011ae0


	//   ....[68]....
        /*0948*/ 	.word	0x00011b10


	//   ....[69]....
        /*094c*/ 	.word	0x00011b20


	//   ....[70]....
        /*0950*/ 	.word	0x00011bc0


	//   ....[71]....
        /*0954*/ 	.word	0x00012b40


	//   ....[72]....
        /*0958*/ 	.word	0x00014040


	//   ....[73]....
        /*095c*/ 	.word	0x00014be0


	//   ....[74]....
        /*0960*/ 	.word	0x00014bf0


	//   ....[75]....
        /*0964*/ 	.word	0x00014c10


	//   ....[76]....
        /*0968*/ 	.word	0x00014c70


	//   ....[77]....
        /*096c*/ 	.word	0x00014c90


	//   ....[78]....
        /*0970*/ 	.word	0x00014d10


	//   ....[79]....
        /*0974*/ 	.word	0x00014d30


	//   ....[80]....
        /*0978*/ 	.word	0x00014db0


	//   ....[81]....
        /*097c*/ 	.word	0x00014dd0


	//   ....[82]....
        /*0980*/ 	.word	0x00014e50


	//   ....[83]....
        /*0984*/ 	.word	0x00014e70


	//   ....[84]....
        /*0988*/ 	.word	0x00014ef0


	//   ....[85]....
        /*098c*/ 	.word	0x00014f10


	//   ....[86]....
        /*0990*/ 	.word	0x00014f90


	//   ....[87]....
        /*0994*/ 	.word	0x00014fb0


	//   ....[88]....
        /*0998*/ 	.word	0x00014fc0


	//   ....[89]....
        /*099c*/ 	.word	0x00015030


	//   ....[90]....
        /*09a0*/ 	.word	0x00015080


	//   ....[91]....
        /*09a4*/ 	.word	0x00015140


	//   ....[92]....
        /*09a8*/ 	.word	0x00015150


	//   ....[93]....
        /*09ac*/ 	.word	0x000151c0


	//   ....[94]....
        /*09b0*/ 	.word	0x000151d0


	//   ....[95]....
        /*09b4*/ 	.word	0x00015210


	//   ....[96]....
        /*09b8*/ 	.word	0x00015230


	//   ....[97]....
        /*09bc*/ 	.word	0x000171d0


	//   ....[98]....
        /*09c0*/ 	.word	0x00017200


	//   ....[99]....
        /*09c4*/ 	.word	0x00017260


	//   ....[100]....
        /*09c8*/ 	.word	0x00017290


	//   ....[101]....
        /*09cc*/ 	.word	0x000172c0


	//   ....[102]....
        /*09d0*/ 	.word	0x000172f0


	//   ....[103]....
        /*09d4*/ 	.word	0x00017320


	//   ....[104]....
        /*09d8*/ 	.word	0x00017350


	//   ....[105]....
        /*09dc*/ 	.word	0x000174f0


	//   ....[106]....
        /*09e0*/ 	.word	0x00017520


	//   ....[107]....
        /*09e4*/ 	.word	0x00017550


	//   ....[108]....
        /*09e8*/ 	.word	0x00017580


	//   ....[109]....
        /*09ec*/ 	.word	0x000175b0


	//   ....[110]....
        /*09f0*/ 	.word	0x000175e0


	//   ....[111]....
        /*09f4*/ 	.word	0x000176a0


	//   ....[112]....
        /*09f8*/ 	.word	0x000176c0


	//   ....[113]....
        /*09fc*/ 	.word	0x000176d0


	//   ....[114]....
        /*0a00*/ 	.word	0x00017730


	//   ....[115]....
        /*0a04*/ 	.word	0x00017d50


	//   ....[116]....
        /*0a08*/ 	.word	0x000181b0


	//   ....[117]....
        /*0a0c*/ 	.word	0x00018260


	//   ....[118]....
        /*0a10*/ 	.word	0x000182f0


	//   ....[119]....
        /*0a14*/ 	.word	0x00018340


	//   ....[120]....
        /*0a18*/ 	.word	0x00018390


	//   ....[121]....
        /*0a1c*/ 	.word	0x00018470


	//   ....[122]....
        /*0a20*/ 	.word	0x00018500


	//   ....[123]....
        /*0a24*/ 	.word	0x00018550


	//   ....[124]....
        /*0a28*/ 	.word	0x000185a0


	//   ....[125]....
        /*0a2c*/ 	.word	0x000187c0


	//   ....[126]....
        /*0a30*/ 	.word	0x00018820


	//   ....[127]....
        /*0a34*/ 	.word	0x000188e0


	//   ....[128]....
        /*0a38*/ 	.word	0x00018950


	//   ....[129]....
        /*0a3c*/ 	.word	0x000189b0


	//   ....[130]....
        /*0a40*/ 	.word	0x00018a60


	//   ....[131]....
        /*0a44*/ 	.word	0x00018ac0


	//   ....[132]....
        /*0a48*/ 	.word	0x00018b50


	//   ....[133]....
        /*0a4c*/ 	.word	0x00018bd0


	//   ....[134]....
        /*0a50*/ 	.word	0x00018c20


	//   ....[135]....
        /*0a54*/ 	.word	0x00018cb0


	//   ....[136]....
        /*0a58*/ 	.word	0x00018d40


	//   ....[137]....
        /*0a5c*/ 	.word	0x00018de0


	//   ....[138]....
        /*0a60*/ 	.word	0x00018e80


	//   ....[139]....
        /*0a64*/ 	.word	0x00018ee0


	//   ....[140]....
        /*0a68*/ 	.word	0x00018f50


	//   ....[141]....
        /*0a6c*/ 	.word	0x00018fb0


	//   ....[142]....
        /*0a70*/ 	.word	0x00019020


	//   ....[143]....
        /*0a74*/ 	.word	0x000190e0


	//   ....[144]....
        /*0a78*/ 	.word	0x00019140


	//   ....[145]....
        /*0a7c*/ 	.word	0x00019200


	//   ....[146]....
        /*0a80*/ 	.word	0x000194e0


	//   ....[147]....
        /*0a84*/ 	.word	0x00019690


	//   ....[148]....
        /*0a88*/ 	.word	0x000196e0


	//   ....[149]....
        /*0a8c*/ 	.word	0x00019740


	//   ....[150]....
        /*0a90*/ 	.word	0x00019800


	//   ....[151]....
        /*0a94*/ 	.word	0x00019860


	//   ....[152]....
        /*0a98*/ 	.word	0x00019960


	//   ....[153]....
        /*0a9c*/ 	.word	0x000199c0


	//   ....[154]....
        /*0aa0*/ 	.word	0x00019ac0


	//   ....[155]....
        /*0aa4*/ 	.word	0x00019b20


	//   ....[156]....
        /*0aa8*/ 	.word	0x00019c20


	//   ....[157]....
        /*0aac*/ 	.word	0x00019c80


	//   ....[158]....
        /*0ab0*/ 	.word	0x00019d80


	//   ....[159]....
        /*0ab4*/ 	.word	0x00019de0


	//   ....[160]....
        /*0ab8*/ 	.word	0x00019ee0


	//   ....[161]....
        /*0abc*/ 	.word	0x00019f40


	//   ....[162]....
        /*0ac0*/ 	.word	0x00019ff0


	//   ....[163]....
        /*0ac4*/ 	.word	0x0001a0c0


	//   ....[164]....
        /*0ac8*/ 	.word	0x0001a190


	//   ....[165]....
        /*0acc*/ 	.word	0x0001a1f0


	//   ....[166]....
        /*0ad0*/ 	.word	0x0001a2e0


	//   ....[167]....
        /*0ad4*/ 	.word	0x0001a340


	//   ....[168]....
        /*0ad8*/ 	.word	0x0001a410


	//   ....[169]....
        /*0adc*/ 	.word	0x0001a470


	//   ....[170]....
        /*0ae0*/ 	.word	0x0001a530


	//   ....[171]....
        /*0ae4*/ 	.word	0x0001a850


	//   ....[172]....
        /*0ae8*/ 	.word	0x0001a8f0


	//   ....[173]....
        /*0aec*/ 	.word	0x0001aa70


	//   ....[174]....
        /*0af0*/ 	.word	0x0001aae0


	//   ....[175]....
        /*0af4*/ 	.word	0x0001ab50


	//   ....[176]....
        /*0af8*/ 	.word	0x0001abc0


	//   ....[177]....
        /*0afc*/ 	.word	0x0001ac30


	//   ....[178]....
        /*0b00*/ 	.word	0x0001acb0


	//   ....[179]....
        /*0b04*/ 	.word	0x0001ad30


	//   ....[180]....
        /*0b08*/ 	.word	0x0001adc0


	//   ....[181]....
        /*0b0c*/ 	.word	0x0001ae30


	//   ....[182]....
        /*0b10*/ 	.word	0x0001aea0


	//   ....[183]....
        /*0b14*/ 	.word	0x0001af10


	//   ....[184]....
        /*0b18*/ 	.word	0x0001af90


	//   ....[185]....
        /*0b1c*/ 	.word	0x0001b000


	//   ....[186]....
        /*0b20*/ 	.word	0x0001b0a0


	//   ....[187]....
        /*0b24*/ 	.word	0x0001b0f0


	//   ....[188]....
        /*0b28*/ 	.word	0x0001b180


	//   ....[189]....
        /*0b2c*/ 	.word	0x0001b2b0


	//----- nvinfo : EIATTR_REG_RECONFIG
	.align		4
.L_149:
        /*0b30*/ 	.byte	0x01, 0x54
	.zero		2


	//----- nvinfo : EIATTR_SYSCALL_OFFSETS
	.align		4
        /*0b34*/ 	.byte	0x04, 0x46
        /*0b36*/ 	.short	(.L_151 - .L_150)


	//   ....[0]....
.L_150:
        /*0b38*/ 	.word	0x00001bc0


	//   ....[1]....
        /*0b3c*/ 	.word	0x00001d10


	//   ....[2]....
        /*0b40*/ 	.word	0x00006180


	//   ....[3]....
        /*0b44*/ 	.word	0x00006510


	//   ....[4]....
        /*0b48*/ 	.word	0x00013c90


	//   ....[5]....
        /*0b4c*/ 	.word	0x00013de0


	//   ....[6]....
        /*0b50*/ 	.word	0x00013ee0


	//   ....[7]....
        /*0b54*/ 	.word	0x00014710


	//----- nvinfo : EIATTR_MBARRIER_INSTR_OFFSETS
	.align		4
.L_151:
        /*0b58*/ 	.byte	0x04, 0x39
        /*0b5a*/ 	.short	(.L_153 - .L_152)


	//   ....[0]....
.L_152:
        /*0b5c*/ 	.word	0x000002b0
        /*0b60*/ 	.word	0x000000ff
        /*0b64*/ 	.word	0x00030800
        /*0b68*/ 	.short	0x0100
        /*0b6a*/ 	.byte	0x08
	.zero		1


	//   ....[1]....
        /*0b6c*/ 	.word	0x000002c0
        /*0b70*/ 	.word	0x000000ff
        /*0b74*/ 	.word	0x00030820
        /*0b78*/ 	.short	0x0100
        /*0b7a*/ 	.byte	0x08
	.zero		1


	//   ....[2]....
        /*0b7c*/ 	.word	0x000003b0
        /*0b80*/ 	.word	0x000000ff
        /*0b84*/ 	.word	0x00030830
        /*0b88*/ 	.short	0x0100
        /*0b8a*/ 	.byte	0x08
	.zero		1


	//   ....[3]....
        /*0b8c*/ 	.word	0x000003c0
        /*0b90*/ 	.word	0x000000ff
        /*0b94*/ 	.word	0x00030840
        /*0b98*/ 	.short	0x0100
        /*0b9a*/ 	.byte	0x08
	.zero		1


	//   ....[4]....
        /*0b9c*/ 	.word	0x000003d0
        /*0ba0*/ 	.word	0x000000ff
        /*0ba4*/ 	.word	0x00030838
        /*0ba8*/ 	.short	0x0100
        /*0baa*/ 	.byte	0x08
	.zero		1


	//   ....[5]....
        /*0bac*/ 	.word	0x000003e0
        /*0bb0*/ 	.word	0x000000ff
        /*0bb4*/ 	.word	0x00030848
        /*0bb8*/ 	.short	0x0100
        /*0bba*/ 	.byte	0x08
	.zero		1


	//   ....[6]....
        /*0bbc*/ 	.word	0x00000510
        /*0bc0*/ 	.word	0x000000ff
        /*0bc4*/ 	.word	0x00030850
        /*0bc8*/ 	.short	0x0100
        /*0bca*/ 	.byte	0x08
	.zero		1


	//   ....[7]....
        /*0bcc*/ 	.word	0x00000520
        /*0bd0*/ 	.word	0x000000ff
        /*0bd4*/ 	.word	0x00030860
        /*0bd8*/ 	.short	0x0100
        /*0bda*/ 	.byte	0x08
	.zero		1


	//   ....[8]....
        /*0bdc*/ 	.word	0x00000530
        /*0be0*/ 	.word	0x000000ff
        /*0be4*/ 	.word	0x00030858
        /*0be8*/ 	.short	0x0100
        /*0bea*/ 	.byte	0x08
	.zero		1


	//   ....[9]....
        /*0bec*/ 	.word	0x00000540
        /*0bf0*/ 	.word	0x000000ff
        /*0bf4*/ 	.word	0x00030868
        /*0bf8*/ 	.short	0x0100
        /*0bfa*/ 	.byte	0x08
	.zero		1


	//   ....[10]....
        /*0bfc*/ 	.word	0x00000630
        /*0c00*/ 	.word	0x000000ff
        /*0c04*/ 	.word	0x00030870
        /*0c08*/ 	.short	0x0100
        /*0c0a*/ 	.byte	0x06
	.zero		1


	//   ....[11]....
        /*0c0c*/ 	.word	0x00000640
        /*0c10*/ 	.word	0x000000ff
        /*0c14*/ 	.word	0x00030880
        /*0c18*/ 	.short	0x0100
        /*0c1a*/ 	.byte	0x06
	.zero		1


	//   ....[12]....
        /*0c1c*/ 	.word	0x00000650
        /*0c20*/ 	.word	0x000000ff
        /*0c24*/ 	.word	0x00030878
        /*0c28*/ 	.short	0x0100
        /*0c2a*/ 	.byte	0x06
	.zero		1


	//   ....[13]....
        /*0c2c*/ 	.word	0x00000660
        /*0c30*/ 	.word	0x000000ff
        /*0c34*/ 	.word	0x00030888
        /*0c38*/ 	.short	0x0100
        /*0c3a*/ 	.byte	0x06
	.zero		1


	//   ....[14]....
        /*0c3c*/ 	.word	0x00000790
        /*0c40*/ 	.word	0x000000ff
        /*0c44*/ 	.word	0x00030890
        /*0c48*/ 	.short	0x0100
        /*0c4a*/ 	.byte	0x08
	.zero		1


	//   ....[15]....
        /*0c4c*/ 	.word	0x000007a0
        /*0c50*/ 	.word	0x000000ff
        /*0c54*/ 	.word	0x000308a0
        /*0c58*/ 	.short	0x0100
        /*0c5a*/ 	.byte	0x08
	.zero		1


	//   ....[16]....
        /*0c5c*/ 	.word	0x000007b0
        /*0c60*/ 	.word	0x000000ff
        /*0c64*/ 	.word	0x00030898
        /*0c68*/ 	.short	0x0100
        /*0c6a*/ 	.byte	0x08
	.zero		1


	//   ....[17]....
        /*0c6c*/ 	.word	0x000007c0
        /*0c70*/ 	.word	0x000000ff
        /*0c74*/ 	.word	0x000308a8
        /*0c78*/ 	.short	0x0100
        /*0c7a*/ 	.byte	0x08
	.zero		1


	//   ....[18]....
        /*0c7c*/ 	.word	0x000008f0
        /*0c80*/ 	.word	0x000000ff
        /*0c84*/ 	.word	0x000308b0
        /*0c88*/ 	.short	0x0100
        /*0c8a*/ 	.byte	0x08
	.zero		1


	//   ....[19]....
        /*0c8c*/ 	.word	0x00000900
        /*0c90*/ 	.word	0x000000ff
        /*0c94*/ 	.word	0x000308c0
        /*0c98*/ 	.short	0x0100
        /*0c9a*/ 	.byte	0x08
	.zero		1


	//   ....[20]....
        /*0c9c*/ 	.word	0x00000910
        /*0ca0*/ 	.word	0x000000ff
        /*0ca4*/ 	.word	0x000308b8
        /*0ca8*/ 	.short	0x0100
        /*0caa*/ 	.byte	0x08
	.zero		1


	//   ....[21]....
        /*0cac*/ 	.word	0x00000920
        /*0cb0*/ 	.word	0x000000ff
        /*0cb4*/ 	.word	0x000308c8
        /*0cb8*/ 	.short	0x0100
        /*0cba*/ 	.byte	0x08
	.zero		1


	//   ....[22]....
        /*0cbc*/ 	.word	0x00002f20
        /*0cc0*/ 	.word	0x00000052
        /*0cc4*/ 	.word	0x00030890
        /*0cc8*/ 	.short	0x010a
        /*0cca*/ 	.byte	0x3f
	.zero		1


	//   ....[23]....
        /*0ccc*/ 	.word	0x00004290
        /*0cd0*/ 	.word	0x00000052
        /*0cd4*/ 	.word	0x00030890
        /*0cd8*/ 	.short	0x010a
        /*0cda*/ 	.byte	0x3f
	.zero		1


	//   ....[24]....
        /*0cdc*/ 	.word	0x00005470
        /*0ce0*/ 	.word	0x00000052
        /*0ce4*/ 	.word	0x00030890
        /*0ce8*/ 	.short	0x010a
        /*0cea*/ 	.byte	0x3f
	.zero		1


	//   ....[25]....
        /*0cec*/ 	.word	0x00005690
        /*0cf0*/ 	.word	0x0000000c
        /*0cf4*/ 	.word	0x00000000
        /*0cf8*/ 	.short	0x0101
        /*0cfa*/ 	.byte	0x3f
	.zero		1


	//   ....[26]....
        /*0cfc*/ 	.word	0x000056d0
        /*0d00*/ 	.word	0x00000052
        /*0d04*/ 	.word	0x000308b0
        /*0d08*/ 	.short	0x010a
        /*0d0a*/ 	.byte	0x3f
	.zero		1


	//   ....[27]....
        /*0d0c*/ 	.word	0x00005a90
        /*0d10*/ 	.word	0x00000052
        /*0d14*/ 	.word	0x00000000
        /*0d18*/ 	.short	0x0101
        /*0d1a*/ 	.byte	0x3f
	.zero		1


	//   ....[28]....
        /*0d1c*/ 	.word	0x00006220
        /*0d20*/ 	.word	0x00000002
        /*0d24*/ 	.word	0x00030800
        /*0d28*/ 	.short	0x010a
        /*0d2a*/ 	.byte	0x3f
	.zero		1


	//   ....[29]....
        /*0d2c*/ 	.word	0x00006270
        /*0d30*/ 	.word	0x00000002
        /*0d34*/ 	.word	0x00030800
        /*0d38*/ 	.short	0x010a
        /*0d3a*/ 	.byte	0x3f
	.zero		1


	//   ....[30]....
        /*0d3c*/ 	.word	0x00006880
        /*0d40*/ 	.word	0x00000002
        /*0d44*/ 	.word	0x00030800
        /*0d48*/ 	.short	0x010a
        /*0d4a*/ 	.byte	0x3f
	.zero		1


	//   ....[31]....
        /*0d4c*/ 	.word	0x00007840
        /*0d50*/ 	.word	0x00000002
        /*0d54*/ 	.word	0x00030800
        /*0d58*/ 	.short	0x010a
        /*0d5a*/ 	.byte	0x3f
	.zero		1


	//   ....[32]....
        /*0d5c*/ 	.word	0x00008700
        /*0d60*/ 	.word	0x00000008
        /*0d64*/ 	.word	0x00030830
        /*0d68*/ 	.short	0x010a
        /*0d6a*/ 	.byte	0x3f
	.zero		1


	//   ....[33]....
        /*0d6c*/ 	.word	0x000087c0
        /*0d70*/ 	.word	0x00000008
        /*0d74*/ 	.word	0x00030830
        /*0d78*/ 	.short	0x010a
        /*0d7a*/ 	.byte	0x3f
	.zero		1


	//   ....[34]....
        /*0d7c*/ 	.word	0x0000a200
        /*0d80*/ 	.word	0x00000008
        /*0d84*/ 	.word	0x00000000
        /*0d88*/ 	.short	0x0101
        /*0d8a*/ 	.byte	0x3f
	.zero		1


	//   ....[35]....
        /*0d8c*/ 	.word	0x0000b700
        /*0d90*/ 	.word	0x00000000
        /*0d94*/ 	.word	0x00030830
        /*0d98*/ 	.short	0x010a
        /*0d9a*/ 	.byte	0x3f
	.zero		1


	//   ....[36]....
        /*0d9c*/ 	.word	0x0000b750
        /*0da0*/ 	.word	0x00000000
        /*0da4*/ 	.word	0x00030830
        /*0da8*/ 	.short	0x010a
        /*0daa*/ 	.byte	0x3f
	.zero		1


	//   ....[37]....
        /*0dac*/ 	.word	0x0000baa0
        /*0db0*/ 	.word	0x00000003
        /*0db4*/ 	.word	0x00030850
        /*0db8*/ 	.short	0x010a
        /*0dba*/ 	.byte	0x3f
	.zero		1


	//   ....[38]....
        /*0dbc*/ 	.word	0x0000baf0
        /*0dc0*/ 	.word	0x00000003
        /*0dc4*/ 	.word	0x00030850
        /*0dc8*/ 	.short	0x010a
        /*0dca*/ 	.byte	0x3f
	.zero		1


	//   ....[39]....
        /*0dcc*/ 	.word	0x0000d140
        /*0dd0*/ 	.word	0x0000000e
        /*0dd4*/ 	.word	0x00000000
        /*0dd8*/ 	.short	0x0101
        /*0dda*/ 	.byte	0x3f
	.zero		1


	//   ....[40]....
        /*0ddc*/ 	.word	0x0000d150
        /*0de0*/ 	.word	0x0000000d
        /*0de4*/ 	.word	0x00000000
        /*0de8*/ 	.short	0x0101
        /*0dea*/ 	.byte	0x3f
	.zero		1


	//   ....[41]....
        /*0dec*/ 	.word	0x0000e340
        /*0df0*/ 	.word	0x0000000d
        /*0df4*/ 	.word	0x00030850
        /*0df8*/ 	.short	0x010a
        /*0dfa*/ 	.byte	0x3f
	.zero		1


	//   ....[42]....
        /*0dfc*/ 	.word	0x0000e400
        /*0e00*/ 	.word	0x0000000d
        /*0e04*/ 	.word	0x00030850
        /*0e08*/ 	.short	0x010a
        /*0e0a*/ 	.byte	0x3f
	.zero		1


	//   ....[43]....
        /*0e0c*/ 	.word	0x0000ed40
        /*0e10*/ 	.word	0x00000007
        /*0e14*/ 	.word	0x00000000
        /*0e18*/ 	.short	0x0101
        /*0e1a*/ 	.byte	0x3f
	.zero		1


	//   ....[44]....
        /*0e1c*/ 	.word	0x0000feb0
        /*0e20*/ 	.word	0x00000003
        /*0e24*/ 	.word	0x00000000
        /*0e28*/ 	.short	0x0101
        /*0e2a*/ 	.byte	0x3f
	.zero		1


	//   ....[45]....
        /*0e2c*/ 	.word	0x000103a0
        /*0e30*/ 	.word	0x00000008
        /*0e34*/ 	.word	0x00000000
        /*0e38*/ 	.short	0x0101
        /*0e3a*/ 	.byte	0x3f
	.zero		1


	//   ....[46]....
        /*0e3c*/ 	.word	0x00012c20
        /*0e40*/ 	.word	0x00000010
        /*0e44*/ 	.word	0x00030820
        /*0e48*/ 	.short	0x010a
        /*0e4a*/ 	.byte	0x3f
	.zero		1


	//   ....[47]....
        /*0e4c*/ 	.word	0x00012ce0
        /*0e50*/ 	.word	0x00000007
        /*0e54*/ 	.word	0x000308a0
        /*0e58*/ 	.short	0x010a
        /*0e5a*/ 	.byte	0x3f
	.zero		1


	//   ....[48]....
        /*0e5c*/ 	.word	0x00012f10
        /*0e60*/ 	.word	0x00000007
        /*0e64*/ 	.word	0x000308c0
        /*0e68*/ 	.short	0x010a
        /*0e6a*/ 	.byte	0x3f
	.zero		1


	//   ....[49]....
        /*0e6c*/ 	.word	0x00013290
        /*0e70*/ 	.word	0x00000006
        /*0e74*/ 	.word	0x000308a0
        /*0e78*/ 	.short	0x010a
        /*0e7a*/ 	.byte	0x3f
	.zero		1


	//   ....[50]....
        /*0e7c*/ 	.word	0x000134b0
        /*0e80*/ 	.word	0x00000006
        /*0e84*/ 	.word	0x000308c0
        /*0e88*/ 	.short	0x010a
        /*0e8a*/ 	.byte	0x3f
	.zero		1


	//   ....[51]....
        /*0e8c*/ 	.word	0x00014270
        /*0e90*/ 	.word	0x00000000
        /*0e94*/ 	.word	0x00030840
        /*0e98*/ 	.short	0x010a
        /*0e9a*/ 	.byte	0x3f
	.zero		1


	//   ....[52]....
        /*0e9c*/ 	.word	0x000152e0
        /*0ea0*/ 	.word	0x00000010
        /*0ea4*/ 	.word	0x00030800
        /*0ea8*/ 	.short	0x0107
        /*0eaa*/ 	.byte	0x3f
	.zero		1


	//   ....[53]....
        /*0eac*/ 	.word	0x000153d0
        /*0eb0*/ 	.word	0x00000010
        /*0eb4*/ 	.word	0x00030800
        /*0eb8*/ 	.short	0x0101
        /*0eba*/ 	.byte	0x3f
	.zero		1


	//   ....[54]....
        /*0ebc*/ 	.word	0x000153f0
        /*0ec0*/ 	.word	0x00000010
        /*0ec4*/ 	.word	0x00030820
        /*0ec8*/ 	.short	0x010a
        /*0eca*/ 	.byte	0x3f
	.zero		1


	//   ....[55]....
        /*0ecc*/ 	.word	0x00015790
        /*0ed0*/ 	.word	0x00000002
        /*0ed4*/ 	.word	0x00030840
        /*0ed8*/ 	.short	0x010a
        /*0eda*/ 	.byte	0x3f
	.zero		1


	//   ....[56]....
        /*0edc*/ 	.word	0x00015a10
        /*0ee0*/ 	.word	0x00000003
        /*0ee4*/ 	.word	0x00000060
        /*0ee8*/ 	.short	0x010a
        /*0eea*/ 	.byte	0x3f
	.zero		1


	//   ....[57]....
        /*0eec*/ 	.word	0x00015f70
        /*0ef0*/ 	.word	0x00000002
        /*0ef4*/ 	.word	0x00030840
        /*0ef8*/ 	.short	0x010a
        /*0efa*/ 	.byte	0x3f
	.zero		1


	//   ....[58]....
        /*0efc*/ 	.word	0x000161f0
        /*0f00*/ 	.word	0x0000000a
        /*0f04*/ 	.word	0x00000060
        /*0f08*/ 	.short	0x010a
        /*0f0a*/ 	.byte	0x3f
	.zero		1


	//   ....[59]....
        /*0f0c*/ 	.word	0x00016690
        /*0f10*/ 	.word	0x00000002
        /*0f14*/ 	.word	0x00030840
        /*0f18*/ 	.short	0x010a
        /*0f1a*/ 	.byte	0x3f
	.zero		1


	//   ....[60]....
        /*0f1c*/ 	.word	0x00016920
        /*0f20*/ 	.word	0x00000003
        /*0f24*/ 	.word	0x00000060
        /*0f28*/ 	.short	0x010a
        /*0f2a*/ 	.byte	0x3f
	.zero		1


	//   ....[61]....
        /*0f2c*/ 	.word	0x00016d70
        /*0f30*/ 	.word	0x00000003
        /*0f34*/ 	.word	0x00030860
        /*0f38*/ 	.short	0x010a
        /*0f3a*/ 	.byte	0x3f
	.zero		1


	//   ....[62]....
        /*0f3c*/ 	.word	0x00017cd0
        /*0f40*/ 	.word	0x00000009
        /*0f44*/ 	.word	0x00030820
        /*0f48*/ 	.short	0x010a
        /*0f4a*/ 	.byte	0x3f
	.zero		1


	//   ....[63]....
        /*0f4c*/ 	.word	0x00017e60
        /*0f50*/ 	.word	0x00000007
        /*0f54*/ 	.word	0x00000000
        /*0f58*/ 	.short	0x010a
        /*0f5a*/ 	.byte	0x3f
	.zero		1


	//   ....[64]....
        /*0f5c*/ 	.word	0x00017ed0
        /*0f60*/ 	.word	0x00000003
        /*0f64*/ 	.word	0x00000000
        /*0f68*/ 	.short	0x010a
        /*0f6a*/ 	.byte	0x3f
	.zero		1


	//   ....[65]....
        /*0f6c*/ 	.word	0x00017f30
        /*0f70*/ 	.word	0x00000005
        /*0f74*/ 	.word	0x00000000
        /*0f78*/ 	.short	0x010a
        /*0f7a*/ 	.byte	0x3f
	.zero		1


	//   ....[66]....
        /*0f7c*/ 	.word	0x00017f60
        /*0f80*/ 	.word	0x00000003
        /*0f84*/ 	.word	0x00000000
        /*0f88*/ 	.short	0x010a
        /*0f8a*/ 	.byte	0x3f
	.zero		1


	//   ....[67]....
        /*0f8c*/ 	.word	0x00017fc0
        /*0f90*/ 	.word	0x00000052
        /*0f94*/ 	.word	0x00030890
        /*0f98*/ 	.short	0x010a
        /*0f9a*/ 	.byte	0x3f
	.zero		1


	//   ....[68]....
        /*0f9c*/ 	.word	0x00018010
        /*0fa0*/ 	.word	0x00000052
        /*0fa4*/ 	.word	0x00030890
        /*0fa8*/ 	.short	0x010a
        /*0faa*/ 	.byte	0x3f
	.zero		1


	//   ....[69]....
        /*0fac*/ 	.word	0x00018060
        /*0fb0*/ 	.word	0x00000052
        /*0fb4*/ 	.word	0x00030890
        /*0fb8*/ 	.short	0x010a
        /*0fba*/ 	.byte	0x3f
	.zero		1


	//   ....[70]....
        /*0fbc*/ 	.word	0x000180b0
        /*0fc0*/ 	.word	0x00000052
        /*0fc4*/ 	.word	0x000308b0
        /*0fc8*/ 	.short	0x010a
        /*0fca*/ 	.byte	0x3f
	.zero		1


	//   ....[71]....
        /*0fcc*/ 	.word	0x000183c0
        /*0fd0*/ 	.word	0x00000002
        /*0fd4*/ 	.word	0x00030800
        /*0fd8*/ 	.short	0x010a
        /*0fda*/ 	.byte	0x3f
	.zero		1


	//   ....[72]....
        /*0fdc*/ 	.word	0x000185d0
        /*0fe0*/ 	.word	0x00000002
        /*0fe4*/ 	.word	0x00030800
        /*0fe8*/ 	.short	0x010a
        /*0fea*/ 	.byte	0x3f
	.zero		1


	//   ....[73]....
        /*0fec*/ 	.word	0x00018620
        /*0ff0*/ 	.word	0x00000008
        /*0ff4*/ 	.word	0x00030830
        /*0ff8*/ 	.short	0x010a
        /*0ffa*/ 	.byte	0x3f
	.zero		1


	//   ....[74]....
        /*0ffc*/ 	.word	0x00018670
        /*1000*/ 	.word	0x00000000
        /*1004*/ 	.word	0x00030830
        /*1008*/ 	.short	0x010a
        /*100a*/ 	.byte	0x3f
	.zero		1


	//   ....[75]....
        /*100c*/ 	.word	0x000186c0
        /*1010*/ 	.word	0x00000003
        /*1014*/ 	.word	0x00030850
        /*1018*/ 	.short	0x010a
        /*101a*/ 	.byte	0x3f
	.zero		1


	//   ....[76]....
        /*101c*/ 	.word	0x00018710
        /*1020*/ 	.word	0x0000000d
        /*1024*/ 	.word	0x00030850
        /*1028*/ 	.short	0x010a
        /*102a*/ 	.byte	0x3f
	.zero		1


	//   ....[77]....
        /*102c*/ 	.word	0x000192c0
        /*1030*/ 	.word	0x00000010
        /*1034*/ 	.word	0x00030820
        /*1038*/ 	.short	0x010a
        /*103a*/ 	.byte	0x3f
	.zero		1


	//   ....[78]....
        /*103c*/ 	.word	0x00019310
        /*1040*/ 	.word	0x00000007
        /*1044*/ 	.word	0x000308a0
        /*1048*/ 	.short	0x010a
        /*104a*/ 	.byte	0x3f
	.zero		1


	//   ....[79]....
        /*104c*/ 	.word	0x00019360
        /*1050*/ 	.word	0x00000007
        /*1054*/ 	.word	0x000308c0
        /*1058*/ 	.short	0x010a
        /*105a*/ 	.byte	0x3f
	.zero		1


	//   ....[80]....
        /*105c*/ 	.word	0x000193b0
        /*1060*/ 	.word	0x00000006
        /*1064*/ 	.word	0x000308a0
        /*1068*/ 	.short	0x010a
        /*106a*/ 	.byte	0x3f
	.zero		1


	//   ....[81]....
        /*106c*/ 	.word	0x00019400
        /*1070*/ 	.word	0x00000006
        /*1074*/ 	.word	0x000308c0
        /*1078*/ 	.short	0x010a
        /*107a*/ 	.byte	0x3f
	.zero		1


	//   ....[82]....
        /*107c*/ 	.word	0x000195a0
        /*1080*/ 	.word	0x00000000
        /*1084*/ 	.word	0x00030840
        /*1088*/ 	.short	0x010a
        /*108a*/ 	.byte	0x3f
	.zero		1


	//   ....[83]....
        /*108c*/ 	.word	0x0001a570
        /*1090*/ 	.word	0x00000010
        /*1094*/ 	.word	0x00030820
        /*1098*/ 	.short	0x010a
        /*109a*/ 	.byte	0x3f
	.zero		1


	//   ....[84]....
        /*109c*/ 	.word	0x0001a5c0
        /*10a0*/ 	.word	0x00000002
        /*10a4*/ 	.word	0x00030840
        /*10a8*/ 	.short	0x010a
        /*10aa*/ 	.byte	0x3f
	.zero		1


	//   ....[85]....
        /*10ac*/ 	.word	0x0001a610
        /*10b0*/ 	.word	0x00000003
        /*10b4*/ 	.word	0x00000060
        /*10b8*/ 	.short	0x010a
        /*10ba*/ 	.byte	0x3f
	.zero		1


	//   ....[86]....
        /*10bc*/ 	.word	0x0001a660
        /*10c0*/ 	.word	0x00000002
        /*10c4*/ 	.word	0x00030840
        /*10c8*/ 	.short	0x010a
        /*10ca*/ 	.byte	0x3f
	.zero		1


	//   ....[87]....
        /*10cc*/ 	.word	0x0001a6b0
        /*10d0*/ 	.word	0x0000000a
        /*10d4*/ 	.word	0x00000060
        /*10d8*/ 	.short	0x010a
        /*10da*/ 	.byte	0x3f
	.zero		1


	//   ....[88]....
        /*10dc*/ 	.word	0x0001a700
        /*10e0*/ 	.word	0x00000002
        /*10e4*/ 	.word	0x00030840
        /*10e8*/ 	.short	0x010a
        /*10ea*/ 	.byte	0x3f
	.zero		1


	//   ....[89]....
        /*10ec*/ 	.word	0x0001a750
        /*10f0*/ 	.word	0x00000003
        /*10f4*/ 	.word	0x00000060
        /*10f8*/ 	.short	0x010a
        /*10fa*/ 	.byte	0x3f
	.zero		1


	//   ....[90]....
        /*10fc*/ 	.word	0x0001a7a0
        /*1100*/ 	.word	0x00000003
        /*1104*/ 	.word	0x00030860
        /*1108*/ 	.short	0x010a
        /*110a*/ 	.byte	0x3f
	.zero		1


	//   ....[91]....
        /*110c*/ 	.word	0x0001b1d0
        /*1110*/ 	.word	0x00000009
        /*1114*/ 	.word	0x00030820
        /*1118*/ 	.short	0x010a
        /*111a*/ 	.byte	0x3f
	.zero		1


	//   ....[92]....
        /*111c*/ 	.word	0x0001b370
        /*1120*/ 	.word	0x00000007
        /*1124*/ 	.word	0x00000000
        /*1128*/ 	.short	0x010a
        /*112a*/ 	.byte	0x3f
	.zero		1


	//   ....[93]....
        /*112c*/ 	.word	0x0001b3c0
        /*1130*/ 	.word	0x00000003
        /*1134*/ 	.word	0x00000000
        /*1138*/ 	.short	0x010a
        /*113a*/ 	.byte	0x3f
	.zero		1


	//   ....[94]....
        /*113c*/ 	.word	0x0001b410
        /*1140*/ 	.word	0x00000005
        /*1144*/ 	.word	0x00000000
        /*1148*/ 	.short	0x010a
        /*114a*/ 	.byte	0x3f
	.zero		1


	//----- nvinfo : EIATTR_NUM_MBARRIERS
	.align		4
.L_153:
        /*114c*/ 	.byte	0x03, 0x38
        /*114e*/ 	.short	0x0016


	//----- nvinfo : EIATTR_EXIT_INSTR_OFFSETS
	.align		4
        /*1150*/ 	.byte	0x04, 0x1c
        /*1152*/ 	.short	(.L_155 - .L_154)


	//   ....[0]....
.L_154:
        /*1154*/ 	.word	0x00017fb0


	//----- nvinfo : EIATTR_MAX_THREADS
	.align		4
.L_155:
        /*1158*/ 	.byte	0x04, 0x05
        /*115a*/ 	.short	(.L_157 - .L_156)
.L_156:
        /*115c*/ 	.word	0x00000200
        /*1160*/ 	.word	0x00000001
        /*1164*/ 	.word	0x00000001


	//----- nvinfo : EIATTR_CRS_STACK_SIZE
	.align		4
.L_157:
        /*1168*/ 	.byte	0x04, 0x1e
        /*116a*/ 	.short	(.L_159 - .L_158)
.L_158:
        /*116c*/ 	.word	0x00000000


	//----- nvinfo : EIATTR_CBANK_PARAM_SIZE
	.align		4
.L_159:
        /*1170*/ 	.byte	0x03, 0x19
        /*1172*/ 	.short	0x0af0


	//----- nvinfo : EIATTR_PARAM_CBANK
	.align		4
        /*1174*/ 	.byte	0x04, 0x0a
        /*1176*/ 	.short	(.L_161 - .L_160)
	.align		4
.L_160:
        /*1178*/ 	.word	index@(.nv.constant0._ZN7cutlass13device_kernelIN5flash11enable_sm90INS1_16FlashAttnFwdSm90INS1_25CollectiveMainloopFwdSm90ILi2EN4cute5tupleIJNS5_1CILi1EEES8_S8_EEENS6_IJNS7_ILi192EEESA_NS7_ILi64EEEEEELi64ENS_10bfloat16_tEfNS_4arch4Sm90ELb0ELb0ELb0ELb1ELb0ELb1ELb0ELb0ELb1ELb1ELb1ELb0EEENS1_21CollectiveEpilogueFwdINS6_IJSA_SB_SA_EEES9_SD_SF_Li384ELb1ELb1ELb1ELb0EEENS1_36VarlenDynamicPersistentTileSchedulerILi192ELi192ELi384ELi128ELb1ELb1ELb1ELb0ELb1ELb1EEEEEEEEEvNT_6ParamsE)
        /*117c*/ 	.short	0x0210
        /*117e*/ 	.short	0x0af0


	//----- nvinfo : EIATTR_SW_WAR
	.align		4
.L_161:
        /*1180*/ 	.byte	0x04, 0x36
        /*1182*/ 	.short	(.L_163 - .L_162)
.L_162:
        /*1184*/ 	.word	0x00000008
.L_163:


//--------------------- .nv.info._ZN7cutlass13device_kernelIN5flash11enable_sm90INS1_16FlashAttnFwdSm90INS1_25CollectiveMainloopFwdSm90ILi2EN4cute5tupleIJNS5_1CILi1EEES8_S8_EEENS6_IJNS7_ILi192EEENS7_ILi128EEENS7_ILi64EEEEEELi64ENS_10bfloat16_tEfNS_4arch4Sm90ELb0ELb1ELb0ELb0ELb0ELb0ELb0ELb1ELb1ELb1ELb1ELb0EEENS1_21CollectiveEpilogueFwdINS6_IJSA_SC_SB_EEES9_SE_SG_Li384ELb0ELb1ELb1ELb0EEENS1_19SingleTileSchedulerILb0ELb1ELb1ELi192EEEEEEEEEvNT_6ParamsE --------------------------
	.section	.nv.info._ZN7cutlass13device_kernelIN5flash11enable_sm90INS1_16FlashAttnFwdSm90INS1_25CollectiveMainloopFwdSm90ILi2EN4cute5tupleIJNS5_1CILi1EEES8_S8_EEENS6_IJNS7_ILi192EEENS7_ILi128EEENS7_ILi64EEEEEELi64ENS_10bfloat16_tEfNS_4arch4Sm90ELb0ELb1ELb0ELb0ELb0ELb0ELb0ELb1ELb1ELb1ELb1ELb0EEENS1_21CollectiveEpilogueFwdINS6_IJSA_SC_SB_EEES9_SE_SG_Li384ELb0ELb1ELb1ELb0EEENS1_19SingleTileSchedulerILb0ELb1ELb1ELi192EEEEEEEEEvNT_6ParamsE,"",@"SHT_CUDA_INFO"
	.sectionflags	@""
	.align	4


	//----- nvinfo : EIATTR_CUDA_API_VERSION
	.align		4
        /*0000*/ 	.byte	0x04, 0x37
        /*0002*/ 	.short	(.L_165 - .L_164)
.L_164:
        /*0004*/ 	.word	0x00000082


	//----- nvinfo : EIATTR_KPARAM_INFO
	.align		4
.L_165:
        /*0008*/ 	.byte	0x04, 0x17
        /*000a*/ 	.short	(.L_167 - .L_166)
.L_166:
        /*000c*/ 	.word	0x00000000
        /*0010*/ 	.short	0x0000
        /*0012*/ 	.short	0x0070
        /*0014*/ 	.byte	0x00, 0xf0, 0x01, 0x28


	//----- nvinfo : EIATTR_SPARSE_MMA_MASK
	.align		4
.L_167:
        /*0018*/ 	.byte	0x03, 0x50
        /*001a*/ 	.short	0x0000


	//----- nvinfo : EIATTR_MAXREG_COUNT
	.align		4
        /*001c*/ 	.byte	0x03, 0x1b
        /*001e*/ 	.short	0x0080


	//----- nvinfo : EIATTR_NUM_BARRIERS
	.align		4
        /*0020*/ 	.byte	0x02, 0x4c
        /*0022*/ 	.byte	0x10
	.zero		1


	//----- nvinfo : EIATTR_EXTERNS
	.align		4
        /*0024*/ 	.byte	0x04, 0x0f
        /*0026*/ 	.short	(.L_169 - .L_168)


	//   ....[0]....
	.align		4
.L_168:
        /*0028*/ 	.word	index@(__assertfail)


	//----- nvinfo : EIATTR_MERCURY_ISA_VERSION
	.align		4
.L_169:
        /*002c*/ 	.byte	0x03, 0x5f
        /*002e*/ 	.short	0x0101


	//----- nvinfo : EIATTR_INT_WARP_WIDE_INSTR_OFFSETS
	.align		4
        /*0030*/ 	.byte	0x04, 0x31
        /*0032*/ 	.short	(.L_171 - .L_170)


	//   ....[0]....
.L_170:
        /*0034*/ 	.word	0x00000120


	//   ....[1]....
        /*0038*/ 	.word	0x00000160


	//   ....[2]....
        /*003c*/ 	.word	0x000001d0


	//----- nvinfo : EIATTR_COOP_GROUP_MASK_REGIDS
	.align		4
.L_171:
        /*0040*/ 	.byte	0x04, 0x29
        /*0042*/ 	.short	(.L_173 - .L_172)


	//   ....[0]....
.L_172:
        /*0044*/ 	.word	0xffffffff


	//   ....[1]....
        /*0048*/ 	.word	0xffffffff


	//   ....[2]....
        /*004c*/ 	.word	0xffffffff


	//   ....[3]....
        /*0050*/ 	.word	0xffffffff


	//   ....[4]....
        /*0054*/ 	.word	0xffffffff


	//   ....[5]....
        /*0058*/ 	.word	0xffffffff


	//   ....[6]....
        /*005c*/ 	.word	0xffffffff


	//   ....[7]....
        /*0060*/ 	.word	0xffffffff


	//   ....[8]....
        /*0064*/ 	.word	0xffffffff


	//   ....[9]....
        /*0068*/ 	.word	0xffffffff


	//   ....[10]....
        /*006c*/ 	.word	0xffffffff


	//   ....[11]....
        /*0070*/ 	.word	0xffffffff


	//   ....[12]....
        /*0074*/ 	.word	0xffffffff


	//   ....[13]....
        /*0078*/ 	.word	0xffffffff


	//   ....[14]....
        /*007c*/ 	.word	0xffffffff


	//   ....[15]....
        /*0080*/ 	.word	0xffffffff


	//   ....[16]....
        /*0084*/ 	.word	0xffffffff


	//   ....[17]....
        /*0088*/ 	.word	0xffffffff


	//   ....[18]....
        /*008c*/ 	.word	0xffffffff


	//   ....[19]....
        /*0090*/ 	.word	0xffffffff


	//   ....[20]....
        /*0094*/ 	.word	0xffffffff


	//   ....[21]....
        /*0098*/ 	.word	0xffffffff


	//   ....[22]....
        /*009c*/ 	.word	0xffffffff


	//   ....[23]....
        /*00a0*/ 	.word	0xffffffff


	//   ....[24]....
        /*00a4*/ 	.word	0xffffffff


	//   ....[25]....
        /*00a8*/ 	.word	0xffffffff


	//   ....[26]....
        /*00ac*/ 	.word	0xffffffff


	//   ....[27]....
        /*00b0*/ 	.word	0xffffffff


	//   ....[28]....
        /*00b4*/ 	.word	0xffffffff


	//   ....[29]....
        /*00b8*/ 	.word	0xffffffff


	//   ....[30]....
        /*00bc*/ 	.word	0xffffffff


	//   ....[31]....
        /*00c0*/ 	.word	0xffffffff


	//   ....[32]....
        /*00c4*/ 	.word	0xffffffff


	//   ....[33]....
        /*00c8*/ 	.word	0xffffffff


	//   ....[34]....
        /*00cc*/ 	.word	0xffffffff


	//   ....[35]....
        /*00d0*/ 	.word	0xffffffff


	//   ....[36]....
        /*00d4*/ 	.word	0xffffffff


	//   ....[37]....
        /*00d8*/ 	.word	0xffffffff


	//   ....[38]....
        /*00dc*/ 	.word	0xffffffff


	//   ....[39]....
        /*00e0*/ 	.word	0xffffffff


	//   ....[40]....
        /*00e4*/ 	.word	0xffffffff


	//   ....[41]....
        /*00e8*/ 	.word	0xffffffff


	//   ....[42]....
        /*00ec*/ 	.word	0xffffffff


	//   ....[43]....
        /*00f0*/ 	.word	0xffffffff


	//   ....[44]....
        /*00f4*/ 	.word	0xffffffff


	//   ....[45]....
        /*00f8*/ 	.word	0xffffffff


	//   ....[46]....
        /*00fc*/ 	.word	0xffffffff


	//   ....[47]....
        /*0100*/ 	.word	0xffffffff


	//   ....[48]....
        /*0104*/ 	.word	0xffffffff


	//   ....[49]....
        /*0108*/ 	.word	0xffffffff


	//   ....[50]....
        /*010c*/ 	.word	0xffffffff


	//   ....[51]....
        /*0110*/ 	.word	0xffffffff


	//   ....[52]....
        /*0114*/ 	.word	0xffffffff


	//   ....[53]....
        /*0118*/ 	.word	0xffffffff


	//   ....[54]....
        /*011c*/ 	.word	0xffffffff


	//   ....[55]....
        /*0120*/ 	.word	0xffffffff


	//   ....[56]....
        /*0124*/ 	.word	0xffffffff


	//   ....[57]....
        /*0128*/ 	.word	0xffffffff


	//   ....[58]....
        /*012c*/ 	.word	0xffffffff


	//   ....[59]....
        /*0130*/ 	.word	0xffffffff


	//   ....[60]....
        /*0134*/ 	.word	0xffffffff


	//   ....[61]....
        /*0138*/ 	.word	0xffffffff


	//   ....[62]....
        /*013c*/ 	.word	0xffffffff


	//   ....[63]....
        /*0140*/ 	.word	0xffffffff


	//   ....[64]....
        /*0144*/ 	.word	0xffffffff


	//   ....[65]....
        /*0148*/ 	.word	0xffffffff


	//   ....[66]....
        /*014c*/ 	.word	0xffffffff


	//   ....[67]....
        /*0150*/ 	.word	0xffffffff


	//   ....[68]....
        /*0154*/ 	.word	0xffffffff


	//   ....[69]....
        /*0158*/ 	.word	0x0500000f


	//   ....[70]....
        /*015c*/ 	.word	0x0500000f


	//   ....[71]....
        /*0160*/ 	.word	0x0500000f


	//   ....[72]....
        /*0164*/ 	.word	0x0500000f


	//   ....[73]....
        /*0168*/ 	.word	0x0500000f


	//   ....[74]....
        /*016c*/ 	.word	0x0500000f


	//   ....[75]....
        /*0170*/ 	.word	0x0500000f


	//   ....[76]....
        /*0174*/ 	.word	0x0500000f


	//   ....[77]....
        /*0178*/ 	.word	0x0500000f


	//   ....[78]....
        /*017c*/ 	.word	0x0500000f


	//   ....[79]....
        /*0180*/ 	.word	0x0500000f


	//   ....[80]....
        /*0184*/ 	.word	0x0500000f


	//   ....[81]....
        /*0188*/ 	.word	0x0500000f


	//   ....[82]....
        /*018c*/ 	.word	0x0500000f


	//   ....[83]....
        /*0190*/ 	.word	0x0500000f


	//   ....[84]....
        /*0194*/ 	.word	0x0500000f


	//   ....[85]....
        /*0198*/ 	.word	0x0500000f


	//   ....[86]....
        /*019c*/ 	.word	0x0500000f


	//   ....[87]....
        /*01a0*/ 	.word	0x0500000f


	//   ....[88]....
        /*01a4*/ 	.word	0x0500000f


	//   ....[89]....
        /*01a8*/ 	.word	0x0500000f


	//   ....[90]....
        /*01ac*/ 	.word	0x0500000f


	//   ....[91]....
        /*01b0*/ 	.word	0x0500000f


	//   ....[92]....
        /*01b4*/ 	.word	0x0500000f


	//   ....[93]....
        /*01b8*/ 	.word	0x0500000f


	//   ....[94]....
        /*01bc*/ 	.word	0x0500000f


	//----- nvinfo : EIATTR_COOP_GROUP_INSTR_OFFSETS
	.align		4
.L_173:
        /*01c0*/ 	.byte	0x04, 0x28
        /*01c2*/ 	.short	(.L_175 - .L_174)


	//   ....[0]....
.L_174:
        /*01c4*/ 	.word	0x00000060


	//   ....[1]....
        /*01c8*/ 	.word	0x00000130


	//   ....[2]....
        /*01cc*/ 	.word	0x00000180


	//   ....[3]....
        /*01d0*/ 	.word	0x000003b0


	//   ....[4]....
        /*01d4*/ 	.word	0x00000510


	//   ....[5]....
        /*01d8*/ 	.word	0x00000630


	//   ....[6]....
        /*01dc*/ 	.word	0x00000790


	//   ....[7]....
        /*01e0*/ 	.word	0x000014a0


	//   ....[8]....
        /*01e4*/ 	.word	0x00001bf0


	//   ....[9]....
        /*01e8*/ 	.word	0x00001f00


	//   ....[10]....
        /*01ec*/ 	.word	0x00003180


	//   ....[11]....
        /*01f0*/ 	.word	0x000032b0


	//   ....[12]....
        /*01f4*/ 	.word	0x00003c40


	//   ....[13]....
        /*01f8*/ 	.word	0x00003cc0


	//   ....[14]....
        /*01fc*/ 	.word	0x00005160


	//   ....[15]....
        /*0200*/ 	.word	0x000053e0


	//   ....[16]....
        /*0204*/ 	.word	0x00005f30


	//   ....[17]....
        /*0208*/ 	.word	0x00005f50


	//   ....[18]....
        /*020c*/ 	.word	0x000069d0


	//   ....[19]....
        /*0210*/ 	.word	0x00006a50


	//   ....[20]....
        /*0214*/ 	.word	0x00008160


	//   ....[21]....
        /*0218*/ 	.word	0x00008190


	//   ....[22]....
        /*021c*/ 	.word	0x00008720


	//   ....[23]....
        /*0220*/ 	.word	0x000087a0


	//   ....[24]....
        /*0224*/ 	.word	0x00009cf0


	//   ....[25]....
        /*0228*/ 	.word	0x0000a130


	//   ....[26]....
        /*022c*/ 	.word	0x0000acc0


	//   ....[27]....
        /*0230*/ 	.word	0x0000ace0


	//   ....[28]....
        /*0234*/ 	.word	0x0000b6d0


	//   ....[29]....
        /*0238*/ 	.word	0x0000b750


	//   ....[30]....
        /*023c*/ 	.word	0x0000c600


	//   ....[31]....
        /*0240*/ 	.word	0x0000c630


	//   ....[32]....
        /*0244*/ 	.word	0x0000c720


	//   ....[33]....
        /*0248*/ 	.word	0x0000c730


	//   ....[34]....
        /*024c*/ 	.word	0x0000d4c0


	//   ....[35]....
        /*0250*/ 	.word	0x0000d500


	//   ....[36]....
        /*0254*/ 	.word	0x0000d540


	//   ....[37]....
        /*0258*/ 	.word	0x0000d560


	//   ....[38]....
        /*025c*/ 	.word	0x0000d580


	//   ....[39]....
        /*0260*/ 	.word	0x0000d590


	//   ....[40]....
        /*0264*/ 	.word	0x0000d8d0


	//   ....[41]....
        /*0268*/ 	.word	0x0000d8e0


	//   ....[42]....
        /*026c*/ 	.word	0x0000e000


	//   ....[43]....
        /*0270*/ 	.word	0x0000eeb0


	//   ....[44]....
        /*0274*/ 	.word	0x0000f830


	//   ....[45]....
        /*0278*/ 	.word	0x0000f860


	//   ....[46]....
        /*027c*/ 	.word	0x0000f890


	//   ....[47]....
        /*0280*/ 	.word	0x0000f8b0


	//   ....[48]....
        /*0284*/ 	.word	0x0000f8c0


	//   ....[49]....
        /*0288*/ 	.word	0x0000f910


	//   ....[50]....
        /*028c*/ 	.word	0x0000f970


	//   ....[51]....
        /*0290*/ 	.word	0x0000f990


	//   ....[52]....
        /*0294*/ 	.word	0x0000f9f0


	//   ....[53]....
        /*0298*/ 	.word	0x0000fa20


	//   ....[54]....
        /*029c*/ 	.word	0x0000fa90


	//   ....[55]....
        /*02a0*/ 	.word	0x0000fac0


	//   ....[56]....
        /*02a4*/ 	.word	0x0000faf0


	//   ....[57]....
        /*02a8*/ 	.word	0x0000fb20


	//   ....[58]....
        /*02ac*/ 	.word	0x0000fb70


	//   ....[59]....
        /*02b0*/ 	.word	0x0000fb90


	//   ....[60]....
        /*02b4*/ 	.word	0x0000fbd0


	//   ....[61]....
        /*02b8*/ 	.word	0x0000fc00


	//   ....[62]....
        /*02bc*/ 	.word	0x0000fc30


	//   ....[63]....
        /*02c0*/ 	.word	0x0000fca0


	//   ....[64]....
        /*02c4*/ 	.word	0x0000fd20


	//   ....[65]....
        /*02c8*/ 	.word	0x0000fd30


	//   ....[66]....
        /*02cc*/ 	.word	0x0000fd60


	//   ....[67]....
        /*02d0*/ 	.word	0x0000fd90


	//   ....[68]....
        /*02d4*/ 	.word	0x00011650


	//   ....[69]....
        /*02d8*/ 	.word	0x00011c70


	//   ....[70]....
        /*02dc*/ 	.word	0x00011de0


	//   ....[71]....
        /*02e0*/ 	.word	0x00011e30


	//   ....[72]....
        /*02e4*/ 	.word	0x00011f50


	//   ....[73]....
        /*02e8*/ 	.word	0x00011fa0


	//   ....[74]....
        /*02ec*/ 	.word	0x00012030


	//   ....[75]....
        /*02f0*/ 	.word	0x000120e0


	//   ....[76]....
        /*02f4*/ 	.word	0x00012180


	//   ....[77]....
        /*02f8*/ 	.word	0x00012220


	//   ....[78]....
        /*02fc*/ 	.word	0x000122b0


	//   ....[79]....
        /*0300*/ 	.word	0x00012350


	//   ....[80]....
        /*0304*/ 	.word	0x000123f0


	//   ....[81]....
        /*0308*/ 	.word	0x00012480


	//   ....[82]....
        /*030c*/ 	.word	0x00012510


	//   ....[83]....
        /*0310*/ 	.word	0x000125c0


	//   ....[84]....
        /*0314*/ 	.word	0x00012620


	//   ....[85]....
        /*0318*/ 	.word	0x000126d0


	//   ....[86]....
        /*031c*/ 	.word	0x00012760


	//   ....[87]....
        /*0320*/ 	.word	0x00012840


	//   ....[88]....
        /*0324*/ 	.word	0x000128a0


	//   ....[89]....
        /*0328*/ 	.word	0x00012960


	//   ....[90]....
        /*032c*/ 	.word	0x000129c0


	//   ....[91]....
        /*0330*/ 	.word	0x00012a80


	//   ....[92]....
        /*0334*/ 	.word	0x00012b00


	//   ....[93]....
        /*0338*/ 	.word	0x00012bb0


	//   ....[94]....
        /*033c*/ 	.word	0x00012f80


	//----- nvinfo : EIATTR_REG_RECONFIG
	.align		4
.L_175:
        /*0340*/ 	.byte	0x01, 0x54
	.zero		2


	//----- nvinfo : EIATTR_SYSCALL_OFFSETS
	.align		4
        /*0344*/ 	.byte	0x04, 0x46
        /*0346*/ 	.short	(.L_177 - .L_176)


	//   ....[0]....
.L_176:
        /*0348*/ 	.word	0x00001660


	//   ....[1]....
        /*034c*/ 	.word	0x0000eb60


	//   ....[2]....
        /*0350*/ 	.word	0x0000eca0


	//   ....[3]....
        /*0354*/ 	.word	0x0000ed90


	//   ....[4]....
        /*0358*/ 	.word	0x0000f410


	//----- nvinfo : EIATTR_MBARRIER_INSTR_OFFSETS
	.align		4
.L_177:
        /*035c*/ 	.byte	0x04, 0x39
        /*035e*/ 	.short	(.L_179 - .L_178)


	//   ....[0]....
.L_178:
        /*0360*/ 	.word	0x00000260
        /*0364*/ 	.word	0x000000ff
        /*0368*/ 	.word	0x00016800
        /*036c*/ 	.short	0x0100
        /*036e*/ 	.byte	0x08
	.zero		1


	//   ....[1]....
        /*0370*/ 	.word	0x00000270
        /*0374*/ 	.word	0x000000ff
        /*0378*/ 	.word	0x00016820
        /*037c*/ 	.short	0x0100
        /*037e*/ 	.byte	0x08
	.zero		1


	//   ....[2]....
        /*0380*/ 	.word	0x00000360
        /*0384*/ 	.word	0x000000ff
        /*0388*/ 	.word	0x00016830
        /*038c*/ 	.short	0x0100
        /*038e*/ 	.byte	0x08
	.zero		1


	//   ....[3]....
        /*0390*/ 	.word	0x00000370
        /*0394*/ 	.word	0x000000ff
        /*0398*/ 	.word	0x00016840
        /*039c*/ 	.short	0x0100
        /*039e*/ 	.byte	0x08
	.zero		1


	//   ....[4]....
        /*03a0*/ 	.word	0x00000380
        /*03a4*/ 	.word	0x000000ff
        /*03a8*/ 	.word	0x00016838
        /*03ac*/ 	.short	0x0100
        /*03ae*/ 	.byte	0x08
	.zero		1


	//   ....[5]....
        /*03b0*/ 	.word	0x00000390
        /*03b4*/ 	.word	0x000000ff
        /*03b8*/ 	.word	0x00016848
        /*03bc*/ 	.short	0x0100
        /*03be*/ 	.byte	0x08
	.zero		1


	//   ....[6]....
        /*03c0*/ 	.word	0x000004c0
        /*03c4*/ 	.word	0x000000ff
        /*03c8*/ 	.word	0x00016850
        /*03cc*/ 	.short	0x0100
        /*03ce*/ 	.byte	0x08
	.zero		1


	//   ....[7]....
        /*03d0*/ 	.word	0x000004d0
        /*03d4*/ 	.word	0x000000ff
        /*03d8*/ 	.word	0x00016860
        /*03dc*/ 	.short	0x0100
        /*03de*/ 	.byte	0x08
	.zero		1


	//   ....[8]....
        /*03e0*/ 	.word	0x000004e0
        /*03e4*/ 	.word	0x000000ff
        /*03e8*/ 	.word	0x00016858
        /*03ec*/ 	.short	0x0100
        /*03ee*/ 	.byte	0x08
	.zero		1


	//   ....[9]....
        /*03f0*/ 	.word	0x000004f0
        /*03f4*/ 	.word	0x000000ff
        /*03f8*/ 	.word	0x00016868
        /*03fc*/ 	.short	0x0100
        /*03fe*/ 	.byte	0x08
	.zero		1


	//   ....[10]....
        /*0400*/ 	.word	0x000005e0
        /*0404*/ 	.word	0x000000ff
        /*0408*/ 	.word	0x00016870
        /*040c*/ 	.short	0x0100
        /*040e*/ 	.byte	0x06
	.zero		1


	//   ....[11]....
        /*0410*/ 	.word	0x000005f0
        /*0414*/ 	.word	0x000000ff
        /*0418*/ 	.word	0x00016880
        /*041c*/ 	.short	0x0100
        /*041e*/ 	.byte	0x06
	.zero		1


	//   ....[12]....
        /*0420*/ 	.word	0x00000600
        /*0424*/ 	.word	0x000000ff
        /*0428*/ 	.word	0x00016878
        /*042c*/ 	.short	0x0100
        /*042e*/ 	.byte	0x06
	.zero		1


	//   ....[13]....
        /*0430*/ 	.word	0x00000610
        /*0434*/ 	.word	0x000000ff
        /*0438*/ 	.word	0x00016888
        /*043c*/ 	.short	0x0100
        /*043e*/ 	.byte	0x06
	.zero		1


	//   ....[14]....
        /*0440*/ 	.word	0x00000740
        /*0444*/ 	.word	0x000000ff
        /*0448*/ 	.word	0x00016890
        /*044c*/ 	.short	0x0100
        /*044e*/ 	.byte	0x08
	.zero		1


	//   ....[15]....
        /*0450*/ 	.word	0x00000750
        /*0454*/ 	.word	0x000000ff
        /*0458*/ 	.word	0x000168a0
        /*045c*/ 	.short	0x0100
        /*045e*/ 	.byte	0x08
	.zero		1


	//   ....[16]....
        /*0460*/ 	.word	0x00000760
        /*0464*/ 	.word	0x000000ff
        /*0468*/ 	.word	0x00016898
        /*046c*/ 	.short	0x0100
        /*046e*/ 	.byte	0x08
	.zero		1


	//   ....[17]....
        /*0470*/ 	.word	0x00000770
        /*0474*/ 	.word	0x000000ff
        /*0478*/ 	.word	0x000168a8
        /*047c*/ 	.short	0x0100
        /*047e*/ 	.byte	0x08
	.zero		1


	//   ....[18]....
        /*0480*/ 	.word	0x000008a0
        /*0484*/ 	.word	0x000000ff
        /*0488*/ 	.word	0x000168b0
        /*048c*/ 	.short	0x0100
        /*048e*/ 	.byte	0x08
	.zero		1


	//   ....[19]....
        /*0490*/ 	.word	0x000008b0
        /*0494*/ 	.word	0x000000ff
        /*0498*/ 	.word	0x000168c0
        /*049c*/ 	.short	0x0100
        /*049e*/ 	.byte	0x08
	.zero		1


	//   ....[20]....
        /*04a0*/ 	.word	0x000008c0
        /*04a4*/ 	.word	0x000000ff
        /*04a8*/ 	.word	0x000168b8
        /*04ac*/ 	.short	0x0100
        /*04ae*/ 	.byte	0x08
	.zero		1


	//   ....[21]....
        /*04b0*/ 	.word	0x000008d0
        /*04b4*/ 	.word	0x000000ff
        /*04b8*/ 	.word	0x000168c8
        /*04bc*/ 	.short	0x0100
        /*04be*/ 	.byte	0x08
	.zero		1


	//   ....[22]....
        /*04c0*/ 	.word	0x00001680
        /*04c4*/ 	.word	0x000000ff
        /*04c8*/ 	.word	0x00016800
        /*04cc*/ 	.short	0x010a
        /*04ce*/ 	.byte	0x26
	.zero		1


	//   ....[23]....
        /*04d0*/ 	.word	0x000016f0
        /*04d4*/ 	.word	0x000000ff
        /*04d8*/ 	.word	0x00016830
        /*04dc*/ 	.short	0x010a
        /*04de*/ 	.byte	0x26
	.zero		1


	//   ....[24]....
        /*04e0*/ 	.word	0x00001760
        /*04e4*/ 	.word	0x000000ff
        /*04e8*/ 	.word	0x00016830
        /*04ec*/ 	.short	0x010a
        /*04ee*/ 	.byte	0x26
	.zero		1


	//   ....[25]....
        /*04f0*/ 	.word	0x00001d30
        /*04f4*/ 	.word	0x00000004
        /*04f8*/ 	.word	0x00000000
        /*04fc*/ 	.short	0x0101
        /*04fe*/ 	.byte	0x3f
	.zero		1


	//   ....[26]....
        /*0500*/ 	.word	0x00004b30
        /*0504*/ 	.word	0x000000ff
        /*0508*/ 	.word	0x00016830
        /*050c*/ 	.short	0x010a
        /*050e*/ 	.byte	0x0a
	.zero		1


	//   ....[27]....
        /*0510*/ 	.word	0x00004b70
        /*0514*/ 	.word	0x000000ff
        /*0518*/ 	.word	0x00016830
        /*051c*/ 	.short	0x010a
        /*051e*/ 	.byte	0x0a
	.zero		1


	//   ....[28]....
        /*0520*/ 	.word	0x00004d70
        /*0524*/ 	.word	0x000000ff
        /*0528*/ 	.word	0x00016850
        /*052c*/ 	.short	0x010a
        /*052e*/ 	.byte	0x0a
	.zero		1


	//   ....[29]....
        /*0530*/ 	.word	0x00004db0
        /*0534*/ 	.word	0x000000ff
        /*0538*/ 	.word	0x00016850
        /*053c*/ 	.short	0x010a
        /*053e*/ 	.byte	0x0a
	.zero		1


	//   ....[30]....
        /*0540*/ 	.word	0x000051f0
        /*0544*/ 	.word	0x0000000f
        /*0548*/ 	.word	0x00000000
        /*054c*/ 	.short	0x0101
        /*054e*/ 	.byte	0x3f
	.zero		1


	//   ....[31]....
        /*0550*/ 	.word	0x00006f30
        /*0554*/ 	.word	0x0000002e
        /*0558*/ 	.word	0x00000000
        /*055c*/ 	.short	0x0101
        /*055e*/ 	.byte	0x3f
	.zero		1


	//   ....[32]....
        /*0560*/ 	.word	0x00007bb0
        /*0564*/ 	.word	0x000000ff
        /*0568*/ 	.word	0x00016830
        /*056c*/ 	.short	0x010a
        /*056e*/ 	.byte	0x0a
	.zero		1


	//   ....[33]....
        /*0570*/ 	.word	0x00007bf0
        /*0574*/ 	.word	0x000000ff
        /*0578*/ 	.word	0x00016830
        /*057c*/ 	.short	0x010a
        /*057e*/ 	.byte	0x0a
	.zero		1


	//   ....[34]....
        /*0580*/ 	.word	0x00007df0
        /*0584*/ 	.word	0x000000ff
        /*0588*/ 	.word	0x00016850
        /*058c*/ 	.short	0x010a
        /*058e*/ 	.byte	0x0a
	.zero		1


	//   ....[35]....
        /*0590*/ 	.word	0x00007e30
        /*0594*/ 	.word	0x000000ff
        /*0598*/ 	.word	0x00016850
        /*059c*/ 	.short	0x010a
        /*059e*/ 	.byte	0x0a
	.zero		1


	//   ....[36]....
        /*05a0*/ 	.word	0x000090e0
        /*05a4*/ 	.word	0x0000001f
        /*05a8*/ 	.word	0x00000000
        /*05ac*/ 	.short	0x0101
        /*05ae*/ 	.byte	0x3f
	.zero		1


	//   ....[37]....
        /*05b0*/ 	.word	0x00009290
        /*05b4*/ 	.word	0x0000001f
        /*05b8*/ 	.word	0x00000000
        /*05bc*/ 	.short	0x0101
        /*05be*/ 	.byte	0x3f
	.zero		1


	//   ....[38]....
        /*05c0*/ 	.word	0x00009900
        /*05c4*/ 	.word	0x000000ff
        /*05c8*/ 	.word	0x00016830
        /*05cc*/ 	.short	0x010a
        /*05ce*/ 	.byte	0x0a
	.zero		1


	//   ....[39]....
        /*05d0*/ 	.word	0x00009940
        /*05d4*/ 	.word	0x000000ff
        /*05d8*/ 	.word	0x00016830
        /*05dc*/ 	.short	0x010a
        /*05de*/ 	.byte	0x0a
	.zero		1


	//   ....[40]....
        /*05e0*/ 	.word	0x00009b30
        /*05e4*/ 	.word	0x000000ff
        /*05e8*/ 	.word	0x00016850
        /*05ec*/ 	.short	0x010a
        /*05ee*/ 	.byte	0x0a
	.zero		1


	//   ....[41]....
        /*05f0*/ 	.word	0x00009b70
        /*05f4*/ 	.word	0x000000ff
        /*05f8*/ 	.word	0x00016850
        /*05fc*/ 	.short	0x010a
        /*05fe*/ 	.byte	0x0a
	.zero		1


	//   ....[42]....
        /*0600*/ 	.word	0x00009f70
        /*0604*/ 	.word	0x0000000f
        /*0608*/ 	.word	0x00000000
        /*060c*/ 	.short	0x0101
        /*060e*/ 	.byte	0x3f
	.zero		1


	//   ....[43]....
        /*0610*/ 	.word	0x0000bc30
        /*0614*/ 	.word	0x0000002e
        /*0618*/ 	.word	0x00000000
        /*061c*/ 	.short	0x0101
        /*061e*/ 	.byte	0x3f
	.zero		1


	//   ....[44]....
        /*0620*/ 	.word	0x0000c570
        /*0624*/ 	.word	0x000000ff
        /*0628*/ 	.word	0x00016850
        /*062c*/ 	.short	0x010a
        /*062e*/ 	.byte	0x07
	.zero		1


	//   ....[45]....
        /*0630*/ 	.word	0x0000c5b0
        /*0634*/ 	.word	0x000000ff
        /*0638*/ 	.word	0x00016850
        /*063c*/ 	.short	0x010a
        /*063e*/ 	.byte	0x07
	.zero		1


	//   ....[46]....
        /*0640*/ 	.word	0x0000cac0
        /*0644*/ 	.word	0x0000000d
        /*0648*/ 	.word	0x00000000
        /*064c*/ 	.short	0x0101
        /*064e*/ 	.byte	0x3f
	.zero		1


	//   ....[47]....
        /*0650*/ 	.word	0x0000d570
        /*0654*/ 	.word	0x000000ff
        /*0658*/ 	.word	0x00000000
        /*065c*/ 	.short	0x0101
        /*065e*/ 	.byte	0x04
	.zero		1


	//   ....[48]....
        /*0660*/ 	.word	0x0000f0b0
        /*0664*/ 	.word	0x000000ff
        /*0668*/ 	.word	0x00016840
        /*066c*/ 	.short	0x010a
        /*066e*/ 	.byte	0x26
	.zero		1


	//   ....[49]....
        /*0670*/ 	.word	0x0000feb0
        /*0674*/ 	.word	0x000000ff
        /*0678*/ 	.word	0x00016800
        /*067c*/ 	.short	0x0107
        /*067e*/ 	.byte	0x26
	.zero		1


	//   ....[50]....
        /*0680*/ 	.word	0x0000fef0
        /*0684*/ 	.word	0x000000ff
        /*0688*/ 	.word	0x00016800
        /*068c*/ 	.short	0x0101
        /*068e*/ 	.byte	0x26
	.zero		1


	//   ....[51]....
        /*0690*/ 	.word	0x0000ff20
        /*0694*/ 	.word	0x000000ff
        /*0698*/ 	.word	0x00016820
        /*069c*/ 	.short	0x010a
        /*069e*/ 	.byte	0x26
	.zero		1


	//   ....[52]....
        /*06a0*/ 	.word	0x000102b0
        /*06a4*/ 	.word	0x000000ff
        /*06a8*/ 	.word	0x00016848
        /*06ac*/ 	.short	0x010a
        /*06ae*/ 	.byte	0x26
	.zero		1


	//   ....[53]....
        /*06b0*/ 	.word	0x000104a0
        /*06b4*/ 	.word	0x000000ff
        /*06b8*/ 	.word	0x00016860
        /*06bc*/ 	.short	0x010a
        /*06be*/ 	.byte	0x26
	.zero		1


	//   ....[54]....
        /*06c0*/ 	.word	0x00010880
        /*06c4*/ 	.word	0x000000ff
        /*06c8*/ 	.word	0x00016840
        /*06cc*/ 	.short	0x010a
        /*06ce*/ 	.byte	0x26
	.zero		1


	//   ....[55]....
        /*06d0*/ 	.word	0x00010aa0
        /*06d4*/ 	.word	0x000000ff
        /*06d8*/ 	.word	0x00016868
        /*06dc*/ 	.short	0x010a
        /*06de*/ 	.byte	0x26
	.zero		1


	//   ....[56]....
        /*06e0*/ 	.word	0x00010ec0
        /*06e4*/ 	.word	0x000000ff
        /*06e8*/ 	.word	0x00016848
        /*06ec*/ 	.short	0x010a
        /*06ee*/ 	.byte	0x26
	.zero		1


	//   ....[57]....
        /*06f0*/ 	.word	0x000110c0
        /*06f4*/ 	.word	0x000000ff
        /*06f8*/ 	.word	0x00016860
        /*06fc*/ 	.short	0x010a
        /*06fe*/ 	.byte	0x26
	.zero		1


	//   ....[58]....
        /*0700*/ 	.word	0x00011360
        /*0704*/ 	.word	0x00000004
        /*0708*/ 	.word	0x00016860
        /*070c*/ 	.short	0x010a
        /*070e*/ 	.byte	0x3f
	.zero		1


	//   ....[59]....
        /*0710*/ 	.word	0x00011610
        /*0714*/ 	.word	0x00000007
        /*0718*/ 	.word	0x00016820
        /*071c*/ 	.short	0x010a
        /*071e*/ 	.byte	0x3f
	.zero		1


	//   ....[60]....
        /*0720*/ 	.word	0x00011760
        /*0724*/ 	.word	0x00000006
        /*0728*/ 	.word	0x00000000
        /*072c*/ 	.short	0x010a
        /*072e*/ 	.byte	0x3f
	.zero		1


	//   ....[61]....
        /*0730*/ 	.word	0x000117d0
        /*0734*/ 	.word	0x00000003
        /*0738*/ 	.word	0x00000000
        /*073c*/ 	.short	0x010a
        /*073e*/ 	.byte	0x3f
	.zero		1


	//   ....[62]....
        /*0740*/ 	.word	0x00011830
        /*0744*/ 	.word	0x00000000
        /*0748*/ 	.word	0x00000000
        /*074c*/ 	.short	0x010a
        /*074e*/ 	.byte	0x3f
	.zero		1


	//   ....[63]....
        /*0750*/ 	.word	0x00011860
        /*0754*/ 	.word	0x00000003
        /*0758*/ 	.word	0x00000000
        /*075c*/ 	.short	0x010a
        /*075e*/ 	.byte	0x3f
	.zero		1


	//   ....[64]....
        /*0760*/ 	.word	0x000118d0
        /*0764*/ 	.word	0x00000003
        /*0768*/ 	.word	0x00016800
        /*076c*/ 	.short	0x010a
        /*076e*/ 	.byte	0x3f
	.zero		1


	//   ....[65]....
        /*0770*/ 	.word	0x00011930
        /*0774*/ 	.word	0x00000003
        /*0778*/ 	.word	0x00016830
        /*077c*/ 	.short	0x010a
        /*077e*/ 	.byte	0x3f
	.zero		1


	//   ....[66]....
        /*0780*/ 	.word	0x00011990
        /*0784*/ 	.word	0x00000008
        /*0788*/ 	.word	0x00016830
        /*078c*/ 	.short	0x010a
        /*078e*/ 	.byte	0x3f
	.zero		1


	//   ....[67]....
        /*0790*/ 	.word	0x000119f0
        /*0794*/ 	.word	0x00000008
        /*0798*/ 	.word	0x00016850
        /*079c*/ 	.short	0x010a
        /*079e*/ 	.byte	0x3f
	.zero		1


	//   ....[68]....
        /*07a0*/ 	.word	0x00011a50
        /*07a4*/ 	.word	0x00000007
        /*07a8*/ 	.word	0x00016830
        /*07ac*/ 	.short	0x010a
        /*07ae*/ 	.byte	0x3f
	.zero		1


	//   ....[69]....
        /*07b0*/ 	.word	0x00011ab0
        /*07b4*/ 	.word	0x00000007
        /*07b8*/ 	.word	0x00016850
        /*07bc*/ 	.short	0x010a
        /*07be*/ 	.byte	0x3f
	.zero		1


	//   ....[70]....
        /*07c0*/ 	.word	0x00011b10
        /*07c4*/ 	.word	0x00000007
        /*07c8*/ 	.word	0x00016830
        /*07cc*/ 	.short	0x010a
        /*07ce*/ 	.byte	0x3f
	.zero		1


	//   ....[71]....
        /*07d0*/ 	.word	0x00011b70
        /*07d4*/ 	.word	0x00000007
        /*07d8*/ 	.word	0x00016850
        /*07dc*/ 	.short	0x010a
        /*07de*/ 	.byte	0x3f
	.zero		1


	//   ....[72]....
        /*07e0*/ 	.word	0x00011bd0
        /*07e4*/ 	.word	0x00000003
        /*07e8*/ 	.word	0x00016850
        /*07ec*/ 	.short	0x010a
        /*07ee*/ 	.byte	0x3f
	.zero		1


	//   ....[73]....
        /*07f0*/ 	.word	0x00011d30
        /*07f4*/ 	.word	0x00000003
        /*07f8*/ 	.word	0x00016840
        /*07fc*/ 	.short	0x010a
        /*07fe*/ 	.byte	0x3f
	.zero		1


	//   ....[74]....
        /*0800*/ 	.word	0x00012bf0
        /*0804*/ 	.word	0x00000005
        /*0808*/ 	.word	0x00016820
        /*080c*/ 	.short	0x010a
        /*080e*/ 	.byte	0x3f
	.zero		1


	//   ....[75]....
        /*0810*/ 	.word	0x00012c50
        /*0814*/ 	.word	0x00000005
        /*0818*/ 	.word	0x00016848
        /*081c*/ 	.short	0x010a
        /*081e*/ 	.byte	0x3f
	.zero		1


	//   ....[76]....
        /*0820*/ 	.word	0x00012cb0
        /*0824*/ 	.word	0x00000005
        /*0828*/ 	.word	0x00016860
        /*082c*/ 	.short	0x010a
        /*082e*/ 	.byte	0x3f
	.zero		1


	//   ....[77]....
        /*0830*/ 	.word	0x00012d10
        /*0834*/ 	.word	0x00000005
        /*0838*/ 	.word	0x00016840
        /*083c*/ 	.short	0x010a
        /*083e*/ 	.byte	0x3f
	.zero		1


	//   ....[78]....
        /*0840*/ 	.word	0x00012d70
        /*0844*/ 	.word	0x00000005
        /*0848*/ 	.word	0x00016868
        /*084c*/ 	.short	0x010a
        /*084e*/ 	.byte	0x3f
	.zero		1


	//   ....[79]....
        /*0850*/ 	.word	0x00012dd0
        /*0854*/ 	.word	0x00000004
        /*0858*/ 	.word	0x00016848
        /*085c*/ 	.short	0x010a
        /*085e*/ 	.byte	0x3f
	.zero		1


	//   ....[80]....
        /*0860*/ 	.word	0x00012e30
        /*0864*/ 	.word	0x00000004
        /*0868*/ 	.word	0x00016860
        /*086c*/ 	.short	0x010a
        /*086e*/ 	.byte	0x3f
	.zero		1


	//   ....[81]....
        /*0870*/ 	.word	0x00012e80
        /*0874*/ 	.word	0x00000004
        /*0878*/ 	.word	0x00016860
        /*087c*/ 	.short	0x010a
        /*087e*/ 	.byte	0x3f
	.zero		1


	//   ....[82]....
        /*0880*/ 	.word	0x00012ed0
        /*0884*/ 	.word	0x00000007
        /*0888*/ 	.word	0x00016820
        /*088c*/ 	.short	0x010a
        /*088e*/ 	.byte	0x3f
	.zero		1


	//   ....[83]....
        /*0890*/ 	.word	0x00013040
        /*0894*/ 	.word	0x00000006
        /*0898*/ 	.word	0x00000000
        /*089c*/ 	.short	0x010a
        /*089e*/ 	.byte	0x3f
	.zero		1


	//   ....[84]....
        /*08a0*/ 	.word	0x00013090
        /*08a4*/ 	.word	0x00000003
        /*08a8*/ 	.word	0x00000000
        /*08ac*/ 	.short	0x010a
        /*08ae*/ 	.byte	0x3f
	.zero		1


	//   ....[85]....
        /*08b0*/ 	.word	0x000130e0
        /*08b4*/ 	.word	0x00000000
        /*08b8*/ 	.word	0x00000000
        /*08bc*/ 	.short	0x010a
        /*08be*/ 	.byte	0x3f
	.zero		1


	//----- nvinfo : EIATTR_NUM_MBARRIERS
	.align		4
.L_179:
        /*08c0*/ 	.byte	0x03, 0x38
        /*08c2*/ 	.short	0x0016


	//----- nvinfo : EIATTR_EXIT_INSTR_OFFSETS
	.align		4
        /*08c4*/ 	.byte	0x04, 0x1c
        /*08c6*/ 	.short	(.L_181 - .L_180)


	//   ....[0]....
.L_180:
        /*08c8*/ 	.word	0x000118b0


	//----- nvinfo : EIATTR_MAX_THREADS
	.align		4
.L_181:
        /*08cc*/ 	.byte	0x04, 0x05
        /*08ce*/ 	.short	(.L_183 - .L_182)
.L_182:
        /*08d0*/ 	.word	0x00000200
        /*08d4*/ 	.word	0x00000001
        /*08d8*/ 	.word	0x00000001


	//----- nvinfo : EIATTR_CRS_STACK_SIZE
	.align		4
.L_183:
        /*08dc*/ 	.byte	0x04, 0x1e
        /*08de*/ 	.short	(.L_185 - .L_184)
.L_184:
        /*08e0*/ 	.word	0x00000000


	//----- nvinfo : EIATTR_CBANK_PARAM_SIZE
	.align		4
.L_185:
        /*08e4*/ 	.byte	0x03, 0x19
        /*08e6*/ 	.short	0x0a70


	//----- nvinfo : EIATTR_PARAM_CBANK
	.align		4
        /*08e8*/ 	.byte	0x04, 0x0a
        /*08ea*/ 	.short	(.L_187 - .L_186)
	.align		4
.L_186:
        /*08ec*/ 	.word	index@(.nv.constant0._ZN7cutlass13device_kernelIN5flash11enable_sm90INS1_16FlashAttnFwdSm90INS1_25CollectiveMainloopFwdSm90ILi2EN4cute5tupleIJNS5_1CILi1EEES8_S8_EEENS6_IJNS7_ILi192EEENS7_ILi128EEENS7_ILi64EEEEEELi64ENS_10bfloat16_tEfNS_4arch4Sm90ELb0ELb1ELb0ELb0ELb0ELb0ELb0ELb1ELb1ELb1ELb1ELb0EEENS1_21CollectiveEpilogueFwdINS6_IJSA_SC_SB_EEES9_SE_SG_Li384ELb0ELb1ELb1ELb0EEENS1_19SingleTileSchedulerILb0ELb1ELb1ELi192EEEEEEEEEvNT_6ParamsE)
        /*08f0*/ 	.short	0x0210
        /*08f2*/ 	.short	0x0a70


	//----- nvinfo : EIATTR_SW_WAR
	.align		4
.L_187:
        /*08f4*/ 	.byte	0x04, 0x36
        /*08f6*/ 	.short	(.L_189 - .L_188)
.L_188:
        /*08f8*/ 	.word	0x00000008
.L_189:


//--------------------- .nv.info._ZN7cutlass13device_kernelIN5flash11enable_sm90INS1_16FlashAttnFwdSm90INS1_25CollectiveMainloopFwdSm90ILi2EN4cute5tupleIJNS5_1CILi1EEES8_S8_EEENS6_IJNS7_ILi192EEENS7_ILi128EEENS7_ILi64EEEEEELi64ENS_10bfloat16_tEfNS_4arch4Sm90ELb0ELb1ELb0ELb1ELb0ELb0ELb0ELb1ELb1ELb1ELb1ELb0EEENS1_21CollectiveEpilogueFwdINS6_IJSA_SC_SB_EEES9_SE_SG_Li384ELb1ELb1ELb1ELb0EEENS1_36VarlenDynamicPersistentTileSchedulerILi192ELi128ELi384ELi128ELb1ELb1ELb1ELb1ELb0ELb1EEEEEEEEEvNT_6ParamsE --------------------------
	.section	.nv.info._ZN7cutlass13device_kernelIN5flash11enable_sm90INS1_16FlashAttnFwdSm90INS1_25CollectiveMainloopFwdSm90ILi2EN4cute5tupleIJNS5_1CILi1EEES8_S8_EEENS6_IJNS7_ILi192EEENS7_ILi128EEENS7_ILi64EEEEEELi64ENS_10bfloat16_tEfNS_4arch4Sm90ELb0ELb1ELb0ELb1ELb0ELb0ELb0ELb1ELb1ELb1ELb1ELb0EEENS1_21CollectiveEpilogueFwdINS6_IJSA_SC_SB_EEES9_SE_SG_Li384ELb1ELb1ELb1ELb0EEENS1_36VarlenDynamicPersistentTileSchedulerILi192ELi128ELi384ELi128ELb1ELb1ELb1ELb1ELb0ELb1EEEEEEEEEvNT_6ParamsE,"",@"SHT_CUDA_INFO"
	.sectionflags	@""
	.align	4


	//----- nvinfo : EIATTR_CUDA_API_VERSION
	.align		4
        /*0000*/ 	.byte	0x04, 0x37
        /*0002*/ 	.short	(.L_191 - .L_190)
.L_190:
        /*0004*/ 	.word	0x00000082


	//----- nvinfo : EIATTR_KPARAM_INFO
	.align		4
.L_191:
        /*0008*/ 	.byte	0x04, 0x17
        /*000a*/ 	.short	(.L_193 - .L_192)
.L_192:
        /*000c*/ 	.word	0x00000000
        /*0010*/ 	.short	0x0000
        /*0012*/ 	.short	0x0070
        /*0014*/ 	.byte	0x00, 0xf0, 0x01, 0x2a


	//----- nvinfo : EIATTR_SPARSE_MMA_MASK
	.align		4
.L_193:
        /*0018*/ 	.byte	0x03, 0x50
        /*001a*/ 	.short	0x0000


	//----- nvinfo : EIATTR_MAXREG_COUNT
	.align		4
        /*001c*/ 	.byte	0x03, 0x1b
        /*001e*/ 	.short	0x0080


	//----- nvinfo : EIATTR_NUM_BARRIERS
	.align		4
        /*0020*/ 	.byte	0x02, 0x4c
        /*0022*/ 	.byte	0x10
	.zero		1


	//----- nvinfo : EIATTR_EXTERNS
	.align		4
        /*0024*/ 	.byte	0x04, 0x0f
        /*0026*/ 	.short	(.L_195 - .L_194)


	//   ....[0]....
	.align		4
.L_194:
        /*0028*/ 	.word	index@(__assertfail)


	//----- nvinfo : EIATTR_ANNOTATIONS
	.align		4
.L_195:
        /*002c*/ 	.byte	0x04, 0x55
        /*002e*/ 	.short	(.L_197 - .L_196)


	//   ....[0]....
.L_196:
        /* <DEDUP_REMOVED lines=29> */


	//----- nvinfo : EIATTR_MERCURY_ISA_VERSION
	.align		4
.L_197:
        /*01e8*/ 	.byte	0x03, 0x5f
        /*01ea*/ 	.short	0x0101


	//----- nvinfo : EIATTR_UNUSED_LOAD_BYTE_OFFSET
	.align		4
        /*01ec*/ 	.byte	0x04, 0x44
        /*01ee*/ 	.short	(.L_199 - .L_198)


	//   ....[0]....
.L_198:
        /*01f0*/ 	.word	0x00000a40
        /*01f4*/ 	.word	0x0000fff0


	//   ....[1]....
        /*01f8*/ 	.word	0x0000d3f0
        /*01fc*/ 	.word	0x0000fff0


	//----- nvinfo : EIATTR_INT_WARP_WIDE_INSTR_OFFSETS
	.align		4
.L_199:
        /*0200*/ 	.byte	0x04, 0x31
        /*0202*/ 	.short	(.L_201 - .L_200)


	//   ....[0]....
.L_200:
        /*0204*/ 	.word	0x00000130


	//   ....[1]....
        /*0208*/ 	.word	0x00000170


	//   ....[2]....
        /*020c*/ 	.word	0x000001e0


	//   ....[3]....
        /*0210*/ 	.word	0x000114f0


	//   ....[4]....
        /*0214*/ 	.word	0x00011580


	//   ....[5]....
        /*0218*/ 	.word	0x000145d0


	//   ....[6]....
        /*021c*/ 	.word	0x00014660


	//----- nvinfo : EIATTR_COOP_GROUP_MASK_REGIDS
	.align		4
.L_201:
        /*0220*/ 	.byte	0x04, 0x29
        /*0222*/ 	.short	(.L_203 - .L_202)


	//   ....[0]....
.L_202:
        /*0224*/ 	.word	0xffffffff


	//   ....[1]....
        /*0228*/ 	.word	0xffffffff


	//   ....[2]....
        /*022c*/ 	.word	0xffffffff


	//   ....[3]....
        /*0230*/ 	.word	0xffffffff


	//   ....[4]....
        /*0234*/ 	.word	0xffffffff


	//   ....[5]....
        /*0238*/ 	.word	0xffffffff


	//   ....[6]....
        /*023c*/ 	.word	0xffffffff


	//   ....[7]....
        /*0240*/ 	.word	0xffffffff


	//   ....[8]....
        /*0244*/ 	.word	0xffffffff


	//   ....[9]....
        /*0248*/ 	.word	0xffffffff


	//   ....[10]....
        /*024c*/ 	.word	0xffffffff


	//   ....[11]....
        /*0250*/ 	.word	0xffffffff


	//   ....[12]....
        /*0254*/ 	.word	0xffffffff


	//   ....[13]....
        /*0258*/ 	.word	0xffffffff


	//   ....[14]....
        /*025c*/ 	.word	0xffffffff


	//   ....[15]....
        /*0260*/ 	.word	0xffffffff


	//   ....[16]....
        /*0264*/ 	.word	0xffffffff


	//   ....[17]....
        /*0268*/ 	.word	0xffffffff


	//   ....[18]....
        /*026c*/ 	.word	0xffffffff


	//   ....[19]....
        /*0270*/ 	.word	0xffffffff


	//   ....[20]....
        /*0274*/ 	.word	0xffffffff


	//   ....[21]....
        /*0278*/ 	.word	0xffffffff


	//   ....[22]....
        /*027c*/ 	.word	0xffffffff


	//   ....[23]....
        /*0280*/ 	.word	0xffffffff


	//   ....[24]....
        /*0284*/ 	.word	0xffffffff


	//   ....[25]....
        /*0288*/ 	.word	0xffffffff


	//   ....[26]....
        /*028c*/ 	.word	0xffffffff


	//   ....[27]....
        /*0290*/ 	.word	0xffffffff


	//   ....[28]....
        /*0294*/ 	.word	0xffffffff


	//   ....[29]....
        /*0298*/ 	.word	0xffffffff


	//   ....[30]....
        /*029c*/ 	.word	0xffffffff


	//   ....[31]....
        /*02a0*/ 	.word	0xffffffff


	//   ....[32]....
        /*02a4*/ 	.word	0xffffffff


	//   ....[33]....
        /*02a8*/ 	.word	0xffffffff


	//   ....[34]....
        /*02ac*/ 	.word	0xffffffff


	//   ....[35]....
        /*02b0*/ 	.word	0xffffffff


	//   ....[36]....
        /*02b4*/ 	.word	0xffffffff


	//   ....[37]....
        /*02b8*/ 	.word	0xffffffff


	//   ....[38]....
        /*02bc*/ 	.word	0xffffffff


	//   ....[39]....
        /*02c0*/ 	.word	0xffffffff


	//   ....[40]....
        /*02c4*/ 	.word	0xffffffff


	//   ....[41]....
        /*02c8*/ 	.word	0xffffffff


	//   ....[42]....
        /*02cc*/ 	.word	0xffffffff


	//   ....[43]....
        /*02d0*/ 	.word	0xffffffff


	//   ....[44]....
        /*02d4*/ 	.word	0xffffffff


	//   ....[45]....
        /*02d8*/ 	.word	0xffffffff


	//   ....[46]....
        /*02dc*/ 	.word	0xffffffff


	//   ....[47]....
        /*02e0*/ 	.word	0xffffffff


	//   ....[48]....
        /*02e4*/ 	.word	0xffffffff


	//   ....[49]....
        /*02e8*/ 	.word	0xffffffff


	//   ....[50]....
        /*02ec*/ 	.word	0xffffffff


	//   ....[51]....
        /*02f0*/ 	.word	0xffffffff


	//   ....[52]....
        /*02f4*/ 	.word	0xffffffff


	//   ....[53]....
        /*02f8*/ 	.word	0xffffffff


	//   ....[54]....
        /*02fc*/ 	.word	0xffffffff


	//   ....[55]....
        /*0300*/ 	.word	0xffffffff


	//   ....[56]....
        /*0304*/ 	.word	0xffffffff


	//   ....[57]....
        /*0308*/ 	.word	0xffffffff


	//   ....[58]....
        /*030c*/ 	.word	0xffffffff


	//   ....[59]....
        /*0310*/ 	.word	0xffffffff


	//   ....[60]....
        /*0314*/ 	.word	0xffffffff


	//   ....[61]....
        /*0318*/ 	.word	0xffffffff


	//   ....[62]....
        /*031c*/ 	.word	0xffffffff


	//   ....[63]....
        /*0320*/ 	.word	0xffffffff


	//   ....[64]....
        /*0324*/ 	.word	0xffffffff


	//   ....[65]....
        /*0328*/ 	.word	0xffffffff


	//   ....[66]....
        /*032c*/ 	.word	0xffffffff


	//   ....[67]....
        /*0330*/ 	.word	0xffffffff


	//   ....[68]....
        /*0334*/ 	.word	0xffffffff


	//   ....[69]....
        /*0338*/ 	.word	0xffffffff


	//   ....[70]....
        /*033c*/ 	.word	0xffffffff


	//   ....[71]....
        /*0340*/ 	.word	0xffffffff


	//   ....[72]....
        /*0344*/ 	.word	0xffffffff


	//   ....[73]....
        /*0348*/ 	.word	0xffffffff


	//   ....[74]....
        /*034c*/ 	.word	0xffffffff


	//   ....[75]....
        /*0350*/ 	.word	0xffffffff


	//   ....[76]....
        /*0354*/ 	.word	0xffffffff


	//   ....[77]....
        /*0358*/ 	.word	0xffffffff


	//   ....[78]....
        /*035c*/ 	.word	0xffffffff


	//   ....[79]....
        /*0360*/ 	.word	0xffffffff


	//   ....[80]....
        /*0364*/ 	.word	0xffffffff


	//   ....[81]....
        /*0368*/ 	.word	0xffffffff


	//   ....[82]....
        /*036c*/ 	.word	0xffffffff


	//   ....[83]....
        /*0370*/ 	.word	0xffffffff


	//   ....[84]....
        /*0374*/ 	.word	0xffffffff


	//   ....[85]....
        /*0378*/ 	.word	0xffffffff


	//   ....[86]....
        /*037c*/ 	.word	0xffffffff


	//   ....[87]....
        /*0380*/ 	.word	0xffffffff


	//   ....[88]....
        /*0384*/ 	.word	0xffffffff


	//   ....[89]....
        /*0388*/ 	.word	0xffffffff


	//   ....[90]....
        /*038c*/ 	.word	0xffffffff


	//   ....[91]....
        /*0390*/ 	.word	0xffffffff


	//   ....[92]....
        /*0394*/ 	.word	0xffffffff


	//   ....[93]....
        /*0398*/ 	.word	0xffffffff


	//   ....[94]....
        /*039c*/ 	.word	0xffffffff


	//   ....[95]....
        /*03a0*/ 	.word	0xffffffff


	//   ....[96]....
        /*03a4*/ 	.word	0xffffffff


	//   ....[97]....
        /*03a8*/ 	.word	0xffffffff


	//   ....[98]....
        /*03ac*/ 	.word	0xffffffff


	//   ....[99]....
        /*03b0*/ 	.word	0xffffffff


	//   ....[100]....
        /*03b4*/ 	.word	0xffffffff


	//   ....[101]....
        /*03b8*/ 	.word	0xffffffff


	//   ....[102]....
        /*03bc*/ 	.word	0xffffffff


	//   ....[103]....
        /*03c0*/ 	.word	0xffffffff


	//   ....[104]....
        /*03c4*/ 	.word	0xffffffff


	//   ....[105]....
        /*03c8*/ 	.word	0xffffffff


	//   ....[106]....
        /*03cc*/ 	.word	0xffffffff


	//   ....[107]....
        /*03d0*/ 	.word	0xffffffff


	//   ....[108]....
        /*03d4*/ 	.word	0xffffffff


	//   ....[109]....
        /*03d8*/ 	.word	0xffffffff


	//   ....[110]....
        /*03dc*/ 	.word	0xffffffff


	//   ....[111]....
        /*03e0*/ 	.word	0xffffffff


	//   ....[112]....
        /*03e4*/ 	.word	0xffffffff


	//   ....[113]....
        /*03e8*/ 	.word	0xffffffff


	//   ....[114]....
        /*03ec*/ 	.word	0xffffffff


	//   ....[115]....
        /*03f0*/ 	.word	0xffffffff


	//   ....[116]....
        /*03f4*/ 	.word	0xffffffff


	//   ....[117]....
        /*03f8*/ 	.word	0xffffffff


	//   ....[118]....
        /*03fc*/ 	.word	0xffffffff


	//   ....[119]....
        /*0400*/ 	.word	0x0500000f


	//   ....[120]....
        /*0404*/ 	.word	0x0500000f


	//   ....[121]....
        /*0408*/ 	.word	0x0500000f


	//   ....[122]....
        /*040c*/ 	.word	0x0500000f


	//   ....[123]....
        /*0410*/ 	.word	0x0500000f


	//   ....[124]....
        /*0414*/ 	.word	0x0500000f


	//   ....[125]....
        /*0418*/ 	.word	0x0500000f


	//   ....[126]....
        /*041c*/ 	.word	0x0500000f


	//   ....[127]....
        /*0420*/ 	.word	0x0500000f


	//   ....[128]....
        /*0424*/ 	.word	0x0500000f


	//   ....[129]....
        /*0428*/ 	.word	0x0500000f


	//   ....[130]....
        /*042c*/ 	.word	0x0500000f


	//   ....[131]....
        /*0430*/ 	.word	0x0500000f


	//   ....[132]....
        /*0434*/ 	.word	0x0500000f


	//   ....[133]....
        /*0438*/ 	.word	0x0500000f


	//   ....[134]....
        /*043c*/ 	.word	0x0500000f


	//   ....[135]....
        /*0440*/ 	.word	0x0500000f


	//   ....[136]....
        /*0444*/ 	.word	0x0500000f


	//   ....[137]....
        /*0448*/ 	.word	0x0500000f


	//   ....[138]....
        /*044c*/ 	.word	0x0500000f


	//   ....[139]....
        /*0450*/ 	.word	0x0500000f


	//   ....[140]....
        /*0454*/ 	.word	0x0500000f


	//   ....[141]....
        /*0458*/ 	.word	0x0500000f


	//   ....[142]....
        /*045c*/ 	.word	0x0500000f


	//   ....[143]....
        /*0460*/ 	.word	0x0500000f


	//   ....[144]....
        /*0464*/ 	.word	0x0500000f


	//   ....[145]....
        /*0468*/ 	.word	0x0500000f


	//   ....[146]....
        /*046c*/ 	.word	0x0500000f


	//   ....[147]....
        /*0470*/ 	.word	0x0500000f


	//   ....[148]....
        /*0474*/ 	.word	0x0500000f


	//   ....[149]....
        /*0478*/ 	.word	0x0500000f


	//   ....[150]....
        /*047c*/ 	.word	0x0500000f


	//   ....[151]....
        /*0480*/ 	.word	0x0500000f


	//   ....[152]....
        /*0484*/ 	.word	0x0500000f


	//   ....[153]....
        /*0488*/ 	.word	0x0500000f


	//   ....[154]....
        /*048c*/ 	.word	0x0500000f


	//   ....[155]....
        /*0490*/ 	.word	0x0500000f


	//   ....[156]....
        /*0494*/ 	.word	0x0500000f


	//   ....[157]....
        /*0498*/ 	.word	0x0500000f


	//   ....[158]....
        /*049c*/ 	.word	0x0500000f


	//   ....[159]....
        /*04a0*/ 	.word	0x0500000f


	//   ....[160]....
        /*04a4*/ 	.word	0x0500000f


	//   ....[161]....
        /*04a8*/ 	.word	0x0500000f


	//   ....[162]....
        /*04ac*/ 	.word	0x0500000f


	//----- nvinfo : EIATTR_COOP_GROUP_INSTR_OFFSETS
	.align		4
.L_203:
        /*04b0*/ 	.byte	0x04, 0x28
        /*04b2*/ 	.short	(.L_205 - .L_204)


	//   ....[0]....
.L_204:
        /*04b4*/ 	.word	0x00000070


	//   ....[1]....
        /*04b8*/ 	.word	0x00000140


	//   ....[2]....
        /*04bc*/ 	.word	0x00000190


	//   ....[3]....
        /*04c0*/ 	.word	0x000003c0


	//   ....[4]....
        /*04c4*/ 	.word	0x00000520


	//   ....[5]....
        /*04c8*/ 	.word	0x00000640


	//   ....[6]....
        /*04cc*/ 	.word	0x000007a0


	//   ....[7]....
        /*04d0*/ 	.word	0x00001d00


	//   ....[8]....
        /*04d4*/ 	.word	0x000022d0


	//   ....[9]....
        /*04d8*/ 	.word	0x000030f0


	//   ....[10]....
        /*04dc*/ 	.word	0x00003890


	//   ....[11]....
        /*04e0*/ 	.word	0x000039a0


	//   ....[12]....
        /*04e4*/ 	.word	0x00004290


	//   ....[13]....
        /*04e8*/ 	.word	0x000042f0


	//   ....[14]....
        /*04ec*/ 	.word	0x00005830


	//   ....[15]....
        /*04f0*/ 	.word	0x00005a80


	//   ....[16]....
        /*04f4*/ 	.word	0x00006660


	//   ....[17]....
        /*04f8*/ 	.word	0x00006760


	//   ....[18]....
        /*04fc*/ 	.word	0x00006f90


	//   ....[19]....
        /*0500*/ 	.word	0x00007000


	//   ....[20]....
        /*0504*/ 	.word	0x000087c0


	//   ....[21]....
        /*0508*/ 	.word	0x000087f0


	//   ....[22]....
        /*050c*/ 	.word	0x00008d00


	//   ....[23]....
        /*0510*/ 	.word	0x00008d70


	//   ....[24]....
        /*0514*/ 	.word	0x0000a5b0


	//   ....[25]....
        /*0518*/ 	.word	0x0000a7f0


	//   ....[26]....
        /*051c*/ 	.word	0x0000b3c0


	//   ....[27]....
        /*0520*/ 	.word	0x0000b4c0


	//   ....[28]....
        /*0524*/ 	.word	0x0000bcf0


	//   ....[29]....
        /*0528*/ 	.word	0x0000bd70


	//   ....[30]....
        /*052c*/ 	.word	0x0000ccb0


	//   ....[31]....
        /*0530*/ 	.word	0x0000ccf0


	//   ....[32]....
        /*0534*/ 	.word	0x0000ce10


	//   ....[33]....
        /*0538*/ 	.word	0x0000ce20


	//   ....[34]....
        /*053c*/ 	.word	0x0000dc90


	//   ....[35]....
        /*0540*/ 	.word	0x0000dca0


	//   ....[36]....
        /*0544*/ 	.word	0x0000dcb0


	//   ....[37]....
        /*0548*/ 	.word	0x0000dcf0


	//   ....[38]....
        /*054c*/ 	.word	0x0000e2a0


	//   ....[39]....
        /*0550*/ 	.word	0x0000e2e0


	//   ....[40]....
        /*0554*/ 	.word	0x0000e300


	//   ....[41]....
        /*0558*/ 	.word	0x0000e340


	//   ....[42]....
        /*055c*/ 	.word	0x0000e360


	//   ....[43]....
        /*0560*/ 	.word	0x0000e370


	//   ....[44]....
        /*0564*/ 	.word	0x0000e390


	//   ....[45]....
        /*0568*/ 	.word	0x0000e3b0


	//   ....[46]....
        /*056c*/ 	.word	0x0000e7d0


	//   ....[47]....
        /*0570*/ 	.word	0x0000e800


	//   ....[48]....
        /*0574*/ 	.word	0x0000ea50


	//   ....[49]....
        /*0578*/ 	.word	0x0000ea60


	//   ....[50]....
        /*057c*/ 	.word	0x0000f590


	//   ....[51]....
        /*0580*/ 	.word	0x0000f5c0


	//   ....[52]....
        /*0584*/ 	.word	0x0000f600


	//   ....[53]....
        /*0588*/ 	.word	0x0000f630


	//   ....[54]....
        /*058c*/ 	.word	0x0000f640


	//   ....[55]....
        /*0590*/ 	.word	0x0000f650


	//   ....[56]....
        /*0594*/ 	.word	0x0000f660


	//   ....[57]....
        /*0598*/ 	.word	0x0000f680


	//   ....[58]....
        /*059c*/ 	.word	0x0000f7f0


	//   ....[59]....
        /*05a0*/ 	.word	0x0000fa10


	//   ....[60]....
        /*05a4*/ 	.word	0x0000fa40


	//   ....[61]....
        /*05a8*/ 	.word	0x0000fa70


	//   ....[62]....
        /*05ac*/ 	.word	0x0000faa0


	//   ....[63]....
        /*05b0*/ 	.word	0x0000fad0


	//   ....[64]....
        /*05b4*/ 	.word	0x0000fb00


	//   ....[65]....
        /*05b8*/ 	.word	0x0000fc90


	//   ....[66]....
        /*05bc*/ 	.word	0x0000fcc0


	//   ....[67]....
        /*05c0*/ 	.word	0x0000fcf0


	//   ....[68]....
        /*05c4*/ 	.word	0x0000fd20


	//   ....[69]....
        /*05c8*/ 	.word	0x0000fd50


	//   ....[70]....
        /*05cc*/ 	.word	0x0000fd80


	//   ....[71]....
        /*05d0*/ 	.word	0x0000fe10


	//   ....[72]....
        /*05d4*/ 	.word	0x0000fe40


	//   ....[73]....
        /*05d8*/ 	.word	0x0000fe50


	//   ....[74]....
        /*05dc*/ 	.word	0x0000fe90


	//   ....[75]....
        /*05e0*/ 	.word	0x00011a70


	//   ....[76]....
        /*05e4*/ 	.word	0x00012610


	//   ....[77]....
        /*05e8*/ 	.word	0x00012630


	//   ....[78]....
        /*05ec*/ 	.word	0x000126d0


	//   ....[79]....
        /*05f0*/ 	.word	0x000126e0


	//   ....[80]....
        /*05f4*/ 	.word	0x00012750


	//   ....[81]....
        /*05f8*/ 	.word	0x00012760


	//   ....[82]....
        /*05fc*/ 	.word	0x000127d0


	//   ....[83]....
        /*0600*/ 	.word	0x000127e0


	//   ....[84]....
        /*0604*/ 	.word	0x00012850


	//   ....[85]....
        /*0608*/ 	.word	0x00012860


	//   ....[86]....
        /*060c*/ 	.word	0x000128d0


	//   ....[87]....
        /*0610*/ 	.word	0x000128e0


	//   ....[88]....
        /*0614*/ 	.word	0x00012950


	//   ....[89]....
        /*0618*/ 	.word	0x00012960


	//   ....[90]....
        /*061c*/ 	.word	0x00012970


	//   ....[91]....
        /*0620*/ 	.word	0x000129b0


	//   ....[92]....
        /*0624*/ 	.word	0x000129d0


	//   ....[93]....
        /*0628*/ 	.word	0x00012a20


	//   ....[94]....
        /*062c*/ 	.word	0x00012ae0


	//   ....[95]....
        /*0630*/ 	.word	0x00012af0


	//   ....[96]....
        /*0634*/ 	.word	0x00012b60


	//   ....[97]....
        /*0638*/ 	.word	0x00012b70


	//   ....[98]....
        /*063c*/ 	.word	0x00012bb0


	//   ....[99]....
        /*0640*/ 	.word	0x00012bd0


	//   ....[100]....
        /*0644*/ 	.word	0x00014b90


	//   ....[101]....
        /*0648*/ 	.word	0x00014ba0


	//   ....[102]....
        /*064c*/ 	.word	0x00014bf0


	//   ....[103]....
        /*0650*/ 	.word	0x00014c30


	//   ....[104]....
        /*0654*/ 	.word	0x00014c60


	//   ....[105]....
        /*0658*/ 	.word	0x00014c90


	//   ....[106]....
        /*065c*/ 	.word	0x00014cc0


	//   ....[107]....
        /*0660*/ 	.word	0x00014cf0


	//   ....[108]....
        /*0664*/ 	.word	0x00014e90


	//   ....[109]....
        /*0668*/ 	.word	0x00014ec0


	//   ....[110]....
        /*066c*/ 	.word	0x00014ef0


	//   ....[111]....
        /*0670*/ 	.word	0x00014f20


	//   ....[112]....
        /*0674*/ 	.word	0x00014f50


	//   ....[113]....
        /*0678*/ 	.word	0x00014f80


	//   ....[114]....
        /*067c*/ 	.word	0x00015040


	//   ....[115]....
        /*0680*/ 	.word	0x00015060


	//   ....[116]....
        /*0684*/ 	.word	0x00015080


	//   ....[117]....
        /*0688*/ 	.word	0x000150e0


	//   ....[118]....
        /*068c*/ 	.word	0x00015b00


	//   ....[119]....
        /*0690*/ 	.word	0x00016160


	//   ....[120]....
        /*0694*/ 	.word	0x00016340


	//   ....[121]....
        /*0698*/ 	.word	0x00016390


	//   ....[122]....
        /*069c*/ 	.word	0x000163f0


	//   ....[123]....
        /*06a0*/ 	.word	0x000164c0


	//   ....[124]....
        /*06a4*/ 	.word	0x00016520


	//   ....[125]....
        /*06a8*/ 	.word	0x00016600


	//   ....[126]....
        /*06ac*/ 	.word	0x00016660


	//   ....[127]....
        /*06b0*/ 	.word	0x00016740


	//   ....[128]....
        /*06b4*/ 	.word	0x000167a0


	//   ....[129]....
        /*06b8*/ 	.word	0x00016880


	//   ....[130]....
        /*06bc*/ 	.word	0x000168e0


	//   ....[131]....
        /*06c0*/ 	.word	0x000169c0


	//   ....[132]....
        /*06c4*/ 	.word	0x00016a20


	//   ....[133]....
        /*06c8*/ 	.word	0x00016b00


	//   ....[134]....
        /*06cc*/ 	.word	0x00016b60


	//   ....[135]....
        /*06d0*/ 	.word	0x00016c50


	//   ....[136]....
        /*06d4*/ 	.word	0x00016cc0


	//   ....[137]....
        /*06d8*/ 	.word	0x00016d90


	//   ....[138]....
        /*06dc*/ 	.word	0x00016df0


	//   ....[139]....
        /*06e0*/ 	.word	0x00016ee0


	//   ....[140]....
        /*06e4*/ 	.word	0x00016f40


	//   ....[141]....
        /*06e8*/ 	.word	0x00017010


	//   ....[142]....
        /*06ec*/ 	.word	0x00017070


	//   ....[143]....
        /*06f0*/ 	.word	0x00017130


	//   ....[144]....
        /*06f4*/ 	.word	0x00017450


	//   ....[145]....
        /*06f8*/ 	.word	0x000174f0


	//   ....[146]....
        /*06fc*/ 	.word	0x00017660


	//   ....[147]....
        /*0700*/ 	.word	0x000176d0


	//   ....[148]....
        /*0704*/ 	.word	0x00017740


	//   ....[149]....
        /*0708*/ 	.word	0x000177b0


	//   ....[150]....
        /*070c*/ 	.word	0x00017820


	//   ....[151]....
        /*0710*/ 	.word	0x000178a0


	//   ....[152]....
        /*0714*/ 	.word	0x00017920


	//   ....[153]....
        /*0718*/ 	.word	0x000179b0


	//   ....[154]....
        /*071c*/ 	.word	0x00017a20


	//   ....[155]....
        /*0720*/ 	.word	0x00017a90


	//   ....[156]....
        /*0724*/ 	.word	0x00017b00


	//   ....[157]....
        /*0728*/ 	.word	0x00017b80


	//   ....[158]....
        /*072c*/ 	.word	0x00017bf0


	//   ....[159]....
        /*0730*/ 	.word	0x00017c80


	//   ....[160]....
        /*0734*/ 	.word	0x00017ce0


	//   ....[161]....
        /*0738*/ 	.word	0x00017d70


	//   ....[162]....
        /*073c*/ 	.word	0x00017ea0


	//----- nvinfo : EIATTR_REG_RECONFIG
	.align		4
.L_205:
        /*0740*/ 	.byte	0x01, 0x54
	.zero		2


	//----- nvinfo : EIATTR_SYSCALL_OFFSETS
	.align		4
        /*0744*/ 	.byte	0x04, 0x46
        /*0746*/ 	.short	(.L_207 - .L_206)


	//   ....[0]....
.L_206:
        /*0748*/ 	.word	0x00001eb0


	//   ....[1]....
        /*074c*/ 	.word	0x000116e0


	//   ....[2]....
        /*0750*/ 	.word	0x00011830


	//   ....[3]....
        /*0754*/ 	.word	0x00011920


	//   ....[4]....
        /*0758*/ 	.word	0x00012120


	//----- nvinfo : EIATTR_MBARRIER_INSTR_OFFSETS
	.align		4
.L_207:
        /*075c*/ 	.byte	0x04, 0x39
        /*075e*/ 	.short	(.L_209 - .L_208)


	//   ....[0]....
.L_208:
        /*0760*/ 	.word	0x00000270
        /*0764*/ 	.word	0x000000ff
        /*0768*/ 	.word	0x00016800
        /*076c*/ 	.short	0x0100
        /*076e*/ 	.byte	0x08
	.zero		1


	//   ....[1]....
        /*0770*/ 	.word	0x00000280
        /*0774*/ 	.word	0x000000ff
        /*0778*/ 	.word	0x00016820
        /*077c*/ 	.short	0x0100
        /*077e*/ 	.byte	0x08
	.zero		1


	//   ....[2]....
        /*0780*/ 	.word	0x00000370
        /*0784*/ 	.word	0x000000ff
        /*0788*/ 	.word	0x00016830
        /*078c*/ 	.short	0x0100
        /*078e*/ 	.byte	0x08
	.zero		1


	//   ....[3]....
        /*0790*/ 	.word	0x00000380
        /*0794*/ 	.word	0x000000ff
        /*0798*/ 	.word	0x00016840
        /*079c*/ 	.short	0x0100
        /*079e*/ 	.byte	0x08
	.zero		1


	//   ....[4]....
        /*07a0*/ 	.word	0x00000390
        /*07a4*/ 	.word	0x000000ff
        /*07a8*/ 	.word	0x00016838
        /*07ac*/ 	.short	0x0100
        /*07ae*/ 	.byte	0x08
	.zero		1


	//   ....[5]....
        /*07b0*/ 	.word	0x000003a0
        /*07b4*/ 	.word	0x000000ff
        /*07b8*/ 	.word	0x00016848
        /*07bc*/ 	.short	0x0100
        /*07be*/ 	.byte	0x08
	.zero		1


	//   ....[6]....
        /*07c0*/ 	.word	0x000004d0
        /*07c4*/ 	.word	0x000000ff
        /*07c8*/ 	.word	0x00016850
        /*07cc*/ 	.short	0x0100
        /*07ce*/ 	.byte	0x08
	.zero		1


	//   ....[7]....
        /*07d0*/ 	.word	0x000004e0
        /*07d4*/ 	.word	0x000000ff
        /*07d8*/ 	.word	0x00016860
        /*07dc*/ 	.short	0x0100
        /*07de*/ 	.byte	0x08
	.zero		1


	//   ....[8]....
        /*07e0*/ 	.word	0x000004f0
        /*07e4*/ 	.word	0x000000ff
        /*07e8*/ 	.word	0x00016858
        /*07ec*/ 	.short	0x0100
        /*07ee*/ 	.byte	0x08
	.zero		1


	//   ....[9]....
        /*07f0*/ 	.word	0x00000500
        /*07f4*/ 	.word	0x000000ff
        /*07f8*/ 	.word	0x00016868
        /*07fc*/ 	.short	0x0100
        /*07fe*/ 	.byte	0x08
	.zero		1


	//   ....[10]....
        /*0800*/ 	.word	0x000005f0
        /*0804*/ 	.word	0x000000ff
        /*0808*/ 	.word	0x00016870
        /*080c*/ 	.short	0x0100
        /*080e*/ 	.byte	0x06
	.zero		1


	//   ....[11]....
        /*0810*/ 	.word	0x00000600
        /*0814*/ 	.word	0x000000ff
        /*0818*/ 	.word	0x00016880
        /*081c*/ 	.short	0x0100
        /*081e*/ 	.byte	0x06
	.zero		1


	//   ....[12]....
        /*0820*/ 	.word	0x00000610
        /*0824*/ 	.word	0x000000ff
        /*0828*/ 	.word	0x00016878
        /*082c*/ 	.short	0x0100
        /*082e*/ 	.byte	0x06
	.zero		1


	//   ....[13]....
        /*0830*/ 	.word	0x00000620
        /*0834*/ 	.word	0x000000ff
        /*0838*/ 	.word	0x00016888
        /*083c*/ 	.short	0x0100
        /*083e*/ 	.byte	0x06
	.zero		1


	//   ....[14]....
        /*0840*/ 	.word	0x00000750
        /*0844*/ 	.word	0x000000ff
        /*0848*/ 	.word	0x00016890
        /*084c*/ 	.short	0x0100
        /*084e*/ 	.byte	0x08
	.zero		1


	//   ....[15]....
        /*0850*/ 	.word	0x00000760
        /*0854*/ 	.word	0x000000ff
        /*0858*/ 	.word	0x000168a0
        /*085c*/ 	.short	0x0100
        /*085e*/ 	.byte	0x08
	.zero		1


	//   ....[16]....
        /*0860*/ 	.word	0x00000770
        /*0864*/ 	.word	0x000000ff
        /*0868*/ 	.word	0x00016898
        /*086c*/ 	.short	0x0100
        /*086e*/ 	.byte	0x08
	.zero		1


	//   ....[17]....
        /*0870*/ 	.word	0x00000780
        /*0874*/ 	.word	0x000000ff
        /*0878*/ 	.word	0x000168a8
        /*087c*/ 	.short	0x0100
        /*087e*/ 	.byte	0x08
	.zero		1


	//   ....[18]....
        /*0880*/ 	.word	0x000008b0
        /*0884*/ 	.word	0x000000ff
        /*0888*/ 	.word	0x000168b0
        /*088c*/ 	.short	0x0100
        /*088e*/ 	.byte	0x08
	.zero		1


	//   ....[19]....
        /*0890*/ 	.word	0x000008c0
        /*0894*/ 	.word	0x000000ff
        /*0898*/ 	.word	0x000168c0
        /*089c*/ 	.short	0x0100
        /*089e*/ 	.byte	0x08
	.zero		1


	//   ....[20]....
        /*08a0*/ 	.word	0x000008d0
        /*08a4*/ 	.word	0x000000ff
        /*08a8*/ 	.word	0x000168b8
        /*08ac*/ 	.short	0x0100
        /*08ae*/ 	.byte	0x08
	.zero		1


	//   ....[21]....
        /*08b0*/ 	.word	0x000008e0
        /*08b4*/ 	.word	0x000000ff
        /*08b8*/ 	.word	0x000168c8
        /*08bc*/ 	.short	0x0100
        /*08be*/ 	.byte	0x08
	.zero		1


	//   ....[22]....
        /*08c0*/ 	.word	0x00001f30
        /*08c4*/ 	.word	0x000000ff
        /*08c8*/ 	.word	0x00016800
        /*08cc*/ 	.short	0x010a
        /*08ce*/ 	.byte	0x2d
	.zero		1


	//   ....[23]....
        /*08d0*/ 	.word	0x00001fb0
        /*08d4*/ 	.word	0x00000003
        /*08d8*/ 	.word	0x00016830
        /*08dc*/ 	.short	0x010a
        /*08de*/ 	.byte	0x3f
	.zero		1


	//   ....[24]....
        /*08e0*/ 	.word	0x00002010
        /*08e4*/ 	.word	0x00000003
        /*08e8*/ 	.word	0x00016830
        /*08ec*/ 	.short	0x010a
        /*08ee*/ 	.byte	0x3f
	.zero		1


	//   ....[25]....
        /*08f0*/ 	.word	0x000023b0
        /*08f4*/ 	.word	0x00000000
        /*08f8*/ 	.word	0x00000000
        /*08fc*/ 	.short	0x0101
        /*08fe*/ 	.byte	0x3f
	.zero		1


	//   ....[26]....
        /*0900*/ 	.word	0x000051c0
        /*0904*/ 	.word	0x000000ff
        /*0908*/ 	.word	0x00016830
        /*090c*/ 	.short	0x010a
        /*090e*/ 	.byte	0x06
	.zero		1


	//   ....[27]....
        /*0910*/ 	.word	0x00005200
        /*0914*/ 	.word	0x000000ff
        /*0918*/ 	.word	0x00016830
        /*091c*/ 	.short	0x010a
        /*091e*/ 	.byte	0x06
	.zero		1


	//   ....[28]....
        /*0920*/ 	.word	0x00005400
        /*0924*/ 	.word	0x000000ff
        /*0928*/ 	.word	0x00016850
        /*092c*/ 	.short	0x010a
        /*092e*/ 	.byte	0x06
	.zero		1


	//   ....[29]....
        /*0930*/ 	.word	0x00005440
        /*0934*/ 	.word	0x000000ff
        /*0938*/ 	.word	0x00016850
        /*093c*/ 	.short	0x010a
        /*093e*/ 	.byte	0x06
	.zero		1


	//   ....[30]....
        /*0940*/ 	.word	0x00005880
        /*0944*/ 	.word	0x00000007
        /*0948*/ 	.word	0x00000000
        /*094c*/ 	.short	0x0101
        /*094e*/ 	.byte	0x3f
	.zero		1


	//   ....[31]....
        /*0950*/ 	.word	0x00007400
        /*0954*/ 	.word	0x00000005
        /*0958*/ 	.word	0x00000000
        /*095c*/ 	.short	0x0101
        /*095e*/ 	.byte	0x3f
	.zero		1


	//   ....[32]....
        /*0960*/ 	.word	0x00008220
        /*0964*/ 	.word	0x000000ff
        /*0968*/ 	.word	0x00016830
        /*096c*/ 	.short	0x010a
        /*096e*/ 	.byte	0x06
	.zero		1


	//   ....[33]....
        /*0970*/ 	.word	0x00008260
        /*0974*/ 	.word	0x000000ff
        /*0978*/ 	.word	0x00016830
        /*097c*/ 	.short	0x010a
        /*097e*/ 	.byte	0x06
	.zero		1


	//   ....[34]....
        /*0980*/ 	.word	0x00008460
        /*0984*/ 	.word	0x000000ff
        /*0988*/ 	.word	0x00016850
        /*098c*/ 	.short	0x010a
        /*098e*/ 	.byte	0x06
	.zero		1


	//   ....[35]....
        /*0990*/ 	.word	0x000084a0
        /*0994*/ 	.word	0x000000ff
        /*0998*/ 	.word	0x00016850
        /*099c*/ 	.short	0x010a
        /*099e*/ 	.byte	0x06
	.zero		1


	//   ....[36]....
        /*09a0*/ 	.word	0x00009500
        /*09a4*/ 	.word	0x0000001b
        /*09a8*/ 	.word	0x00000000
        /*09ac*/ 	.short	0x0101
        /*09ae*/ 	.byte	0x3f
	.zero		1


	//   ....[37]....
        /*09b0*/ 	.word	0x000097c0
        /*09b4*/ 	.word	0x0000001f
        /*09b8*/ 	.word	0x00000000
        /*09bc*/ 	.short	0x0101
        /*09be*/ 	.byte	0x3f
	.zero		1


	//   ....[38]....
        /*09c0*/ 	.word	0x00009f50
        /*09c4*/ 	.word	0x000000ff
        /*09c8*/ 	.word	0x00016830
        /*09cc*/ 	.short	0x010a
        /*09ce*/ 	.byte	0x06
	.zero		1


	//   ....[39]....
        /*09d0*/ 	.word	0x00009f90
        /*09d4*/ 	.word	0x000000ff
        /*09d8*/ 	.word	0x00016830
        /*09dc*/ 	.short	0x010a
        /*09de*/ 	.byte	0x06
	.zero		1


	//   ....[40]....
        /*09e0*/ 	.word	0x0000a190
        /*09e4*/ 	.word	0x000000ff
        /*09e8*/ 	.word	0x00016850
        /*09ec*/ 	.short	0x010a
        /*09ee*/ 	.byte	0x06
	.zero		1


	//   ....[41]....
        /*09f0*/ 	.word	0x0000a1d0
        /*09f4*/ 	.word	0x000000ff
        /*09f8*/ 	.word	0x00016850
        /*09fc*/ 	.short	0x010a
        /*09fe*/ 	.byte	0x06
	.zero		1


	//   ....[42]....
        /*0a00*/ 	.word	0x0000a640
        /*0a04*/ 	.word	0x00000002
        /*0a08*/ 	.word	0x00000000
        /*0a0c*/ 	.short	0x0101
        /*0a0e*/ 	.byte	0x3f
	.zero		1


	//   ....[43]....
        /*0a10*/ 	.word	0x0000c400
        /*0a14*/ 	.word	0x0000001b
        /*0a18*/ 	.word	0x00000000
        /*0a1c*/ 	.short	0x0101
        /*0a1e*/ 	.byte	0x3f
	.zero		1


	//   ....[44]....
        /*0a20*/ 	.word	0x0000cc20
        /*0a24*/ 	.word	0x000000ff
        /*0a28*/ 	.word	0x00016850
        /*0a2c*/ 	.short	0x010a
        /*0a2e*/ 	.byte	0x05
	.zero		1


	//   ....[45]....
        /*0a30*/ 	.word	0x0000cc60
        /*0a34*/ 	.word	0x000000ff
        /*0a38*/ 	.word	0x00016850
        /*0a3c*/ 	.short	0x010a
        /*0a3e*/ 	.byte	0x05
	.zero		1


	//   ....[46]....
        /*0a40*/ 	.word	0x0000d190
        /*0a44*/ 	.word	0x00000009
        /*0a48*/ 	.word	0x00000000
        /*0a4c*/ 	.short	0x0101
        /*0a4e*/ 	.byte	0x3f
	.zero		1


	//   ....[47]....
        /*0a50*/ 	.word	0x0000e160
        /*0a54*/ 	.word	0x00000000
        /*0a58*/ 	.word	0x00000000
        /*0a5c*/ 	.short	0x0101
        /*0a5e*/ 	.byte	0x3f
	.zero		1


	//   ....[48]....
        /*0a60*/ 	.word	0x0000e7f0
        /*0a64*/ 	.word	0x00000006
        /*0a68*/ 	.word	0x00000000
        /*0a6c*/ 	.short	0x0101
        /*0a6e*/ 	.byte	0x3f
	.zero		1


	//   ....[49]....
        /*0a70*/ 	.word	0x00011c90
        /*0a74*/ 	.word	0x00000000
        /*0a78*/ 	.word	0x00016840
        /*0a7c*/ 	.short	0x010a
        /*0a7e*/ 	.byte	0x3f
	.zero		1


	//   ....[50]....
        /*0a80*/ 	.word	0x00012c80
        /*0a84*/ 	.word	0x00000011
        /*0a88*/ 	.word	0x00016800
        /*0a8c*/ 	.short	0x0107
        /*0a8e*/ 	.byte	0x3f
	.zero		1


	//   ....[51]....
        /*0a90*/ 	.word	0x00012d70
        /*0a94*/ 	.word	0x00000011
        /*0a98*/ 	.word	0x00016800
        /*0a9c*/ 	.short	0x0101
        /*0a9e*/ 	.byte	0x3f
	.zero		1


	//   ....[52]....
        /*0aa0*/ 	.word	0x00012d90
        /*0aa4*/ 	.word	0x00000011
        /*0aa8*/ 	.word	0x00016820
        /*0aac*/ 	.short	0x010a
        /*0aae*/ 	.byte	0x3f
	.zero		1


	//   ....[53]....
        /*0ab0*/ 	.word	0x00013170
        /*0ab4*/ 	.word	0x00000002
        /*0ab8*/ 	.word	0x00016840
        /*0abc*/ 	.short	0x010a
        /*0abe*/ 	.byte	0x3f
	.zero		1


	//   ....[54]....
        /*0ac0*/ 	.word	0x000133f0
        /*0ac4*/ 	.word	0x00000003
        /*0ac8*/ 	.word	0x00000060
        /*0acc*/ 	.short	0x010a
        /*0ace*/ 	.byte	0x3f
	.zero		1


	//   ....[55]....
        /*0ad0*/ 	.word	0x00013930
        /*0ad4*/ 	.word	0x00000002
        /*0ad8*/ 	.word	0x00016840
        /*0adc*/ 	.short	0x010a
        /*0ade*/ 	.byte	0x3f
	.zero		1


	//   ....[56]....
        /*0ae0*/ 	.word	0x00013bb0
        /*0ae4*/ 	.word	0x0000000a
        /*0ae8*/ 	.word	0x00000060
        /*0aec*/ 	.short	0x010a
        /*0aee*/ 	.byte	0x3f
	.zero		1


	//   ....[57]....
        /*0af0*/ 	.word	0x00014040
        /*0af4*/ 	.word	0x00000002
        /*0af8*/ 	.word	0x00016840
        /*0afc*/ 	.short	0x010a
        /*0afe*/ 	.byte	0x3f
	.zero		1


	//   ....[58]....
        /*0b00*/ 	.word	0x000142d0
        /*0b04*/ 	.word	0x00000007
        /*0b08*/ 	.word	0x00000060
        /*0b0c*/ 	.short	0x010a
        /*0b0e*/ 	.byte	0x3f
	.zero		1


	//   ....[59]....
        /*0b10*/ 	.word	0x00014710
        /*0b14*/ 	.word	0x00000003
        /*0b18*/ 	.word	0x00016860
        /*0b1c*/ 	.short	0x010a
        /*0b1e*/ 	.byte	0x3f
	.zero		1


	//   ....[60]....
        /*0b20*/ 	.word	0x00015a80
        /*0b24*/ 	.word	0x00000009
        /*0b28*/ 	.word	0x00016820
        /*0b2c*/ 	.short	0x010a
        /*0b2e*/ 	.byte	0x3f
	.zero		1


	//   ....[61]....
        /*0b30*/ 	.word	0x00015c20
        /*0b34*/ 	.word	0x00000007
        /*0b38*/ 	.word	0x00000000
        /*0b3c*/ 	.short	0x010a
        /*0b3e*/ 	.byte	0x3f
	.zero		1


	//   ....[62]....
        /*0b40*/ 	.word	0x00015c90
        /*0b44*/ 	.word	0x00000003
        /*0b48*/ 	.word	0x00000000
        /*0b4c*/ 	.short	0x010a
        /*0b4e*/ 	.byte	0x3f
	.zero		1


	//   ....[63]....
        /*0b50*/ 	.word	0x00015cf0
        /*0b54*/ 	.word	0x00000005
        /*0b58*/ 	.word	0x00000000
        /*0b5c*/ 	.short	0x010a
        /*0b5e*/ 	.byte	0x3f
	.zero		1


	//   ....[64]....
        /*0b60*/ 	.word	0x00015d20
        /*0b64*/ 	.word	0x00000003
        /*0b68*/ 	.word	0x00000000
        /*0b6c*/ 	.short	0x010a
        /*0b6e*/ 	.byte	0x3f
	.zero		1


	//   ....[65]....
        /*0b70*/ 	.word	0x00015d90
        /*0b74*/ 	.word	0x00000003
        /*0b78*/ 	.word	0x00016800
        /*0b7c*/ 	.short	0x010a
        /*0b7e*/ 	.byte	0x3f
	.zero		1


	//   ....[66]....
        /*0b80*/ 	.word	0x00015de0
        /*0b84*/ 	.word	0x00000003
        /*0b88*/ 	.word	0x00016830
        /*0b8c*/ 	.short	0x010a
        /*0b8e*/ 	.byte	0x3f
	.zero		1


	//   ....[67]....
        /*0b90*/ 	.word	0x00015e40
        /*0b94*/ 	.word	0x00000007
        /*0b98*/ 	.word	0x00016830
        /*0b9c*/ 	.short	0x010a
        /*0b9e*/ 	.byte	0x3f
	.zero		1


	//   ....[68]....
        /*0ba0*/ 	.word	0x00015ea0
        /*0ba4*/ 	.word	0x00000007
        /*0ba8*/ 	.word	0x00016850
        /*0bac*/ 	.short	0x010a
        /*0bae*/ 	.byte	0x3f
	.zero		1


	//   ....[69]....
        /*0bb0*/ 	.word	0x00015f00
        /*0bb4*/ 	.word	0x00000009
        /*0bb8*/ 	.word	0x00016830
        /*0bbc*/ 	.short	0x010a
        /*0bbe*/ 	.byte	0x3f
	.zero		1


	//   ....[70]....
        /*0bc0*/ 	.word	0x00015f60
        /*0bc4*/ 	.word	0x00000002
        /*0bc8*/ 	.word	0x00016850
        /*0bcc*/ 	.short	0x010a
        /*0bce*/ 	.byte	0x3f
	.zero		1


	//   ....[71]....
        /*0bd0*/ 	.word	0x00015fc0
        /*0bd4*/ 	.word	0x00000009
        /*0bd8*/ 	.word	0x00016830
        /*0bdc*/ 	.short	0x010a
        /*0bde*/ 	.byte	0x3f
	.zero		1


	//   ....[72]....
        /*0be0*/ 	.word	0x00016020
        /*0be4*/ 	.word	0x00000002
        /*0be8*/ 	.word	0x00016850
        /*0bec*/ 	.short	0x010a
        /*0bee*/ 	.byte	0x3f
	.zero		1


	//   ....[73]....
        /*0bf0*/ 	.word	0x00016080
        /*0bf4*/ 	.word	0x00000006
        /*0bf8*/ 	.word	0x00016850
        /*0bfc*/ 	.short	0x010a
        /*0bfe*/ 	.byte	0x3f
	.zero		1


	//   ....[74]....
        /*0c00*/ 	.word	0x00016220
        /*0c04*/ 	.word	0x00000000
        /*0c08*/ 	.word	0x00016840
        /*0c0c*/ 	.short	0x010a
        /*0c0e*/ 	.byte	0x3f
	.zero		1


	//   ....[75]....
        /*0c10*/ 	.word	0x00017170
        /*0c14*/ 	.word	0x00000011
        /*0c18*/ 	.word	0x00016820
        /*0c1c*/ 	.short	0x010a
        /*0c1e*/ 	.byte	0x3f
	.zero		1


	//   ....[76]....
        /*0c20*/ 	.word	0x000171c0
        /*0c24*/ 	.word	0x00000002
        /*0c28*/ 	.word	0x00016840
        /*0c2c*/ 	.short	0x010a
        /*0c2e*/ 	.byte	0x3f
	.zero		1


	//   ....[77]....
        /*0c30*/ 	.word	0x00017210
        /*0c34*/ 	.word	0x00000003
        /*0c38*/ 	.word	0x00000060
        /*0c3c*/ 	.short	0x010a
        /*0c3e*/ 	.byte	0x3f
	.zero		1


	//   ....[78]....
        /*0c40*/ 	.word	0x00017260
        /*0c44*/ 	.word	0x00000002
        /*0c48*/ 	.word	0x00016840
        /*0c4c*/ 	.short	0x010a
        /*0c4e*/ 	.byte	0x3f
	.zero		1


	//   ....[79]....
        /*0c50*/ 	.word	0x000172b0
        /*0c54*/ 	.word	0x0000000a
        /*0c58*/ 	.word	0x00000060
        /*0c5c*/ 	.short	0x010a
        /*0c5e*/ 	.byte	0x3f
	.zero		1


	//   ....[80]....
        /*0c60*/ 	.word	0x00017300
        /*0c64*/ 	.word	0x00000002
        /*0c68*/ 	.word	0x00016840
        /*0c6c*/ 	.short	0x010a
        /*0c6e*/ 	.byte	0x3f
	.zero		1


	//   ....[81]....
        /*0c70*/ 	.word	0x00017350
        /*0c74*/ 	.word	0x00000007
        /*0c78*/ 	.word	0x00000060
        /*0c7c*/ 	.short	0x010a
        /*0c7e*/ 	.byte	0x3f
	.zero		1


	//   ....[82]....
        /*0c80*/ 	.word	0x000173a0
        /*0c84*/ 	.word	0x00000003
        /*0c88*/ 	.word	0x00016860
        /*0c8c*/ 	.short	0x010a
        /*0c8e*/ 	.byte	0x3f
	.zero		1


	//   ....[83]....
        /*0c90*/ 	.word	0x00017dc0
        /*0c94*/ 	.word	0x00000009
        /*0c98*/ 	.word	0x00016820
        /*0c9c*/ 	.short	0x010a
        /*0c9e*/ 	.byte	0x3f
	.zero		1


	//   ....[84]....
        /*0ca0*/ 	.word	0x00017f60
        /*0ca4*/ 	.word	0x00000007
        /*0ca8*/ 	.word	0x00000000
        /*0cac*/ 	.short	0x010a
        /*0cae*/ 	.byte	0x3f
	.zero		1


	//   ....[85]....
        /*0cb0*/ 	.word	0x00017fb0
        /*0cb4*/ 	.word	0x00000003
        /*0cb8*/ 	.word	0x00000000
        /*0cbc*/ 	.short	0x010a
        /*0cbe*/ 	.byte	0x3f
	.zero		1


	//   ....[86]....
        /*0cc0*/ 	.word	0x00018000
        /*0cc4*/ 	.word	0x00000005
        /*0cc8*/ 	.word	0x00000000
        /*0ccc*/ 	.short	0x010a
        /*0cce*/ 	.byte	0x3f
	.zero		1


	//----- nvinfo : EIATTR_NUM_MBARRIERS
	.align		4
.L_209:
        /*0cd0*/ 	.byte	0x03, 0x38
        /*0cd2*/ 	.short	0x0016


	//----- nvinfo : EIATTR_EXIT_INSTR_OFFSETS
	.align		4
        /*0cd4*/ 	.byte	0x04, 0x1c
        /*0cd6*/ 	.short	(.L_211 - .L_210)


	//   ....[0]....
.L_210:
        /*0cd8*/ 	.word	0x00000a80


	//   ....[1]....
        /*0cdc*/ 	.word	0x0000f790


	//   ....[2]....
        /*0ce0*/ 	.word	0x00015d70


	//----- nvinfo : EIATTR_MAX_THREADS
	.align		4
.L_211:
        /*0ce4*/ 	.byte	0x04, 0x05
        /*0ce6*/ 	.short	(.L_213 - .L_212)
.L_212:
        /*0ce8*/ 	.word	0x00000200
        /*0cec*/ 	.word	0x00000001
        /*0cf0*/ 	.word	0x00000001


	//----- nvinfo : EIATTR_CRS_STACK_SIZE
	.align		4
.L_213:
        /*0cf4*/ 	.byte	0x04, 0x1e
        /*0cf6*/ 	.short	(.L_215 - .L_214)
.L_214:
        /*0cf8*/ 	.word	0x00000000


	//----- nvinfo : EIATTR_CBANK_PARAM_SIZE
	.align		4
.L_215:
        /*0cfc*/ 	.byte	0x03, 0x19
        /*0cfe*/ 	.short	0x0af0


	//----- nvinfo : EIATTR_PARAM_CBANK
	.align		4
        /*0d00*/ 	.byte	0x04, 0x0a
        /*0d02*/ 	.short	(.L_217 - .L_216)
	.align		4
.L_216:
        /*0d04*/ 	.word	index@(.nv.constant0._ZN7cutlass13device_kernelIN5flash11enable_sm90INS1_16FlashAttnFwdSm90INS1_25CollectiveMainloopFwdSm90ILi2EN4cute5tupleIJNS5_1CILi1EEES8_S8_EEENS6_IJNS7_ILi192EEENS7_ILi128EEENS7_ILi64EEEEEELi64ENS_10bfloat16_tEfNS_4arch4Sm90ELb0ELb1ELb0ELb1ELb0ELb0ELb0ELb1ELb1ELb1ELb1ELb0EEENS1_21CollectiveEpilogueFwdINS6_IJSA_SC_SB_EEES9_SE_SG_Li384ELb1ELb1ELb1ELb0EEENS1_36VarlenDynamicPersistentTileSchedulerILi192ELi128ELi384ELi128ELb1ELb1ELb1ELb1ELb0ELb1EEEEEEEEEvNT_6ParamsE)
        /*0d08*/ 	.short	0x0210
        /*0d0a*/ 	.short	0x0af0


	//----- nvinfo : EIATTR_SW_WAR
	.align		4
.L_217:
        /*0d0c*/ 	.byte	0x04, 0x36
        /*0d0e*/ 	.short	(.L_219 - .L_218)
.L_218:
        /*0d10*/ 	.word	0x00000008
.L_219:


//--------------------- .nv.info._ZN7cutlass13device_kernelIN5flash11enable_sm90INS1_16FlashAttnFwdSm90INS1_25CollectiveMainloopFwdSm90ILi2EN4cute5tupleIJNS5_1CILi1EEES8_S8_EEENS6_IJNS7_ILi192EEENS7_ILi128EEENS7_ILi64EEEEEELi64ENS_10bfloat16_tEfNS_4arch4Sm90ELb0ELb1ELb0ELb1ELb0ELb1ELb0ELb1ELb1ELb1ELb1ELb0EEENS1_21CollectiveEpilogueFwdINS6_IJSA_SC_SB_EEES9_SE_SG_Li384ELb1ELb1ELb1ELb0EEENS1_36VarlenDynamicPersistentTileSchedulerILi192ELi128ELi384ELi128ELb1ELb1ELb1ELb1ELb0ELb1EEEEEEEEEvNT_6ParamsE --------------------------
	.section	.nv.info._ZN7cutlass13device_kernelIN5flash11enable_sm90INS1_16FlashAttnFwdSm90INS1_25CollectiveMainloopFwdSm90ILi2EN4cute5tupleIJNS5_1CILi1EEES8_S8_EEENS6_IJNS7_ILi192EEENS7_ILi128EEENS7_ILi64EEEEEELi64ENS_10bfloat16_tEfNS_4arch4Sm90ELb0ELb1ELb0ELb1ELb0ELb1ELb0ELb1ELb1ELb1ELb1ELb0EEENS1_21CollectiveEpilogueFwdINS6_IJSA_SC_SB_EEES9_SE_SG_Li384ELb1ELb1ELb1ELb0EEENS1_36VarlenDynamicPersistentTileSchedulerILi192ELi128ELi384ELi128ELb1ELb1ELb1ELb1ELb0ELb1EEEEEEEEEvNT_6ParamsE,"",@"SHT_CUDA_INFO"
	.sectionflags	@""
	.align	4


	//----- nvinfo : EIATTR_CUDA_API_VERSION
	.align		4
        /*0000*/ 	.byte	0x04, 0x37
        /*0002*/ 	.short	(.L_221 - .L_220)
.L_220:
        /*0004*/ 	.word	0x00000082


	//----- nvinfo : EIATTR_KPARAM_INFO
	.align		4
.L_221:
        /*0008*/ 	.byte	0x04, 0x17
        /*000a*/ 	.short	(.L_223 - .L_222)
.L_222:
        /*000c*/ 	.word	0x00000000
        /*0010*/ 	.short	0x0000
        /*0012*/ 	.short	0x0070
        /*0014*/ 	.byte	0x00, 0xf0, 0x01, 0x2a


	//----- nvinfo : EIATTR_SPARSE_MMA_MASK
	.align		4
.L_223:
        /*0018*/ 	.byte	0x03, 0x50
        /*001a*/ 	.short	0x0000


	//----- nvinfo : EIATTR_MAXREG_COUNT
	.align		4
        /*001c*/ 	.byte	0x03, 0x1b
        /*001e*/ 	.short	0x0080


	//----- nvinfo : EIATTR_NUM_BARRIERS
	.align		4
        /*0020*/ 	.byte	0x02, 0x4c
        /*0022*/ 	.byte	0x10
	.zero		1


	//----- nvinfo : EIATTR_EXTERNS
	.align		4
        /*0024*/ 	.byte	0x04, 0x0f
        /*0026*/ 	.short	(.L_225 - .L_224)


	//   ....[0]....
	.align		4
.L_224:
        /*0028*/ 	.word	index@(__assertfail)


	//----- nvinfo : EIATTR_ANNOTATIONS
	.align		4
.L_225:
        /*002c*/ 	.byte	0x04, 0x55
        /*002e*/ 	.short	(.L_227 - .L_226)


	//   ....[0]....
.L_226:
        /* <DEDUP_REMOVED lines=81> */


	//----- nvinfo : EIATTR_MERCURY_ISA_VERSION
	.align		4
.L_227:
        /*0530*/ 	.byte	0x03, 0x5f
        /*0532*/ 	.short	0x0101


	//----- nvinfo : EIATTR_UNUSED_LOAD_BYTE_OFFSET
	.align		4
        /*0534*/ 	.byte	0x04, 0x44
        /*0536*/ 	.short	(.L_229 - .L_228)


	//   ....[0]....
.L_228:
        /*0538*/ 	.word	0x00000ae0
        /*053c*/ 	.word	0x0000fff0


	//   ....[1]....
        /*0540*/ 	.word	0x00015780
        /*0544*/ 	.word	0x0000fff0


	//----- nvinfo : EIATTR_INT_WARP_WIDE_INSTR_OFFSETS
	.align		4
.L_229:
        /*0548*/ 	.byte	0x04, 0x31
        /*054a*/ 	.short	(.L_231 - .L_230)


	//   ....[0]....
.L_230:
        /*054c*/ 	.word	0x00000180


	//   ....[1]....
        /*0550*/ 	.word	0x00000220


	//   ....[2]....
        /*0554*/ 	.word	0x00000290


	//   ....[3]....
        /*0558*/ 	.word	0x0001ae00


	//   ....[4]....
        /*055c*/ 	.word	0x0001ae90


	//   ....[5]....
        /*0560*/ 	.word	0x0001def0


	//   ....[6]....
        /*0564*/ 	.word	0x0001df80


	//----- nvinfo : EIATTR_COOP_GROUP_MASK_REGIDS
	.align		4
.L_231:
        /*0568*/ 	.byte	0x04, 0x29
        /*056a*/ 	.short	(.L_233 - .L_232)


	//   ....[0]....
.L_232:
        /*056c*/ 	.word	0xffffffff


	//   ....[1]....
        /*0570*/ 	.word	0xffffffff


	//   ....[2]....
        /*0574*/ 	.word	0xffffffff


	//   ....[3]....
        /*0578*/ 	.word	0xffffffff


	//   ....[4]....
        /*057c*/ 	.word	0xffffffff


	//   ....[5]....
        /*0580*/ 	.word	0xffffffff


	//   ....[6]....
        /*0584*/ 	.word	0xffffffff


	//   ....[7]....
        /*0588*/ 	.word	0xffffffff


	//   ....[8]....
        /*058c*/ 	.word	0xffffffff


	//   ....[9]....
        /*0590*/ 	.word	0xffffffff


	//   ....[10]....
        /*0594*/ 	.word	0xffffffff


	//   ....[11]....
        /*0598*/ 	.word	0xffffffff


	//   ....[12]....
        /*059c*/ 	.word	0xffffffff


	//   ....[13]....
        /*05a0*/ 	.word	0xffffffff


	//   ....[14]....
        /*05a4*/ 	.word	0xffffffff


	//   ....[15]....
        /*05a8*/ 	.word	0xffffffff


	//   ....[16]....
        /*05ac*/ 	.word	0xffffffff


	//   ....[17]....
        /*05b0*/ 	.word	0xffffffff


	//   ....[18]....
        /*05b4*/ 	.word	0xffffffff


	//   ....[19]....
        /*05b8*/ 	.word	0xffffffff


	//   ....[20]....
        /*05bc*/ 	.word	0xffffffff


	//   ....[21]....
        /*05c0*/ 	.word	0xffffffff


	//   ....[22]....
        /*05c4*/ 	.word	0xffffffff


	//   ....[23]....
        /*05c8*/ 	.word	0xffffffff


	//   ....[24]....
        /*05cc*/ 	.word	0xffffffff


	//   ....[25]....
        /*05d0*/ 	.word	0xffffffff


	//   ....[26]....
        /*05d4*/ 	.word	0xffffffff


	//   ....[27]....
        /*05d8*/ 	.word	0xffffffff


	//   ....[28]....
        /*05dc*/ 	.word	0xffffffff


	//   ....[29]....
        /*05e0*/ 	.word	0xffffffff


	//   ....[30]....
        /*05e4*/ 	.word	0xffffffff


	//   ....[31]....
        /*05e8*/ 	.word	0xffffffff


	//   ....[32]....
        /*05ec*/ 	.word	0xffffffff


	//   ....[33]....
        /*05f0*/ 	.word	0xffffffff


	//   ....[34]....
        /*05f4*/ 	.word	0xffffffff


	//   ....[35]....
        /*05f8*/ 	.word	0xffffffff


	//   ....[36]....
        /*05fc*/ 	.word	0xffffffff


	//   ....[37]....
        /*0600*/ 	.word	0xffffffff


	//   ....[38]....
        /*0604*/ 	.word	0xffffffff


	//   ....[39]....
        /*0608*/ 	.word	0xffffffff


	//   ....[40]....
        /*060c*/ 	.word	0xffffffff


	//   ....[41]....
        /*0610*/ 	.word	0xffffffff


	//   ....[42]....
        /*0614*/ 	.word	0xffffffff


	//   ....[43]....
        /*0618*/ 	.word	0xffffffff


	//   ....[44]....
        /*061c*/ 	.word	0xffffffff


	//   ....[45]....
        /*0620*/ 	.word	0xffffffff


	//   ....[46]....
        /*0624*/ 	.word	0xffffffff


	//   ....[47]....
        /*0628*/ 	.word	0xffffffff


	//   ....[48]....
        /*062c*/ 	.word	0xffffffff


	//   ....[49]....
        /*0630*/ 	.word	0xffffffff


	//   ....[50]....
        /*0634*/ 	.word	0xffffffff


	//   ....[51]....
        /*0638*/ 	.word	0xffffffff


	//   ....[52]....
        /*063c*/ 	.word	0xffffffff


	//   ....[53]....
        /*0640*/ 	.word	0xffffffff


	//   ....[54]....
        /*0644*/ 	.word	0xffffffff


	//   ....[55]....
        /*0648*/ 	.word	0xffffffff


	//   ....[56]....
        /*064c*/ 	.word	0xffffffff


	//   ....[57]....
        /*0650*/ 	.word	0xffffffff


	//   ....[58]....
        /*0654*/ 	.word	0xffffffff


	//   ....[59]....
        /*0658*/ 	.word	0xffffffff


	//   ....[60]....
        /*065c*/ 	.word	0xffffffff


	//   ....[61]....
        /*0660*/ 	.word	0xffffffff


	//   ....[62]....
        /*0664*/ 	.word	0xffffffff


	//   ....[63]....
        /*0668*/ 	.word	0xffffffff


	//   ....[64]....
        /*066c*/ 	.word	0xffffffff


	//   ....[65]....
        /*0670*/ 	.word	0xffffffff


	//   ....[66]....
        /*0674*/ 	.word	0xffffffff


	//   ....[67]....
        /*0678*/ 	.word	0xffffffff


	//   ....[68]....
        /*067c*/ 	.word	0xffffffff


	//   ....[69]....
        /*0680*/ 	.word	0xffffffff


	//   ....[70]....
        /*0684*/ 	.word	0xffffffff


	//   ....[71]....
        /*0688*/ 	.word	0xffffffff


	//   ....[72]....
        /*068c*/ 	.word	0xffffffff


	//   ....[73]....
        /*0690*/ 	.word	0xffffffff


	//   ....[74]....
        /*0694*/ 	.word	0xffffffff


	//   ....[75]....
        /*0698*/ 	.word	0xffffffff


	//   ....[76]....
        /*069c*/ 	.word	0xffffffff


	//   ....[77]....
        /*06a0*/ 	.word	0xffffffff


	//   ....[78]....
        /*06a4*/ 	.word	0xffffffff


	//   ....[79]....
        /*06a8*/ 	.word	0xffffffff


	//   ....[80]....
        /*06ac*/ 	.word	0xffffffff


	//   ....[81]....
        /*06b0*/ 	.word	0xffffffff


	//   ....[82]....
        /*06b4*/ 	.word	0xffffffff


	//   ....[83]....
        /*06b8*/ 	.word	0xffffffff


	//   ....[84]....
        /*06bc*/ 	.word	0xffffffff


	//   ....[85]....
        /*06c0*/ 	.word	0xffffffff


	//   ....[86]....
        /*06c4*/ 	.word	0xffffffff


	//   ....[87]....
        /*06c8*/ 	.word	0xffffffff


	//   ....[88]....
        /*06cc*/ 	.word	0xffffffff


	//   ....[89]....
        /*06d0*/ 	.word	0xffffffff


	//   ....[90]....
        /*06d4*/ 	.word	0xffffffff


	//   ....[91]....
        /*06d8*/ 	.word	0xffffffff


	//   ....[92]....
        /*06dc*/ 	.word	0xffffffff


	//   ....[93]....
        /*06e0*/ 	.word	0xffffffff


	//   ....[94]....
        /*06e4*/ 	.word	0xffffffff


	//   ....[95]....
        /*06e8*/ 	.word	0xffffffff


	//   ....[96]....
        /*06ec*/ 	.word	0xffffffff


	//   ....[97]....
        /*06f0*/ 	.word	0xffffffff


	//   ....[98]....
        /*06f4*/ 	.word	0xffffffff


	//   ....[99]....
        /*06f8*/ 	.word	0xffffffff


	//   ....[100]....
        /*06fc*/ 	.word	0xffffffff


	//   ....[101]....
        /*0700*/ 	.word	0xffffffff


	//   ....[102]....
        /*0704*/ 	.word	0xffffffff


	//   ....[103]....
        /*0708*/ 	.word	0xffffffff


	//   ....[104]....
        /*070c*/ 	.word	0xffffffff


	//   ....[105]....
        /*0710*/ 	.word	0xffffffff


	//   ....[106]....
        /*0714*/ 	.word	0xffffffff


	//   ....[107]....
        /*0718*/ 	.word	0xffffffff


	//   ....[108]....
        /*071c*/ 	.word	0xffffffff


	//   ....[109]....
        /*0720*/ 	.word	0xffffffff


	//   ....[110]....
        /*0724*/ 	.word	0xffffffff


	//   ....[111]....
        /*0728*/ 	.word	0xffffffff


	//   ....[112]....
        /*072c*/ 	.word	0xffffffff


	//   ....[113]....
        /*0730*/ 	.word	0xffffffff


	//   ....[114]....
        /*0734*/ 	.word	0xffffffff


	//   ....[115]....
        /*0738*/ 	.word	0xffffffff


	//   ....[116]....
        /*073c*/ 	.word	0xffffffff


	//   ....[117]....
        /*0740*/ 	.word	0xffffffff


	//   ....[118]....
        /*0744*/ 	.word	0xffffffff


	//   ....[119]....
        /*0748*/ 	.word	0xffffffff


	//   ....[120]....
        /*074c*/ 	.word	0xffffffff


	//   ....[121]....
        /*0750*/ 	.word	0xffffffff


	//   ....[122]....
        /*0754*/ 	.word	0xffffffff


	//   ....[123]....
        /*0758*/ 	.word	0xffffffff


	//   ....[124]....
        /*075c*/ 	.word	0xffffffff


	//   ....[125]....
        /*0760*/ 	.word	0xffffffff


	//   ....[126]....
        /*0764*/ 	.word	0xffffffff


	//   ....[127]....
        /*0768*/ 	.word	0xffffffff


	//   ....[128]....
        /*076c*/ 	.word	0xffffffff


	//   ....[129]....
        /*0770*/ 	.word	0xffffffff


	//   ....[130]....
        /*0774*/ 	.word	0xffffffff


	//   ....[131]....
        /*0778*/ 	.word	0xffffffff


	//   ....[132]....
        /*077c*/ 	.word	0xffffffff


	//   ....[133]....
        /*0780*/ 	.word	0xffffffff


	//   ....[134]....
        /*0784*/ 	.word	0xffffffff


	//   ....[135]....
        /*0788*/ 	.word	0xffffffff


	//   ....[136]....
        /*078c*/ 	.word	0x0500000f


	//   ....[137]....
        /*0790*/ 	.word	0x0500000f


	//   ....[138]....
        /*0794*/ 	.word	0x0500000f


	//   ....[139]....
        /*0798*/ 	.word	0x0500000f


	//   ....[140]....
        /*079c*/ 	.word	0x0500000f


	//   ....[141]....
        /*07a0*/ 	.word	0x0500000f


	//   ....[142]....
        /*07a4*/ 	.word	0x0500000f


	//   ....[143]....
        /*07a8*/ 	.word	0x0500000f


	//   ....[144]....
        /*07ac*/ 	.word	0x0500000f


	//   ....[145]....
        /*07b0*/ 	.word	0x0500000f


	//   ....[146]....
        /*07b4*/ 	.word	0x0500000f


	//   ....[147]....
        /*07b8*/ 	.word	0x0500000f


	//   ....[148]....
        /*07bc*/ 	.word	0x0500000f


	//   ....[149]....
        /*07c0*/ 	.word	0x0500000f


	//   ....[150]....
        /*07c4*/ 	.word	0x0500000f


	//   ....[151]....
        /*07c8*/ 	.word	0x0500000f


	//   ....[152]....
        /*07cc*/ 	.word	0x0500000f


	//   ....[153]....
        /*07d0*/ 	.word	0x0500000f


	//   ....[154]....
        /*07d4*/ 	.word	0x0500000f


	//   ....[155]....
        /*07d8*/ 	.word	0x0500000f


	//   ....[156]....
        /*07dc*/ 	.word	0x0500000f


	//   ....[157]....
        /*07e0*/ 	.word	0x0500000f


	//   ....[158]....
        /*07e4*/ 	.word	0x0500000f


	//   ....[159]....
        /*07e8*/ 	.word	0x0500000f


	//   ....[160]....
        /*07ec*/ 	.word	0x0500000f


	//   ....[161]....
        /*07f0*/ 	.word	0x0500000f


	//   ....[162]....
        /*07f4*/ 	.word	0x0500000f


	//   ....[163]....
        /*07f8*/ 	.word	0x0500000f


	//   ....[164]....
        /*07fc*/ 	.word	0x0500000f


	//   ....[165]....
        /*0800*/ 	.word	0x0500000f


	//   ....[166]....
        /*0804*/ 	.word	0x0500000f


	//   ....[167]....
        /*0808*/ 	.word	0x0500000f


	//   ....[168]....
        /*080c*/ 	.word	0x0500000f


	//   ....[169]....
        /*0810*/ 	.word	0x0500000f


	//   ....[170]....
        /*0814*/ 	.word	0x0500000f


	//   ....[171]....
        /*0818*/ 	.word	0x0500000f


	//   ....[172]....
        /*081c*/ 	.word	0x0500000f


	//   ....[173]....
        /*0820*/ 	.word	0x0500000f


	//   ....[174]....
        /*0824*/ 	.word	0x0500000f


	//   ....[175]....
        /*0828*/ 	.word	0x0500000f


	//   ....[176]....
        /*082c*/ 	.word	0x0500000f


	//   ....[177]....
        /*0830*/ 	.word	0x0500000f


	//   ....[178]....
        /*0834*/ 	.word	0x0500000f


	//   ....[179]....
        /*0838*/ 	.word	0x0500000f


	//   ....[180]....
        /*083c*/ 	.word	0x0500000f


	//   ....[181]....
        /*0840*/ 	.word	0x0500000f


	//   ....[182]....
        /*0844*/ 	.word	0x0500000f


	//   ....[183]....
        /*0848*/ 	.word	0x0500000f


	//   ....[184]....
        /*084c*/ 	.word	0x0500000f


	//   ....[185]....
        /*0850*/ 	.word	0x0500000f


	//   ....[186]....
        /*0854*/ 	.word	0x0500000f


	//   ....[187]....
        /*0858*/ 	.word	0x0500000f


	//   ....[188]....
        /*085c*/ 	.word	0x0500000f


	//   ....[189]....
        /*0860*/ 	.word	0x0500000f


	//   ....[190]....
        /*0864*/ 	.word	0x0500000f


	//   ....[191]....
        /*0868*/ 	.word	0x0500000f


	//   ....[192]....
        /*086c*/ 	.word	0x0500000f


	//   ....[193]....
        /*0870*/ 	.word	0x0500000f


	//   ....[194]....
        /*0874*/ 	.word	0x0500000f


	//   ....[195]....
        /*0878*/ 	.word	0x0500000f


	//   ....[196]....
        /*087c*/ 	.word	0x0500000f


	//   ....[197]....
        /*0880*/ 	.word	0x0500000f


	//   ....[198]....
        /*0884*/ 	.word	0x0500000f


	//   ....[199]....
        /*0888*/ 	.word	0x0500000f


	//   ....[200]....
        /*088c*/ 	.word	0x0500000f


	//   ....[201]....
        /*0890*/ 	.word	0x0500000f


	//   ....[202]....
        /*0894*/ 	.word	0x0500000f


	//   ....[203]....
        /*0898*/ 	.word	0x0500000f


	//   ....[204]....
        /*089c*/ 	.word	0x0500000f


	//   ....[205]....
        /*08a0*/ 	.word	0x0500000f


	//   ....[206]....
        /*08a4*/ 	.word	0x0500000f


	//   ....[207]....
        /*08a8*/ 	.word	0x0500000f


	//   ....[208]....
        /*08ac*/ 	.word	0x0500000f


	//   ....[209]....
        /*08b0*/ 	.word	0x0500000f


	//   ....[210]....
        /*08b4*/ 	.word	0x0500000f


	//   ....[211]....
        /*08b8*/ 	.word	0x0500000f


	//   ....[212]....
        /*08bc*/ 	.word	0x0500000f


	//   ....[213]....
        /*08c0*/ 	.word	0x0500000f


	//   ....[214]....
        /*08c4*/ 	.word	0x0500000f


	//   ....[215]....
        /*08c8*/ 	.word	0x0500000f


	//   ....[216]....
        /*08cc*/ 	.word	0x0500000f


	//   ....[217]....
        /*08d0*/ 	.word	0x0500000f


	//----- nvinfo : EIATTR_COOP_GROUP_INSTR_OFFSETS
	.align		4
.L_233:
        /*08d4*/ 	.byte	0x04, 0x28
        /*08d6*/ 	.short	(.L_235 - .L_234)


	//   ....[0]....
.L_234:
        /*08d8*/ 	.word	0x00000060


	//   ....[1]....
        /*08dc*/ 	.word	0x00000190


	//   ....[2]....
        /*08e0*/ 	.word	0x00000240


	//   ....[3]....
        /*08e4*/ 	.word	0x00000400


	//   ....[4]....
        /*08e8*/ 	.word	0x00000560


	//   ....[5]....
        /*08ec*/ 	.word	0x00000680


	//   ....[6]....
        /*08f0*/ 	.word	0x000007e0


	//   ....[7]....
        /*08f4*/ 	.word	0x00006670


	//   ....[8]....
        /*08f8*/ 	.word	0x00006e40


	//   ....[9]....
        /*08fc*/ 	.word	0x00006e50


	//   ....[10]....
        /*0900*/ 	.word	0x00006e60


	//   ....[11]....
        /*0904*/ 	.word	0x00006e70


	//   ....[12]....
        /*0908*/ 	.word	0x00007180


	//   ....[13]....
        /*090c*/ 	.word	0x00007190


	//   ....[14]....
        /*0910*/ 	.word	0x000071a0


	//   ....[15]....
        /*0914*/ 	.word	0x000071b0


	//   ....[16]....
        /*0918*/ 	.word	0x00008580


	//   ....[17]....
        /*091c*/ 	.word	0x000085a0


	//   ....[18]....
        /*0920*/ 	.word	0x000085b0


	//   ....[19]....
        /*0924*/ 	.word	0x000085c0


	//   ....[20]....
        /*0928*/ 	.word	0x000086d0


	//   ....[21]....
        /*092c*/ 	.word	0x000086e0


	//   ....[22]....
        /*0930*/ 	.word	0x000086f0


	//   ....[23]....
        /*0934*/ 	.word	0x00008770


	//   ....[24]....
        /*0938*/ 	.word	0x00009f00


	//   ....[25]....
        /*093c*/ 	.word	0x0000a170


	//   ....[26]....
        /*0940*/ 	.word	0x0000b3b0


	//   ....[27]....
        /*0944*/ 	.word	0x0000b460


	//   ....[28]....
        /*0948*/ 	.word	0x0000bdd0


	//   ....[29]....
        /*094c*/ 	.word	0x0000be30


	//   ....[30]....
        /*0950*/ 	.word	0x0000d620


	//   ....[31]....
        /*0954*/ 	.word	0x0000d880


	//   ....[32]....
        /*0958*/ 	.word	0x0000e270


	//   ....[33]....
        /*095c*/ 	.word	0x0000e290


	//   ....[34]....
        /*0960*/ 	.word	0x0000f1f0


	//   ....[35]....
        /*0964*/ 	.word	0x0000f210


	//   ....[36]....
        /*0968*/ 	.word	0x00010780


	//   ....[37]....
        /*096c*/ 	.word	0x000107b0


	//   ....[38]....
        /*0970*/ 	.word	0x00010c80


	//   ....[39]....
        /*0974*/ 	.word	0x00010dc0


	//   ....[40]....
        /*0978*/ 	.word	0x00012820


	//   ....[41]....
        /*097c*/ 	.word	0x00012a40


	//   ....[42]....
        /*0980*/ 	.word	0x00013420


	//   ....[43]....
        /*0984*/ 	.word	0x00013450


	//   ....[44]....
        /*0988*/ 	.word	0x000141f0


	//   ....[45]....
        /*098c*/ 	.word	0x00014260


	//   ....[46]....
        /*0990*/ 	.word	0x00014f80


	//   ....[47]....
        /*0994*/ 	.word	0x00014fb0


	//   ....[48]....
        /*0998*/ 	.word	0x00015330


	//   ....[49]....
        /*099c*/ 	.word	0x00015340


	//   ....[50]....
        /*09a0*/ 	.word	0x00016070


	//   ....[51]....
        /*09a4*/ 	.word	0x00016090


	//   ....[52]....
        /*09a8*/ 	.word	0x000160a0


	//   ....[53]....
        /*09ac*/ 	.word	0x000160b0


	//   ....[54]....
        /*09b0*/ 	.word	0x000165f0


	//   ....[55]....
        /*09b4*/ 	.word	0x00016630


	//   ....[56]....
        /*09b8*/ 	.word	0x00016660


	//   ....[57]....
        /*09bc*/ 	.word	0x00016690


	//   ....[58]....
        /*09c0*/ 	.word	0x000166b0


	//   ....[59]....
        /*09c4*/ 	.word	0x000166c0


	//   ....[60]....
        /*09c8*/ 	.word	0x00016710


	//   ....[61]....
        /*09cc*/ 	.word	0x00016760


	//   ....[62]....
        /*09d0*/ 	.word	0x00016be0


	//   ....[63]....
        /*09d4*/ 	.word	0x00016bf0


	//   ....[64]....
        /*09d8*/ 	.word	0x00016e70


	//   ....[65]....
        /*09dc*/ 	.word	0x00016e80


	//   ....[66]....
        /*09e0*/ 	.word	0x00017960


	//   ....[67]....
        /*09e4*/ 	.word	0x00017990


	//   ....[68]....
        /*09e8*/ 	.word	0x000179b0


	//   ....[69]....
        /*09ec*/ 	.word	0x000179e0


	//   ....[70]....
        /*09f0*/ 	.word	0x00017a10


	//   ....[71]....
        /*09f4*/ 	.word	0x00017a20


	//   ....[72]....
        /*09f8*/ 	.word	0x00017a60


	//   ....[73]....
        /*09fc*/ 	.word	0x00017aa0


	//   ....[74]....
        /*0a00*/ 	.word	0x00017c10


	//   ....[75]....
        /*0a04*/ 	.word	0x00017e10


	//   ....[76]....
        /*0a08*/ 	.word	0x00017e40


	//   ....[77]....
        /*0a0c*/ 	.word	0x00017e70


	//   ....[78]....
        /*0a10*/ 	.word	0x00017ea0


	//   ....[79]....
        /*0a14*/ 	.word	0x00017ed0


	//   ....[80]....
        /*0a18*/ 	.word	0x00017f00


	//   ....[81]....
        /*0a1c*/ 	.word	0x00018090


	//   ....[82]....
        /*0a20*/ 	.word	0x000180c0


	//   ....[83]....
        /*0a24*/ 	.word	0x000180f0


	//   ....[84]....
        /*0a28*/ 	.word	0x00018120


	//   ....[85]....
        /*0a2c*/ 	.word	0x00018150


	//   ....[86]....
        /*0a30*/ 	.word	0x00018180


	//   ....[87]....
        /*0a34*/ 	.word	0x00018210


	//   ....[88]....
        /*0a38*/ 	.word	0x00018240


	//   ....[89]....
        /*0a3c*/ 	.word	0x00018250


	//   ....[90]....
        /*0a40*/ 	.word	0x00018290


	//   ....[91]....
        /*0a44*/ 	.word	0x00019a20


	//   ....[92]....
        /*0a48*/ 	.word	0x0001b390


	//   ....[93]....
        /*0a4c*/ 	.word	0x0001bf00


	//   ....[94]....
        /*0a50*/ 	.word	0x0001bf20


	//   ....[95]....
        /*0a54*/ 	.word	0x0001bf40


	//   ....[96]....
        /*0a58*/ 	.word	0x0001bfd0


	//   ....[97]....
        /*0a5c*/ 	.word	0x0001bfe0


	//   ....[98]....
        /*0a60*/ 	.word	0x0001c050


	//   ....[99]....
        /*0a64*/ 	.word	0x0001c060


	//   ....[100]....
        /*0a68*/ 	.word	0x0001c0d0


	//   ....[101]....
        /*0a6c*/ 	.word	0x0001c0e0


	//   ....[102]....
        /*0a70*/ 	.word	0x0001c150


	//   ....[103]....
        /*0a74*/ 	.word	0x0001c160


	//   ....[104]....
        /*0a78*/ 	.word	0x0001c1d0


	//   ....[105]....
        /*0a7c*/ 	.word	0x0001c1e0


	//   ....[106]....
        /*0a80*/ 	.word	0x0001c250


	//   ....[107]....
        /*0a84*/ 	.word	0x0001c260


	//   ....[108]....
        /*0a88*/ 	.word	0x0001c270


	//   ....[109]....
        /*0a8c*/ 	.word	0x0001c2b0


	//   ....[110]....
        /*0a90*/ 	.word	0x0001c310


	//   ....[111]....
        /*0a94*/ 	.word	0x0001c3e0


	//   ....[112]....
        /*0a98*/ 	.word	0x0001c3f0


	//   ....[113]....
        /*0a9c*/ 	.word	0x0001c460


	//   ....[114]....
        /*0aa0*/ 	.word	0x0001c470


	//   ....[115]....
        /*0aa4*/ 	.word	0x0001c4b0


	//   ....[116]....
        /*0aa8*/ 	.word	0x0001c4d0


	//   ....[117]....
        /*0aac*/ 	.word	0x0001e470


	//   ....[118]....
        /*0ab0*/ 	.word	0x0001e4a0


	//   ....[119]....
        /*0ab4*/ 	.word	0x0001e500


	//   ....[120]....
        /*0ab8*/ 	.word	0x0001e530


	//   ....[121]....
        /*0abc*/ 	.word	0x0001e560


	//   ....[122]....
        /*0ac0*/ 	.word	0x0001e590


	//   ....[123]....
        /*0ac4*/ 	.word	0x0001e5c0


	//   ....[124]....
        /*0ac8*/ 	.word	0x0001e5f0


	//   ....[125]....
        /*0acc*/ 	.word	0x0001e790


	//   ....[126]....
        /*0ad0*/ 	.word	0x0001e7c0


	//   ....[127]....
        /*0ad4*/ 	.word	0x0001e7f0


	//   ....[128]....
        /*0ad8*/ 	.word	0x0001e820


	//   ....[129]....
        /*0adc*/ 	.word	0x0001e850


	//   ....[130]....
        /*0ae0*/ 	.word	0x0001e880


	//   ....[131]....
        /*0ae4*/ 	.word	0x0001e940


	//   ....[132]....
        /*0ae8*/ 	.word	0x0001e960


	//   ....[133]....
        /*0aec*/ 	.word	0x0001e980


	//   ....[134]....
        /*0af0*/ 	.word	0x0001e9e0


	//   ....[135]....
        /*0af4*/ 	.word	0x0001f400


	//   ....[136]....
        /*0af8*/ 	.word	0x0001f860


	//   ....[137]....
        /*0afc*/ 	.word	0x0001f910


	//   ....[138]....
        /*0b00*/ 	.word	0x0001f9a0


	//   ....[139]....
        /*0b04*/ 	.word	0x0001f9f0


	//   ....[140]....
        /*0b08*/ 	.word	0x0001fa40


	//   ....[141]....
        /*0b0c*/ 	.word	0x0001fad0


	//   ....[142]....
        /*0b10*/ 	.word	0x0001fb60


	//   ....[143]....
        /*0b14*/ 	.word	0x0001fbb0


	//   ....[144]....
        /*0b18*/ 	.word	0x0001fc00


	//   ....[145]....
        /*0b1c*/ 	.word	0x0001fcf0


	//   ....[146]....
        /*0b20*/ 	.word	0x0001fda0


	//   ....[147]....
        /*0b24*/ 	.word	0x0001fe20


	//   ....[148]....
        /*0b28*/ 	.word	0x0001feb0


	//   ....[149]....
        /*0b2c*/ 	.word	0x0001ffd0


	//   ....[150]....
        /*0b30*/ 	.word	0x00020100


	//   ....[151]....
        /*0b34*/ 	.word	0x000201e0


	//   ....[152]....
        /*0b38*/ 	.word	0x00020230


	//   ....[153]....
        /*0b3c*/ 	.word	0x00020590


	//   ....[154]....
        /*0b40*/ 	.word	0x000205f0


	//   ....[155]....
        /*0b44*/ 	.word	0x000206b0


	//   ....[156]....
        /*0b48*/ 	.word	0x00020740


	//   ....[157]....
        /*0b4c*/ 	.word	0x000207a0


	//   ....[158]....
        /*0b50*/ 	.word	0x00020810


	//   ....[159]....
        /*0b54*/ 	.word	0x00020870


	//   ....[160]....
        /*0b58*/ 	.word	0x00020920


	//   ....[161]....
        /*0b5c*/ 	.word	0x000209a0


	//   ....[162]....
        /*0b60*/ 	.word	0x000209f0


	//   ....[163]....
        /*0b64*/ 	.word	0x00020a80


	//   ....[164]....
        /*0b68*/ 	.word	0x00020b10


	//   ....[165]....
        /*0b6c*/ 	.word	0x00020bb0


	//   ....[166]....
        /*0b70*/ 	.word	0x00020c50


	//   ....[167]....
        /*0b74*/ 	.word	0x00020cb0


	//   ....[168]....
        /*0b78*/ 	.word	0x00020d40


	//   ....[169]....
        /*0b7c*/ 	.word	0x00020da0


	//   ....[170]....
        /*0b80*/ 	.word	0x00020e10


	//   ....[171]....
        /*0b84*/ 	.word	0x00020e70


	//   ....[172]....
        /*0b88*/ 	.word	0x00020f20


	//   ....[173]....
        /*0b8c*/ 	.word	0x00020fe0


	//   ....[174]....
        /*0b90*/ 	.word	0x000212c0


	//   ....[175]....
        /*0b94*/ 	.word	0x000214a0


	//   ....[176]....
        /*0b98*/ 	.word	0x000214f0


	//   ....[177]....
        /*0b9c*/ 	.word	0x00021550


	//   ....[178]....
        /*0ba0*/ 	.word	0x00021630


	//   ....[179]....
        /*0ba4*/ 	.word	0x00021690


	//   ....[180]....
        /*0ba8*/ 	.word	0x00021770


	//   ....[181]....
        /*0bac*/ 	.word	0x000217d0


	//   ....[182]....
        /*0bb0*/ 	.word	0x000218b0


	//   ....[183]....
        /*0bb4*/ 	.word	0x00021910


	//   ....[184]....
        /*0bb8*/ 	.word	0x000219f0


	//   ....[185]....
        /*0bbc*/ 	.word	0x00021a50


	//   ....[186]....
        /*0bc0*/ 	.word	0x00021b30


	//   ....[187]....
        /*0bc4*/ 	.word	0x00021b90


	//   ....[188]....
        /*0bc8*/ 	.word	0x00021c70


	//   ....[189]....
        /*0bcc*/ 	.word	0x00021cd0


	//   ....[190]....
        /*0bd0*/ 	.word	0x00021dc0


	//   ....[191]....
        /*0bd4*/ 	.word	0x00021e30


	//   ....[192]....
        /*0bd8*/ 	.word	0x00021f10


	//   ....[193]....
        /*0bdc*/ 	.word	0x00021f70


	//   ....[194]....
        /*0be0*/ 	.word	0x00022060


	//   ....[195]....
        /*0be4*/ 	.word	0x000220c0


	//   ....[196]....
        /*0be8*/ 	.word	0x00022190


	//   ....[197]....
        /*0bec*/ 	.word	0x000221f0


	//   ....[198]....
        /*0bf0*/ 	.word	0x000222b0


	//   ....[199]....
        /*0bf4*/ 	.word	0x000225d0


	//   ....[200]....
        /*0bf8*/ 	.word	0x00022670


	//   ....[201]....
        /*0bfc*/ 	.word	0x000227e0


	//   ....[202]....
        /*0c00*/ 	.word	0x00022850


	//   ....[203]....
        /*0c04*/ 	.word	0x000228c0


	//   ....[204]....
        /*0c08*/ 	.word	0x00022930


	//   ....[205]....
        /*0c0c*/ 	.word	0x000229a0


	//   ....[206]....
        /*0c10*/ 	.word	0x00022a20


	//   ....[207]....
        /*0c14*/ 	.word	0x00022aa0


	//   ....[208]....
        /*0c18*/ 	.word	0x00022b30


	//   ....[209]....
        /*0c1c*/ 	.word	0x00022ba0


	//   ....[210]....
        /*0c20*/ 	.word	0x00022c10


	//   ....[211]....
        /*0c24*/ 	.word	0x00022c80


	//   ....[212]....
        /*0c28*/ 	.word	0x00022d00


	//   ....[213]....
        /*0c2c*/ 	.word	0x00022d70


	//   ....[214]....
        /*0c30*/ 	.word	0x00022e20


	//   ....[215]....
        /*0c34*/ 	.word	0x00022e70


	//   ....[216]....
        /*0c38*/ 	.word	0x00022f00


	//   ....[217]....
        /*0c3c*/ 	.word	0x00023030


	//----- nvinfo : EIATTR_REG_RECONFIG
	.align		4
.L_235:
        /*0c40*/ 	.byte	0x01, 0x54
	.zero		2


	//----- nvinfo : EIATTR_SYSCALL_OFFSETS
	.align		4
        /*0c44*/ 	.byte	0x04, 0x46
        /*0c46*/ 	.short	(.L_237 - .L_236)


	//   ....[0]....
.L_236:
        /*0c48*/ 	.word	0x00001e80


	//   ....[1]....
        /*0c4c*/ 	.word	0x00001fd0


	//   ....[2]....
        /*0c50*/ 	.word	0x00006840


	//   ....[3]....
        /*0c54*/ 	.word	0x00006b60


	//   ....[4]....
        /*0c58*/ 	.word	0x0001aff0


	//   ....[5]....
        /*0c5c*/ 	.word	0x0001b140


	//   ....[6]....
        /*0c60*/ 	.word	0x0001b230


	//   ....[7]....
        /*0c64*/ 	.word	0x0001ba10


	//----- nvinfo : EIATTR_MBARRIER_INSTR_OFFSETS
	.align		4
.L_237:
        /*0c68*/ 	.byte	0x04, 0x39
        /*0c6a*/ 	.short	(.L_239 - .L_238)


	//   ....[0]....
.L_238:
        /*0c6c*/ 	.word	0x000002b0
        /*0c70*/ 	.word	0x000000ff
        /*0c74*/ 	.word	0x00016800
        /*0c78*/ 	.short	0x0100
        /*0c7a*/ 	.byte	0x08
	.zero		1


	//   ....[1]....
        /*0c7c*/ 	.word	0x000002c0
        /*0c80*/ 	.word	0x000000ff
        /*0c84*/ 	.word	0x00016820
        /*0c88*/ 	.short	0x0100
        /*0c8a*/ 	.byte	0x08
	.zero		1


	//   ....[2]....
        /*0c8c*/ 	.word	0x000003b0
        /*0c90*/ 	.word	0x000000ff
        /*0c94*/ 	.word	0x00016830
        /*0c98*/ 	.short	0x0100
        /*0c9a*/ 	.byte	0x08
	.zero		1


	//   ....[3]....
        /*0c9c*/ 	.word	0x000003c0
        /*0ca0*/ 	.word	0x000000ff
        /*0ca4*/ 	.word	0x00016840
        /*0ca8*/ 	.short	0x0100
        /*0caa*/ 	.byte	0x08
	.zero		1


	//   ....[4]....
        /*0cac*/ 	.word	0x000003d0
        /*0cb0*/ 	.word	0x000000ff
        /*0cb4*/ 	.word	0x00016838
        /*0cb8*/ 	.short	0x0100
        /*0cba*/ 	.byte	0x08
	.zero		1


	//   ....[5]....
        /*0cbc*/ 	.word	0x000003e0
        /*0cc0*/ 	.word	0x000000ff
        /*0cc4*/ 	.word	0x00016848
        /*0cc8*/ 	.short	0x0100
        /*0cca*/ 	.byte	0x08
	.zero		1


	//   ....[6]....
        /*0ccc*/ 	.word	0x00000510
        /*0cd0*/ 	.word	0x000000ff
        /*0cd4*/ 	.word	0x00016850
        /*0cd8*/ 	.short	0x0100
        /*0cda*/ 	.byte	0x08
	.zero		1


	//   ....[7]....
        /*0cdc*/ 	.word	0x00000520
        /*0ce0*/ 	.word	0x000000ff
        /*0ce4*/ 	.word	0x00016860
        /*0ce8*/ 	.short	0x0100
        /*0cea*/ 	.byte	0x08
	.zero		1


	//   ....[8]....
        /*0cec*/ 	.word	0x00000530
        /*0cf0*/ 	.word	0x000000ff
        /*0cf4*/ 	.word	0x00016858
        /*0cf8*/ 	.short	0x0100
        /*0cfa*/ 	.byte	0x08
	.zero		1


	//   ....[9]....
        /*0cfc*/ 	.word	0x00000540
        /*0d00*/ 	.word	0x000000ff
        /*0d04*/ 	.word	0x00016868
        /*0d08*/ 	.short	0x0100
        /*0d0a*/ 	.byte	0x08
	.zero		1


	//   ....[10]....
        /*0d0c*/ 	.word	0x00000630
        /*0d10*/ 	.word	0x000000ff
        /*0d14*/ 	.word	0x00016870
        /*0d18*/ 	.short	0x0100
        /*0d1a*/ 	.byte	0x06
	.zero		1


	//   ....[11]....
        /*0d1c*/ 	.word	0x00000640
        /*0d20*/ 	.word	0x000000ff
        /*0d24*/ 	.word	0x00016880
        /*0d28*/ 	.short	0x0100
        /*0d2a*/ 	.byte	0x06
	.zero		1


	//   ....[12]....
        /*0d2c*/ 	.word	0x00000650
        /*0d30*/ 	.word	0x000000ff
        /*0d34*/ 	.word	0x00016878
        /*0d38*/ 	.short	0x0100
        /*0d3a*/ 	.byte	0x06
	.zero		1


	//   ....[13]....
        /*0d3c*/ 	.word	0x00000660
        /*0d40*/ 	.word	0x000000ff
        /*0d44*/ 	.word	0x00016888
        /*0d48*/ 	.short	0x0100
        /*0d4a*/ 	.byte	0x06
	.zero		1


	//   ....[14]....
        /*0d4c*/ 	.word	0x00000790
        /*0d50*/ 	.word	0x000000ff
        /*0d54*/ 	.word	0x00016890
        /*0d58*/ 	.short	0x0100
        /*0d5a*/ 	.byte	0x08
	.zero		1


	//   ....[15]....
        /*0d5c*/ 	.word	0x000007a0
        /*0d60*/ 	.word	0x000000ff
        /*0d64*/ 	.word	0x000168a0
        /*0d68*/ 	.short	0x0100
        /*0d6a*/ 	.byte	0x08
	.zero		1


	//   ....[16]....
        /*0d6c*/ 	.word	0x000007b0
        /*0d70*/ 	.word	0x000000ff
        /*0d74*/ 	.word	0x00016898
        /*0d78*/ 	.short	0x0100
        /*0d7a*/ 	.byte	0x08
	.zero		1


	//   ....[17]....
        /*0d7c*/ 	.word	0x000007c0
        /*0d80*/ 	.word	0x000000ff
        /*0d84*/ 	.word	0x000168a8
        /*0d88*/ 	.short	0x0100
        /*0d8a*/ 	.byte	0x08
	.zero		1


	//   ....[18]....
        /*0d8c*/ 	.word	0x000008f0
        /*0d90*/ 	.word	0x000000ff
        /*0d94*/ 	.word	0x000168b0
        /*0d98*/ 	.short	0x0100
        /*0d9a*/ 	.byte	0x08
	.zero		1


	//   ....[19]....
        /*0d9c*/ 	.word	0x00000900
        /*0da0*/ 	.word	0x000000ff
        /*0da4*/ 	.word	0x000168c0
        /*0da8*/ 	.short	0x0100
        /*0daa*/ 	.byte	0x08
	.zero		1


	//   ....[20]....
        /*0dac*/ 	.word	0x00000910
        /*0db0*/ 	.word	0x000000ff
        /*0db4*/ 	.word	0x000168b8
        /*0db8*/ 	.short	0x0100
        /*0dba*/ 	.byte	0x08
	.zero		1


	//   ....[21]....
        /*0dbc*/ 	.word	0x00000920
        /*0dc0*/ 	.word	0x000000ff
        /*0dc4*/ 	.word	0x000168c8
        /*0dc8*/ 	.short	0x0100
        /*0dca*/ 	.byte	0x08
	.zero		1


	//   ....[22]....
        /*0dcc*/ 	.word	0x00003190
        /*0dd0*/ 	.word	0x0000004d
        /*0dd4*/ 	.word	0x00016890
        /*0dd8*/ 	.short	0x010a
        /*0dda*/ 	.byte	0x3f
	.zero		1


	//   ....[23]....
        /*0ddc*/ 	.word	0x00004530
        /*0de0*/ 	.word	0x0000004d
        /*0de4*/ 	.word	0x00016890
        /*0de8*/ 	.short	0x010a
        /*0dea*/ 	.byte	0x3f
	.zero		1


	//   ....[24]....
        /*0dec*/ 	.word	0x00005710
        /*0df0*/ 	.word	0x0000004d
        /*0df4*/ 	.word	0x00016890
        /*0df8*/ 	.short	0x010a
        /*0dfa*/ 	.byte	0x3f
	.zero		1


	//   ....[25]....
        /*0dfc*/ 	.word	0x00005920
        /*0e00*/ 	.word	0x0000000c
        /*0e04*/ 	.word	0x00000000
        /*0e08*/ 	.short	0x0101
        /*0e0a*/ 	.byte	0x3f
	.zero		1


	//   ....[26]....
        /*0e0c*/ 	.word	0x00005960
        /*0e10*/ 	.word	0x0000004d
        /*0e14*/ 	.word	0x000168b0
        /*0e18*/ 	.short	0x010a
        /*0e1a*/ 	.byte	0x3f
	.zero		1


	//   ....[27]....
        /*0e1c*/ 	.word	0x00005d40
        /*0e20*/ 	.word	0x0000004d
        /*0e24*/ 	.word	0x00000000
        /*0e28*/ 	.short	0x0101
        /*0e2a*/ 	.byte	0x3f
	.zero		1


	//   ....[28]....
        /*0e2c*/ 	.word	0x000068e0
        /*0e30*/ 	.word	0x00000010
        /*0e34*/ 	.word	0x00016800
        /*0e38*/ 	.short	0x010a
        /*0e3a*/ 	.byte	0x3f
	.zero		1


	//   ....[29]....
        /*0e3c*/ 	.word	0x00006930
        /*0e40*/ 	.word	0x00000010
        /*0e44*/ 	.word	0x00016800
        /*0e48*/ 	.short	0x010a
        /*0e4a*/ 	.byte	0x3f
	.zero		1


	//   ....[30]....
        /*0e4c*/ 	.word	0x00007400
        /*0e50*/ 	.word	0x00000010
        /*0e54*/ 	.word	0x00016800
        /*0e58*/ 	.short	0x010a
        /*0e5a*/ 	.byte	0x3f
	.zero		1


	//   ....[31]....
        /*0e5c*/ 	.word	0x00008a40
        /*0e60*/ 	.word	0x00000010
        /*0e64*/ 	.word	0x00016800
        /*0e68*/ 	.short	0x010a
        /*0e6a*/ 	.byte	0x3f
	.zero		1


	//   ....[32]....
        /*0e6c*/ 	.word	0x00009a70
        /*0e70*/ 	.word	0x00000007
        /*0e74*/ 	.word	0x00016830
        /*0e78*/ 	.short	0x010a
        /*0e7a*/ 	.byte	0x3f
	.zero		1


	//   ....[33]....
        /*0e7c*/ 	.word	0x00009ae0
        /*0e80*/ 	.word	0x00000007
        /*0e84*/ 	.word	0x00016830
        /*0e88*/ 	.short	0x010a
        /*0e8a*/ 	.byte	0x3f
	.zero		1


	//   ....[34]....
        /*0e8c*/ 	.word	0x00009f90
        /*0e90*/ 	.word	0x00000000
        /*0e94*/ 	.word	0x00000000
        /*0e98*/ 	.short	0x0101
        /*0e9a*/ 	.byte	0x3f
	.zero		1


	//   ....[35]....
        /*0e9c*/ 	.word	0x0000cda0
        /*0ea0*/ 	.word	0x00000009
        /*0ea4*/ 	.word	0x00016830
        /*0ea8*/ 	.short	0x010a
        /*0eaa*/ 	.byte	0x3f
	.zero		1


	//   ....[36]....
        /*0eac*/ 	.word	0x0000cdf0
        /*0eb0*/ 	.word	0x00000009
        /*0eb4*/ 	.word	0x00016830
        /*0eb8*/ 	.short	0x010a
        /*0eba*/ 	.byte	0x3f
	.zero		1


	//   ....[37]....
        /*0ebc*/ 	.word	0x0000d120
        /*0ec0*/ 	.word	0x00000008
        /*0ec4*/ 	.word	0x00016850
        /*0ec8*/ 	.short	0x010a
        /*0eca*/ 	.byte	0x3f
	.zero		1


	//   ....[38]....
        /*0ecc*/ 	.word	0x0000d160
        /*0ed0*/ 	.word	0x00000008
        /*0ed4*/ 	.word	0x00016850
        /*0ed8*/ 	.short	0x010a
        /*0eda*/ 	.byte	0x3f
	.zero		1


	//   ....[39]....
        /*0edc*/ 	.word	0x0000d660
        /*0ee0*/ 	.word	0x00000008
        /*0ee4*/ 	.word	0x00000000
        /*0ee8*/ 	.short	0x0101
        /*0eea*/ 	.byte	0x3f
	.zero		1


	//   ....[40]....
        /*0eec*/ 	.word	0x0000e060
        /*0ef0*/ 	.word	0x00000000
        /*0ef4*/ 	.word	0x00000000
        /*0ef8*/ 	.short	0x0101
        /*0efa*/ 	.byte	0x3f
	.zero		1


	//   ....[41]....
        /*0efc*/ 	.word	0x00010020
        /*0f00*/ 	.word	0x00000000
        /*0f04*/ 	.word	0x00016830
        /*0f08*/ 	.short	0x010a
        /*0f0a*/ 	.byte	0x3f
	.zero		1


	//   ....[42]....
        /*0f0c*/ 	.word	0x00010070
        /*0f10*/ 	.word	0x00000000
        /*0f14*/ 	.word	0x00016830
        /*0f18*/ 	.short	0x010a
        /*0f1a*/ 	.byte	0x3f
	.zero		1


	//   ....[43]....
        /*0f1c*/ 	.word	0x000103a0
        /*0f20*/ 	.word	0x00000002
        /*0f24*/ 	.word	0x00016850
        /*0f28*/ 	.short	0x010a
        /*0f2a*/ 	.byte	0x3f
	.zero		1


	//   ....[44]....
        /*0f2c*/ 	.word	0x000103e0
        /*0f30*/ 	.word	0x00000002
        /*0f34*/ 	.word	0x00016850
        /*0f38*/ 	.short	0x010a
        /*0f3a*/ 	.byte	0x3f
	.zero		1


	//   ....[45]....
        /*0f3c*/ 	.word	0x00011420
        /*0f40*/ 	.word	0x0000002f
        /*0f44*/ 	.word	0x00000000
        /*0f48*/ 	.short	0x0101
        /*0f4a*/ 	.byte	0x3f
	.zero		1


	//   ....[46]....
        /*0f4c*/ 	.word	0x00011450
        /*0f50*/ 	.word	0x0000000d
        /*0f54*/ 	.word	0x00000000
        /*0f58*/ 	.short	0x0101
        /*0f5a*/ 	.byte	0x3f
	.zero		1


	//   ....[47]....
        /*0f5c*/ 	.word	0x00011f70
        /*0f60*/ 	.word	0x00000000
        /*0f64*/ 	.word	0x00016830
        /*0f68*/ 	.short	0x010a
        /*0f6a*/ 	.byte	0x3f
	.zero		1


	//   ....[48]....
        /*0f6c*/ 	.word	0x00011fc0
        /*0f70*/ 	.word	0x00000000
        /*0f74*/ 	.word	0x00016830
        /*0f78*/ 	.short	0x010a
        /*0f7a*/ 	.byte	0x3f
	.zero		1


	//   ....[49]....
        /*0f7c*/ 	.word	0x000122f0
        /*0f80*/ 	.word	0x00000002
        /*0f84*/ 	.word	0x00016850
        /*0f88*/ 	.short	0x010a
        /*0f8a*/ 	.byte	0x3f
	.zero		1


	//   ....[50]....
        /*0f8c*/ 	.word	0x00012330
        /*0f90*/ 	.word	0x00000002
        /*0f94*/ 	.word	0x00016850
        /*0f98*/ 	.short	0x010a
        /*0f9a*/ 	.byte	0x3f
	.zero		1


	//   ....[51]....
        /*0f9c*/ 	.word	0x00012850
        /*0fa0*/ 	.word	0x00000003
        /*0fa4*/ 	.word	0x00000000
        /*0fa8*/ 	.short	0x0101
        /*0faa*/ 	.byte	0x3f
	.zero		1


	//   ....[52]....
        /*0fac*/ 	.word	0x00013210
        /*0fb0*/ 	.word	0x00000000
        /*0fb4*/ 	.word	0x00000000
        /*0fb8*/ 	.short	0x0101
        /*0fba*/ 	.byte	0x3f
	.zero		1


	//   ....[53]....
        /*0fbc*/ 	.word	0x00014e70
        /*0fc0*/ 	.word	0x0000000b
        /*0fc4*/ 	.word	0x00016850
        /*0fc8*/ 	.short	0x010a
        /*0fca*/ 	.byte	0x3f
	.zero		1


	//   ....[54]....
        /*0fcc*/ 	.word	0x00014ee0
        /*0fd0*/ 	.word	0x0000000b
        /*0fd4*/ 	.word	0x00016850
        /*0fd8*/ 	.short	0x010a
        /*0fda*/ 	.byte	0x3f
	.zero		1


	//   ....[55]....
        /*0fdc*/ 	.word	0x000154c0
        /*0fe0*/ 	.word	0x00000008
        /*0fe4*/ 	.word	0x00000000
        /*0fe8*/ 	.short	0x0101
        /*0fea*/ 	.byte	0x3f
	.zero		1


	//   ....[56]....
        /*0fec*/ 	.word	0x00016510
        /*0ff0*/ 	.word	0x00000000
        /*0ff4*/ 	.word	0x00000000
        /*0ff8*/ 	.short	0x0101
        /*0ffa*/ 	.byte	0x3f
	.zero		1


	//   ....[57]....
        /*0ffc*/ 	.word	0x00016b60
        /*1000*/ 	.word	0x00000008
        /*1004*/ 	.word	0x00000000
        /*1008*/ 	.short	0x0101
        /*100a*/ 	.byte	0x3f
	.zero		1


	//   ....[58]....
        /*100c*/ 	.word	0x00019b00
        /*1010*/ 	.word	0x00000011
        /*1014*/ 	.word	0x00016820
        /*1018*/ 	.short	0x010a
        /*101a*/ 	.byte	0x3f
	.zero		1


	//   ....[59]....
        /*101c*/ 	.word	0x00019bc0
        /*1020*/ 	.word	0x00000005
        /*1024*/ 	.word	0x000168a0
        /*1028*/ 	.short	0x010a
        /*102a*/ 	.byte	0x3f
	.zero		1


	//   ....[60]....
        /*102c*/ 	.word	0x00019e00
        /*1030*/ 	.word	0x00000005
        /*1034*/ 	.word	0x000168c0
        /*1038*/ 	.short	0x010a
        /*103a*/ 	.byte	0x3f
	.zero		1


	//   ....[61]....
        /*103c*/ 	.word	0x0001a190
        /*1040*/ 	.word	0x00000005
        /*1044*/ 	.word	0x000168a0
        /*1048*/ 	.short	0x010a
        /*104a*/ 	.byte	0x3f
	.zero		1


	//   ....[62]....
        /*104c*/ 	.word	0x0001a3b0
        /*1050*/ 	.word	0x00000005
        /*1054*/ 	.word	0x000168c0
        /*1058*/ 	.short	0x010a
        /*105a*/ 	.byte	0x3f
	.zero		1


	//   ....[63]....
        /*105c*/ 	.word	0x0001b5a0
        /*1060*/ 	.word	0x00000000
        /*1064*/ 	.word	0x00016840
        /*1068*/ 	.short	0x010a
        /*106a*/ 	.byte	0x3f
	.zero		1


	//   ....[64]....
        /*106c*/ 	.word	0x0001c580
        /*1070*/ 	.word	0x00000011
        /*1074*/ 	.word	0x00016800
        /*1078*/ 	.short	0x0107
        /*107a*/ 	.byte	0x3f
	.zero		1


	//   ....[65]....
        /*107c*/ 	.word	0x0001c670
        /*1080*/ 	.word	0x00000011
        /*1084*/ 	.word	0x00016800
        /*1088*/ 	.short	0x0101
        /*108a*/ 	.byte	0x3f
	.zero		1


	//   ....[66]....
        /*108c*/ 	.word	0x0001c690
        /*1090*/ 	.word	0x00000011
        /*1094*/ 	.word	0x00016820
        /*1098*/ 	.short	0x010a
        /*109a*/ 	.byte	0x3f
	.zero		1


	//   ....[67]....
        /*109c*/ 	.word	0x0001ca80
        /*10a0*/ 	.word	0x00000002
        /*10a4*/ 	.word	0x00016840
        /*10a8*/ 	.short	0x010a
        /*10aa*/ 	.byte	0x3f
	.zero		1


	//   ....[68]....
        /*10ac*/ 	.word	0x0001cd00
        /*10b0*/ 	.word	0x00000003
        /*10b4*/ 	.word	0x00000060
        /*10b8*/ 	.short	0x010a
        /*10ba*/ 	.byte	0x3f
	.zero		1


	//   ....[69]....
        /*10bc*/ 	.word	0x0001d240
        /*10c0*/ 	.word	0x00000002
        /*10c4*/ 	.word	0x00016840
        /*10c8*/ 	.short	0x010a
        /*10ca*/ 	.byte	0x3f
	.zero		1


	//   ....[70]....
        /*10cc*/ 	.word	0x0001d4c0
        /*10d0*/ 	.word	0x0000000a
        /*10d4*/ 	.word	0x00000060
        /*10d8*/ 	.short	0x010a
        /*10da*/ 	.byte	0x3f
	.zero		1


	//   ....[71]....
        /*10dc*/ 	.word	0x0001d950
        /*10e0*/ 	.word	0x00000002
        /*10e4*/ 	.word	0x00016840
        /*10e8*/ 	.short	0x010a
        /*10ea*/ 	.byte	0x3f
	.zero		1


	//   ....[72]....
        /*10ec*/ 	.word	0x0001dbe0
        /*10f0*/ 	.word	0x00000003
        /*10f4*/ 	.word	0x00000060
        /*10f8*/ 	.short	0x010a
        /*10fa*/ 	.byte	0x3f
	.zero		1


	//   ....[73]....
        /*10fc*/ 	.word	0x0001e020
        /*1100*/ 	.word	0x00000003
        /*1104*/ 	.word	0x00016860
        /*1108*/ 	.short	0x010a
        /*110a*/ 	.byte	0x3f
	.zero		1


	//   ....[74]....
        /*110c*/ 	.word	0x0001f380
        /*1110*/ 	.word	0x00000009
        /*1114*/ 	.word	0x00016820
        /*1118*/ 	.short	0x010a
        /*111a*/ 	.byte	0x3f
	.zero		1


	//   ....[75]....
        /*111c*/ 	.word	0x0001f510
        /*1120*/ 	.word	0x00000007
        /*1124*/ 	.word	0x00000000
        /*1128*/ 	.short	0x010a
        /*112a*/ 	.byte	0x3f
	.zero		1


	//   ....[76]....
        /*112c*/ 	.word	0x0001f580
        /*1130*/ 	.word	0x00000003
        /*1134*/ 	.word	0x00000000
        /*1138*/ 	.short	0x010a
        /*113a*/ 	.byte	0x3f
	.zero		1


	//   ....[77]....
        /*113c*/ 	.word	0x0001f5e0
        /*1140*/ 	.word	0x00000005
        /*1144*/ 	.word	0x00000000
        /*1148*/ 	.short	0x010a
        /*114a*/ 	.byte	0x3f
	.zero		1


	//   ....[78]....
        /*114c*/ 	.word	0x0001f610
        /*1150*/ 	.word	0x00000003
        /*1154*/ 	.word	0x00000000
        /*1158*/ 	.short	0x010a
        /*115a*/ 	.byte	0x3f
	.zero		1


	//   ....[79]....
        /*115c*/ 	.word	0x0001f670
        /*1160*/ 	.word	0x0000004d
        /*1164*/ 	.word	0x00016890
        /*1168*/ 	.short	0x010a
        /*116a*/ 	.byte	0x3f
	.zero		1


	//   ....[80]....
        /*116c*/ 	.word	0x0001f6c0
        /*1170*/ 	.word	0x0000004d
        /*1174*/ 	.word	0x00016890
        /*1178*/ 	.short	0x010a
        /*117a*/ 	.byte	0x3f
	.zero		1


	//   ....[81]....
        /*117c*/ 	.word	0x0001f710
        /*1180*/ 	.word	0x0000004d
        /*1184*/ 	.word	0x00016890
        /*1188*/ 	.short	0x010a
        /*118a*/ 	.byte	0x3f
	.zero		1


	//   ....[82]....
        /*118c*/ 	.word	0x0001f760
        /*1190*/ 	.word	0x0000004d
        /*1194*/ 	.word	0x000168b0
        /*1198*/ 	.short	0x010a
        /*119a*/ 	.byte	0x3f
	.zero		1


	//   ....[83]....
        /*119c*/ 	.word	0x0001fc30
        /*11a0*/ 	.word	0x00000010
        /*11a4*/ 	.word	0x00016800
        /*11a8*/ 	.short	0x010a
        /*11aa*/ 	.byte	0x3f
	.zero		1


	//   ....[84]....
        /*11ac*/ 	.word	0x00020260
        /*11b0*/ 	.word	0x00000010
        /*11b4*/ 	.word	0x00016800
        /*11b8*/ 	.short	0x010a
        /*11ba*/ 	.byte	0x3f
	.zero		1


	//   ....[85]....
        /*11bc*/ 	.word	0x000202b0
        /*11c0*/ 	.word	0x00000007
        /*11c4*/ 	.word	0x00016830
        /*11c8*/ 	.short	0x010a
        /*11ca*/ 	.byte	0x3f
	.zero		1


	//   ....[86]....
        /*11cc*/ 	.word	0x00020300
        /*11d0*/ 	.word	0x00000009
        /*11d4*/ 	.word	0x00016830
        /*11d8*/ 	.short	0x010a
        /*11da*/ 	.byte	0x3f
	.zero		1


	//   ....[87]....
        /*11dc*/ 	.word	0x00020350
        /*11e0*/ 	.word	0x00000008
        /*11e4*/ 	.word	0x00016850
        /*11e8*/ 	.short	0x010a
        /*11ea*/ 	.byte	0x3f
	.zero		1


	//   ....[88]....
        /*11ec*/ 	.word	0x000203a0
        /*11f0*/ 	.word	0x00000000
        /*11f4*/ 	.word	0x00016830
        /*11f8*/ 	.short	0x010a
        /*11fa*/ 	.byte	0x3f
	.zero		1


	//   ....[89]....
        /*11fc*/ 	.word	0x000203f0
        /*1200*/ 	.word	0x00000002
        /*1204*/ 	.word	0x00016850
        /*1208*/ 	.short	0x010a
        /*120a*/ 	.byte	0x3f
	.zero		1


	//   ....[90]....
        /*120c*/ 	.word	0x00020440
        /*1210*/ 	.word	0x00000000
        /*1214*/ 	.word	0x00016830
        /*1218*/ 	.short	0x010a
        /*121a*/ 	.byte	0x3f
	.zero		1


	//   ....[91]....
        /*121c*/ 	.word	0x00020490
        /*1220*/ 	.word	0x00000002
        /*1224*/ 	.word	0x00016850
        /*1228*/ 	.short	0x010a
        /*122a*/ 	.byte	0x3f
	.zero		1


	//   ....[92]....
        /*122c*/ 	.word	0x000204e0
        /*1230*/ 	.word	0x0000000b
        /*1234*/ 	.word	0x00016850
        /*1238*/ 	.short	0x010a
        /*123a*/ 	.byte	0x3f
	.zero		1


	//   ....[93]....
        /*123c*/ 	.word	0x000210a0
        /*1240*/ 	.word	0x00000011
        /*1244*/ 	.word	0x00016820
        /*1248*/ 	.short	0x010a
        /*124a*/ 	.byte	0x3f
	.zero		1


	//   ....[94]....
        /*124c*/ 	.word	0x000210f0
        /*1250*/ 	.word	0x00000005
        /*1254*/ 	.word	0x000168a0
        /*1258*/ 	.short	0x010a
        /*125a*/ 	.byte	0x3f
	.zero		1


	//   ....[95]....
        /*125c*/ 	.word	0x00021140
        /*1260*/ 	.word	0x00000005
        /*1264*/ 	.word	0x000168c0
        /*1268*/ 	.short	0x010a
        /*126a*/ 	.byte	0x3f
	.zero		1


	//   ....[96]....
        /*126c*/ 	.word	0x00021190
        /*1270*/ 	.word	0x00000005
        /*1274*/ 	.word	0x000168a0
        /*1278*/ 	.short	0x010a
        /*127a*/ 	.byte	0x3f
	.zero		1


	//   ....[97]....
        /*127c*/ 	.word	0x000211e0
        /*1280*/ 	.word	0x00000005
        /*1284*/ 	.word	0x000168c0
        /*1288*/ 	.short	0x010a
        /*128a*/ 	.byte	0x3f
	.zero		1


	//   ....[98]....
        /*128c*/ 	.word	0x00021380
        /*1290*/ 	.word	0x00000000
        /*1294*/ 	.word	0x00016840
        /*1298*/ 	.short	0x010a
        /*129a*/ 	.byte	0x3f
	.zero		1


	//   ....[99]....
        /*129c*/ 	.word	0x000222f0
        /*12a0*/ 	.word	0x00000011
        /*12a4*/ 	.word	0x00016820
        /*12a8*/ 	.short	0x010a
        /*12aa*/ 	.byte	0x3f
	.zero		1


	//   ....[100]....
        /*12ac*/ 	.word	0x00022340
        /*12b0*/ 	.word	0x00000002
        /*12b4*/ 	.word	0x00016840
        /*12b8*/ 	.short	0x010a
        /*12ba*/ 	.byte	0x3f
	.zero		1


	//   ....[101]....
        /*12bc*/ 	.word	0x00022390
        /*12c0*/ 	.word	0x00000003
        /*12c4*/ 	.word	0x00000060
        /*12c8*/ 	.short	0x010a
        /*12ca*/ 	.byte	0x3f
	.zero		1


	//   ....[102]....
        /*12cc*/ 	.word	0x000223e0
        /*12d0*/ 	.word	0x00000002
        /*12d4*/ 	.word	0x00016840
        /*12d8*/ 	.short	0x010a
        /*12da*/ 	.byte	0x3f
	.zero		1


	//   ....[103]....
        /*12dc*/ 	.word	0x00022430
        /*12e0*/ 	.word	0x0000000a
        /*12e4*/ 	.word	0x00000060
        /*12e8*/ 	.short	0x010a
        /*12ea*/ 	.byte	0x3f
	.zero		1


	//   ....[104]....
        /*12ec*/ 	.word	0x00022480
        /*12f0*/ 	.word	0x00000002
        /*12f4*/ 	.word	0x00016840
        /*12f8*/ 	.short	0x010a
        /*12fa*/ 	.byte	0x3f
	.zero		1


	//   ....[105]....
        /*12fc*/ 	.word	0x000224d0
        /*1300*/ 	.word	0x00000003
        /*1304*/ 	.word	0x00000060
        /*1308*/ 	.short	0x010a
        /*130a*/ 	.byte	0x3f
	.zero		1


	//   ....[106]....
        /*130c*/ 	.word	0x00022520
        /*1310*/ 	.word	0x00000003
        /*1314*/ 	.word	0x00016860
        /*1318*/ 	.short	0x010a
        /*131a*/ 	.byte	0x3f
	.zero		1


	//   ....[107]....
        /*131c*/ 	.word	0x00022f50
        /*1320*/ 	.word	0x00000009
        /*1324*/ 	.word	0x00016820
        /*1328*/ 	.short	0x010a
        /*132a*/ 	.byte	0x3f
	.zero		1


	//   ....[108]....
        /*132c*/ 	.word	0x000230f0
        /*1330*/ 	.word	0x00000007
        /*1334*/ 	.word	0x00000000
        /*1338*/ 	.short	0x010a
        /*133a*/ 	.byte	0x3f
	.zero		1


	//   ....[109]....
        /*133c*/ 	.word	0x00023140
        /*1340*/ 	.word	0x00000003
        /*1344*/ 	.word	0x00000000
        /*1348*/ 	.short	0x010a
        /*134a*/ 	.byte	0x3f
	.zero		1


	//   ....[110]....
        /*134c*/ 	.word	0x00023190
        /*1350*/ 	.word	0x00000005
        /*1354*/ 	.word	0x00000000
        /*1358*/ 	.short	0x010a
        /*135a*/ 	.byte	0x3f
	.zero		1


	//----- nvinfo : EIATTR_NUM_MBARRIERS
	.align		4
.L_239:
        /*135c*/ 	.byte	0x03, 0x38
        /*135e*/ 	.short	0x0016


	//----- nvinfo : EIATTR_EXIT_INSTR_OFFSETS
	.align		4
        /*1360*/ 	.byte	0x04, 0x1c
        /*1362*/ 	.short	(.L_241 - .L_240)


	//   ....[0]....
.L_240:
        /*1364*/ 	.word	0x0001f660


	//----- nvinfo : EIATTR_MAX_THREADS
	.align		4
.L_241:
        /*1368*/ 	.byte	0x04, 0x05
        /*136a*/ 	.short	(.L_243 - .L_242)
.L_242:
        /*136c*/ 	.word	0x00000200
        /*1370*/ 	.word	0x00000001
        /*1374*/ 	.word	0x00000001


	//----- nvinfo : EIATTR_CRS_STACK_SIZE
	.align		4
.L_243:
        /*1378*/ 	.byte	0x04, 0x1e
        /*137a*/ 	.short	(.L_245 - .L_244)
.L_244:
        /*137c*/ 	.word	0x00000000


	//----- nvinfo : EIATTR_CBANK_PARAM_SIZE
	.align		4
.L_245:
        /*1380*/ 	.byte	0x03, 0x19
        /*1382*/ 	.short	0x0af0


	//----- nvinfo : EIATTR_PARAM_CBANK
	.align		4
        /*1384*/ 	.byte	0x04, 0x0a
        /*1386*/ 	.short	(.L_247 - .L_246)
	.align		4
.L_246:
        /*1388*/ 	.word	index@(.nv.constant0._ZN7cutlass13device_kernelIN5flash11enable_sm90INS1_16FlashAttnFwdSm90INS1_25CollectiveMainloopFwdSm90ILi2EN4cute5tupleIJNS5_1CILi1EEES8_S8_EEENS6_IJNS7_ILi192EEENS7_ILi128EEENS7_ILi64EEEEEELi64ENS_10bfloat16_tEfNS_4arch4Sm90ELb0ELb1ELb0ELb1ELb0ELb1ELb0ELb1ELb1ELb1ELb1ELb0EEENS1_21CollectiveEpilogueFwdINS6_IJSA_SC_SB_EEES9_SE_SG_Li384ELb1ELb1ELb1ELb0EEENS1_36VarlenDynamicPersistentTileSchedulerILi192ELi128ELi384ELi128ELb1ELb1ELb1ELb1ELb0ELb1EEEEEEEEEvNT_6ParamsE)
        /*138c*/ 	.short	0x0210
        /*138e*/ 	.short	0x0af0


	//----- nvinfo : EIATTR_SW_WAR
	.align		4
.L_247:
        /*1390*/ 	.byte	0x04, 0x36
        /*1392*/ 	.short	(.L_249 - .L_248)
.L_248:
        /*1394*/ 	.word	0x00000008
.L_249:


//--------------------- .nv.info._ZN7cutlass13device_kernelIN5flash11enable_sm90INS1_16FlashAttnFwdSm90INS1_25CollectiveMainloopFwdSm90ILi2EN4cute5tupleIJNS5_1CILi1EEES8_S8_EEENS6_IJNS7_ILi192EEENS7_ILi128EEENS7_ILi64EEEEEELi64ENS_10bfloat16_tEfNS_4arch4Sm90ELb1ELb0ELb0ELb0ELb0ELb0ELb0ELb1ELb1ELb1ELb1ELb0EEENS1_21CollectiveEpilogueFwdINS6_IJSA_SC_SB_EEES9_SE_SG_Li384ELb0ELb1ELb1ELb0EEENS1_19SingleTileSchedulerILb0ELb1ELb1ELi192EEEEEEEEEvNT_6ParamsE --------------------------
	.section	.nv.info._ZN7cutlass13device_kernelIN5flash11enable_sm90INS1_16FlashAttnFwdSm90INS1_25CollectiveMainloopFwdSm90ILi2EN4cute5tupleIJNS5_1CILi1EEES8_S8_EEENS6_IJNS7_ILi192EEENS7_ILi128EEENS7_ILi64EEEEEELi64ENS_10bfloat16_tEfNS_4arch4Sm90ELb1ELb0ELb0ELb0ELb0ELb0ELb0ELb1ELb1ELb1ELb1ELb0EEENS1_21CollectiveEpilogueFwdINS6_IJSA_SC_SB_EEES9_SE_SG_Li384ELb0ELb1ELb1ELb0EEENS1_19SingleTileSchedulerILb0ELb1ELb1ELi192EEEEEEEEEvNT_6ParamsE,"",@"SHT_CUDA_INFO"
	.sectionflags	@""
	.align	4


	//----- nvinfo : EIATTR_CUDA_API_VERSION
	.align		4
        /*0000*/ 	.byte	0x04, 0x37
        /*0002*/ 	.short	(.L_251 - .L_250)
.L_250:
        /*0004*/ 	.word	0x00000082


	//----- nvinfo : EIATTR_KPARAM_INFO
	.align		4
.L_251:
        /*0008*/ 	.byte	0x04, 0x17
        /*000a*/ 	.short	(.L_253 - .L_252)
.L_252:
        /*000c*/ 	.word	0x00000000
        /*0010*/ 	.short	0x0000
        /*0012*/ 	.short	0x0070
        /*0014*/ 	.byte	0x00, 0xf0, 0x01, 0x28


	//----- nvinfo : EIATTR_SPARSE_MMA_MASK
	.align		4
.L_253:
        /*0018*/ 	.byte	0x03, 0x50
        /*001a*/ 	.short	0x0000


	//----- nvinfo : EIATTR_MAXREG_COUNT
	.align		4
        /*001c*/ 	.byte	0x03, 0x1b
        /*001e*/ 	.short	0x0080


	//----- nvinfo : EIATTR_NUM_BARRIERS
	.align		4
        /*0020*/ 	.byte	0x02, 0x4c
        /*0022*/ 	.byte	0x10
	.zero		1


	//----- nvinfo : EIATTR_EXTERNS
	.align		4
        /*0024*/ 	.byte	0x04, 0x0f
        /*0026*/ 	.short	(.L_255 - .L_254)


	//   ....[0]....
	.align		4
.L_254:
        /*0028*/ 	.word	index@(__assertfail)


	//----- nvinfo : EIATTR_MERCURY_ISA_VERSION
	.align		4
.L_255:
        /*002c*/ 	.byte	0x03, 0x5f
        /*002e*/ 	.short	0x0101


	//----- nvinfo : EIATTR_INT_WARP_WIDE_INSTR_OFFSETS
	.align		4
        /*0030*/ 	.byte	0x04, 0x31
        /*0032*/ 	.short	(.L_257 - .L_256)


	//   ....[0]....
.L_256:
        /*0034*/ 	.word	0x00000120


	//   ....[1]....
        /*0038*/ 	.word	0x00000160


	//   ....[2]....
        /*003c*/ 	.word	0x000001d0


	//----- nvinfo : EIATTR_COOP_GROUP_MASK_REGIDS
	.align		4
.L_257:
        /*0040*/ 	.byte	0x04, 0x29
        /*0042*/ 	.short	(.L_259 - .L_258)


	//   ....[0]....
.L_258:
        /*0044*/ 	.word	0xffffffff


	//   ....[1]....
        /*0048*/ 	.word	0xffffffff


	//   ....[2]....
        /*004c*/ 	.word	0xffffffff


	//   ....[3]....
        /*0050*/ 	.word	0xffffffff


	//   ....[4]....
        /*0054*/ 	.word	0xffffffff


	//   ....[5]....
        /*0058*/ 	.word	0xffffffff


	//   ....[6]....
        /*005c*/ 	.word	0xffffffff


	//   ....[7]....
        /*0060*/ 	.word	0xffffffff


	//   ....[8]....
        /*0064*/ 	.word	0xffffffff


	//   ....[9]....
        /*0068*/ 	.word	0xffffffff


	//   ....[10]....
        /*006c*/ 	.word	0xffffffff


	//   ....[11]....
        /*0070*/ 	.word	0xffffffff


	//   ....[12]....
        /*0074*/ 	.word	0xffffffff


	//   ....[13]....
        /*0078*/ 	.word	0xffffffff


	//   ....[14]....
        /*007c*/ 	.word	0xffffffff


	//   ....[15]....
        /*0080*/ 	.word	0xffffffff


	//   ....[16]....
        /*0084*/ 	.word	0xffffffff


	//   ....[17]....
        /*0088*/ 	.word	0xffffffff


	//   ....[18]....
        /*008c*/ 	.word	0xffffffff


	//   ....[19]....
        /*0090*/ 	.word	0xffffffff


	//   ....[20]....
        /*0094*/ 	.word	0xffffffff


	//   ....[21]....
        /*0098*/ 	.word	0xffffffff


	//   ....[22]....
        /*009c*/ 	.word	0xffffffff


	//   ....[23]....
        /*00a0*/ 	.word	0xffffffff


	//   ....[24]....
        /*00a4*/ 	.word	0xffffffff


	//   ....[25]....
        /*00a8*/ 	.word	0xffffffff


	//   ....[26]....
        /*00ac*/ 	.word	0xffffffff


	//   ....[27]....
        /*00b0*/ 	.word	0xffffffff


	//   ....[28]....
        /*00b4*/ 	.word	0xffffffff


	//   ....[29]....
        /*00b8*/ 	.word	0xffffffff


	//   ....[30]....
        /*00bc*/ 	.word	0xffffffff


	//   ....[31]....
        /*00c0*/ 	.word	0xffffffff


	//   ....[32]....
        /*00c4*/ 	.word	0xffffffff


	//   ....[33]....
        /*00c8*/ 	.word	0xffffffff


	//   ....[34]....
        /*00cc*/ 	.word	0xffffffff


	//   ....[35]....
        /*00d0*/ 	.word	0xffffffff


	//   ....[36]....
        /*00d4*/ 	.word	0xffffffff


	//   ....[37]....
        /*00d8*/ 	.word	0xffffffff


	//   ....[38]....
        /*00dc*/ 	.word	0xffffffff


	//   ....[39]....
        /*00e0*/ 	.word	0xffffffff


	//   ....[40]....
        /*00e4*/ 	.word	0xffffffff


	//   ....[41]....
        /*00e8*/ 	.word	0xffffffff


	//   ....[42]....
        /*00ec*/ 	.word	0xffffffff


	//   ....[43]....
        /*00f0*/ 	.word	0xffffffff


	//   ....[44]....
        /*00f4*/ 	.word	0xffffffff


	//   ....[45]....
        /*00f8*/ 	.word	0xffffffff


	//   ....[46]....
        /*00fc*/ 	.word	0xffffffff


	//   ....[47]....
        /*0100*/ 	.word	0xffffffff


	//   ....[48]....
        /*0104*/ 	.word	0xffffffff


	//   ....[49]....
        /*0108*/ 	.word	0xffffffff


	//   ....[50]....
        /*010c*/ 	.word	0xffffffff


	//   ....[51]....
        /*0110*/ 	.word	0xffffffff


	//   ....[52]....
        /*0114*/ 	.word	0xffffffff


	//   ....[53]....
        /*0118*/ 	.word	0xffffffff


	//   ....[54]....
        /*011c*/ 	.word	0xffffffff


	//   ....[55]....
        /*0120*/ 	.word	0xffffffff


	//   ....[56]....
        /*0124*/ 	.word	0xffffffff


	//   ....[57]....
        /*0128*/ 	.word	0xffffffff


	//   ....[58]....
        /*012c*/ 	.word	0xffffffff


	//   ....[59]....
        /*0130*/ 	.word	0xffffffff


	//   ....[60]....
        /*0134*/ 	.word	0xffffffff


	//   ....[61]....
        /*0138*/ 	.word	0xffffffff


	//   ....[62]....
        /*013c*/ 	.word	0xffffffff


	//   ....[63]....
        /*0140*/ 	.word	0x0500000f


	//   ....[64]....
        /*0144*/ 	.word	0x0500000f


	//   ....[65]....
        /*0148*/ 	.word	0x0500000f


	//   ....[66]....
        /*014c*/ 	.word	0x0500000f


	//   ....[67]....
        /*0150*/ 	.word	0x0500000f


	//   ....[68]....
        /*0154*/ 	.word	0x0500000f


	//   ....[69]....
        /*0158*/ 	.word	0x0500000f


	//   ....[70]....
        /*015c*/ 	.word	0x0500000f


	//   ....[71]....
        /*0160*/ 	.word	0x0500000f


	//   ....[72]....
        /*0164*/ 	.word	0x0500000f


	//   ....[73]....
        /*0168*/ 	.word	0x0500000f


	//   ....[74]....
        /*016c*/ 	.word	0x0500000f


	//   ....[75]....
        /*0170*/ 	.word	0x0500000f


	//   ....[76]....
        /*0174*/ 	.word	0x0500000f


	//   ....[77]....
        /*0178*/ 	.word	0x0500000f


	//   ....[78]....
        /*017c*/ 	.word	0x0500000f


	//   ....[79]....
        /*0180*/ 	.word	0x0500000f


	//   ....[80]....
        /*0184*/ 	.word	0x0500000f


	//   ....[81]....
        /*0188*/ 	.word	0x0500000f


	//   ....[82]....
        /*018c*/ 	.word	0x0500000f


	//   ....[83]....
        /*0190*/ 	.word	0x0500000f


	//   ....[84]....
        /*0194*/ 	.word	0x0500000f


	//   ....[85]....
        /*0198*/ 	.word	0x0500000f


	//   ....[86]....
        /*019c*/ 	.word	0x0500000f


	//   ....[87]....
        /*01a0*/ 	.word	0x0500000f


	//   ....[88]....
        /*01a4*/ 	.word	0x0500000f


	//----- nvinfo : EIATTR_COOP_GROUP_INSTR_OFFSETS
	.align		4
.L_259:
        /*01a8*/ 	.byte	0x04, 0x28
        /*01aa*/ 	.short	(.L_261 - .L_260)


	//   ....[0]....
.L_260:
        /*01ac*/ 	.word	0x00000060


	//   ....[1]....
        /*01b0*/ 	.word	0x00000130


	//   ....[2]....
        /*01b4*/ 	.word	0x00000180


	//   ....[3]....
        /*01b8*/ 	.word	0x000003b0


	//   ....[4]....
        /*01bc*/ 	.word	0x00000510


	//   ....[5]....
        /*01c0*/ 	.word	0x00000630


	//   ....[6]....
        /*01c4*/ 	.word	0x00000790


	//   ....[7]....
        /*01c8*/ 	.word	0x00001140


	//   ....[8]....
        /*01cc*/ 	.word	0x00001890


	//   ....[9]....
        /*01d0*/ 	.word	0x000018c0


	//   ....[10]....
        /*01d4*/ 	.word	0x00002060


	//   ....[11]....
        /*01d8*/ 	.word	0x000021a0


	//   ....[12]....
        /*01dc*/ 	.word	0x00002a50


	//   ....[13]....
        /*01e0*/ 	.word	0x00002ac0


	//   ....[14]....
        /*01e4*/ 	.word	0x00003b80


	//   ....[15]....
        /*01e8*/ 	.word	0x00003bc0


	//   ....[16]....
        /*01ec*/ 	.word	0x00004350


	//   ....[17]....
        /*01f0*/ 	.word	0x00004450


	//   ....[18]....
        /*01f4*/ 	.word	0x00004d40


	//   ....[19]....
        /*01f8*/ 	.word	0x00004dc0


	//   ....[20]....
        /*01fc*/ 	.word	0x00006410


	//   ....[21]....
        /*0200*/ 	.word	0x00006440


	//   ....[22]....
        /*0204*/ 	.word	0x00006a00


	//   ....[23]....
        /*0208*/ 	.word	0x00006ad0


	//   ....[24]....
        /*020c*/ 	.word	0x00007ac0


	//   ....[25]....
        /*0210*/ 	.word	0x00007af0


	//   ....[26]....
        /*0214*/ 	.word	0x00007bf0


	//   ....[27]....
        /*0218*/ 	.word	0x00007c00


	//   ....[28]....
        /*021c*/ 	.word	0x00008970


	//   ....[29]....
        /*0220*/ 	.word	0x000089b0


	//   ....[30]....
        /*0224*/ 	.word	0x000089f0


	//   ....[31]....
        /*0228*/ 	.word	0x00008a10


	//   ....[32]....
        /*022c*/ 	.word	0x00008a40


	//   ....[33]....
        /*0230*/ 	.word	0x00008a50


	//   ....[34]....
        /*0234*/ 	.word	0x00008d90


	//   ....[35]....
        /*0238*/ 	.word	0x00008da0


	//   ....[36]....
        /*023c*/ 	.word	0x000094c0


	//   ....[37]....
        /*0240*/ 	.word	0x0000a020


	//   ....[38]....
        /*0244*/ 	.word	0x0000a990


	//   ....[39]....
        /*0248*/ 	.word	0x0000a9c0


	//   ....[40]....
        /*024c*/ 	.word	0x0000a9f0


	//   ....[41]....
        /*0250*/ 	.word	0x0000aa10


	//   ....[42]....
        /*0254*/ 	.word	0x0000aa20


	//   ....[43]....
        /*0258*/ 	.word	0x0000aa70


	//   ....[44]....
        /*025c*/ 	.word	0x0000aad0


	//   ....[45]....
        /*0260*/ 	.word	0x0000aaf0


	//   ....[46]....
        /*0264*/ 	.word	0x0000ab50


	//   ....[47]....
        /*0268*/ 	.word	0x0000ab80


	//   ....[48]....
        /*026c*/ 	.word	0x0000abf0


	//   ....[49]....
        /*0270*/ 	.word	0x0000ac20


	//   ....[50]....
        /*0274*/ 	.word	0x0000ac50


	//   ....[51]....
        /*0278*/ 	.word	0x0000ac80


	//   ....[52]....
        /*027c*/ 	.word	0x0000acd0


	//   ....[53]....
        /*0280*/ 	.word	0x0000acf0


	//   ....[54]....
        /*0284*/ 	.word	0x0000ad30


	//   ....[55]....
        /*0288*/ 	.word	0x0000ad60


	//   ....[56]....
        /*028c*/ 	.word	0x0000ad90


	//   ....[57]....
        /*0290*/ 	.word	0x0000ae00


	//   ....[58]....
        /*0294*/ 	.word	0x0000ae80


	//   ....[59]....
        /*0298*/ 	.word	0x0000ae90


	//   ....[60]....
        /*029c*/ 	.word	0x0000aed0


	//   ....[61]....
        /*02a0*/ 	.word	0x0000aef0


	//   ....[62]....
        /*02a4*/ 	.word	0x0000c7d0


	//   ....[63]....
        /*02a8*/ 	.word	0x0000cd30


	//   ....[64]....
        /*02ac*/ 	.word	0x0000ceb0


	//   ....[65]....
        /*02b0*/ 	.word	0x0000cf00


	//   ....[66]....
        /*02b4*/ 	.word	0x0000cfc0


	//   ....[67]....
        /*02b8*/ 	.word	0x0000d090


	//   ....[68]....
        /*02bc*/ 	.word	0x0000d100


	//   ....[69]....
        /*02c0*/ 	.word	0x0000d1b0


	//   ....[70]....
        /*02c4*/ 	.word	0x0000d210


	//   ....[71]....
        /*02c8*/ 	.word	0x0000d2e0


	//   ....[72]....
        /*02cc*/ 	.word	0x0000d340


	//   ....[73]....
        /*02d0*/ 	.word	0x0000d430


	//   ....[74]....
        /*02d4*/ 	.word	0x0000d490


	//   ....[75]....
        /*02d8*/ 	.word	0x0000d560


	//   ....[76]....
        /*02dc*/ 	.word	0x0000d5d0


	//   ....[77]....
        /*02e0*/ 	.word	0x0000d680


	//   ....[78]....
        /*02e4*/ 	.word	0x0000d6e0


	//   ....[79]....
        /*02e8*/ 	.word	0x0000d790


	//   ....[80]....
        /*02ec*/ 	.word	0x0000d820


	//   ....[81]....
        /*02f0*/ 	.word	0x0000d900


	//   ....[82]....
        /*02f4*/ 	.word	0x0000d960


	//   ....[83]....
        /*02f8*/ 	.word	0x0000da30


	//   ....[84]....
        /*02fc*/ 	.word	0x0000da90


	//   ....[85]....
        /*0300*/ 	.word	0x0000db50


	//   ....[86]....
        /*0304*/ 	.word	0x0000dbb0


	//   ....[87]....
        /*0308*/ 	.word	0x0000dc70


	//   ....[88]....
        /*030c*/ 	.word	0x0000e040


	//----- nvinfo : EIATTR_REG_RECONFIG
	.align		4
.L_261:
        /*0310*/ 	.byte	0x01, 0x54
	.zero		2


	//----- nvinfo : EIATTR_SYSCALL_OFFSETS
	.align		4
        /*0314*/ 	.byte	0x04, 0x46
        /*0316*/ 	.short	(.L_263 - .L_262)


	//   ....[0]....
.L_262:
        /*0318*/ 	.word	0x00001300


	//   ....[1]....
        /*031c*/ 	.word	0x00009cd0


	//   ....[2]....
        /*0320*/ 	.word	0x00009e10


	//   ....[3]....
        /*0324*/ 	.word	0x00009f00


	//   ....[4]....
        /*0328*/ 	.word	0x0000a560


	//----- nvinfo : EIATTR_MBARRIER_INSTR_OFFSETS
	.align		4
.L_263:
        /*032c*/ 	.byte	0x04, 0x39
        /*032e*/ 	.short	(.L_265 - .L_264)


	//   ....[0]....
.L_264:
        /*0330*/ 	.word	0x00000260
        /*0334*/ 	.word	0x000000ff
        /*0338*/ 	.word	0x00016800
        /*033c*/ 	.short	0x0100
        /*033e*/ 	.byte	0x08
	.zero		1


	//   ....[1]....
        /*0340*/ 	.word	0x00000270
        /*0344*/ 	.word	0x000000ff
        /*0348*/ 	.word	0x00016820
        /*034c*/ 	.short	0x0100
        /*034e*/ 	.byte	0x08
	.zero		1


	//   ....[2]....
        /*0350*/ 	.word	0x00000360
        /*0354*/ 	.word	0x000000ff
        /*0358*/ 	.word	0x00016830
        /*035c*/ 	.short	0x0100
        /*035e*/ 	.byte	0x08
	.zero		1


	//   ....[3]....
        /*0360*/ 	.word	0x00000370
        /*0364*/ 	.word	0x000000ff
        /*0368*/ 	.word	0x00016840
        /*036c*/ 	.short	0x0100
        /*036e*/ 	.byte	0x08
	.zero		1


	//   ....[4]....
        /*0370*/ 	.word	0x00000380
        /*0374*/ 	.word	0x000000ff
        /*0378*/ 	.word	0x00016838
        /*037c*/ 	.short	0x0100
        /*037e*/ 	.byte	0x08
	.zero		1


	//   ....[5]....
        /*0380*/ 	.word	0x00000390
        /*0384*/ 	.word	0x000000ff
        /*0388*/ 	.word	0x00016848
        /*038c*/ 	.short	0x0100
        /*038e*/ 	.byte	0x08
	.zero		1


	//   ....[6]....
        /*0390*/ 	.word	0x000004c0
        /*0394*/ 	.word	0x000000ff
        /*0398*/ 	.word	0x00016850
        /*039c*/ 	.short	0x0100
        /*039e*/ 	.byte	0x08
	.zero		1


	//   ....[7]....
        /*03a0*/ 	.word	0x000004d0
        /*03a4*/ 	.word	0x000000ff
        /*03a8*/ 	.word	0x00016860
        /*03ac*/ 	.short	0x0100
        /*03ae*/ 	.byte	0x08
	.zero		1


	//   ....[8]....
        /*03b0*/ 	.word	0x000004e0
        /*03b4*/ 	.word	0x000000ff
        /*03b8*/ 	.word	0x00016858
        /*03bc*/ 	.short	0x0100
        /*03be*/ 	.byte	0x08
	.zero		1


	//   ....[9]....
        /*03c0*/ 	.word	0x000004f0
        /*03c4*/ 	.word	0x000000ff
        /*03c8*/ 	.word	0x00016868
        /*03cc*/ 	.short	0x0100
        /*03ce*/ 	.byte	0x08
	.zero		1


	//   ....[10]....
        /*03d0*/ 	.word	0x000005e0
        /*03d4*/ 	.word	0x000000ff
        /*03d8*/ 	.word	0x00016870
        /*03dc*/ 	.short	0x0100
        /*03de*/ 	.byte	0x06
	.zero		1


	//   ....[11]....
        /*03e0*/ 	.word	0x000005f0
        /*03e4*/ 	.word	0x000000ff
        /*03e8*/ 	.word	0x00016880
        /*03ec*/ 	.short	0x0100
        /*03ee*/ 	.byte	0x06
	.zero		1


	//   ....[12]....
        /*03f0*/ 	.word	0x00000600
        /*03f4*/ 	.word	0x000000ff
        /*03f8*/ 	.word	0x00016878
        /*03fc*/ 	.short	0x0100
        /*03fe*/ 	.byte	0x06
	.zero		1


	//   ....[13]....
        /*0400*/ 	.word	0x00000610
        /*0404*/ 	.word	0x000000ff
        /*0408*/ 	.word	0x00016888
        /*040c*/ 	.short	0x0100
        /*040e*/ 	.byte	0x06
	.zero		1


	//   ....[14]....
        /*0410*/ 	.word	0x00000740
        /*0414*/ 	.word	0x000000ff
        /*0418*/ 	.word	0x00016890
        /*041c*/ 	.short	0x0100
        /*041e*/ 	.byte	0x08
	.zero		1


	//   ....[15]....
        /*0420*/ 	.word	0x00000750
        /*0424*/ 	.word	0x000000ff
        /*0428*/ 	.word	0x000168a0
        /*042c*/ 	.short	0x0100
        /*042e*/ 	.byte	0x08
	.zero		1


	//   ....[16]....
        /*0430*/ 	.word	0x00000760
        /*0434*/ 	.word	0x000000ff
        /*0438*/ 	.word	0x00016898
        /*043c*/ 	.short	0x0100
        /*043e*/ 	.byte	0x08
	.zero		1


	//   ....[17]....
        /*0440*/ 	.word	0x00000770
        /*0444*/ 	.word	0x000000ff
        /*0448*/ 	.word	0x000168a8
        /*044c*/ 	.short	0x0100
        /*044e*/ 	.byte	0x08
	.zero		1


	//   ....[18]....
        /*0450*/ 	.word	0x000008a0
        /*0454*/ 	.word	0x000000ff
        /*0458*/ 	.word	0x000168b0
        /*045c*/ 	.short	0x0100
        /*045e*/ 	.byte	0x08
	.zero		1


	//   ....[19]....
        /*0460*/ 	.word	0x000008b0
        /*0464*/ 	.word	0x000000ff
        /*0468*/ 	.word	0x000168c0
        /*046c*/ 	.short	0x0100
        /*046e*/ 	.byte	0x08
	.zero		1


	//   ....[20]....
        /*0470*/ 	.word	0x000008c0
        /*0474*/ 	.word	0x000000ff
        /*0478*/ 	.word	0x000168b8
        /*047c*/ 	.short	0x0100
        /*047e*/ 	.byte	0x08
	.zero		1


	//   ....[21]....
        /*0480*/ 	.word	0x000008d0
        /*0484*/ 	.word	0x000000ff
        /*0488*/ 	.word	0x000168c8
        /*048c*/ 	.short	0x0100
        /*048e*/ 	.byte	0x08
	.zero		1


	//   ....[22]....
        /*0490*/ 	.word	0x00001320
        /*0494*/ 	.word	0x000000ff
        /*0498*/ 	.word	0x00016800
        /*049c*/ 	.short	0x010a
        /*049e*/ 	.byte	0x27
	.zero		1


	//   ....[23]....
        /*04a0*/ 	.word	0x00001390
        /*04a4*/ 	.word	0x000000ff
        /*04a8*/ 	.word	0x00016830
        /*04ac*/ 	.short	0x010a
        /*04ae*/ 	.byte	0x27
	.zero		1


	//   ....[24]....
        /*04b0*/ 	.word	0x00001400
        /*04b4*/ 	.word	0x000000ff
        /*04b8*/ 	.word	0x00016830
        /*04bc*/ 	.short	0x010a
        /*04be*/ 	.byte	0x27
	.zero		1


	//   ....[25]....
        /*04c0*/ 	.word	0x00003000
        /*04c4*/ 	.word	0x0000001b
        /*04c8*/ 	.word	0x00000000
        /*04cc*/ 	.short	0x0101
        /*04ce*/ 	.byte	0x3f
	.zero		1


	//   ....[26]....
        /*04d0*/ 	.word	0x000037c0
        /*04d4*/ 	.word	0x000000ff
        /*04d8*/ 	.word	0x00016830
        /*04dc*/ 	.short	0x010a
        /*04de*/ 	.byte	0x0a
	.zero		1


	//   ....[27]....
        /*04e0*/ 	.word	0x00003800
        /*04e4*/ 	.word	0x000000ff
        /*04e8*/ 	.word	0x00016830
        /*04ec*/ 	.short	0x010a
        /*04ee*/ 	.byte	0x0a
	.zero		1


	//   ....[28]....
        /*04f0*/ 	.word	0x00003a00
        /*04f4*/ 	.word	0x000000ff
        /*04f8*/ 	.word	0x00016850
        /*04fc*/ 	.short	0x010a
        /*04fe*/ 	.byte	0x0a
	.zero		1


	//   ....[29]....
        /*0500*/ 	.word	0x00003a40
        /*0504*/ 	.word	0x000000ff
        /*0508*/ 	.word	0x00016850
        /*050c*/ 	.short	0x010a
        /*050e*/ 	.byte	0x0a
	.zero		1


	//   ....[30]....
        /*0510*/ 	.word	0x000052b0
        /*0514*/ 	.word	0x00000022
        /*0518*/ 	.word	0x00000000
        /*051c*/ 	.short	0x0101
        /*051e*/ 	.byte	0x3f
	.zero		1


	//   ....[31]....
        /*0520*/ 	.word	0x00005350
        /*0524*/ 	.word	0x00000024
        /*0528*/ 	.word	0x00000000
        /*052c*/ 	.short	0x0101
        /*052e*/ 	.byte	0x3f
	.zero		1


	//   ....[32]....
        /*0530*/ 	.word	0x00005e50
        /*0534*/ 	.word	0x000000ff
        /*0538*/ 	.word	0x00016830
        /*053c*/ 	.short	0x010a
        /*053e*/ 	.byte	0x0a
	.zero		1


	//   ....[33]....
        /*0540*/ 	.word	0x00005e90
        /*0544*/ 	.word	0x000000ff
        /*0548*/ 	.word	0x00016830
        /*054c*/ 	.short	0x010a
        /*054e*/ 	.byte	0x0a
	.zero		1


	//   ....[34]....
        /*0550*/ 	.word	0x00006080
        /*0554*/ 	.word	0x000000ff
        /*0558*/ 	.word	0x00016850
        /*055c*/ 	.short	0x010a
        /*055e*/ 	.byte	0x0a
	.zero		1


	//   ....[35]....
        /*0560*/ 	.word	0x000060c0
        /*0564*/ 	.word	0x000000ff
        /*0568*/ 	.word	0x00016850
        /*056c*/ 	.short	0x010a
        /*056e*/ 	.byte	0x0a
	.zero		1


	//   ....[36]....
        /*0570*/ 	.word	0x00007350
        /*0574*/ 	.word	0x0000001b
        /*0578*/ 	.word	0x00000000
        /*057c*/ 	.short	0x0101
        /*057e*/ 	.byte	0x3f
	.zero		1


	//   ....[37]....
        /*0580*/ 	.word	0x00007500
        /*0584*/ 	.word	0x0000001f
        /*0588*/ 	.word	0x00000000
        /*058c*/ 	.short	0x0101
        /*058e*/ 	.byte	0x3f
	.zero		1


	//   ....[38]....
        /*0590*/ 	.word	0x00007a30
        /*0594*/ 	.word	0x000000ff
        /*0598*/ 	.word	0x00016850
        /*059c*/ 	.short	0x010a
        /*059e*/ 	.byte	0x07
	.zero		1


	//   ....[39]....
        /*05a0*/ 	.word	0x00007a70
        /*05a4*/ 	.word	0x000000ff
        /*05a8*/ 	.word	0x00016850
        /*05ac*/ 	.short	0x010a
        /*05ae*/ 	.byte	0x07
	.zero		1


	//   ....[40]....
        /*05b0*/ 	.word	0x00007f80
        /*05b4*/ 	.word	0x0000000d
        /*05b8*/ 	.word	0x00000000
        /*05bc*/ 	.short	0x0101
        /*05be*/ 	.byte	0x3f
	.zero		1


	//   ....[41]....
        /*05c0*/ 	.word	0x00008a30
        /*05c4*/ 	.word	0x000000ff
        /*05c8*/ 	.word	0x00000000
        /*05cc*/ 	.short	0x0101
        /*05ce*/ 	.byte	0x04
	.zero		1


	//   ....[42]....
        /*05d0*/ 	.word	0x0000a210
        /*05d4*/ 	.word	0x000000ff
        /*05d8*/ 	.word	0x00016840
        /*05dc*/ 	.short	0x010a
        /*05de*/ 	.byte	0x26
	.zero		1


	//   ....[43]....
        /*05e0*/ 	.word	0x0000b010
        /*05e4*/ 	.word	0x000000ff
        /*05e8*/ 	.word	0x00016800
        /*05ec*/ 	.short	0x0107
        /*05ee*/ 	.byte	0x26
	.zero		1


	//   ....[44]....
        /*05f0*/ 	.word	0x0000b050
        /*05f4*/ 	.word	0x000000ff
        /*05f8*/ 	.word	0x00016800
        /*05fc*/ 	.short	0x0101
        /*05fe*/ 	.byte	0x26
	.zero		1


	//   ....[45]....
        /*0600*/ 	.word	0x0000b060
        /*0604*/ 	.word	0x000000ff
        /*0608*/ 	.word	0x00016820
        /*060c*/ 	.short	0x010a
        /*060e*/ 	.byte	0x26
	.zero		1


	//   ....[46]....
        /*0610*/ 	.word	0x0000b430
        /*0614*/ 	.word	0x000000ff
        /*0618*/ 	.word	0x00016848
        /*061c*/ 	.short	0x010a
        /*061e*/ 	.byte	0x26
	.zero		1


	//   ....[47]....
        /*0620*/ 	.word	0x0000b620
        /*0624*/ 	.word	0x000000ff
        /*0628*/ 	.word	0x00016860
        /*062c*/ 	.short	0x010a
        /*062e*/ 	.byte	0x26
	.zero		1


	//   ....[48]....
        /*0630*/ 	.word	0x0000ba00
        /*0634*/ 	.word	0x000000ff
        /*0638*/ 	.word	0x00016840
        /*063c*/ 	.short	0x010a
        /*063e*/ 	.byte	0x26
	.zero		1


	//   ....[49]....
        /*0640*/ 	.word	0x0000bc20
        /*0644*/ 	.word	0x000000ff
        /*0648*/ 	.word	0x00016868
        /*064c*/ 	.short	0x010a
        /*064e*/ 	.byte	0x26
	.zero		1


	//   ....[50]....
        /*0650*/ 	.word	0x0000c040
        /*0654*/ 	.word	0x000000ff
        /*0658*/ 	.word	0x00016848
        /*065c*/ 	.short	0x010a
        /*065e*/ 	.byte	0x26
	.zero		1


	//   ....[51]....
        /*0660*/ 	.word	0x0000c240
        /*0664*/ 	.word	0x000000ff
        /*0668*/ 	.word	0x00016860
        /*066c*/ 	.short	0x010a
        /*066e*/ 	.byte	0x26
	.zero		1


	//   ....[52]....
        /*0670*/ 	.word	0x0000c4e0
        /*0674*/ 	.word	0x00000004
        /*0678*/ 	.word	0x00016860
        /*067c*/ 	.short	0x010a
        /*067e*/ 	.byte	0x3f
	.zero		1


	//   ....[53]....
        /*0680*/ 	.word	0x0000c790
        /*0684*/ 	.word	0x00000011
        /*0688*/ 	.word	0x00016820
        /*068c*/ 	.short	0x010a
        /*068e*/ 	.byte	0x3f
	.zero		1


	//   ....[54]....
        /*0690*/ 	.word	0x0000c8e0
        /*0694*/ 	.word	0x00000007
        /*0698*/ 	.word	0x00000000
        /*069c*/ 	.short	0x010a
        /*069e*/ 	.byte	0x3f
	.zero		1


	//   ....[55]....
        /*06a0*/ 	.word	0x0000c950
        /*06a4*/ 	.word	0x00000005
        /*06a8*/ 	.word	0x00000000
        /*06ac*/ 	.short	0x010a
        /*06ae*/ 	.byte	0x3f
	.zero		1


	//   ....[56]....
        /*06b0*/ 	.word	0x0000c9b0
        /*06b4*/ 	.word	0x00000003
        /*06b8*/ 	.word	0x00000000
        /*06bc*/ 	.short	0x010a
        /*06be*/ 	.byte	0x3f
	.zero		1


	//   ....[57]....
        /*06c0*/ 	.word	0x0000c9e0
        /*06c4*/ 	.word	0x00000009
        /*06c8*/ 	.word	0x00000000
        /*06cc*/ 	.short	0x010a
        /*06ce*/ 	.byte	0x3f
	.zero		1


	//   ....[58]....
        /*06d0*/ 	.word	0x0000ca50
        /*06d4*/ 	.word	0x00000003
        /*06d8*/ 	.word	0x00016800
        /*06dc*/ 	.short	0x010a
        /*06de*/ 	.byte	0x3f
	.zero		1


	//   ....[59]....
        /*06e0*/ 	.word	0x0000cab0
        /*06e4*/ 	.word	0x00000003
        /*06e8*/ 	.word	0x00016830
        /*06ec*/ 	.short	0x010a
        /*06ee*/ 	.byte	0x3f
	.zero		1


	//   ....[60]....
        /*06f0*/ 	.word	0x0000cb10
        /*06f4*/ 	.word	0x00000008
        /*06f8*/ 	.word	0x00016830
        /*06fc*/ 	.short	0x010a
        /*06fe*/ 	.byte	0x3f
	.zero		1


	//   ....[61]....
        /*0700*/ 	.word	0x0000cb70
        /*0704*/ 	.word	0x00000008
        /*0708*/ 	.word	0x00016850
        /*070c*/ 	.short	0x010a
        /*070e*/ 	.byte	0x3f
	.zero		1


	//   ....[62]....
        /*0710*/ 	.word	0x0000cbd0
        /*0714*/ 	.word	0x00000006
        /*0718*/ 	.word	0x00016830
        /*071c*/ 	.short	0x010a
        /*071e*/ 	.byte	0x3f
	.zero		1


	//   ....[63]....
        /*0720*/ 	.word	0x0000cc30
        /*0724*/ 	.word	0x00000006
        /*0728*/ 	.word	0x00016850
        /*072c*/ 	.short	0x010a
        /*072e*/ 	.byte	0x3f
	.zero		1


	//   ....[64]....
        /*0730*/ 	.word	0x0000cc90
        /*0734*/ 	.word	0x00000007
        /*0738*/ 	.word	0x00016850
        /*073c*/ 	.short	0x010a
        /*073e*/ 	.byte	0x3f
	.zero		1


	//   ....[65]....
        /*0740*/ 	.word	0x0000cdf0
        /*0744*/ 	.word	0x00000003
        /*0748*/ 	.word	0x00016840
        /*074c*/ 	.short	0x010a
        /*074e*/ 	.byte	0x3f
	.zero		1


	//   ....[66]....
        /*0750*/ 	.word	0x0000dcb0
        /*0754*/ 	.word	0x00000003
        /*0758*/ 	.word	0x00016820
        /*075c*/ 	.short	0x010a
        /*075e*/ 	.byte	0x3f
	.zero		1


	//   ....[67]....
        /*0760*/ 	.word	0x0000dd10
        /*0764*/ 	.word	0x00000005
        /*0768*/ 	.word	0x00016848
        /*076c*/ 	.short	0x010a
        /*076e*/ 	.byte	0x3f
	.zero		1


	//   ....[68]....
        /*0770*/ 	.word	0x0000dd70
        /*0774*/ 	.word	0x00000005
        /*0778*/ 	.word	0x00016860
        /*077c*/ 	.short	0x010a
        /*077e*/ 	.byte	0x3f
	.zero		1


	//   ....[69]....
        /*0780*/ 	.word	0x0000ddd0
        /*0784*/ 	.word	0x00000005
        /*0788*/ 	.word	0x00016840
        /*078c*/ 	.short	0x010a
        /*078e*/ 	.byte	0x3f
	.zero		1


	//   ....[70]....
        /*0790*/ 	.word	0x0000de30
        /*0794*/ 	.word	0x00000005
        /*0798*/ 	.word	0x00016868
        /*079c*/ 	.short	0x010a
        /*079e*/ 	.byte	0x3f
	.zero		1


	//   ....[71]....
        /*07a0*/ 	.word	0x0000de90
        /*07a4*/ 	.word	0x00000004
        /*07a8*/ 	.word	0x00016848
        /*07ac*/ 	.short	0x010a
        /*07ae*/ 	.byte	0x3f
	.zero		1


	//   ....[72]....
        /*07b0*/ 	.word	0x0000def0
        /*07b4*/ 	.word	0x00000004
        /*07b8*/ 	.word	0x00016860
        /*07bc*/ 	.short	0x010a
        /*07be*/ 	.byte	0x3f
	.zero		1


	//   ....[73]....
        /*07c0*/ 	.word	0x0000df40
        /*07c4*/ 	.word	0x00000004
        /*07c8*/ 	.word	0x00016860
        /*07cc*/ 	.short	0x010a
        /*07ce*/ 	.byte	0x3f
	.zero		1


	//   ....[74]....
        /*07d0*/ 	.word	0x0000df90
        /*07d4*/ 	.word	0x00000011
        /*07d8*/ 	.word	0x00016820
        /*07dc*/ 	.short	0x010a
        /*07de*/ 	.byte	0x3f
	.zero		1


	//   ....[75]....
        /*07e0*/ 	.word	0x0000e100
        /*07e4*/ 	.word	0x00000007
        /*07e8*/ 	.word	0x00000000
        /*07ec*/ 	.short	0x010a
        /*07ee*/ 	.byte	0x3f
	.zero		1


	//   ....[76]....
        /*07f0*/ 	.word	0x0000e150
        /*07f4*/ 	.word	0x00000005
        /*07f8*/ 	.word	0x00000000
        /*07fc*/ 	.short	0x010a
        /*07fe*/ 	.byte	0x3f
	.zero		1


	//   ....[77]....
        /*0800*/ 	.word	0x0000e1a0
        /*0804*/ 	.word	0x00000003
        /*0808*/ 	.word	0x00000000
        /*080c*/ 	.short	0x010a
        /*080e*/ 	.byte	0x3f
	.zero		1


	//----- nvinfo : EIATTR_NUM_MBARRIERS
	.align		4
.L_265:
        /*0810*/ 	.byte	0x03, 0x38
        /*0812*/ 	.short	0x0016


	//----- nvinfo : EIATTR_EXIT_INSTR_OFFSETS
	.align		4
        /*0814*/ 	.byte	0x04, 0x1c
        /*0816*/ 	.short	(.L_267 - .L_266)


	//   ....[0]....
.L_266:
        /*0818*/ 	.word	0x0000ca30


	//----- nvinfo : EIATTR_MAX_THREADS
	.align		4
.L_267:
        /*081c*/ 	.byte	0x04, 0x05
        /*081e*/ 	.short	(.L_269 - .L_268)
.L_268:
        /*0820*/ 	.word	0x00000200
        /*0824*/ 	.word	0x00000001
        /*0828*/ 	.word	0x00000001


	//----- nvinfo : EIATTR_CRS_STACK_SIZE
	.align		4
.L_269:
        /*082c*/ 	.byte	0x04, 0x1e
        /*082e*/ 	.short	(.L_271 - .L_270)
.L_270:
        /*0830*/ 	.word	0x00000000


	//----- nvinfo : EIATTR_CBANK_PARAM_SIZE
	.align		4
.L_271:
        /*0834*/ 	.byte	0x03, 0x19
        /*0836*/ 	.short	0x0a70


	//----- nvinfo : EIATTR_PARAM_CBANK
	.align		4
        /*0838*/ 	.byte	0x04, 0x0a
        /*083a*/ 	.short	(.L_273 - .L_272)
	.align		4
.L_272:
        /*083c*/ 	.word	index@(.nv.constant0._ZN7cutlass13device_kernelIN5flash11enable_sm90INS1_16FlashAttnFwdSm90INS1_25CollectiveMainloopFwdSm90ILi2EN4cute5tupleIJNS5_1CILi1EEES8_S8_EEENS6_IJNS7_ILi192EEENS7_ILi128EEENS7_ILi64EEEEEELi64ENS_10bfloat16_tEfNS_4arch4Sm90ELb1ELb0ELb0ELb0ELb0ELb0ELb0ELb1ELb1ELb1ELb1ELb0EEENS1_21CollectiveEpilogueFwdINS6_IJSA_SC_SB_EEES9_SE_SG_Li384ELb0ELb1ELb1ELb0EEENS1_19SingleTileSchedulerILb0ELb1ELb1ELi192EEEEEEEEEvNT_6ParamsE)
        /*0840*/ 	.short	0x0210
        /*0842*/ 	.short	0x0a70


	//----- nvinfo : EIATTR_SW_WAR
	.align		4
.L_273:
        /*0844*/ 	.byte	0x04, 0x36
        /*0846*/ 	.short	(.L_275 - .L_274)
.L_274:
        /*0848*/ 	.word	0x00000008
.L_275:


//--------------------- .nv.info._ZN7cutlass13device_kernelIN5flash11enable_sm90INS1_16FlashAttnFwdSm90INS1_25CollectiveMainloopFwdSm90ILi2EN4cute5tupleIJNS5_1CILi1EEES8_S8_EEENS6_IJNS7_ILi192EEENS7_ILi128EEENS7_ILi64EEEEEELi64ENS_10bfloat16_tEfNS_4arch4Sm90ELb1ELb0ELb0ELb1ELb0ELb0ELb0ELb1ELb1ELb1ELb1ELb0EEENS1_21CollectiveEpilogueFwdINS6_IJSA_SC_SB_EEES9_SE_SG_Li384ELb1ELb1ELb1ELb0EEENS1_36VarlenDynamicPersistentTileSchedulerILi192ELi128ELi384ELi128ELb1ELb1ELb1ELb1ELb1ELb1EEEEEEEEEvNT_6ParamsE --------------------------
	.section	.nv.info._ZN7cutlass13device_kernelIN5flash11enable_sm90INS1_16FlashAttnFwdSm90INS1_25CollectiveMainloopFwdSm90ILi2EN4cute5tupleIJNS5_1CILi1EEES8_S8_EEENS6_IJNS7_ILi192EEENS7_ILi128EEENS7_ILi64EEEEEELi64ENS_10bfloat16_tEfNS_4arch4Sm90ELb1ELb0ELb0ELb1ELb0ELb0ELb0ELb1ELb1ELb1ELb1ELb0EEENS1_21CollectiveEpilogueFwdINS6_IJSA_SC_SB_EEES9_SE_SG_Li384ELb1ELb1ELb1ELb0EEENS1_36VarlenDynamicPersistentTileSchedulerILi192ELi128ELi384ELi128ELb1ELb1ELb1ELb1ELb1ELb1EEEEEEEEEvNT_6ParamsE,"",@"SHT_CUDA_INFO"
	.sectionflags	@""
	.align	4


	//----- nvinfo : EIATTR_CUDA_API_VERSION
	.align		4
        /*0000*/ 	.byte	0x04, 0x37
        /*0002*/ 	.short	(.L_277 - .L_276)
.L_276:
        /*0004*/ 	.word	0x00000082


	//----- nvinfo : EIATTR_KPARAM_INFO
	.align		4
.L_277:
        /*0008*/ 	.byte	0x04, 0x17
        /*000a*/ 	.short	(.L_279 - .L_278)
.L_278:
        /*000c*/ 	.word	0x00000000
        /*0010*/ 	.short	0x0000
        /*0012*/ 	.short	0x0070
        /*0014*/ 	.byte	0x00, 0xf0, 0x01, 0x2a


	//----- nvinfo : EIATTR_SPARSE_MMA_MASK
	.align		4
.L_279:
        /*0018*/ 	.byte	0x03, 0x50
        /*001a*/ 	.short	0x0000


	//----- nvinfo : EIATTR_MAXREG_COUNT
	.align		4
        /*001c*/ 	.byte	0x03, 0x1b
        /*001e*/ 	.short	0x0080


	//----- nvinfo : EIATTR_NUM_BARRIERS
	.align		4
        /*0020*/ 	.byte	0x02, 0x4c
        /*0022*/ 	.byte	0x10
	.zero		1


	//----- nvinfo : EIATTR_EXTERNS
	.align		4
        /*0024*/ 	.byte	0x04, 0x0f
        /*0026*/ 	.short	(.L_281 - .L_280)


	//   ....[0]....
	.align		4
.L_280:
        /*0028*/ 	.word	index@(__assertfail)


	//----- nvinfo : EIATTR_ANNOTATIONS
	.align		4
.L_281:
        /*002c*/ 	.byte	0x04, 0x55
        /*002e*/ 	.short	(.L_283 - .L_282)


	//   ....[0]....
.L_282:
        /* <DEDUP_REMOVED lines=33> */


	//----- nvinfo : EIATTR_MERCURY_ISA_VERSION
	.align		4
.L_283:
        /*0230*/ 	.byte	0x03, 0x5f
        /*0232*/ 	.short	0x0101


	//----- nvinfo : EIATTR_UNUSED_LOAD_BYTE_OFFSET
	.align		4
        /*0234*/ 	.byte	0x04, 0x44
        /*0236*/ 	.short	(.L_285 - .L_284)


	//   ....[0]....
.L_284:
        /*0238*/ 	.word	0x00000a30
        /*023c*/ 	.word	0x0000fff0


	//   ....[1]....
        /*0240*/ 	.word	0x00008640
        /*0244*/ 	.word	0x0000fff0


	//----- nvinfo : EIATTR_INT_WARP_WIDE_INSTR_OFFSETS
	.align		4
.L_285:
        /*0248*/ 	.byte	0x04, 0x31
        /*024a*/ 	.short	(.L_287 - .L_286)


	//   ....[0]....
.L_286:
        /*024c*/ 	.word	0x00000120


	//   ....[1]....
        /*0250*/ 	.word	0x000001c0


	//   ....[2]....
        /*0254*/ 	.word	0x00000230


	//   ....[3]....
        /*0258*/ 	.word	0x0000c330


	//   ....[4]....
        /*025c*/ 	.word	0x0000c3c0


	//   ....[5]....
        /*0260*/ 	.word	0x0000f440


	//   ....[6]....
        /*0264*/ 	.word	0x0000f4d0


	//----- nvinfo : EIATTR_COOP_GROUP_MASK_REGIDS
	.align		4
.L_287:
        /*0268*/ 	.byte	0x04, 0x29
        /*026a*/ 	.short	(.L_289 - .L_288)


	//   ....[0]....
.L_288:
        /*026c*/ 	.word	0xffffffff


	//   ....[1]....
        /*0270*/ 	.word	0xffffffff


	//   ....[2]....
        /*0274*/ 	.word	0xffffffff


	//   ....[3]....
        /*0278*/ 	.word	0xffffffff


	//   ....[4]....
        /*027c*/ 	.word	0xffffffff


	//   ....[5]....
        /*0280*/ 	.word	0xffffffff


	//   ....[6]....
        /*0284*/ 	.word	0xffffffff


	//   ....[7]....
        /*0288*/ 	.word	0xffffffff


	//   ....[8]....
        /*028c*/ 	.word	0xffffffff


	//   ....[9]....
        /*0290*/ 	.word	0xffffffff


	//   ....[10]....
        /*0294*/ 	.word	0xffffffff


	//   ....[11]....
        /*0298*/ 	.word	0xffffffff


	//   ....[12]....
        /*029c*/ 	.word	0xffffffff


	//   ....[13]....
        /*02a0*/ 	.word	0xffffffff


	//   ....[14]....
        /*02a4*/ 	.word	0xffffffff


	//   ....[15]....
        /*02a8*/ 	.word	0xffffffff


	//   ....[16]....
        /*02ac*/ 	.word	0xffffffff


	//   ....[17]....
        /*02b0*/ 	.word	0xffffffff


	//   ....[18]....
        /*02b4*/ 	.word	0xffffffff


	//   ....[19]....
        /*02b8*/ 	.word	0xffffffff


	//   ....[20]....
        /*02bc*/ 	.word	0xffffffff


	//   ....[21]....
        /*02c0*/ 	.word	0xffffffff


	//   ....[22]....
        /*02c4*/ 	.word	0xffffffff


	//   ....[23]....
        /*02c8*/ 	.word	0xffffffff


	//   ....[24]....
        /*02cc*/ 	.word	0xffffffff


	//   ....[25]....
        /*02d0*/ 	.word	0xffffffff


	//   ....[26]....
        /*02d4*/ 	.word	0xffffffff


	//   ....[27]....
        /*02d8*/ 	.word	0xffffffff


	//   ....[28]....
        /*02dc*/ 	.word	0xffffffff


	//   ....[29]....
        /*02e0*/ 	.word	0xffffffff


	//   ....[30]....
        /*02e4*/ 	.word	0xffffffff


	//   ....[31]....
        /*02e8*/ 	.word	0xffffffff


	//   ....[32]....
        /*02ec*/ 	.word	0xffffffff


	//   ....[33]....
        /*02f0*/ 	.word	0xffffffff


	//   ....[34]....
        /*02f4*/ 	.word	0xffffffff


	//   ....[35]....
        /*02f8*/ 	.word	0xffffffff


	//   ....[36]....
        /*02fc*/ 	.word	0xffffffff


	//   ....[37]....
        /*0300*/ 	.word	0xffffffff


	//   ....[38]....
        /*0304*/ 	.word	0xffffffff


	//   ....[39]....
        /*0308*/ 	.word	0xffffffff


	//   ....[40]....
        /*030c*/ 	.word	0xffffffff


	//   ....[41]....
        /*0310*/ 	.word	0xffffffff


	//   ....[42]....
        /*0314*/ 	.word	0xffffffff


	//   ....[43]....
        /*0318*/ 	.word	0xffffffff


	//   ....[44]....
        /*031c*/ 	.word	0xffffffff


	//   ....[45]....
        /*0320*/ 	.word	0xffffffff


	//   ....[46]....
        /*0324*/ 	.word	0xffffffff


	//   ....[47]....
        /*0328*/ 	.word	0xffffffff


	//   ....[48]....
        /*032c*/ 	.word	0xffffffff


	//   ....[49]....
        /*0330*/ 	.word	0xffffffff


	//   ....[50]....
        /*0334*/ 	.word	0xffffffff


	//   ....[51]....
        /*0338*/ 	.word	0xffffffff


	//   ....[52]....
        /*033c*/ 	.word	0xffffffff


	//   ....[53]....
        /*0340*/ 	.word	0xffffffff


	//   ....[54]....
        /*0344*/ 	.word	0xffffffff


	//   ....[55]....
        /*0348*/ 	.word	0xffffffff


	//   ....[56]....
        /*034c*/ 	.word	0xffffffff


	//   ....[57]....
        /*0350*/ 	.word	0xffffffff


	//   ....[58]....
        /*0354*/ 	.word	0xffffffff


	//   ....[59]....
        /*0358*/ 	.word	0xffffffff


	//   ....[60]....
        /*035c*/ 	.word	0xffffffff


	//   ....[61]....
        /*0360*/ 	.word	0xffffffff


	//   ....[62]....
        /*0364*/ 	.word	0xffffffff


	//   ....[63]....
        /*0368*/ 	.word	0xffffffff


	//   ....[64]....
        /*036c*/ 	.word	0xffffffff


	//   ....[65]....
        /*0370*/ 	.word	0xffffffff


	//   ....[66]....
        /*0374*/ 	.word	0xffffffff


	//   ....[67]....
        /*0378*/ 	.word	0xffffffff


	//   ....[68]....
        /*037c*/ 	.word	0xffffffff


	//   ....[69]....
        /*0380*/ 	.word	0xffffffff


	//   ....[70]....
        /*0384*/ 	.word	0xffffffff


	//   ....[71]....
        /*0388*/ 	.word	0xffffffff


	//   ....[72]....
        /*038c*/ 	.word	0xffffffff


	//   ....[73]....
        /*0390*/ 	.word	0xffffffff


	//   ....[74]....
        /*0394*/ 	.word	0xffffffff


	//   ....[75]....
        /*0398*/ 	.word	0xffffffff


	//   ....[76]....
        /*039c*/ 	.word	0xffffffff


	//   ....[77]....
        /*03a0*/ 	.word	0xffffffff


	//   ....[78]....
        /*03a4*/ 	.word	0xffffffff


	//   ....[79]....
        /*03a8*/ 	.word	0xffffffff


	//   ....[80]....
        /*03ac*/ 	.word	0xffffffff


	//   ....[81]....
        /*03b0*/ 	.word	0xffffffff


	//   ....[82]....
        /*03b4*/ 	.word	0xffffffff


	//   ....[83]....
        /*03b8*/ 	.word	0xffffffff


	//   ....[84]....
        /*03bc*/ 	.word	0xffffffff


	//   ....[85]....
        /*03c0*/ 	.word	0xffffffff


	//   ....[86]....
        /*03c4*/ 	.word	0xffffffff


	//   ....[87]....
        /*03c8*/ 	.word	0xffffffff


	//   ....[88]....
        /*03cc*/ 	.word	0xffffffff


	//   ....[89]....
        /*03d0*/ 	.word	0xffffffff


	//   ....[90]....
        /*03d4*/ 	.word	0xffffffff


	//   ....[91]....
        /*03d8*/ 	.word	0xffffffff


	//   ....[92]....
        /*03dc*/ 	.word	0xffffffff


	//   ....[93]....
        /*03e0*/ 	.word	0xffffffff


	//   ....[94]....
        /*03e4*/ 	.word	0xffffffff


	//   ....[95]....
        /*03e8*/ 	.word	0xffffffff


	//   ....[96]....
        /*03ec*/ 	.word	0xffffffff


	//   ....[97]....
        /*03f0*/ 	.word	0xffffffff


	//   ....[98]....
        /*03f4*/ 	.word	0xffffffff


	//   ....[99]....
        /*03f8*/ 	.word	0xffffffff


	//   ....[100]....
        /*03fc*/ 	.word	0xffffffff


	//   ....[101]....
        /*0400*/ 	.word	0xffffffff


	//   ....[102]....
        /*0404*/ 	.word	0xffffffff


	//   ....[103]....
        /*0408*/ 	.word	0xffffffff


	//   ....[104]....
        /*040c*/ 	.word	0xffffffff


	//   ....[105]....
        /*0410*/ 	.word	0xffffffff


	//   ....[106]....
        /*0414*/ 	.word	0xffffffff


	//   ....[107]....
        /*0418*/ 	.word	0xffffffff


	//   ....[108]....
        /*041c*/ 	.word	0xffffffff


	//   ....[109]....
        /*0420*/ 	.word	0xffffffff


	//   ....[110]....
        /*0424*/ 	.word	0xffffffff


	//   ....[111]....
        /*0428*/ 	.word	0xffffffff


	//   ....[112]....
        /*042c*/ 	.word	0xffffffff


	//   ....[113]....
        /*0430*/ 	.word	0x0500000f


	//   ....[114]....
        /*0434*/ 	.word	0x0500000f


	//   ....[115]....
        /*0438*/ 	.word	0x0500000f


	//   ....[116]....
        /*043c*/ 	.word	0x0500000f


	//   ....[117]....
        /*0440*/ 	.word	0x0500000f


	//   ....[118]....
        /*0444*/ 	.word	0x0500000f


	//   ....[119]....
        /*0448*/ 	.word	0x0500000f


	//   ....[120]....
        /*044c*/ 	.word	0x0500000f


	//   ....[121]....
        /*0450*/ 	.word	0x0500000f


	//   ....[122]....
        /*0454*/ 	.word	0x0500000f


	//   ....[123]....
        /*0458*/ 	.word	0x0500000f


	//   ....[124]....
        /*045c*/ 	.word	0x0500000f


	//   ....[125]....
        /*0460*/ 	.word	0x0500000f


	//   ....[126]....
        /*0464*/ 	.word	0x0500000f


	//   ....[127]....
        /*0468*/ 	.word	0x0500000f


	//   ....[128]....
        /*046c*/ 	.word	0x0500000f


	//   ....[129]....
        /*0470*/ 	.word	0x0500000f


	//   ....[130]....
        /*0474*/ 	.word	0x0500000f


	//   ....[131]....
        /*0478*/ 	.word	0x0500000f


	//   ....[132]....
        /*047c*/ 	.word	0x0500000f


	//   ....[133]....
        /*0480*/ 	.word	0x0500000f


	//   ....[134]....
        /*0484*/ 	.word	0x0500000f


	//   ....[135]....
        /*0488*/ 	.word	0x0500000f


	//   ....[136]....
        /*048c*/ 	.word	0x0500000f


	//   ....[137]....
        /*0490*/ 	.word	0x0500000f


	//   ....[138]....
        /*0494*/ 	.word	0x0500000f


	//   ....[139]....
        /*0498*/ 	.word	0x0500000f


	//   ....[140]....
        /*049c*/ 	.word	0x0500000f


	//   ....[141]....
        /*04a0*/ 	.word	0x0500000f


	//   ....[142]....
        /*04a4*/ 	.word	0x0500000f


	//   ....[143]....
        /*04a8*/ 	.word	0x0500000f


	//   ....[144]....
        /*04ac*/ 	.word	0x0500000f


	//   ....[145]....
        /*04b0*/ 	.word	0x0500000f


	//   ....[146]....
        /*04b4*/ 	.word	0x0500000f


	//   ....[147]....
        /*04b8*/ 	.word	0x0500000f


	//   ....[148]....
        /*04bc*/ 	.word	0x0500000f


	//   ....[149]....
        /*04c0*/ 	.word	0x0500000f


	//   ....[150]....
        /*04c4*/ 	.word	0x0500000f


	//   ....[151]....
        /*04c8*/ 	.word	0x0500000f


	//   ....[152]....
        /*04cc*/ 	.word	0x0500000f


	//   ....[153]....
        /*04d0*/ 	.word	0x0500000f


	//   ....[154]....
        /*04d4*/ 	.word	0x0500000f


	//   ....[155]....
        /*04d8*/ 	.word	0x0500000f


	//   ....[156]....
        /*04dc*/ 	.word	0x0500000f


	//----- nvinfo : EIATTR_COOP_GROUP_INSTR_OFFSETS
	.align		4
.L_289:
        /*04e0*/ 	.byte	0x04, 0x28
        /*04e2*/ 	.short	(.L_291 - .L_290)


	//   ....[0]....
.L_290:
        /*04e4*/ 	.word	0x00000060


	//   ....[1]....
        /*04e8*/ 	.word	0x00000130


	//   ....[2]....
        /*04ec*/ 	.word	0x000001e0


	//   ....[3]....
        /*04f0*/ 	.word	0x000003a0


	//   ....[4]....
        /*04f4*/ 	.word	0x00000500


	//   ....[5]....
        /*04f8*/ 	.word	0x00000620


	//   ....[6]....
        /*04fc*/ 	.word	0x00000780


	//   ....[7]....
        /*0500*/ 	.word	0x000017f0


	//   ....[8]....
        /*0504*/ 	.word	0x00001d80


	//   ....[9]....
        /*0508*/ 	.word	0x00001db0


	//   ....[10]....
        /*050c*/ 	.word	0x000024f0


	//   ....[11]....
        /*0510*/ 	.word	0x00002530


	//   ....[12]....
        /*0514*/ 	.word	0x00002ee0


	//   ....[13]....
        /*0518*/ 	.word	0x00002f30


	//   ....[14]....
        /*051c*/ 	.word	0x00003fc0


	//   ....[15]....
        /*0520*/ 	.word	0x000046d0


	//   ....[16]....
        /*0524*/ 	.word	0x000046f0


	//   ....[17]....
        /*0528*/ 	.word	0x00004760


	//   ....[18]....
        /*052c*/ 	.word	0x00005160


	//   ....[19]....
        /*0530*/ 	.word	0x000051f0


	//   ....[20]....
        /*0534*/ 	.word	0x000067f0


	//   ....[21]....
        /*0538*/ 	.word	0x00006820


	//   ....[22]....
        /*053c*/ 	.word	0x00006d70


	//   ....[23]....
        /*0540*/ 	.word	0x00006dd0


	//   ....[24]....
        /*0544*/ 	.word	0x00007f30


	//   ....[25]....
        /*0548*/ 	.word	0x00007f60


	//   ....[26]....
        /*054c*/ 	.word	0x00008020


	//   ....[27]....
        /*0550*/ 	.word	0x00008030


	//   ....[28]....
        /*0554*/ 	.word	0x00008e50


	//   ....[29]....
        /*0558*/ 	.word	0x00008e60


	//   ....[30]....
        /*055c*/ 	.word	0x00008e70


	//   ....[31]....
        /*0560*/ 	.word	0x00008eb0


	//   ....[32]....
        /*0564*/ 	.word	0x00009440


	//   ....[33]....
        /*0568*/ 	.word	0x00009480


	//   ....[34]....
        /*056c*/ 	.word	0x000094b0


	//   ....[35]....
        /*0570*/ 	.word	0x000094f0


	//   ....[36]....
        /*0574*/ 	.word	0x00009520


	//   ....[37]....
        /*0578*/ 	.word	0x00009540


	//   ....[38]....
        /*057c*/ 	.word	0x00009560


	//   ....[39]....
        /*0580*/ 	.word	0x00009580


	//   ....[40]....
        /*0584*/ 	.word	0x000099b0


	//   ....[41]....
        /*0588*/ 	.word	0x000099f0


	//   ....[42]....
        /*058c*/ 	.word	0x00009cb0


	//   ....[43]....
        /*0590*/ 	.word	0x00009cc0


	//   ....[44]....
        /*0594*/ 	.word	0x0000a710


	//   ....[45]....
        /*0598*/ 	.word	0x0000a750


	//   ....[46]....
        /*059c*/ 	.word	0x0000a780


	//   ....[47]....
        /*05a0*/ 	.word	0x0000a7b0


	//   ....[48]....
        /*05a4*/ 	.word	0x0000a7d0


	//   ....[49]....
        /*05a8*/ 	.word	0x0000a7e0


	//   ....[50]....
        /*05ac*/ 	.word	0x0000a7f0


	//   ....[51]....
        /*05b0*/ 	.word	0x0000a810


	//   ....[52]....
        /*05b4*/ 	.word	0x0000a960


	//   ....[53]....
        /*05b8*/ 	.word	0x0000ab70


	//   ....[54]....
        /*05bc*/ 	.word	0x0000aba0


	//   ....[55]....
        /*05c0*/ 	.word	0x0000abd0


	//   ....[56]....
        /*05c4*/ 	.word	0x0000ac00


	//   ....[57]....
        /*05c8*/ 	.word	0x0000ac30


	//   ....[58]....
        /*05cc*/ 	.word	0x0000ac60


	//   ....[59]....
        /*05d0*/ 	.word	0x0000adf0


	//   ....[60]....
        /*05d4*/ 	.word	0x0000ae20


	//   ....[61]....
        /*05d8*/ 	.word	0x0000ae50


	//   ....[62]....
        /*05dc*/ 	.word	0x0000ae80


	//   ....[63]....
        /*05e0*/ 	.word	0x0000aeb0


	//   ....[64]....
        /*05e4*/ 	.word	0x0000aee0


	//   ....[65]....
        /*05e8*/ 	.word	0x0000af70


	//   ....[66]....
        /*05ec*/ 	.word	0x0000afa0


	//   ....[67]....
        /*05f0*/ 	.word	0x0000afb0


	//   ....[68]....
        /*05f4*/ 	.word	0x0000aff0


	//   ....[69]....
        /*05f8*/ 	.word	0x0000c8b0


	//   ....[70]....
        /*05fc*/ 	.word	0x0000d400


	//   ....[71]....
        /*0600*/ 	.word	0x0000d410


	//   ....[72]....
        /*0604*/ 	.word	0x0000d430


	//   ....[73]....
        /*0608*/ 	.word	0x0000d4c0


	//   ....[74]....
        /*060c*/ 	.word	0x0000d4e0


	//   ....[75]....
        /*0610*/ 	.word	0x0000d560


	//   ....[76]....
        /*0614*/ 	.word	0x0000d580


	//   ....[77]....
        /*0618*/ 	.word	0x0000d600


	//   ....[78]....
        /*061c*/ 	.word	0x0000d620


	//   ....[79]....
        /*0620*/ 	.word	0x0000d6a0


	//   ....[80]....
        /*0624*/ 	.word	0x0000d6c0


	//   ....[81]....
        /*0628*/ 	.word	0x0000d740


	//   ....[82]....
        /*062c*/ 	.word	0x0000d760


	//   ....[83]....
        /*0630*/ 	.word	0x0000d7e0


	//   ....[84]....
        /*0634*/ 	.word	0x0000d800


	//   ....[85]....
        /*0638*/ 	.word	0x0000d810


	//   ....[86]....
        /*063c*/ 	.word	0x0000d880


	//   ....[87]....
        /*0640*/ 	.word	0x0000d8d0


	//   ....[88]....
        /*0644*/ 	.word	0x0000d980


	//   ....[89]....
        /*0648*/ 	.word	0x0000d990


	//   ....[90]....
        /*064c*/ 	.word	0x0000da00


	//   ....[91]....
        /*0650*/ 	.word	0x0000da10


	//   ....[92]....
        /*0654*/ 	.word	0x0000da50


	//   ....[93]....
        /*0658*/ 	.word	0x0000da70


	//   ....[94]....
        /*065c*/ 	.word	0x0000f9e0


	//   ....[95]....
        /*0660*/ 	.word	0x0000fa10


	//   ....[96]....
        /*0664*/ 	.word	0x0000fa70


	//   ....[97]....
        /*0668*/ 	.word	0x0000faa0


	//   ....[98]....
        /*066c*/ 	.word	0x0000fad0


	//   ....[99]....
        /*0670*/ 	.word	0x0000fb00


	//   ....[100]....
        /*0674*/ 	.word	0x0000fb30


	//   ....[101]....
        /*0678*/ 	.word	0x0000fb60


	//   ....[102]....
        /*067c*/ 	.word	0x0000fd00


	//   ....[103]....
        /*0680*/ 	.word	0x0000fd30


	//   ....[104]....
        /*0684*/ 	.word	0x0000fd60


	//   ....[105]....
        /*0688*/ 	.word	0x0000fd90


	//   ....[106]....
        /*068c*/ 	.word	0x0000fdc0


	//   ....[107]....
        /*0690*/ 	.word	0x0000fdf0


	//   ....[108]....
        /*0694*/ 	.word	0x0000feb0


	//   ....[109]....
        /*0698*/ 	.word	0x0000fed0


	//   ....[110]....
        /*069c*/ 	.word	0x0000fef0


	//   ....[111]....
        /*06a0*/ 	.word	0x0000ff50


	//   ....[112]....
        /*06a4*/ 	.word	0x00010970


	//   ....[113]....
        /*06a8*/ 	.word	0x00010f10


	//   ....[114]....
        /*06ac*/ 	.word	0x000110c0


	//   ....[115]....
        /*06b0*/ 	.word	0x00011110


	//   ....[116]....
        /*06b4*/ 	.word	0x00011170


	//   ....[117]....
        /*06b8*/ 	.word	0x00011260


	//   ....[118]....
        /*06bc*/ 	.word	0x000112c0


	//   ....[119]....
        /*06c0*/ 	.word	0x000113c0


	//   ....[120]....
        /*06c4*/ 	.word	0x00011420


	//   ....[121]....
        /*06c8*/ 	.word	0x00011520


	//   ....[122]....
        /*06cc*/ 	.word	0x00011580


	//   ....[123]....
        /*06d0*/ 	.word	0x00011680


	//   ....[124]....
        /*06d4*/ 	.word	0x000116e0


	//   ....[125]....
        /*06d8*/ 	.word	0x000117e0


	//   ....[126]....
        /*06dc*/ 	.word	0x00011840


	//   ....[127]....
        /*06e0*/ 	.word	0x00011940


	//   ....[128]....
        /*06e4*/ 	.word	0x000119a0


	//   ....[129]....
        /*06e8*/ 	.word	0x00011a50


	//   ....[130]....
        /*06ec*/ 	.word	0x00011b20


	//   ....[131]....
        /*06f0*/ 	.word	0x00011bf0


	//   ....[132]....
        /*06f4*/ 	.word	0x00011c50


	//   ....[133]....
        /*06f8*/ 	.word	0x00011d30


	//   ....[134]....
        /*06fc*/ 	.word	0x00011d90


	//   ....[135]....
        /*0700*/ 	.word	0x00011e60


	//   ....[136]....
        /*0704*/ 	.word	0x00011ec0


	//   ....[137]....
        /*0708*/ 	.word	0x00011f80


	//   ....[138]....
        /*070c*/ 	.word	0x000122a0


	//   ....[139]....
        /*0710*/ 	.word	0x00012340


	//   ....[140]....
        /*0714*/ 	.word	0x000124b0


	//   ....[141]....
        /*0718*/ 	.word	0x00012520


	//   ....[142]....
        /*071c*/ 	.word	0x00012590


	//   ....[143]....
        /*0720*/ 	.word	0x00012600


	//   ....[144]....
        /*0724*/ 	.word	0x00012670


	//   ....[145]....
        /*0728*/ 	.word	0x000126f0


	//   ....[146]....
        /*072c*/ 	.word	0x00012770


	//   ....[147]....
        /*0730*/ 	.word	0x00012800


	//   ....[148]....
        /*0734*/ 	.word	0x00012870


	//   ....[149]....
        /*0738*/ 	.word	0x000128e0


	//   ....[150]....
        /*073c*/ 	.word	0x00012950


	//   ....[151]....
        /*0740*/ 	.word	0x000129d0


	//   ....[152]....
        /*0744*/ 	.word	0x00012a40


	//   ....[153]....
        /*0748*/ 	.word	0x00012ad0


	//   ....[154]....
        /*074c*/ 	.word	0x00012b30


	//   ....[155]....
        /*0750*/ 	.word	0x00012bc0


	//   ....[156]....
        /*0754*/ 	.word	0x00012cf0


	//----- nvinfo : EIATTR_REG_RECONFIG
	.align		4
.L_291:
        /*0758*/ 	.byte	0x01, 0x54
	.zero		2


	//----- nvinfo : EIATTR_SYSCALL_OFFSETS
	.align		4
        /*075c*/ 	.byte	0x04, 0x46
        /*075e*/ 	.short	(.L_293 - .L_292)


	//   ....[0]....
.L_292:
        /*0760*/ 	.word	0x000019a0


	//   ....[1]....
        /*0764*/ 	.word	0x0000c520


	//   ....[2]....
        /*0768*/ 	.word	0x0000c670


	//   ....[3]....
        /*076c*/ 	.word	0x0000c760


	//   ....[4]....
        /*0770*/ 	.word	0x0000cf30


	//----- nvinfo : EIATTR_MBARRIER_INSTR_OFFSETS
	.align		4
.L_293:
        /*0774*/ 	.byte	0x04, 0x39
        /*0776*/ 	.short	(.L_295 - .L_294)


	//   ....[0]....
.L_294:
        /*0778*/ 	.word	0x00000250
        /*077c*/ 	.word	0x000000ff
        /*0780*/ 	.word	0x00016800
        /*0784*/ 	.short	0x0100
        /*0786*/ 	.byte	0x08
	.zero		1


	//   ....[1]....
        /*0788*/ 	.word	0x00000260
        /*078c*/ 	.word	0x000000ff
        /*0790*/ 	.word	0x00016820
        /*0794*/ 	.short	0x0100
        /*0796*/ 	.byte	0x08
	.zero		1


	//   ....[2]....
        /*0798*/ 	.word	0x00000350
        /*079c*/ 	.word	0x000000ff
        /*07a0*/ 	.word	0x00016830
        /*07a4*/ 	.short	0x0100
        /*07a6*/ 	.byte	0x08
	.zero		1


	//   ....[3]....
        /*07a8*/ 	.word	0x00000360
        /*07ac*/ 	.word	0x000000ff
        /*07b0*/ 	.word	0x00016840
        /*07b4*/ 	.short	0x0100
        /*07b6*/ 	.byte	0x08
	.zero		1


	//   ....[4]....
        /*07b8*/ 	.word	0x00000370
        /*07bc*/ 	.word	0x000000ff
        /*07c0*/ 	.word	0x00016838
        /*07c4*/ 	.short	0x0100
        /*07c6*/ 	.byte	0x08
	.zero		1


	//   ....[5]....
        /*07c8*/ 	.word	0x00000380
        /*07cc*/ 	.word	0x000000ff
        /*07d0*/ 	.word	0x00016848
        /*07d4*/ 	.short	0x0100
        /*07d6*/ 	.byte	0x08
	.zero		1


	//   ....[6]....
        /*07d8*/ 	.word	0x000004b0
        /*07dc*/ 	.word	0x000000ff
        /*07e0*/ 	.word	0x00016850
        /*07e4*/ 	.short	0x0100
        /*07e6*/ 	.byte	0x08
	.zero		1


	//   ....[7]....
        /*07e8*/ 	.word	0x000004c0
        /*07ec*/ 	.word	0x000000ff
        /*07f0*/ 	.word	0x00016860
        /*07f4*/ 	.short	0x0100
        /*07f6*/ 	.byte	0x08
	.zero		1


	//   ....[8]....
        /*07f8*/ 	.word	0x000004d0
        /*07fc*/ 	.word	0x000000ff
        /*0800*/ 	.word	0x00016858
        /*0804*/ 	.short	0x0100
        /*0806*/ 	.byte	0x08
	.zero		1


	//   ....[9]....
        /*0808*/ 	.word	0x000004e0
        /*080c*/ 	.word	0x000000ff
        /*0810*/ 	.word	0x00016868
        /*0814*/ 	.short	0x0100
        /*0816*/ 	.byte	0x08
	.zero		1


	//   ....[10]....
        /*0818*/ 	.word	0x000005d0
        /*081c*/ 	.word	0x000000ff
        /*0820*/ 	.word	0x00016870
        /*0824*/ 	.short	0x0100
        /*0826*/ 	.byte	0x06
	.zero		1


	//   ....[11]....
        /*0828*/ 	.word	0x000005e0
        /*082c*/ 	.word	0x000000ff
        /*0830*/ 	.word	0x00016880
        /*0834*/ 	.short	0x0100
        /*0836*/ 	.byte	0x06
	.zero		1


	//   ....[12]....
        /*0838*/ 	.word	0x000005f0
        /*083c*/ 	.word	0x000000ff
        /*0840*/ 	.word	0x00016878
        /*0844*/ 	.short	0x0100
        /*0846*/ 	.byte	0x06
	.zero		1


	//   ....[13]....
        /*0848*/ 	.word	0x00000600
        /*084c*/ 	.word	0x000000ff
        /*0850*/ 	.word	0x00016888
        /*0854*/ 	.short	0x0100
        /*0856*/ 	.byte	0x06
	.zero		1


	//   ....[14]....
        /*0858*/ 	.word	0x00000730
        /*085c*/ 	.word	0x000000ff
        /*0860*/ 	.word	0x00016890
        /*0864*/ 	.short	0x0100
        /*0866*/ 	.byte	0x08
	.zero		1


	//   ....[15]....
        /*0868*/ 	.word	0x00000740
        /*086c*/ 	.word	0x000000ff
        /*0870*/ 	.word	0x000168a0
        /*0874*/ 	.short	0x0100
        /*0876*/ 	.byte	0x08
	.zero		1


	//   ....[16]....
        /*0878*/ 	.word	0x00000750
        /*087c*/ 	.word	0x000000ff
        /*0880*/ 	.word	0x00016898
        /*0884*/ 	.short	0x0100
        /*0886*/ 	.byte	0x08
	.zero		1


	//   ....[17]....
        /*0888*/ 	.word	0x00000760
        /*088c*/ 	.word	0x000000ff
        /*0890*/ 	.word	0x000168a8
        /*0894*/ 	.short	0x0100
        /*0896*/ 	.byte	0x08
	.zero		1


	//   ....[18]....
        /*0898*/ 	.word	0x00000890
        /*089c*/ 	.word	0x000000ff
        /*08a0*/ 	.word	0x000168b0
        /*08a4*/ 	.short	0x0100
        /*08a6*/ 	.byte	0x08
	.zero		1


	//   ....[19]....
        /*08a8*/ 	.word	0x000008a0
        /*08ac*/ 	.word	0x000000ff
        /*08b0*/ 	.word	0x000168c0
        /*08b4*/ 	.short	0x0100
        /*08b6*/ 	.byte	0x08
	.zero		1


	//   ....[20]....
        /*08b8*/ 	.word	0x000008b0
        /*08bc*/ 	.word	0x000000ff
        /*08c0*/ 	.word	0x000168b8
        /*08c4*/ 	.short	0x0100
        /*08c6*/ 	.byte	0x08
	.zero		1


	//   ....[21]....
        /*08c8*/ 	.word	0x000008c0
        /*08cc*/ 	.word	0x000000ff
        /*08d0*/ 	.word	0x000168c8
        /*08d4*/ 	.short	0x0100
        /*08d6*/ 	.byte	0x08
	.zero		1


	//   ....[22]....
        /*08d8*/ 	.word	0x00001a10
        /*08dc*/ 	.word	0x000000ff
        /*08e0*/ 	.word	0x00016800
        /*08e4*/ 	.short	0x010a
        /*08e6*/ 	.byte	0x26
	.zero		1


	//   ....[23]....
        /*08e8*/ 	.word	0x00001a90
        /*08ec*/ 	.word	0x00000003
        /*08f0*/ 	.word	0x00016830
        /*08f4*/ 	.short	0x010a
        /*08f6*/ 	.byte	0x3f
	.zero		1


	//   ....[24]....
        /*08f8*/ 	.word	0x00001af0
        /*08fc*/ 	.word	0x00000003
        /*0900*/ 	.word	0x00016830
        /*0904*/ 	.short	0x010a
        /*0906*/ 	.byte	0x3f
	.zero		1


	//   ....[25]....
        /*0908*/ 	.word	0x00001ee0
        /*090c*/ 	.word	0x00000003
        /*0910*/ 	.word	0x00000000
        /*0914*/ 	.short	0x0101
        /*0916*/ 	.byte	0x3f
	.zero		1


	//   ....[26]....
        /*0918*/ 	.word	0x00003bf0
        /*091c*/ 	.word	0x000000ff
        /*0920*/ 	.word	0x00016830
        /*0924*/ 	.short	0x010a
        /*0926*/ 	.byte	0x0a
	.zero		1


	//   ....[27]....
        /*0928*/ 	.word	0x00003c30
        /*092c*/ 	.word	0x000000ff
        /*0930*/ 	.word	0x00016830
        /*0934*/ 	.short	0x010a
        /*0936*/ 	.byte	0x0a
	.zero		1


	//   ....[28]....
        /*0938*/ 	.word	0x00003e50
        /*093c*/ 	.word	0x000000ff
        /*0940*/ 	.word	0x00016850
        /*0944*/ 	.short	0x010a
        /*0946*/ 	.byte	0x0a
	.zero		1


	//   ....[29]....
        /*0948*/ 	.word	0x00003e90
        /*094c*/ 	.word	0x000000ff
        /*0950*/ 	.word	0x00016850
        /*0954*/ 	.short	0x010a
        /*0956*/ 	.byte	0x0a
	.zero		1


	//   ....[30]....
        /*0958*/ 	.word	0x00005760
        /*095c*/ 	.word	0x0000002c
        /*0960*/ 	.word	0x00000000
        /*0964*/ 	.short	0x0101
        /*0966*/ 	.byte	0x3f
	.zero		1


	//   ....[31]....
        /*0968*/ 	.word	0x000057f0
        /*096c*/ 	.word	0x00000030
        /*0970*/ 	.word	0x00000000
        /*0974*/ 	.short	0x0101
        /*0976*/ 	.byte	0x3f
	.zero		1


	//   ....[32]....
        /*0978*/ 	.word	0x00006230
        /*097c*/ 	.word	0x000000ff
        /*0980*/ 	.word	0x00016830
        /*0984*/ 	.short	0x010a
        /*0986*/ 	.byte	0x0a
	.zero		1


	//   ....[33]....
        /*0988*/ 	.word	0x00006270
        /*098c*/ 	.word	0x000000ff
        /*0990*/ 	.word	0x00016830
        /*0994*/ 	.short	0x010a
        /*0996*/ 	.byte	0x0a
	.zero		1


	//   ....[34]....
        /*0998*/ 	.word	0x00006490
        /*099c*/ 	.word	0x000000ff
        /*09a0*/ 	.word	0x00016850
        /*09a4*/ 	.short	0x010a
        /*09a6*/ 	.byte	0x0a
	.zero		1


	//   ....[35]....
        /*09a8*/ 	.word	0x000064d0
        /*09ac*/ 	.word	0x000000ff
        /*09b0*/ 	.word	0x00016850
        /*09b4*/ 	.short	0x010a
        /*09b6*/ 	.byte	0x0a
	.zero		1


	//   ....[36]....
        /*09b8*/ 	.word	0x00007570
        /*09bc*/ 	.word	0x0000002b
        /*09c0*/ 	.word	0x00000000
        /*09c4*/ 	.short	0x0101
        /*09c6*/ 	.byte	0x3f
	.zero		1


	//   ....[37]....
        /*09c8*/ 	.word	0x00007610
        /*09cc*/ 	.word	0x0000002f
        /*09d0*/ 	.word	0x00000000
        /*09d4*/ 	.short	0x0101
        /*09d6*/ 	.byte	0x3f
	.zero		1


	//   ....[38]....
        /*09d8*/ 	.word	0x00007e80
        /*09dc*/ 	.word	0x000000ff
        /*09e0*/ 	.word	0x00016850
        /*09e4*/ 	.short	0x010a
        /*09e6*/ 	.byte	0x05
	.zero		1


	//   ....[39]....
        /*09e8*/ 	.word	0x00007ec0
        /*09ec*/ 	.word	0x000000ff
        /*09f0*/ 	.word	0x00016850
        /*09f4*/ 	.short	0x010a
        /*09f6*/ 	.byte	0x05
	.zero		1


	//   ....[40]....
        /*09f8*/ 	.word	0x000083e0
        /*09fc*/ 	.word	0x00000007
        /*0a00*/ 	.word	0x00000000
        /*0a04*/ 	.short	0x0101
        /*0a06*/ 	.byte	0x3f
	.zero		1


	//   ....[41]....
        /*0a08*/ 	.word	0x00009530
        /*0a0c*/ 	.word	0x00000000
        /*0a10*/ 	.word	0x00000000
        /*0a14*/ 	.short	0x0101
        /*0a16*/ 	.byte	0x3f
	.zero		1


	//   ....[42]....
        /*0a18*/ 	.word	0x00009970
        /*0a1c*/ 	.word	0x0000000a
        /*0a20*/ 	.word	0x00000000
        /*0a24*/ 	.short	0x0101
        /*0a26*/ 	.byte	0x3f
	.zero		1


	//   ....[43]....
        /*0a28*/ 	.word	0x0000cab0
        /*0a2c*/ 	.word	0x00000000
        /*0a30*/ 	.word	0x00016840
        /*0a34*/ 	.short	0x010a
        /*0a36*/ 	.byte	0x3f
	.zero		1


	//   ....[44]....
        /*0a38*/ 	.word	0x0000db20
        /*0a3c*/ 	.word	0x00000011
        /*0a40*/ 	.word	0x00016800
        /*0a44*/ 	.short	0x0107
        /*0a46*/ 	.byte	0x3f
	.zero		1


	//   ....[45]....
        /*0a48*/ 	.word	0x0000dc10
        /*0a4c*/ 	.word	0x00000011
        /*0a50*/ 	.word	0x00016800
        /*0a54*/ 	.short	0x0101
        /*0a56*/ 	.byte	0x3f
	.zero		1


	//   ....[46]....
        /*0a58*/ 	.word	0x0000dc30
        /*0a5c*/ 	.word	0x00000011
        /*0a60*/ 	.word	0x00016820
        /*0a64*/ 	.short	0x010a
        /*0a66*/ 	.byte	0x3f
	.zero		1


	//   ....[47]....
        /*0a68*/ 	.word	0x0000dfc0
        /*0a6c*/ 	.word	0x00000004
        /*0a70*/ 	.word	0x00016840
        /*0a74*/ 	.short	0x010a
        /*0a76*/ 	.byte	0x3f
	.zero		1


	//   ....[48]....
        /*0a78*/ 	.word	0x0000e240
        /*0a7c*/ 	.word	0x00000003
        /*0a80*/ 	.word	0x00000060
        /*0a84*/ 	.short	0x010a
        /*0a86*/ 	.byte	0x3f
	.zero		1


	//   ....[49]....
        /*0a88*/ 	.word	0x0000e790
        /*0a8c*/ 	.word	0x00000002
        /*0a90*/ 	.word	0x00016840
        /*0a94*/ 	.short	0x010a
        /*0a96*/ 	.byte	0x3f
	.zero		1


	//   ....[50]....
        /*0a98*/ 	.word	0x0000ea10
        /*0a9c*/ 	.word	0x0000000a
        /*0aa0*/ 	.word	0x00000060
        /*0aa4*/ 	.short	0x010a
        /*0aa6*/ 	.byte	0x3f
	.zero		1


	//   ....[51]....
        /*0aa8*/ 	.word	0x0000eea0
        /*0aac*/ 	.word	0x00000002
        /*0ab0*/ 	.word	0x00016840
        /*0ab4*/ 	.short	0x010a
        /*0ab6*/ 	.byte	0x3f
	.zero		1


	//   ....[52]....
        /*0ab8*/ 	.word	0x0000f130
        /*0abc*/ 	.word	0x00000007
        /*0ac0*/ 	.word	0x00000060
        /*0ac4*/ 	.short	0x010a
        /*0ac6*/ 	.byte	0x3f
	.zero		1


	//   ....[53]....
        /*0ac8*/ 	.word	0x0000f580
        /*0acc*/ 	.word	0x00000003
        /*0ad0*/ 	.word	0x00016860
        /*0ad4*/ 	.short	0x010a
        /*0ad6*/ 	.byte	0x3f
	.zero		1


	//   ....[54]....
        /*0ad8*/ 	.word	0x000108f0
        /*0adc*/ 	.word	0x00000009
        /*0ae0*/ 	.word	0x00016820
        /*0ae4*/ 	.short	0x010a
        /*0ae6*/ 	.byte	0x3f
	.zero		1


	//   ....[55]....
        /*0ae8*/ 	.word	0x00010a90
        /*0aec*/ 	.word	0x00000007
        /*0af0*/ 	.word	0x00000000
        /*0af4*/ 	.short	0x010a
        /*0af6*/ 	.byte	0x3f
	.zero		1


	//   ....[56]....
        /*0af8*/ 	.word	0x00010b00
        /*0afc*/ 	.word	0x00000003
        /*0b00*/ 	.word	0x00000000
        /*0b04*/ 	.short	0x010a
        /*0b06*/ 	.byte	0x3f
	.zero		1


	//   ....[57]....
        /*0b08*/ 	.word	0x00010b60
        /*0b0c*/ 	.word	0x00000005
        /*0b10*/ 	.word	0x00000000
        /*0b14*/ 	.short	0x010a
        /*0b16*/ 	.byte	0x3f
	.zero		1


	//   ....[58]....
        /*0b18*/ 	.word	0x00010b90
        /*0b1c*/ 	.word	0x00000003
        /*0b20*/ 	.word	0x00000000
        /*0b24*/ 	.short	0x010a
        /*0b26*/ 	.byte	0x3f
	.zero		1


	//   ....[59]....
        /*0b28*/ 	.word	0x00010c00
        /*0b2c*/ 	.word	0x00000003
        /*0b30*/ 	.word	0x00016800
        /*0b34*/ 	.short	0x010a
        /*0b36*/ 	.byte	0x3f
	.zero		1


	//   ....[60]....
        /*0b38*/ 	.word	0x00010c50
        /*0b3c*/ 	.word	0x00000003
        /*0b40*/ 	.word	0x00016830
        /*0b44*/ 	.short	0x010a
        /*0b46*/ 	.byte	0x3f
	.zero		1


	//   ....[61]....
        /*0b48*/ 	.word	0x00010cb0
        /*0b4c*/ 	.word	0x0000000b
        /*0b50*/ 	.word	0x00016830
        /*0b54*/ 	.short	0x010a
        /*0b56*/ 	.byte	0x3f
	.zero		1


	//   ....[62]....
        /*0b58*/ 	.word	0x00010d10
        /*0b5c*/ 	.word	0x00000002
        /*0b60*/ 	.word	0x00016850
        /*0b64*/ 	.short	0x010a
        /*0b66*/ 	.byte	0x3f
	.zero		1


	//   ....[63]....
        /*0b68*/ 	.word	0x00010d70
        /*0b6c*/ 	.word	0x00000007
        /*0b70*/ 	.word	0x00016830
        /*0b74*/ 	.short	0x010a
        /*0b76*/ 	.byte	0x3f
	.zero		1


	//   ....[64]....
        /*0b78*/ 	.word	0x00010dd0
        /*0b7c*/ 	.word	0x00000002
        /*0b80*/ 	.word	0x00016850
        /*0b84*/ 	.short	0x010a
        /*0b86*/ 	.byte	0x3f
	.zero		1


	//   ....[65]....
        /*0b88*/ 	.word	0x00010e30
        /*0b8c*/ 	.word	0x00000006
        /*0b90*/ 	.word	0x00016850
        /*0b94*/ 	.short	0x010a
        /*0b96*/ 	.byte	0x3f
	.zero		1


	//   ....[66]....
        /*0b98*/ 	.word	0x00010fd0
        /*0b9c*/ 	.word	0x00000000
        /*0ba0*/ 	.word	0x00016840
        /*0ba4*/ 	.short	0x010a
        /*0ba6*/ 	.byte	0x3f
	.zero		1


	//   ....[67]....
        /*0ba8*/ 	.word	0x00011fc0
        /*0bac*/ 	.word	0x00000011
        /*0bb0*/ 	.word	0x00016820
        /*0bb4*/ 	.short	0x010a
        /*0bb6*/ 	.byte	0x3f
	.zero		1


	//   ....[68]....
        /*0bb8*/ 	.word	0x00012010
        /*0bbc*/ 	.word	0x00000004
        /*0bc0*/ 	.word	0x00016840
        /*0bc4*/ 	.short	0x010a
        /*0bc6*/ 	.byte	0x3f
	.zero		1


	//   ....[69]....
        /*0bc8*/ 	.word	0x00012060
        /*0bcc*/ 	.word	0x00000003
        /*0bd0*/ 	.word	0x00000060
        /*0bd4*/ 	.short	0x010a
        /*0bd6*/ 	.byte	0x3f
	.zero		1


	//   ....[70]....
        /*0bd8*/ 	.word	0x000120b0
        /*0bdc*/ 	.word	0x00000002
        /*0be0*/ 	.word	0x00016840
        /*0be4*/ 	.short	0x010a
        /*0be6*/ 	.byte	0x3f
	.zero		1


	//   ....[71]....
        /*0be8*/ 	.word	0x00012100
        /*0bec*/ 	.word	0x0000000a
        /*0bf0*/ 	.word	0x00000060
        /*0bf4*/ 	.short	0x010a
        /*0bf6*/ 	.byte	0x3f
	.zero		1


	//   ....[72]....
        /*0bf8*/ 	.word	0x00012150
        /*0bfc*/ 	.word	0x00000002
        /*0c00*/ 	.word	0x00016840
        /*0c04*/ 	.short	0x010a
        /*0c06*/ 	.byte	0x3f
	.zero		1


	//   ....[73]....
        /*0c08*/ 	.word	0x000121a0
        /*0c0c*/ 	.word	0x00000007
        /*0c10*/ 	.word	0x00000060
        /*0c14*/ 	.short	0x010a
        /*0c16*/ 	.byte	0x3f
	.zero		1


	//   ....[74]....
        /*0c18*/ 	.word	0x000121f0
        /*0c1c*/ 	.word	0x00000003
        /*0c20*/ 	.word	0x00016860
        /*0c24*/ 	.short	0x010a
        /*0c26*/ 	.byte	0x3f
	.zero		1


	//   ....[75]....
        /*0c28*/ 	.word	0x00012c10
        /*0c2c*/ 	.word	0x00000009
        /*0c30*/ 	.word	0x00016820
        /*0c34*/ 	.short	0x010a
        /*0c36*/ 	.byte	0x3f
	.zero		1


	//   ....[76]....
        /*0c38*/ 	.word	0x00012db0
        /*0c3c*/ 	.word	0x00000007
        /*0c40*/ 	.word	0x00000000
        /*0c44*/ 	.short	0x010a
        /*0c46*/ 	.byte	0x3f
	.zero		1


	//   ....[77]....
        /*0c48*/ 	.word	0x00012e00
        /*0c4c*/ 	.word	0x00000003
        /*0c50*/ 	.word	0x00000000
        /*0c54*/ 	.short	0x010a
        /*0c56*/ 	.byte	0x3f
	.zero		1


	//   ....[78]....
        /*0c58*/ 	.word	0x00012e50
        /*0c5c*/ 	.word	0x00000005
        /*0c60*/ 	.word	0x00000000
        /*0c64*/ 	.short	0x010a
        /*0c66*/ 	.byte	0x3f
	.zero		1


	//----- nvinfo : EIATTR_NUM_MBARRIERS
	.align		4
.L_295:
        /*0c68*/ 	.byte	0x03, 0x38
        /*0c6a*/ 	.short	0x0016


	//----- nvinfo : EIATTR_EXIT_INSTR_OFFSETS
	.align		4
        /*0c6c*/ 	.byte	0x04, 0x1c
        /*0c6e*/ 	.short	(.L_297 - .L_296)


	//   ....[0]....
.L_296:
        /*0c70*/ 	.word	0x00000a70


	//   ....[1]....
        /*0c74*/ 	.word	0x0000a910


	//   ....[2]....
        /*0c78*/ 	.word	0x00010be0


	//----- nvinfo : EIATTR_MAX_THREADS
	.align		4
.L_297:
        /*0c7c*/ 	.byte	0x04, 0x05
        /*0c7e*/ 	.short	(.L_299 - .L_298)
.L_298:
        /*0c80*/ 	.word	0x00000200
        /*0c84*/ 	.word	0x00000001
        /*0c88*/ 	.word	0x00000001


	//----- nvinfo : EIATTR_CRS_STACK_SIZE
	.align		4
.L_299:
        /*0c8c*/ 	.byte	0x04, 0x1e
        /*0c8e*/ 	.short	(.L_301 - .L_300)
.L_300:
        /*0c90*/ 	.word	0x00000000


	//----- nvinfo : EIATTR_CBANK_PARAM_SIZE
	.align		4
.L_301:
        /*0c94*/ 	.byte	0x03, 0x19
        /*0c96*/ 	.short	0x0af0


	//----- nvinfo : EIATTR_PARAM_CBANK
	.align		4
        /*0c98*/ 	.byte	0x04, 0x0a
        /*0c9a*/ 	.short	(.L_303 - .L_302)
	.align		4
.L_302:
        /*0c9c*/ 	.word	index@(.nv.constant0._ZN7cutlass13device_kernelIN5flash11enable_sm90INS1_16FlashAttnFwdSm90INS1_25CollectiveMainloopFwdSm90ILi2EN4cute5tupleIJNS5_1CILi1EEES8_S8_EEENS6_IJNS7_ILi192EEENS7_ILi128EEENS7_ILi64EEEEEELi64ENS_10bfloat16_tEfNS_4arch4Sm90ELb1ELb0ELb0ELb1ELb0ELb0ELb0ELb1ELb1ELb1ELb1ELb0EEENS1_21CollectiveEpilogueFwdINS6_IJSA_SC_SB_EEES9_SE_SG_Li384ELb1ELb1ELb1ELb0EEENS1_36VarlenDynamicPersistentTileSchedulerILi192ELi128ELi384ELi128ELb1ELb1ELb1ELb1ELb1ELb1EEEEEEEEEvNT_6ParamsE)
        /*0ca0*/ 	.short	0x0210
        /*0ca2*/ 	.short	0x0af0


	//----- nvinfo : EIATTR_SW_WAR
	.align		4
.L_303:
        /*0ca4*/ 	.byte	0x04, 0x36
        /*0ca6*/ 	.short	(.L_305 - .L_304)
.L_304:
        /*0ca8*/ 	.word	0x00000008
.L_305:


//--------------------- .nv.info._ZN7cutlass13device_kernelIN5flash11enable_sm90INS1_16FlashAttnFwdSm90INS1_25CollectiveMainloopFwdSm90ILi2EN4cute5tupleIJNS5_1CILi1EEES8_S8_EEENS6_IJNS7_ILi192EEENS7_ILi128EEENS7_ILi64EEEEEELi64ENS_10bfloat16_tEfNS_4arch4Sm90ELb1ELb0ELb0ELb1ELb0ELb1ELb0ELb1ELb1ELb1ELb1ELb0EEENS1_21CollectiveEpilogueFwdINS6_IJSA_SC_SB_EEES9_SE_SG_Li384ELb1ELb1ELb1ELb0EEENS1_36VarlenDynamicPersistentTileSchedulerILi192ELi128ELi384ELi128ELb1ELb1ELb1ELb1ELb1ELb1EEEEEEEEEvNT_6ParamsE --------------------------
	.section	.nv.info._ZN7cutlass13device_kernelIN5flash11enable_sm90INS1_16FlashAttnFwdSm90INS1_25CollectiveMainloopFwdSm90ILi2EN4cute5tupleIJNS5_1CILi1EEES8_S8_EEENS6_IJNS7_ILi192EEENS7_ILi128EEENS7_ILi64EEEEEELi64ENS_10bfloat16_tEfNS_4arch4Sm90ELb1ELb0ELb0ELb1ELb0ELb1ELb0ELb1ELb1ELb1ELb1ELb0EEENS1_21CollectiveEpilogueFwdINS6_IJSA_SC_SB_EEES9_SE_SG_Li384ELb1ELb1ELb1ELb0EEENS1_36VarlenDynamicPersistentTileSchedulerILi192ELi128ELi384ELi128ELb1ELb1ELb1ELb1ELb1ELb1EEEEEEEEEvNT_6ParamsE,"",@"SHT_CUDA_INFO"
	.sectionflags	@""
	.align	4


	//----- nvinfo : EIATTR_CUDA_API_VERSION
	.align		4
        /*0000*/ 	.byte	0x04, 0x37
        /*0002*/ 	.short	(.L_307 - .L_306)
.L_306:
        /*0004*/ 	.word	0x00000082


	//----- nvinfo : EIATTR_KPARAM_INFO
	.align		4
.L_307:
        /*0008*/ 	.byte	0x04, 0x17
        /*000a*/ 	.short	(.L_309 - .L_308)
.L_308:
        /*000c*/ 	.word	0x00000000
        /*0010*/ 	.short	0x0000
        /*0012*/ 	.short	0x0070
        /*0014*/ 	.byte	0x00, 0xf0, 0x01, 0x2a


	//----- nvinfo : EIATTR_SPARSE_MMA_MASK
	.align		4
.L_309:
        /*0018*/ 	.byte	0x03, 0x50
        /*001a*/ 	.short	0x0000


	//----- nvinfo : EIATTR_MAXREG_COUNT
	.align		4
        /*001c*/ 	.byte	0x03, 0x1b
        /*001e*/ 	.short	0x0080


	//----- nvinfo : EIATTR_NUM_BARRIERS
	.align		4
        /*0020*/ 	.byte	0x02, 0x4c
        /*0022*/ 	.byte	0x10
	.zero		1


	//----- nvinfo : EIATTR_EXTERNS
	.align		4
        /*0024*/ 	.byte	0x04, 0x0f
        /*0026*/ 	.short	(.L_311 - .L_310)


	//   ....[0]....
	.align		4
.L_310:
        /*0028*/ 	.word	index@(__assertfail)


	//----- nvinfo : EIATTR_ANNOTATIONS
	.align		4
.L_311:
        /*002c*/ 	.byte	0x04, 0x55
        /*002e*/ 	.short	(.L_313 - .L_312)


	//   ....[0]....
.L_312:
        /* <DEDUP_REMOVED lines=80> */


	//----- nvinfo : EIATTR_MERCURY_ISA_VERSION
	.align		4
.L_313:
        /*0520*/ 	.byte	0x03, 0x5f
        /*0522*/ 	.short	0x0101


	//----- nvinfo : EIATTR_UNUSED_LOAD_BYTE_OFFSET
	.align		4
        /*0524*/ 	.byte	0x04, 0x44
        /*0526*/ 	.short	(.L_315 - .L_314)


	//   ....[0]....
.L_314:
        /*0528*/ 	.word	0x00000ad0
        /*052c*/ 	.word	0x0000fff0


	//   ....[1]....
        /*0530*/ 	.word	0x00010860
        /*0534*/ 	.word	0x0000fff0


	//----- nvinfo : EIATTR_INT_WARP_WIDE_INSTR_OFFSETS
	.align		4
.L_315:
        /*0538*/ 	.byte	0x04, 0x31
        /*053a*/ 	.short	(.L_317 - .L_316)


	//   ....[0]....
.L_316:
        /*053c*/ 	.word	0x00000180


	//   ....[1]....
        /*0540*/ 	.word	0x00000220


	//   ....[2]....
        /*0544*/ 	.word	0x00000290


	//   ....[3]....
        /*0548*/ 	.word	0x000157e0


	//   ....[4]....
        /*054c*/ 	.word	0x00015870


	//   ....[5]....
        /*0550*/ 	.word	0x00018970


	//   ....[6]....
        /*0554*/ 	.word	0x00018a00


	//----- nvinfo : EIATTR_COOP_GROUP_MASK_REGIDS
	.align		4
.L_317:
        /*0558*/ 	.byte	0x04, 0x29
        /*055a*/ 	.short	(.L_319 - .L_318)


	//   ....[0]....
.L_318:
        /*055c*/ 	.word	0xffffffff


	//   ....[1]....
        /*0560*/ 	.word	0xffffffff


	//   ....[2]....
        /*0564*/ 	.word	0xffffffff


	//   ....[3]....
        /*0568*/ 	.word	0xffffffff


	//   ....[4]....
        /*056c*/ 	.word	0xffffffff


	//   ....[5]....
        /*0570*/ 	.word	0xffffffff


	//   ....[6]....
        /*0574*/ 	.word	0xffffffff


	//   ....[7]....
        /*0578*/ 	.word	0xffffffff


	//   ....[8]....
        /*057c*/ 	.word	0xffffffff


	//   ....[9]....
        /*0580*/ 	.word	0xffffffff


	//   ....[10]....
        /*0584*/ 	.word	0xffffffff


	//   ....[11]....
        /*0588*/ 	.word	0xffffffff


	//   ....[12]....
        /*058c*/ 	.word	0xffffffff


	//   ....[13]....
        /*0590*/ 	.word	0xffffffff


	//   ....[14]....
        /*0594*/ 	.word	0xffffffff


	//   ....[15]....
        /*0598*/ 	.word	0xffffffff


	//   ....[16]....
        /*059c*/ 	.word	0xffffffff


	//   ....[17]....
        /*05a0*/ 	.word	0xffffffff


	//   ....[18]....
        /*05a4*/ 	.word	0xffffffff


	//   ....[19]....
        /*05a8*/ 	.word	0xffffffff


	//   ....[20]....
        /*05ac*/ 	.word	0xffffffff


	//   ....[21]....
        /*05b0*/ 	.word	0xffffffff


	//   ....[22]....
        /*05b4*/ 	.word	0xffffffff


	//   ....[23]....
        /*05b8*/ 	.word	0xffffffff


	//   ....[24]....
        /*05bc*/ 	.word	0xffffffff


	//   ....[25]....
        /*05c0*/ 	.word	0xffffffff


	//   ....[26]....
        /*05c4*/ 	.word	0xffffffff


	//   ....[27]....
        /*05c8*/ 	.word	0xffffffff


	//   ....[28]....
        /*05cc*/ 	.word	0xffffffff


	//   ....[29]....
        /*05d0*/ 	.word	0xffffffff


	//   ....[30]....
        /*05d4*/ 	.word	0xffffffff


	//   ....[31]....
        /*05d8*/ 	.word	0xffffffff


	//   ....[32]....
        /*05dc*/ 	.word	0xffffffff


	//   ....[33]....
        /*05e0*/ 	.word	0xffffffff


	//   ....[34]....
        /*05e4*/ 	.word	0xffffffff


	//   ....[35]....
        /*05e8*/ 	.word	0xffffffff


	//   ....[36]....
        /*05ec*/ 	.word	0xffffffff


	//   ....[37]....
        /*05f0*/ 	.word	0xffffffff


	//   ....[38]....
        /*05f4*/ 	.word	0xffffffff


	//   ....[39]....
        /*05f8*/ 	.word	0xffffffff


	//   ....[40]....
        /*05fc*/ 	.word	0xffffffff


	//   ....[41]....
        /*0600*/ 	.word	0xffffffff


	//   ....[42]....
        /*0604*/ 	.word	0xffffffff


	//   ....[43]....
        /*0608*/ 	.word	0xffffffff


	//   ....[44]....
        /*060c*/ 	.word	0xffffffff


	//   ....[45]....
        /*0610*/ 	.word	0xffffffff


	//   ....[46]....
        /*0614*/ 	.word	0xffffffff


	//   ....[47]....
        /*0618*/ 	.word	0xffffffff


	//   ....[48]....
        /*061c*/ 	.word	0xffffffff


	//   ....[49]....
        /*0620*/ 	.word	0xffffffff


	//   ....[50]....
        /*0624*/ 	.word	0xffffffff


	//   ....[51]....
        /*0628*/ 	.word	0xffffffff


	//   ....[52]....
        /*062c*/ 	.word	0xffffffff


	//   ....[53]....
        /*0630*/ 	.word	0xffffffff


	//   ....[54]....
        /*0634*/ 	.word	0xffffffff


	//   ....[55]....
        /*0638*/ 	.word	0xffffffff


	//   ....[56]....
        /*063c*/ 	.word	0xffffffff


	//   ....[57]....
        /*0640*/ 	.word	0xffffffff


	//   ....[58]....
        /*0644*/ 	.word	0xffffffff


	//   ....[59]....
        /*0648*/ 	.word	0xffffffff


	//   ....[60]....
        /*064c*/ 	.word	0xffffffff


	//   ....[61]....
        /*0650*/ 	.word	0xffffffff


	//   ....[62]....
        /*0654*/ 	.word	0xffffffff


	//   ....[63]....
        /*0658*/ 	.word	0xffffffff


	//   ....[64]....
        /*065c*/ 	.word	0xffffffff


	//   ....[65]....
        /*0660*/ 	.word	0xffffffff


	//   ....[66]....
        /*0664*/ 	.word	0xffffffff


	//   ....[67]....
        /*0668*/ 	.word	0xffffffff


	//   ....[68]....
        /*066c*/ 	.word	0xffffffff


	//   ....[69]....
        /*0670*/ 	.word	0xffffffff


	//   ....[70]....
        /*0674*/ 	.word	0xffffffff


	//   ....[71]....
        /*0678*/ 	.word	0xffffffff


	//   ....[72]....
        /*067c*/ 	.word	0xffffffff


	//   ....[73]....
        /*0680*/ 	.word	0xffffffff


	//   ....[74]....
        /*0684*/ 	.word	0xffffffff


	//   ....[75]....
        /*0688*/ 	.word	0xffffffff


	//   ....[76]....
        /*068c*/ 	.word	0xffffffff


	//   ....[77]....
        /*0690*/ 	.word	0xffffffff


	//   ....[78]....
        /*0694*/ 	.word	0xffffffff


	//   ....[79]....
        /*0698*/ 	.word	0xffffffff


	//   ....[80]....
        /*069c*/ 	.word	0xffffffff


	//   ....[81]....
        /*06a0*/ 	.word	0xffffffff


	//   ....[82]....
        /*06a4*/ 	.word	0xffffffff


	//   ....[83]....
        /*06a8*/ 	.word	0xffffffff


	//   ....[84]....
        /*06ac*/ 	.word	0xffffffff


	//   ....[85]....
        /*06b0*/ 	.word	0xffffffff


	//   ....[86]....
        /*06b4*/ 	.word	0xffffffff


	//   ....[87]....
        /*06b8*/ 	.word	0xffffffff


	//   ....[88]....
        /*06bc*/ 	.word	0xffffffff


	//   ....[89]....
        /*06c0*/ 	.word	0xffffffff


	//   ....[90]....
        /*06c4*/ 	.word	0xffffffff


	//   ....[91]....
        /*06c8*/ 	.word	0xffffffff


	//   ....[92]....
        /*06cc*/ 	.word	0xffffffff


	//   ....[93]....
        /*06d0*/ 	.word	0xffffffff


	//   ....[94]....
        /*06d4*/ 	.word	0xffffffff


	//   ....[95]....
        /*06d8*/ 	.word	0xffffffff


	//   ....[96]....
        /*06dc*/ 	.word	0xffffffff


	//   ....[97]....
        /*06e0*/ 	.word	0xffffffff


	//   ....[98]....
        /*06e4*/ 	.word	0xffffffff


	//   ....[99]....
        /*06e8*/ 	.word	0xffffffff


	//   ....[100]....
        /*06ec*/ 	.word	0xffffffff


	//   ....[101]....
        /*06f0*/ 	.word	0xffffffff


	//   ....[102]....
        /*06f4*/ 	.word	0xffffffff


	//   ....[103]....
        /*06f8*/ 	.word	0xffffffff


	//   ....[104]....
        /*06fc*/ 	.word	0xffffffff


	//   ....[105]....
        /*0700*/ 	.word	0xffffffff


	//   ....[106]....
        /*0704*/ 	.word	0xffffffff


	//   ....[107]....
        /*0708*/ 	.word	0xffffffff


	//   ....[108]....
        /*070c*/ 	.word	0xffffffff


	//   ....[109]....
        /*0710*/ 	.word	0xffffffff


	//   ....[110]....
        /*0714*/ 	.word	0xffffffff


	//   ....[111]....
        /*0718*/ 	.word	0xffffffff


	//   ....[112]....
        /*071c*/ 	.word	0xffffffff


	//   ....[113]....
        /*0720*/ 	.word	0xffffffff


	//   ....[114]....
        /*0724*/ 	.word	0xffffffff


	//   ....[115]....
        /*0728*/ 	.word	0xffffffff


	//   ....[116]....
        /*072c*/ 	.word	0xffffffff


	//   ....[117]....
        /*0730*/ 	.word	0xffffffff


	//   ....[118]....
        /*0734*/ 	.word	0xffffffff


	//   ....[119]....
        /*0738*/ 	.word	0xffffffff


	//   ....[120]....
        /*073c*/ 	.word	0xffffffff


	//   ....[121]....
        /*0740*/ 	.word	0xffffffff


	//   ....[122]....
        /*0744*/ 	.word	0xffffffff


	//   ....[123]....
        /*0748*/ 	.word	0xffffffff


	//   ....[124]....
        /*074c*/ 	.word	0xffffffff


	//   ....[125]....
        /*0750*/ 	.word	0xffffffff


	//   ....[126]....
        /*0754*/ 	.word	0xffffffff


	//   ....[127]....
        /*0758*/ 	.word	0xffffffff


	//   ....[128]....
        /*075c*/ 	.word	0xffffffff


	//   ....[129]....
        /*0760*/ 	.word	0xffffffff


	//   ....[130]....
        /*0764*/ 	.word	0x0500000f


	//   ....[131]....
        /*0768*/ 	.word	0x0500000f


	//   ....[132]....
        /*076c*/ 	.word	0x0500000f


	//   ....[133]....
        /*0770*/ 	.word	0x0500000f


	//   ....[134]....
        /*0774*/ 	.word	0x0500000f


	//   ....[135]....
        /*0778*/ 	.word	0x0500000f


	//   ....[136]....
        /*077c*/ 	.word	0x0500000f


	//   ....[137]....
        /*0780*/ 	.word	0x0500000f


	//   ....[138]....
        /*0784*/ 	.word	0x0500000f


	//   ....[139]....
        /*0788*/ 	.word	0x0500000f


	//   ....[140]....
        /*078c*/ 	.word	0x0500000f


	//   ....[141]....
        /*0790*/ 	.word	0x0500000f


	//   ....[142]....
        /*0794*/ 	.word	0x0500000f


	//   ....[143]....
        /*0798*/ 	.word	0x0500000f


	//   ....[144]....
        /*079c*/ 	.word	0x0500000f


	//   ....[145]....
        /*07a0*/ 	.word	0x0500000f


	//   ....[146]....
        /*07a4*/ 	.word	0x0500000f


	//   ....[147]....
        /*07a8*/ 	.word	0x0500000f


	//   ....[148]....
        /*07ac*/ 	.word	0x0500000f


	//   ....[149]....
        /*07b0*/ 	.word	0x0500000f


	//   ....[150]....
        /*07b4*/ 	.word	0x0500000f


	//   ....[151]....
        /*07b8*/ 	.word	0x0500000f


	//   ....[152]....
        /*07bc*/ 	.word	0x0500000f


	//   ....[153]....
        /*07c0*/ 	.word	0x0500000f


	//   ....[154]....
        /*07c4*/ 	.word	0x0500000f


	//   ....[155]....
        /*07c8*/ 	.word	0x0500000f


	//   ....[156]....
        /*07cc*/ 	.word	0x0500000f


	//   ....[157]....
        /*07d0*/ 	.word	0x0500000f


	//   ....[158]....
        /*07d4*/ 	.word	0x0500000f


	//   ....[159]....
        /*07d8*/ 	.word	0x0500000f


	//   ....[160]....
        /*07dc*/ 	.word	0x0500000f


	//   ....[161]....
        /*07e0*/ 	.word	0x0500000f


	//   ....[162]....
        /*07e4*/ 	.word	0x0500000f


	//   ....[163]....
        /*07e8*/ 	.word	0x0500000f


	//   ....[164]....
        /*07ec*/ 	.word	0x0500000f


	//   ....[165]....
        /*07f0*/ 	.word	0x0500000f


	//   ....[166]....
        /*07f4*/ 	.word	0x0500000f


	//   ....[167]....
        /*07f8*/ 	.word	0x0500000f


	//   ....[168]....
        /*07fc*/ 	.word	0x0500000f


	//   ....[169]....
        /*0800*/ 	.word	0x0500000f


	//   ....[170]....
        /*0804*/ 	.word	0x0500000f


	//   ....[171]....
        /*0808*/ 	.word	0x0500000f


	//   ....[172]....
        /*080c*/ 	.word	0x0500000f


	//   ....[173]....
        /*0810*/ 	.word	0x0500000f


	//   ....[174]....
        /*0814*/ 	.word	0x0500000f


	//   ....[175]....
        /*0818*/ 	.word	0x0500000f


	//   ....[176]....
        /*081c*/ 	.word	0x0500000f


	//   ....[177]....
        /*0820*/ 	.word	0x0500000f


	//   ....[178]....
        /*0824*/ 	.word	0x0500000f


	//   ....[179]....
        /*0828*/ 	.word	0x0500000f


	//   ....[180]....
        /*082c*/ 	.word	0x0500000f


	//   ....[181]....
        /*0830*/ 	.word	0x0500000f


	//   ....[182]....
        /*0834*/ 	.word	0x0500000f


	//   ....[183]....
        /*0838*/ 	.word	0x0500000f


	//   ....[184]....
        /*083c*/ 	.word	0x0500000f


	//   ....[185]....
        /*0840*/ 	.word	0x0500000f


	//   ....[186]....
        /*0844*/ 	.word	0x0500000f


	//   ....[187]....
        /*0848*/ 	.word	0x0500000f


	//   ....[188]....
        /*084c*/ 	.word	0x0500000f


	//   ....[189]....
        /*0850*/ 	.word	0x0500000f


	//   ....[190]....
        /*0854*/ 	.word	0x0500000f


	//   ....[191]....
        /*0858*/ 	.word	0x0500000f


	//   ....[192]....
        /*085c*/ 	.word	0x0500000f


	//   ....[193]....
        /*0860*/ 	.word	0x0500000f


	//   ....[194]....
        /*0864*/ 	.word	0x0500000f


	//   ....[195]....
        /*0868*/ 	.word	0x0500000f


	//   ....[196]....
        /*086c*/ 	.word	0x0500000f


	//   ....[197]....
        /*0870*/ 	.word	0x0500000f


	//   ....[198]....
        /*0874*/ 	.word	0x0500000f


	//   ....[199]....
        /*0878*/ 	.word	0x0500000f


	//   ....[200]....
        /*087c*/ 	.word	0x0500000f


	//   ....[201]....
        /*0880*/ 	.word	0x0500000f


	//   ....[202]....
        /*0884*/ 	.word	0x0500000f


	//   ....[203]....
        /*0888*/ 	.word	0x0500000f


	//   ....[204]....
        /*088c*/ 	.word	0x0500000f


	//   ....[205]....
        /*0890*/ 	.word	0x0500000f


	//   ....[206]....
        /*0894*/ 	.word	0x0500000f


	//   ....[207]....
        /*0898*/ 	.word	0x0500000f


	//   ....[208]....
        /*089c*/ 	.word	0x0500000f


	//   ....[209]....
        /*08a0*/ 	.word	0x0500000f


	//   ....[210]....
        /*08a4*/ 	.word	0x0500000f


	//   ....[211]....
        /*08a8*/ 	.word	0x0500000f


	//----- nvinfo : EIATTR_COOP_GROUP_INSTR_OFFSETS
	.align		4
.L_319:
        /*08ac*/ 	.byte	0x04, 0x28
        /*08ae*/ 	.short	(.L_321 - .L_320)


	//   ....[0]....
.L_320:
        /*08b0*/ 	.word	0x00000060


	//   ....[1]....
        /*08b4*/ 	.word	0x00000190


	//   ....[2]....
        /*08b8*/ 	.word	0x00000240


	//   ....[3]....
        /*08bc*/ 	.word	0x00000400


	//   ....[4]....
        /*08c0*/ 	.word	0x00000560


	//   ....[5]....
        /*08c4*/ 	.word	0x00000680


	//   ....[6]....
        /*08c8*/ 	.word	0x000007e0


	//   ....[7]....
        /*08cc*/ 	.word	0x00006000


	//   ....[8]....
        /*08d0*/ 	.word	0x000067a0


	//   ....[9]....
        /*08d4*/ 	.word	0x000067b0


	//   ....[10]....
        /*08d8*/ 	.word	0x000067c0


	//   ....[11]....
        /*08dc*/ 	.word	0x000067d0


	//   ....[12]....
        /*08e0*/ 	.word	0x00006b10


	//   ....[13]....
        /*08e4*/ 	.word	0x00006b20


	//   ....[14]....
        /*08e8*/ 	.word	0x00006b30


	//   ....[15]....
        /*08ec*/ 	.word	0x00006b40


	//   ....[16]....
        /*08f0*/ 	.word	0x00007f30


	//   ....[17]....
        /*08f4*/ 	.word	0x00007f40


	//   ....[18]....
        /*08f8*/ 	.word	0x00007f50


	//   ....[19]....
        /*08fc*/ 	.word	0x00007f60


	//   ....[20]....
        /*0900*/ 	.word	0x00008060


	//   ....[21]....
        /*0904*/ 	.word	0x00008080


	//   ....[22]....
        /*0908*/ 	.word	0x00008110


	//   ....[23]....
        /*090c*/ 	.word	0x00008140


	//   ....[24]....
        /*0910*/ 	.word	0x00009890


	//   ....[25]....
        /*0914*/ 	.word	0x00009f30


	//   ....[26]....
        /*0918*/ 	.word	0x00009f40


	//   ....[27]....
        /*091c*/ 	.word	0x00009f60


	//   ....[28]....
        /*0920*/ 	.word	0x0000a810


	//   ....[29]....
        /*0924*/ 	.word	0x0000a830


	//   ....[30]....
        /*0928*/ 	.word	0x0000bdf0


	//   ....[31]....
        /*092c*/ 	.word	0x0000c490


	//   ....[32]....
        /*0930*/ 	.word	0x0000c4c0


	//   ....[33]....
        /*0934*/ 	.word	0x0000c4e0


	//   ....[34]....
        /*0938*/ 	.word	0x0000cf00


	//   ....[35]....
        /*093c*/ 	.word	0x0000cf80


	//   ....[36]....
        /*0940*/ 	.word	0x0000e7e0


	//   ....[37]....
        /*0944*/ 	.word	0x0000e800


	//   ....[38]....
        /*0948*/ 	.word	0x0000ef50


	//   ....[39]....
        /*094c*/ 	.word	0x0000efe0


	//   ....[40]....
        /*0950*/ 	.word	0x0000fff0


	//   ....[41]....
        /*0954*/ 	.word	0x00010330


	//   ....[42]....
        /*0958*/ 	.word	0x000103c0


	//   ....[43]....
        /*095c*/ 	.word	0x000103d0


	//   ....[44]....
        /*0960*/ 	.word	0x00011130


	//   ....[45]....
        /*0964*/ 	.word	0x00011150


	//   ....[46]....
        /*0968*/ 	.word	0x00011160


	//   ....[47]....
        /*096c*/ 	.word	0x00011170


	//   ....[48]....
        /*0970*/ 	.word	0x00011690


	//   ....[49]....
        /*0974*/ 	.word	0x000116d0


	//   ....[50]....
        /*0978*/ 	.word	0x00011700


	//   ....[51]....
        /*097c*/ 	.word	0x00011730


	//   ....[52]....
        /*0980*/ 	.word	0x00011750


	//   ....[53]....
        /*0984*/ 	.word	0x00011760


	//   ....[54]....
        /*0988*/ 	.word	0x000117a0


	//   ....[55]....
        /*098c*/ 	.word	0x000117d0


	//   ....[56]....
        /*0990*/ 	.word	0x00011c80


	//   ....[57]....
        /*0994*/ 	.word	0x00011c90


	//   ....[58]....
        /*0998*/ 	.word	0x00011f10


	//   ....[59]....
        /*099c*/ 	.word	0x00011f20


	//   ....[60]....
        /*09a0*/ 	.word	0x000129b0


	//   ....[61]....
        /*09a4*/ 	.word	0x000129e0


	//   ....[62]....
        /*09a8*/ 	.word	0x00012a00


	//   ....[63]....
        /*09ac*/ 	.word	0x00012a30


	//   ....[64]....
        /*09b0*/ 	.word	0x00012a60


	//   ....[65]....
        /*09b4*/ 	.word	0x00012a70


	//   ....[66]....
        /*09b8*/ 	.word	0x00012aa0


	//   ....[67]....
        /*09bc*/ 	.word	0x00012b10


	//   ....[68]....
        /*09c0*/ 	.word	0x00012c40


	//   ....[69]....
        /*09c4*/ 	.word	0x00012e60


	//   ....[70]....
        /*09c8*/ 	.word	0x00012e90


	//   ....[71]....
        /*09cc*/ 	.word	0x00012ec0


	//   ....[72]....
        /*09d0*/ 	.word	0x00012ef0


	//   ....[73]....
        /*09d4*/ 	.word	0x00012f20


	//   ....[74]....
        /*09d8*/ 	.word	0x00012f50


	//   ....[75]....
        /*09dc*/ 	.word	0x000130e0


	//   ....[76]....
        /*09e0*/ 	.word	0x00013110


	//   ....[77]....
        /*09e4*/ 	.word	0x00013140


	//   ....[78]....
        /*09e8*/ 	.word	0x00013170


	//   ....[79]....
        /*09ec*/ 	.word	0x000131a0


	//   ....[80]....
        /*09f0*/ 	.word	0x000131d0


	//   ....[81]....
        /*09f4*/ 	.word	0x00013260


	//   ....[82]....
        /*09f8*/ 	.word	0x00013290


	//   ....[83]....
        /*09fc*/ 	.word	0x000132a0


	//   ....[84]....
        /*0a00*/ 	.word	0x000132e0


	//   ....[85]....
        /*0a04*/ 	.word	0x00014780


	//   ....[86]....
        /*0a08*/ 	.word	0x00015d80


	//   ....[87]....
        /*0a0c*/ 	.word	0x00016920


	//   ....[88]....
        /*0a10*/ 	.word	0x00016930


	//   ....[89]....
        /*0a14*/ 	.word	0x00016950


	//   ....[90]....
        /*0a18*/ 	.word	0x000169b0


	//   ....[91]....
        /*0a1c*/ 	.word	0x000169d0


	//   ....[92]....
        /*0a20*/ 	.word	0x00016a50


	//   ....[93]....
        /*0a24*/ 	.word	0x00016a70


	//   ....[94]....
        /*0a28*/ 	.word	0x00016af0


	//   ....[95]....
        /*0a2c*/ 	.word	0x00016b10


	//   ....[96]....
        /*0a30*/ 	.word	0x00016b90


	//   ....[97]....
        /*0a34*/ 	.word	0x00016bb0


	//   ....[98]....
        /*0a38*/ 	.word	0x00016c30


	//   ....[99]....
        /*0a3c*/ 	.word	0x00016c50


	//   ....[100]....
        /*0a40*/ 	.word	0x00016cd0


	//   ....[101]....
        /*0a44*/ 	.word	0x00016cf0


	//   ....[102]....
        /*0a48*/ 	.word	0x00016d00


	//   ....[103]....
        /*0a4c*/ 	.word	0x00016d70


	//   ....[104]....
        /*0a50*/ 	.word	0x00016dc0


	//   ....[105]....
        /*0a54*/ 	.word	0x00016e80


	//   ....[106]....
        /*0a58*/ 	.word	0x00016e90


	//   ....[107]....
        /*0a5c*/ 	.word	0x00016f00


	//   ....[108]....
        /*0a60*/ 	.word	0x00016f10


	//   ....[109]....
        /*0a64*/ 	.word	0x00016f50


	//   ....[110]....
        /*0a68*/ 	.word	0x00016f70


	//   ....[111]....
        /*0a6c*/ 	.word	0x00018f10


	//   ....[112]....
        /*0a70*/ 	.word	0x00018f40


	//   ....[113]....
        /*0a74*/ 	.word	0x00018fa0


	//   ....[114]....
        /*0a78*/ 	.word	0x00018fd0


	//   ....[115]....
        /*0a7c*/ 	.word	0x00019000


	//   ....[116]....
        /*0a80*/ 	.word	0x00019030


	//   ....[117]....
        /*0a84*/ 	.word	0x00019060


	//   ....[118]....
        /*0a88*/ 	.word	0x00019090


	//   ....[119]....
        /*0a8c*/ 	.word	0x00019230


	//   ....[120]....
        /*0a90*/ 	.word	0x00019260


	//   ....[121]....
        /*0a94*/ 	.word	0x00019290


	//   ....[122]....
        /*0a98*/ 	.word	0x000192c0


	//   ....[123]....
        /*0a9c*/ 	.word	0x000192f0


	//   ....[124]....
        /*0aa0*/ 	.word	0x00019320


	//   ....[125]....
        /*0aa4*/ 	.word	0x000193e0


	//   ....[126]....
        /*0aa8*/ 	.word	0x00019400


	//   ....[127]....
        /*0aac*/ 	.word	0x00019420


	//   ....[128]....
        /*0ab0*/ 	.word	0x00019480


	//   ....[129]....
        /*0ab4*/ 	.word	0x00019ea0


	//   ....[130]....
        /*0ab8*/ 	.word	0x0001a300


	//   ....[131]....
        /*0abc*/ 	.word	0x0001a3b0


	//   ....[132]....
        /*0ac0*/ 	.word	0x0001a440


	//   ....[133]....
        /*0ac4*/ 	.word	0x0001a490


	//   ....[134]....
        /*0ac8*/ 	.word	0x0001a4e0


	//   ....[135]....
        /*0acc*/ 	.word	0x0001a570


	//   ....[136]....
        /*0ad0*/ 	.word	0x0001a600


	//   ....[137]....
        /*0ad4*/ 	.word	0x0001a650


	//   ....[138]....
        /*0ad8*/ 	.word	0x0001a6a0


	//   ....[139]....
        /*0adc*/ 	.word	0x0001a790


	//   ....[140]....
        /*0ae0*/ 	.word	0x0001a840


	//   ....[141]....
        /*0ae4*/ 	.word	0x0001a890


	//   ....[142]....
        /*0ae8*/ 	.word	0x0001a8e0


	//   ....[143]....
        /*0aec*/ 	.word	0x0001aa70


	//   ....[144]....
        /*0af0*/ 	.word	0x0001abc0


	//   ....[145]....
        /*0af4*/ 	.word	0x0001ac70


	//   ....[146]....
        /*0af8*/ 	.word	0x0001acc0


	//   ....[147]....
        /*0afc*/ 	.word	0x0001af80


	//   ....[148]....
        /*0b00*/ 	.word	0x0001afe0


	//   ....[149]....
        /*0b04*/ 	.word	0x0001b0a0


	//   ....[150]....
        /*0b08*/ 	.word	0x0001b110


	//   ....[151]....
        /*0b0c*/ 	.word	0x0001b170


	//   ....[152]....
        /*0b10*/ 	.word	0x0001b220


	//   ....[153]....
        /*0b14*/ 	.word	0x0001b280


	//   ....[154]....
        /*0b18*/ 	.word	0x0001b310


	//   ....[155]....
        /*0b1c*/ 	.word	0x0001b390


	//   ....[156]....
        /*0b20*/ 	.word	0x0001b3e0


	//   ....[157]....
        /*0b24*/ 	.word	0x0001b470


	//   ....[158]....
        /*0b28*/ 	.word	0x0001b500


	//   ....[159]....
        /*0b2c*/ 	.word	0x0001b5a0


	//   ....[160]....
        /*0b30*/ 	.word	0x0001b640


	//   ....[161]....
        /*0b34*/ 	.word	0x0001b6a0


	//   ....[162]....
        /*0b38*/ 	.word	0x0001b710


	//   ....[163]....
        /*0b3c*/ 	.word	0x0001b770


	//   ....[164]....
        /*0b40*/ 	.word	0x0001b7e0


	//   ....[165]....
        /*0b44*/ 	.word	0x0001b8a0


	//   ....[166]....
        /*0b48*/ 	.word	0x0001b900


	//   ....[167]....
        /*0b4c*/ 	.word	0x0001b9c0


	//   ....[168]....
        /*0b50*/ 	.word	0x0001bca0


	//   ....[169]....
        /*0b54*/ 	.word	0x0001be50


	//   ....[170]....
        /*0b58*/ 	.word	0x0001bea0


	//   ....[171]....
        /*0b5c*/ 	.word	0x0001bf00


	//   ....[172]....
        /*0b60*/ 	.word	0x0001bfc0


	//   ....[173]....
        /*0b64*/ 	.word	0x0001c020


	//   ....[174]....
        /*0b68*/ 	.word	0x0001c120


	//   ....[175]....
        /*0b6c*/ 	.word	0x0001c180


	//   ....[176]....
        /*0b70*/ 	.word	0x0001c280


	//   ....[177]....
        /*0b74*/ 	.word	0x0001c2e0


	//   ....[178]....
        /*0b78*/ 	.word	0x0001c3e0


	//   ....[179]....
        /*0b7c*/ 	.word	0x0001c440


	//   ....[180]....
        /*0b80*/ 	.word	0x0001c540


	//   ....[181]....
        /*0b84*/ 	.word	0x0001c5a0


	//   ....[182]....
        /*0b88*/ 	.word	0x0001c6a0


	//   ....[183]....
        /*0b8c*/ 	.word	0x0001c700


	//   ....[184]....
        /*0b90*/ 	.word	0x0001c7b0


	//   ....[185]....
        /*0b94*/ 	.word	0x0001c880


	//   ....[186]....
        /*0b98*/ 	.word	0x0001c950


	//   ....[187]....
        /*0b9c*/ 	.word	0x0001c9b0


	//   ....[188]....
        /*0ba0*/ 	.word	0x0001caa0


	//   ....[189]....
        /*0ba4*/ 	.word	0x0001cb00


	//   ....[190]....
        /*0ba8*/ 	.word	0x0001cbd0


	//   ....[191]....
        /*0bac*/ 	.word	0x0001cc30


	//   ....[192]....
        /*0bb0*/ 	.word	0x0001ccf0


	//   ....[193]....
        /*0bb4*/ 	.word	0x0001d010


	//   ....[194]....
        /*0bb8*/ 	.word	0x0001d0b0


	//   ....[195]....
        /*0bbc*/ 	.word	0x0001d220


	//   ....[196]....
        /*0bc0*/ 	.word	0x0001d290


	//   ....[197]....
        /*0bc4*/ 	.word	0x0001d300


	//   ....[198]....
        /*0bc8*/ 	.word	0x0001d370


	//   ....[199]....
        /*0bcc*/ 	.word	0x0001d3e0


	//   ....[200]....
        /*0bd0*/ 	.word	0x0001d460


	//   ....[201]....
        /*0bd4*/ 	.word	0x0001d4e0


	//   ....[202]....
        /*0bd8*/ 	.word	0x0001d570


	//   ....[203]....
        /*0bdc*/ 	.word	0x0001d5e0


	//   ....[204]....
        /*0be0*/ 	.word	0x0001d650


	//   ....[205]....
        /*0be4*/ 	.word	0x0001d6c0


	//   ....[206]....
        /*0be8*/ 	.word	0x0001d740


	//   ....[207]....
        /*0bec*/ 	.word	0x0001d7b0


	//   ....[208]....
        /*0bf0*/ 	.word	0x0001d860


	//   ....[209]....
        /*0bf4*/ 	.word	0x0001d8b0


	//   ....[210]....
        /*0bf8*/ 	.word	0x0001d940


	//   ....[211]....
        /*0bfc*/ 	.word	0x0001da70


	//----- nvinfo : EIATTR_REG_RECONFIG
	.align		4
.L_321:
        /*0c00*/ 	.byte	0x01, 0x54
	.zero		2


	//----- nvinfo : EIATTR_SYSCALL_OFFSETS
	.align		4
        /*0c04*/ 	.byte	0x04, 0x46
        /*0c06*/ 	.short	(.L_323 - .L_322)


	//   ....[0]....
.L_322:
        /*0c08*/ 	.word	0x00001b80


	//   ....[1]....
        /*0c0c*/ 	.word	0x00001cd0


	//   ....[2]....
        /*0c10*/ 	.word	0x000061b0


	//   ....[3]....
        /*0c14*/ 	.word	0x000064d0


	//   ....[4]....
        /*0c18*/ 	.word	0x000159d0


	//   ....[5]....
        /*0c1c*/ 	.word	0x00015b20


	//   ....[6]....
        /*0c20*/ 	.word	0x00015c20


	//   ....[7]....
        /*0c24*/ 	.word	0x00016450


	//----- nvinfo : EIATTR_MBARRIER_INSTR_OFFSETS
	.align		4
.L_323:
        /*0c28*/ 	.byte	0x04, 0x39
        /*0c2a*/ 	.short	(.L_325 - .L_324)


	//   ....[0]....
.L_324:
        /*0c2c*/ 	.word	0x000002b0
        /*0c30*/ 	.word	0x000000ff
        /*0c34*/ 	.word	0x00016800
        /*0c38*/ 	.short	0x0100
        /*0c3a*/ 	.byte	0x08
	.zero		1


	//   ....[1]....
        /*0c3c*/ 	.word	0x000002c0
        /*0c40*/ 	.word	0x000000ff
        /*0c44*/ 	.word	0x00016820
        /*0c48*/ 	.short	0x0100
        /*0c4a*/ 	.byte	0x08
	.zero		1


	//   ....[2]....
        /*0c4c*/ 	.word	0x000003b0
        /*0c50*/ 	.word	0x000000ff
        /*0c54*/ 	.word	0x00016830
        /*0c58*/ 	.short	0x0100
        /*0c5a*/ 	.byte	0x08
	.zero		1


	//   ....[3]....
        /*0c5c*/ 	.word	0x000003c0
        /*0c60*/ 	.word	0x000000ff
        /*0c64*/ 	.word	0x00016840
        /*0c68*/ 	.short	0x0100
        /*0c6a*/ 	.byte	0x08
	.zero		1


	//   ....[4]....
        /*0c6c*/ 	.word	0x000003d0
        /*0c70*/ 	.word	0x000000ff
        /*0c74*/ 	.word	0x00016838
        /*0c78*/ 	.short	0x0100
        /*0c7a*/ 	.byte	0x08
	.zero		1


	//   ....[5]....
        /*0c7c*/ 	.word	0x000003e0
        /*0c80*/ 	.word	0x000000ff
        /*0c84*/ 	.word	0x00016848
        /*0c88*/ 	.short	0x0100
        /*0c8a*/ 	.byte	0x08
	.zero		1


	//   ....[6]....
        /*0c8c*/ 	.word	0x00000510
        /*0c90*/ 	.word	0x000000ff
        /*0c94*/ 	.word	0x00016850
        /*0c98*/ 	.short	0x0100
        /*0c9a*/ 	.byte	0x08
	.zero		1


	//   ....[7]....
        /*0c9c*/ 	.word	0x00000520
        /*0ca0*/ 	.word	0x000000ff
        /*0ca4*/ 	.word	0x00016860
        /*0ca8*/ 	.short	0x0100
        /*0caa*/ 	.byte	0x08
	.zero		1


	//   ....[8]....
        /*0cac*/ 	.word	0x00000530
        /*0cb0*/ 	.word	0x000000ff
        /*0cb4*/ 	.word	0x00016858
        /*0cb8*/ 	.short	0x0100
        /*0cba*/ 	.byte	0x08
	.zero		1


	//   ....[9]....
        /*0cbc*/ 	.word	0x00000540
        /*0cc0*/ 	.word	0x000000ff
        /*0cc4*/ 	.word	0x00016868
        /*0cc8*/ 	.short	0x0100
        /*0cca*/ 	.byte	0x08
	.zero		1


	//   ....[10]....
        /*0ccc*/ 	.word	0x00000630
        /*0cd0*/ 	.word	0x000000ff
        /*0cd4*/ 	.word	0x00016870
        /*0cd8*/ 	.short	0x0100
        /*0cda*/ 	.byte	0x06
	.zero		1


	//   ....[11]....
        /*0cdc*/ 	.word	0x00000640
        /*0ce0*/ 	.word	0x000000ff
        /*0ce4*/ 	.word	0x00016880
        /*0ce8*/ 	.short	0x0100
        /*0cea*/ 	.byte	0x06
	.zero		1


	//   ....[12]....
        /*0cec*/ 	.word	0x00000650
        /*0cf0*/ 	.word	0x000000ff
        /*0cf4*/ 	.word	0x00016878
        /*0cf8*/ 	.short	0x0100
        /*0cfa*/ 	.byte	0x06
	.zero		1


	//   ....[13]....
        /*0cfc*/ 	.word	0x00000660
        /*0d00*/ 	.word	0x000000ff
        /*0d04*/ 	.word	0x00016888
        /*0d08*/ 	.short	0x0100
        /*0d0a*/ 	.byte	0x06
	.zero		1


	//   ....[14]....
        /*0d0c*/ 	.word	0x00000790
        /*0d10*/ 	.word	0x000000ff
        /*0d14*/ 	.word	0x00016890
        /*0d18*/ 	.short	0x0100
        /*0d1a*/ 	.byte	0x08
	.zero		1


	//   ....[15]....
        /*0d1c*/ 	.word	0x000007a0
        /*0d20*/ 	.word	0x000000ff
        /*0d24*/ 	.word	0x000168a0
        /*0d28*/ 	.short	0x0100
        /*0d2a*/ 	.byte	0x08
	.zero		1


	//   ....[16]....
        /*0d2c*/ 	.word	0x000007b0
        /*0d30*/ 	.word	0x000000ff
        /*0d34*/ 	.word	0x00016898
        /*0d38*/ 	.short	0x0100
        /*0d3a*/ 	.byte	0x08
	.zero		1


	//   ....[17]....
        /*0d3c*/ 	.word	0x000007c0
        /*0d40*/ 	.word	0x000000ff
        /*0d44*/ 	.word	0x000168a8
        /*0d48*/ 	.short	0x0100
        /*0d4a*/ 	.byte	0x08
	.zero		1


	//   ....[18]....
        /*0d4c*/ 	.word	0x000008f0
        /*0d50*/ 	.word	0x000000ff
        /*0d54*/ 	.word	0x000168b0
        /*0d58*/ 	.short	0x0100
        /*0d5a*/ 	.byte	0x08
	.zero		1


	//   ....[19]....
        /*0d5c*/ 	.word	0x00000900
        /*0d60*/ 	.word	0x000000ff
        /*0d64*/ 	.word	0x000168c0
        /*0d68*/ 	.short	0x0100
        /*0d6a*/ 	.byte	0x08
	.zero		1


	//   ....[20]....
        /*0d6c*/ 	.word	0x00000910
        /*0d70*/ 	.word	0x000000ff
        /*0d74*/ 	.word	0x000168b8
        /*0d78*/ 	.short	0x0100
        /*0d7a*/ 	.byte	0x08
	.zero		1


	//   ....[21]....
        /*0d7c*/ 	.word	0x00000920
        /*0d80*/ 	.word	0x000000ff
        /*0d84*/ 	.word	0x000168c8
        /*0d88*/ 	.short	0x0100
        /*0d8a*/ 	.byte	0x08
	.zero		1


	//   ....[22]....
        /*0d8c*/ 	.word	0x00002eb0
        /*0d90*/ 	.word	0x0000004d
        /*0d94*/ 	.word	0x00016890
        /*0d98*/ 	.short	0x010a
        /*0d9a*/ 	.byte	0x3f
	.zero		1


	//   ....[23]....
        /*0d9c*/ 	.word	0x00004210
        /*0da0*/ 	.word	0x0000004d
        /*0da4*/ 	.word	0x00016890
        /*0da8*/ 	.short	0x010a
        /*0daa*/ 	.byte	0x3f
	.zero		1


	//   ....[24]....
        /*0dac*/ 	.word	0x00005410
        /*0db0*/ 	.word	0x0000004d
        /*0db4*/ 	.word	0x00016890
        /*0db8*/ 	.short	0x010a
        /*0dba*/ 	.byte	0x3f
	.zero		1


	//   ....[25]....
        /*0dbc*/ 	.word	0x00005630
        /*0dc0*/ 	.word	0x00000008
        /*0dc4*/ 	.word	0x00000000
        /*0dc8*/ 	.short	0x0101
        /*0dca*/ 	.byte	0x3f
	.zero		1


	//   ....[26]....
        /*0dcc*/ 	.word	0x00005670
        /*0dd0*/ 	.word	0x0000004d
        /*0dd4*/ 	.word	0x000168b0
        /*0dd8*/ 	.short	0x010a
        /*0dda*/ 	.byte	0x3f
	.zero		1


	//   ....[27]....
        /*0ddc*/ 	.word	0x00005a50
        /*0de0*/ 	.word	0x0000004d
        /*0de4*/ 	.word	0x00000000
        /*0de8*/ 	.short	0x0101
        /*0dea*/ 	.byte	0x3f
	.zero		1


	//   ....[28]....
        /*0dec*/ 	.word	0x00006250
        /*0df0*/ 	.word	0x00000002
        /*0df4*/ 	.word	0x00016800
        /*0df8*/ 	.short	0x010a
        /*0dfa*/ 	.byte	0x3f
	.zero		1


	//   ....[29]....
        /*0dfc*/ 	.word	0x000062a0
        /*0e00*/ 	.word	0x00000002
        /*0e04*/ 	.word	0x00016800
        /*0e08*/ 	.short	0x010a
        /*0e0a*/ 	.byte	0x3f
	.zero		1


	//   ....[30]....
        /*0e0c*/ 	.word	0x00006db0
        /*0e10*/ 	.word	0x00000002
        /*0e14*/ 	.word	0x00016800
        /*0e18*/ 	.short	0x010a
        /*0e1a*/ 	.byte	0x3f
	.zero		1


	//   ....[31]....
        /*0e1c*/ 	.word	0x000083d0
        /*0e20*/ 	.word	0x00000002
        /*0e24*/ 	.word	0x00016800
        /*0e28*/ 	.short	0x010a
        /*0e2a*/ 	.byte	0x3f
	.zero		1


	//   ....[32]....
        /*0e2c*/ 	.word	0x00009400
        /*0e30*/ 	.word	0x0000000a
        /*0e34*/ 	.word	0x00016830
        /*0e38*/ 	.short	0x010a
        /*0e3a*/ 	.byte	0x3f
	.zero		1


	//   ....[33]....
        /*0e3c*/ 	.word	0x00009470
        /*0e40*/ 	.word	0x0000000a
        /*0e44*/ 	.word	0x00016830
        /*0e48*/ 	.short	0x010a
        /*0e4a*/ 	.byte	0x3f
	.zero		1


	//   ....[34]....
        /*0e4c*/ 	.word	0x0000ab90
        /*0e50*/ 	.word	0x0000000a
        /*0e54*/ 	.word	0x00000000
        /*0e58*/ 	.short	0x0101
        /*0e5a*/ 	.byte	0x3f
	.zero		1


	//   ....[35]....
        /*0e5c*/ 	.word	0x0000b740
        /*0e60*/ 	.word	0x00000000
        /*0e64*/ 	.word	0x00016830
        /*0e68*/ 	.short	0x010a
        /*0e6a*/ 	.byte	0x3f
	.zero		1


	//   ....[36]....
        /*0e6c*/ 	.word	0x0000b790
        /*0e70*/ 	.word	0x00000000
        /*0e74*/ 	.word	0x00016830
        /*0e78*/ 	.short	0x010a
        /*0e7a*/ 	.byte	0x3f
	.zero		1


	//   ....[37]....
        /*0e7c*/ 	.word	0x0000baf0
        /*0e80*/ 	.word	0x00000003
        /*0e84*/ 	.word	0x00016850
        /*0e88*/ 	.short	0x010a
        /*0e8a*/ 	.byte	0x3f
	.zero		1


	//   ....[38]....
        /*0e8c*/ 	.word	0x0000bb30
        /*0e90*/ 	.word	0x00000003
        /*0e94*/ 	.word	0x00016850
        /*0e98*/ 	.short	0x010a
        /*0e9a*/ 	.byte	0x3f
	.zero		1


	//   ....[39]....
        /*0e9c*/ 	.word	0x0000d560
        /*0ea0*/ 	.word	0x0000001a
        /*0ea4*/ 	.word	0x00000000
        /*0ea8*/ 	.short	0x0101
        /*0eaa*/ 	.byte	0x3f
	.zero		1


	//   ....[40]....
        /*0eac*/ 	.word	0x0000d580
        /*0eb0*/ 	.word	0x0000000f
        /*0eb4*/ 	.word	0x00000000
        /*0eb8*/ 	.short	0x0101
        /*0eba*/ 	.byte	0x3f
	.zero		1


	//   ....[41]....
        /*0ebc*/ 	.word	0x0000e040
        /*0ec0*/ 	.word	0x00000000
        /*0ec4*/ 	.word	0x00016830
        /*0ec8*/ 	.short	0x010a
        /*0eca*/ 	.byte	0x3f
	.zero		1


	//   ....[42]....
        /*0ecc*/ 	.word	0x0000e090
        /*0ed0*/ 	.word	0x00000000
        /*0ed4*/ 	.word	0x00016830
        /*0ed8*/ 	.short	0x010a
        /*0eda*/ 	.byte	0x3f
	.zero		1


	//   ....[43]....
        /*0edc*/ 	.word	0x0000e3f0
        /*0ee0*/ 	.word	0x00000003
        /*0ee4*/ 	.word	0x00016850
        /*0ee8*/ 	.short	0x010a
        /*0eea*/ 	.byte	0x3f
	.zero		1


	//   ....[44]....
        /*0eec*/ 	.word	0x0000e430
        /*0ef0*/ 	.word	0x00000003
        /*0ef4*/ 	.word	0x00016850
        /*0ef8*/ 	.short	0x010a
        /*0efa*/ 	.byte	0x3f
	.zero		1


	//   ....[45]....
        /*0efc*/ 	.word	0x0000f450
        /*0f00*/ 	.word	0x0000002e
        /*0f04*/ 	.word	0x00000000
        /*0f08*/ 	.short	0x0101
        /*0f0a*/ 	.byte	0x3f
	.zero		1


	//   ....[46]....
        /*0f0c*/ 	.word	0x0000f4d0
        /*0f10*/ 	.word	0x0000002e
        /*0f14*/ 	.word	0x00000000
        /*0f18*/ 	.short	0x0101
        /*0f1a*/ 	.byte	0x3f
	.zero		1


	//   ....[47]....
        /*0f1c*/ 	.word	0x0000fee0
        /*0f20*/ 	.word	0x0000000d
        /*0f24*/ 	.word	0x00016850
        /*0f28*/ 	.short	0x010a
        /*0f2a*/ 	.byte	0x3f
	.zero		1


	//   ....[48]....
        /*0f2c*/ 	.word	0x0000ff50
        /*0f30*/ 	.word	0x0000000d
        /*0f34*/ 	.word	0x00016850
        /*0f38*/ 	.short	0x010a
        /*0f3a*/ 	.byte	0x3f
	.zero		1


	//   ....[49]....
        /*0f3c*/ 	.word	0x00010530
        /*0f40*/ 	.word	0x00000008
        /*0f44*/ 	.word	0x00000000
        /*0f48*/ 	.short	0x0101
        /*0f4a*/ 	.byte	0x3f
	.zero		1


	//   ....[50]....
        /*0f4c*/ 	.word	0x00011660
        /*0f50*/ 	.word	0x00000003
        /*0f54*/ 	.word	0x00000000
        /*0f58*/ 	.short	0x0101
        /*0f5a*/ 	.byte	0x3f
	.zero		1


	//   ....[51]....
        /*0f5c*/ 	.word	0x00011b40
        /*0f60*/ 	.word	0x00000008
        /*0f64*/ 	.word	0x00000000
        /*0f68*/ 	.short	0x0101
        /*0f6a*/ 	.byte	0x3f
	.zero		1


	//   ....[52]....
        /*0f6c*/ 	.word	0x00014860
        /*0f70*/ 	.word	0x00000010
        /*0f74*/ 	.word	0x00016820
        /*0f78*/ 	.short	0x010a
        /*0f7a*/ 	.byte	0x3f
	.zero		1


	//   ....[53]....
        /*0f7c*/ 	.word	0x00014920
        /*0f80*/ 	.word	0x00000006
        /*0f84*/ 	.word	0x000168a0
        /*0f88*/ 	.short	0x010a
        /*0f8a*/ 	.byte	0x3f
	.zero		1


	//   ....[54]....
        /*0f8c*/ 	.word	0x00014b60
        /*0f90*/ 	.word	0x00000006
        /*0f94*/ 	.word	0x000168c0
        /*0f98*/ 	.short	0x010a
        /*0f9a*/ 	.byte	0x3f
	.zero		1


	//   ....[55]....
        /*0f9c*/ 	.word	0x00014ef0
        /*0fa0*/ 	.word	0x00000006
        /*0fa4*/ 	.word	0x000168a0
        /*0fa8*/ 	.short	0x010a
        /*0faa*/ 	.byte	0x3f
	.zero		1


	//   ....[56]....
        /*0fac*/ 	.word	0x00015110
        /*0fb0*/ 	.word	0x00000006
        /*0fb4*/ 	.word	0x000168c0
        /*0fb8*/ 	.short	0x010a
        /*0fba*/ 	.byte	0x3f
	.zero		1


	//   ....[57]....
        /*0fbc*/ 	.word	0x00015fb0
        /*0fc0*/ 	.word	0x00000000
        /*0fc4*/ 	.word	0x00016840
        /*0fc8*/ 	.short	0x010a
        /*0fca*/ 	.byte	0x3f
	.zero		1


	//   ....[58]....
        /*0fcc*/ 	.word	0x00017020
        /*0fd0*/ 	.word	0x00000010
        /*0fd4*/ 	.word	0x00016800
        /*0fd8*/ 	.short	0x0107
        /*0fda*/ 	.byte	0x3f
	.zero		1


	//   ....[59]....
        /*0fdc*/ 	.word	0x00017110
        /*0fe0*/ 	.word	0x00000010
        /*0fe4*/ 	.word	0x00016800
        /*0fe8*/ 	.short	0x0101
        /*0fea*/ 	.byte	0x3f
	.zero		1


	//   ....[60]....
        /*0fec*/ 	.word	0x00017130
        /*0ff0*/ 	.word	0x00000010
        /*0ff4*/ 	.word	0x00016820
        /*0ff8*/ 	.short	0x010a
        /*0ffa*/ 	.byte	0x3f
	.zero		1


	//   ....[61]....
        /*0ffc*/ 	.word	0x000174d0
        /*1000*/ 	.word	0x00000002
        /*1004*/ 	.word	0x00016840
        /*1008*/ 	.short	0x010a
        /*100a*/ 	.byte	0x3f
	.zero		1


	//   ....[62]....
        /*100c*/ 	.word	0x00017750
        /*1010*/ 	.word	0x00000003
        /*1014*/ 	.word	0x00000060
        /*1018*/ 	.short	0x010a
        /*101a*/ 	.byte	0x3f
	.zero		1


	//   ....[63]....
        /*101c*/ 	.word	0x00017cb0
        /*1020*/ 	.word	0x00000002
        /*1024*/ 	.word	0x00016840
        /*1028*/ 	.short	0x010a
        /*102a*/ 	.byte	0x3f
	.zero		1


	//   ....[64]....
        /*102c*/ 	.word	0x00017f30
        /*1030*/ 	.word	0x0000000a
        /*1034*/ 	.word	0x00000060
        /*1038*/ 	.short	0x010a
        /*103a*/ 	.byte	0x3f
	.zero		1


	//   ....[65]....
        /*103c*/ 	.word	0x000183d0
        /*1040*/ 	.word	0x00000002
        /*1044*/ 	.word	0x00016840
        /*1048*/ 	.short	0x010a
        /*104a*/ 	.byte	0x3f
	.zero		1


	//   ....[66]....
        /*104c*/ 	.word	0x00018660
        /*1050*/ 	.word	0x00000003
        /*1054*/ 	.word	0x00000060
        /*1058*/ 	.short	0x010a
        /*105a*/ 	.byte	0x3f
	.zero		1


	//   ....[67]....
        /*105c*/ 	.word	0x00018ab0
        /*1060*/ 	.word	0x00000003
        /*1064*/ 	.word	0x00016860
        /*1068*/ 	.short	0x010a
        /*106a*/ 	.byte	0x3f
	.zero		1


	//   ....[68]....
        /*106c*/ 	.word	0x00019e20
        /*1070*/ 	.word	0x00000009
        /*1074*/ 	.word	0x00016820
        /*1078*/ 	.short	0x010a
        /*107a*/ 	.byte	0x3f
	.zero		1


	//   ....[69]....
        /*107c*/ 	.word	0x00019fb0
        /*1080*/ 	.word	0x00000007
        /*1084*/ 	.word	0x00000000
        /*1088*/ 	.short	0x010a
        /*108a*/ 	.byte	0x3f
	.zero		1


	//   ....[70]....
        /*108c*/ 	.word	0x0001a020
        /*1090*/ 	.word	0x00000003
        /*1094*/ 	.word	0x00000000
        /*1098*/ 	.short	0x010a
        /*109a*/ 	.byte	0x3f
	.zero		1


	//   ....[71]....
        /*109c*/ 	.word	0x0001a080
        /*10a0*/ 	.word	0x00000005
        /*10a4*/ 	.word	0x00000000
        /*10a8*/ 	.short	0x010a
        /*10aa*/ 	.byte	0x3f
	.zero		1


	//   ....[72]....
        /*10ac*/ 	.word	0x0001a0b0
        /*10b0*/ 	.word	0x00000003
        /*10b4*/ 	.word	0x00000000
        /*10b8*/ 	.short	0x010a
        /*10ba*/ 	.byte	0x3f
	.zero		1


	//   ....[73]....
        /*10bc*/ 	.word	0x0001a110
        /*10c0*/ 	.word	0x0000004d
        /*10c4*/ 	.word	0x00016890
        /*10c8*/ 	.short	0x010a
        /*10ca*/ 	.byte	0x3f
	.zero		1


	//   ....[74]....
        /*10cc*/ 	.word	0x0001a160
        /*10d0*/ 	.word	0x0000004d
        /*10d4*/ 	.word	0x00016890
        /*10d8*/ 	.short	0x010a
        /*10da*/ 	.byte	0x3f
	.zero		1


	//   ....[75]....
        /*10dc*/ 	.word	0x0001a1b0
        /*10e0*/ 	.word	0x0000004d
        /*10e4*/ 	.word	0x00016890
        /*10e8*/ 	.short	0x010a
        /*10ea*/ 	.byte	0x3f
	.zero		1


	//   ....[76]....
        /*10ec*/ 	.word	0x0001a200
        /*10f0*/ 	.word	0x0000004d
        /*10f4*/ 	.word	0x000168b0
        /*10f8*/ 	.short	0x010a
        /*10fa*/ 	.byte	0x3f
	.zero		1


	//   ....[77]....
        /*10fc*/ 	.word	0x0001a6d0
        /*1100*/ 	.word	0x00000002
        /*1104*/ 	.word	0x00016800
        /*1108*/ 	.short	0x010a
        /*110a*/ 	.byte	0x3f
	.zero		1


	//   ....[78]....
        /*110c*/ 	.word	0x0001acf0
        /*1110*/ 	.word	0x00000002
        /*1114*/ 	.word	0x00016800
        /*1118*/ 	.short	0x010a
        /*111a*/ 	.byte	0x3f
	.zero		1


	//   ....[79]....
        /*111c*/ 	.word	0x0001ad40
        /*1120*/ 	.word	0x0000000a
        /*1124*/ 	.word	0x00016830
        /*1128*/ 	.short	0x010a
        /*112a*/ 	.byte	0x3f
	.zero		1


	//   ....[80]....
        /*112c*/ 	.word	0x0001ad90
        /*1130*/ 	.word	0x00000000
        /*1134*/ 	.word	0x00016830
        /*1138*/ 	.short	0x010a
        /*113a*/ 	.byte	0x3f
	.zero		1


	//   ....[81]....
        /*113c*/ 	.word	0x0001ade0
        /*1140*/ 	.word	0x00000003
        /*1144*/ 	.word	0x00016850
        /*1148*/ 	.short	0x010a
        /*114a*/ 	.byte	0x3f
	.zero		1


	//   ....[82]....
        /*114c*/ 	.word	0x0001ae30
        /*1150*/ 	.word	0x00000000
        /*1154*/ 	.word	0x00016830
        /*1158*/ 	.short	0x010a
        /*115a*/ 	.byte	0x3f
	.zero		1


	//   ....[83]....
        /*115c*/ 	.word	0x0001ae80
        /*1160*/ 	.word	0x00000003
        /*1164*/ 	.word	0x00016850
        /*1168*/ 	.short	0x010a
        /*116a*/ 	.byte	0x3f
	.zero		1


	//   ....[84]....
        /*116c*/ 	.word	0x0001aed0
        /*1170*/ 	.word	0x0000000d
        /*1174*/ 	.word	0x00016850
        /*1178*/ 	.short	0x010a
        /*117a*/ 	.byte	0x3f
	.zero		1


	//   ....[85]....
        /*117c*/ 	.word	0x0001ba80
        /*1180*/ 	.word	0x00000010
        /*1184*/ 	.word	0x00016820
        /*1188*/ 	.short	0x010a
        /*118a*/ 	.byte	0x3f
	.zero		1


	//   ....[86]....
        /*118c*/ 	.word	0x0001bad0
        /*1190*/ 	.word	0x00000006
        /*1194*/ 	.word	0x000168a0
        /*1198*/ 	.short	0x010a
        /*119a*/ 	.byte	0x3f
	.zero		1


	//   ....[87]....
        /*119c*/ 	.word	0x0001bb20
        /*11a0*/ 	.word	0x00000006
        /*11a4*/ 	.word	0x000168c0
        /*11a8*/ 	.short	0x010a
        /*11aa*/ 	.byte	0x3f
	.zero		1


	//   ....[88]....
        /*11ac*/ 	.word	0x0001bb70
        /*11b0*/ 	.word	0x00000006
        /*11b4*/ 	.word	0x000168a0
        /*11b8*/ 	.short	0x010a
        /*11ba*/ 	.byte	0x3f
	.zero		1


	//   ....[89]....
        /*11bc*/ 	.word	0x0001bbc0
        /*11c0*/ 	.word	0x00000006
        /*11c4*/ 	.word	0x000168c0
        /*11c8*/ 	.short	0x010a
        /*11ca*/ 	.byte	0x3f
	.zero		1


	//   ....[90]....
        /*11cc*/ 	.word	0x0001bd60
        /*11d0*/ 	.word	0x00000000
        /*11d4*/ 	.word	0x00016840
        /*11d8*/ 	.short	0x010a
        /*11da*/ 	.byte	0x3f
	.zero		1


	//   ....[91]....
        /*11dc*/ 	.word	0x0001cd30
        /*11e0*/ 	.word	0x00000010
        /*11e4*/ 	.word	0x00016820
        /*11e8*/ 	.short	0x010a
        /*11ea*/ 	.byte	0x3f
	.zero		1


	//   ....[92]....
        /*11ec*/ 	.word	0x0001cd80
        /*11f0*/ 	.word	0x00000002
        /*11f4*/ 	.word	0x00016840
        /*11f8*/ 	.short	0x010a
        /*11fa*/ 	.byte	0x3f
	.zero		1


	//   ....[93]....
        /*11fc*/ 	.word	0x0001cdd0
        /*1200*/ 	.word	0x00000003
        /*1204*/ 	.word	0x00000060
        /*1208*/ 	.short	0x010a
        /*120a*/ 	.byte	0x3f
	.zero		1


	//   ....[94]....
        /*120c*/ 	.word	0x0001ce20
        /*1210*/ 	.word	0x00000002
        /*1214*/ 	.word	0x00016840
        /*1218*/ 	.short	0x010a
        /*121a*/ 	.byte	0x3f
	.zero		1


	//   ....[95]....
        /*121c*/ 	.word	0x0001ce70
        /*1220*/ 	.word	0x0000000a
        /*1224*/ 	.word	0x00000060
        /*1228*/ 	.short	0x010a
        /*122a*/ 	.byte	0x3f
	.zero		1


	//   ....[96]....
        /*122c*/ 	.word	0x0001cec0
        /*1230*/ 	.word	0x00000002
        /*1234*/ 	.word	0x00016840
        /*1238*/ 	.short	0x010a
        /*123a*/ 	.byte	0x3f
	.zero		1


	//   ....[97]....
        /*123c*/ 	.word	0x0001cf10
        /*1240*/ 	.word	0x00000003
        /*1244*/ 	.word	0x00000060
        /*1248*/ 	.short	0x010a
        /*124a*/ 	.byte	0x3f
	.zero		1


	//   ....[98]....
        /*124c*/ 	.word	0x0001cf60
        /*1250*/ 	.word	0x00000003
        /*1254*/ 	.word	0x00016860
        /*1258*/ 	.short	0x010a
        /*125a*/ 	.byte	0x3f
	.zero		1


	//   ....[99]....
        /*125c*/ 	.word	0x0001d990
        /*1260*/ 	.word	0x00000009
        /*1264*/ 	.word	0x00016820
        /*1268*/ 	.short	0x010a
        /*126a*/ 	.byte	0x3f
	.zero		1


	//   ....[100]....
        /*126c*/ 	.word	0x0001db30
        /*1270*/ 	.word	0x00000007
        /*1274*/ 	.word	0x00000000
        /*1278*/ 	.short	0x010a
        /*127a*/ 	.byte	0x3f
	.zero		1


	//   ....[101]....
        /*127c*/ 	.word	0x0001db80
        /*1280*/ 	.word	0x00000003
        /*1284*/ 	.word	0x00000000
        /*1288*/ 	.short	0x010a
        /*128a*/ 	.byte	0x3f
	.zero		1


	//   ....[102]....
        /*128c*/ 	.word	0x0001dbd0
        /*1290*/ 	.word	0x00000005
        /*1294*/ 	.word	0x00000000
        /*1298*/ 	.short	0x010a
        /*129a*/ 	.byte	0x3f
	.zero		1


	//----- nvinfo : EIATTR_NUM_MBARRIERS
	.align		4
.L_325:
        /*129c*/ 	.byte	0x03, 0x38
        /*129e*/ 	.short	0x0016


	//----- nvinfo : EIATTR_EXIT_INSTR_OFFSETS
	.align		4
        /*12a0*/ 	.byte	0x04, 0x1c
        /*12a2*/ 	.short	(.L_327 - .L_326)


	//   ....[0]....
.L_326:
        /*12a4*/ 	.word	0x0001a100


	//----- nvinfo : EIATTR_MAX_THREADS
	.align		4
.L_327:
        /*12a8*/ 	.byte	0x04, 0x05
        /*12aa*/ 	.short	(.L_329 - .L_328)
.L_328:
        /*12ac*/ 	.word	0x00000200
        /*12b0*/ 	.word	0x00000001
        /*12b4*/ 	.word	0x00000001


	//----- nvinfo : EIATTR_CRS_STACK_SIZE
	.align		4
.L_329:
        /*12b8*/ 	.byte	0x04, 0x1e
        /*12ba*/ 	.short	(.L_331 - .L_330)
.L_330:
        /*12bc*/ 	.word	0x00000000


	//----- nvinfo : EIATTR_CBANK_PARAM_SIZE
	.align		4
.L_331:
        /*12c0*/ 	.byte	0x03, 0x19
        /*12c2*/ 	.short	0x0af0


	//----- nvinfo : EIATTR_PARAM_CBANK
	.align		4
        /*12c4*/ 	.byte	0x04, 0x0a
        /*12c6*/ 	.short	(.L_333 - .L_332)
	.align		4
.L_332:
        /*12c8*/ 	.word	index@(.nv.constant0._ZN7cutlass13device_kernelIN5flash11enable_sm90INS1_16FlashAttnFwdSm90INS1_25CollectiveMainloopFwdSm90ILi2EN4cute5tupleIJNS5_1CILi1EEES8_S8_EEENS6_IJNS7_ILi192EEENS7_ILi128EEENS7_ILi64EEEEEELi64ENS_10bfloat16_tEfNS_4arch4Sm90ELb1ELb0ELb0ELb1ELb0ELb1ELb0ELb1ELb1ELb1ELb1ELb0EEENS1_21CollectiveEpilogueFwdINS6_IJSA_SC_SB_EEES9_SE_SG_Li384ELb1ELb1ELb1ELb0EEENS1_36VarlenDynamicPersistentTileSchedulerILi192ELi128ELi384ELi128ELb1ELb1ELb1ELb1ELb1ELb1EEEEEEEEEvNT_6ParamsE)
        /*12cc*/ 	.short	0x0210
        /*12ce*/ 	.short	0x0af0


	//----- nvinfo : EIATTR_SW_WAR
	.align		4
.L_333:
        /*12d0*/ 	.byte	0x04, 0x36
        /*12d2*/ 	.short	(.L_335 - .L_334)
.L_334:
        /*12d4*/ 	.word	0x00000008
.L_335:


//--------------------- .nv.callgraph             --------------------------
	.section	.nv.callgraph,"",@"SHT_CUDA_CALLGRAPH"
	.align	4
	.sectionentsize	8
	.align		4
        /*0000*/ 	.word	0x00000000
	.align		4
        /*0004*/ 	.word	0xffffffff
	.align		4
        /*0008*/ 	.word	index@(_ZN7cutlass13device_kernelIN5flash11enable_sm90INS1_16FlashAttnFwdSm90INS1_25CollectiveMainloopFwdSm90ILi2EN4cute5tupleIJNS5_1CILi1EEES8_S8_EEENS6_IJNS7_ILi192EEESA_NS7_ILi64EEEEEELi64ENS_10bfloat16_tEfNS_4arch4Sm90ELb0ELb0ELb0ELb0ELb0ELb0ELb0ELb0ELb1ELb1ELb1ELb0EEENS1_21CollectiveEpilogueFwdINS6_IJSA_SB_SA_EEES9_SD_SF_Li384ELb0ELb1ELb1ELb0EEENS1_19SingleTileSchedulerILb0ELb1ELb1ELi192EEEEEEEEEvNT_6ParamsE)
	.align		4
        /*000c*/ 	.word	index@(__assertfail)
	.align		4
        /*0010*/ 	.word	index@(_ZN7cutlass13device_kernelIN5flash11enable_sm90INS1_16FlashAttnFwdSm90INS1_25CollectiveMainloopFwdSm90ILi2EN4cute5tupleIJNS5_1CILi1EEES8_S8_EEENS6_IJNS7_ILi192EEESA_NS7_ILi64EEEEEELi64ENS_10bfloat16_tEfNS_4arch4Sm90ELb0ELb0ELb0ELb1ELb0ELb0ELb0ELb0ELb1ELb1ELb1ELb0EEENS1_21CollectiveEpilogueFwdINS6_IJSA_SB_SA_EEES9_SD_SF_Li384ELb1ELb1ELb1ELb0EEENS1_36VarlenDynamicPersistentTileSchedulerILi192ELi192ELi384ELi128ELb1ELb1ELb1ELb0ELb1ELb1EEEEEEEEEvNT_6ParamsE)
	.align		4
        /*0014*/ 	.word	index@(__assertfail)
	.align		4
        /*0018*/ 	.word	index@(_ZN7cutlass13device_kernelIN5flash11enable_sm90INS1_16FlashAttnFwdSm90INS1_25CollectiveMainloopFwdSm90ILi2EN4cute5tupleIJNS5_1CILi1EEES8_S8_EEENS6_IJNS7_ILi192EEESA_NS7_ILi64EEEEEELi64ENS_10bfloat16_tEfNS_4arch4Sm90ELb0ELb0ELb0ELb1ELb0ELb1ELb0ELb0ELb1ELb1ELb1ELb0EEENS1_21CollectiveEpilogueFwdINS6_IJSA_SB_SA_EEES9_SD_SF_Li384ELb1ELb1ELb1ELb0EEENS1_36VarlenDynamicPersistentTileSchedulerILi192ELi192ELi384ELi128ELb1ELb1ELb1ELb0ELb1ELb1EEEEEEEEEvNT_6ParamsE)
	.align		4
        /*001c*/ 	.word	index@(__assertfail)
	.align		4
        /*0020*/ 	.word	index@(_ZN7cutlass13device_kernelIN5flash11enable_sm90INS1_16FlashAttnFwdSm90INS1_25CollectiveMainloopFwdSm90ILi2EN4cute5tupleIJNS5_1CILi1EEES8_S8_EEENS6_IJNS7_ILi192EEENS7_ILi128EEENS7_ILi64EEEEEELi64ENS_10bfloat16_tEfNS_4arch4Sm90ELb0ELb1ELb0ELb0ELb0ELb0ELb0ELb1ELb1ELb1ELb1ELb0EEENS1_21CollectiveEpilogueFwdINS6_IJSA_SC_SB_EEES9_SE_SG_Li384ELb0ELb1ELb1ELb0EEENS1_19SingleTileSchedulerILb0ELb1ELb1ELi192EEEEEEEEEvNT_6ParamsE)
	.align		4
        /*0024*/ 	.word	index@(__assertfail)
	.align		4
        /*0028*/ 	.word	index@(_ZN7cutlass13device_kernelIN5flash11enable_sm90INS1_16FlashAttnFwdSm90INS1_25CollectiveMainloopFwdSm90ILi2EN4cute5tupleIJNS5_1CILi1EEES8_S8_EEENS6_IJNS7_ILi192EEENS7_ILi128EEENS7_ILi64EEEEEELi64ENS_10bfloat16_tEfNS_4arch4Sm90ELb0ELb1ELb0ELb1ELb0ELb0ELb0ELb1ELb1ELb1ELb1ELb0EEENS1_21CollectiveEpilogueFwdINS6_IJSA_SC_SB_EEES9_SE_SG_Li384ELb1ELb1ELb1ELb0EEENS1_36VarlenDynamicPersistentTileSchedulerILi192ELi128ELi384ELi128ELb1ELb1ELb1ELb1ELb0ELb1EEEEEEEEEvNT_6ParamsE)
	.align		4
        /*002c*/ 	.word	index@(__assertfail)
	.align		4
        /*0030*/ 	.word	index@(_ZN7cutlass13device_kernelIN5flash11enable_sm90INS1_16FlashAttnFwdSm90INS1_25CollectiveMainloopFwdSm90ILi2EN4cute5tupleIJNS5_1CILi1EEES8_S8_EEENS6_IJNS7_ILi192EEENS7_ILi128EEENS7_ILi64EEEEEELi64ENS_10bfloat16_tEfNS_4arch4Sm90ELb0ELb1ELb0ELb1ELb0ELb1ELb0ELb1ELb1ELb1ELb1ELb0EEENS1_21CollectiveEpilogueFwdINS6_IJSA_SC_SB_EEES9_SE_SG_Li384ELb1ELb1ELb1ELb0EEENS1_36VarlenDynamicPersistentTileSchedulerILi192ELi128ELi384ELi128ELb1ELb1ELb1ELb1ELb0ELb1EEEEEEEEEvNT_6ParamsE)
	.align		4
        /*0034*/ 	.word	index@(__assertfail)
	.align		4
        /*0038*/ 	.word	index@(_ZN7cutlass13device_kernelIN5flash11enable_sm90INS1_16FlashAttnFwdSm90INS1_25CollectiveMainloopFwdSm90ILi2EN4cute5tupleIJNS5_1CILi1EEES8_S8_EEENS6_IJNS7_ILi192EEENS7_ILi128EEENS7_ILi64EEEEEELi64ENS_10bfloat16_tEfNS_4arch4Sm90ELb1ELb0ELb0ELb0ELb0ELb0ELb0ELb1ELb1ELb1ELb1ELb0EEENS1_21CollectiveEpilogueFwdINS6_IJSA_SC_SB_EEES9_SE_SG_Li384ELb0ELb1ELb1ELb0EEENS1_19SingleTileSchedulerILb0ELb1ELb1ELi192EEEEEEEEEvNT_6ParamsE)
	.align		4
        /*003c*/ 	.word	index@(__assertfail)
	.align		4
        /*0040*/ 	.word	index@(_ZN7cutlass13device_kernelIN5flash11enable_sm90INS1_16FlashAttnFwdSm90INS1_25CollectiveMainloopFwdSm90ILi2EN4cute5tupleIJNS5_1CILi1EEES8_S8_EEENS6_IJNS7_ILi192EEENS7_ILi128EEENS7_ILi64EEEEEELi64ENS_10bfloat16_tEfNS_4arch4Sm90ELb1ELb0ELb0ELb1ELb0ELb0ELb0ELb1ELb1ELb1ELb1ELb0EEENS1_21CollectiveEpilogueFwdINS6_IJSA_SC_SB_EEES9_SE_SG_Li384ELb1ELb1ELb1ELb0EEENS1_36VarlenDynamicPersistentTileSchedulerILi192ELi128ELi384ELi128ELb1ELb1ELb1ELb1ELb1ELb1EEEEEEEEEvNT_6ParamsE)
	.align		4
        /*0044*/ 	.word	index@(__assertfail)
	.align		4
        /*0048*/ 	.word	index@(_ZN7cutlass13device_kernelIN5flash11enable_sm90INS1_16FlashAttnFwdSm90INS1_25CollectiveMainloopFwdSm90ILi2EN4cute5tupleIJNS5_1CILi1EEES8_S8_EEENS6_IJNS7_ILi192EEENS7_ILi128EEENS7_ILi64EEEEEELi64ENS_10bfloat16_tEfNS_4arch4Sm90ELb1ELb0ELb0ELb1ELb0ELb1ELb0ELb1ELb1ELb1ELb1ELb0EEENS1_21CollectiveEpilogueFwdINS6_IJSA_SC_SB_EEES9_SE_SG_Li384ELb1ELb1ELb1ELb0EEENS1_36VarlenDynamicPersistentTileSchedulerILi192ELi128ELi384ELi128ELb1ELb1ELb1ELb1ELb1ELb1EEEEEEEEEvNT_6ParamsE)
	.align		4
        /*004c*/ 	.word	index@(__assertfail)
	.align		4
        /*0050*/ 	.word	0x00000000
	.align		4
        /*0054*/ 	.word	0xfffffffe
	.align		4
        /*0058*/ 	.word	0x00000000
	.align		4
        /*005c*/ 	.word	0xfffffffd
	.align		4
        /*0060*/ 	.word	0x00000000
	.align		4
        /*0064*/ 	.word	0xfffffffc


//--------------------- .nv.constant4             --------------------------
	.section	.nv.constant4,"a",@progbits
	.align	8
	.align		8
.nv.constant4:
        /*0000*/ 	.dword	__assertfail
	.align		8
        /*0008*/ 	.dword	__unnamed_1
	.align		8
        /*0010*/ 	.dword	__unnamed_2
	.align		8
        /*0018*/ 	.dword	__unnamed_3
	.align		8
        /*0020*/ 	.dword	__unnamed_4
	.align		8
        /*0028*/ 	.dword	__unnamed_5
	.align		8
        /*0030*/ 	.dword	__unnamed_6
	.align		8
        /*0038*/ 	.dword	__unnamed_7
	.align		8
        /*0040*/ 	.dword	__unnamed_8
	.align		8
        /*0048*/ 	.dword	__unnamed_9
	.align		8
        /*0050*/ 	.dword	_ZN71_INTERNAL_5c05f718_35_flash_fwd_hdim64_bf16_split_sm90_cu_9949e2e8_45134cuda3std3__45__cpo5beginE
	.align		8
        /*0058*/ 	.dword	_ZN71_INTERNAL_5c05f718_35_flash_fwd_hdim64_bf16_split_sm90_cu_9949e2e8_45134cuda3std3__45__cpo3endE
	.align		8
        /*0060*/ 	.dword	_ZN71_INTERNAL_5c05f718_35_flash_fwd_hdim64_bf16_split_sm90_cu_9949e2e8_45134cuda3std3__45__cpo6cbeginE
	.align		8
        /*0068*/ 	.dword	_ZN71_INTERNAL_5c05f718_35_flash_fwd_hdim64_bf16_split_sm90_cu_9949e2e8_45134cuda3std3__45__cpo4cendE
	.align		8
        /*0070*/ 	.dword	_ZN71_INTERNAL_5c05f718_35_flash_fwd_hdim64_bf16_split_sm90_cu_9949e2e8_45134cuda3std3__473_GLOBAL__N__5c05f718_35_flash_fwd_hdim64_bf16_split_sm90_cu_9949e2e8_45136ignoreE
	.align		8
        /*0078*/ 	.dword	_ZN71_INTERNAL_5c05f718_35_flash_fwd_hdim64_bf16_split_sm90_cu_9949e2e8_45134cuda3std3__419piecewise_constructE
	.align		8
        /*0080*/ 	.dword	_ZN71_INTERNAL_5c05f718_35_flash_fwd_hdim64_bf16_split_sm90_cu_9949e2e8_45134cuda3std3__48in_placeE
	.align		8
        /*0088*/ 	.dword	_ZN71_INTERNAL_5c05f718_35_flash_fwd_hdim64_bf16_split_sm90_cu_9949e2e8_45134cuda3std6ranges3__45__cpo4swapE
	.align		8
        /*0090*/ 	.dword	_ZN71_INTERNAL_5c05f718_35_flash_fwd_hdim64_bf16_split_sm90_cu_9949e2e8_45134cuda3std6ranges3__45__cpo9iter_moveE
	.align		8
        /*0098*/ 	.dword	_ZN71_INTERNAL_5c05f718_35_flash_fwd_hdim64_bf16_split_sm90_cu_9949e2e8_45134cute7productE
	.align		8
        /*00a0*/ 	.dword	_ZN71_INTERNAL_5c05f718_35_flash_fwd_hdim64_bf16_split_sm90_cu_9949e2e8_45134cute1_E
	.align		8
        /*00a8*/ 	.dword	$str$20
	.align		8
        /*00b0*/ 	.dword	$str$21


//--------------------- .text._ZN7cutlass13device_kernelIN5flash11enable_sm90INS1_16FlashAttnFwdSm90INS1_25CollectiveMainloopFwdSm90ILi2EN4cute5tupleIJNS5_1CILi1EEES8_S8_EEENS6_IJNS7_ILi192EEESA_NS7_ILi64EEEEEELi64ENS_10bfloat16_tEfNS_4arch4Sm90ELb0ELb0ELb0ELb0ELb0ELb0ELb0ELb0ELb1ELb1ELb1ELb0EEENS1_21CollectiveEpilogueFwdINS6_IJSA_SB_SA_EEES9_SD_SF_Li384ELb0ELb1ELb1ELb0EEENS1_19SingleTileSchedulerILb0ELb1ELb1ELi192EEEEEEEEEvNT_6ParamsE --------------------------
	.section	.text._ZN7cutlass13device_kernelIN5flash11enable_sm90INS1_16FlashAttnFwdSm90INS1_25CollectiveMainloopFwdSm90ILi2EN4cute5tupleIJNS5_1CILi1EEES8_S8_EEENS6_IJNS7_ILi192EEESA_NS7_ILi64EEEEEELi64ENS_10bfloat16_tEfNS_4arch4Sm90ELb0ELb0ELb0ELb0ELb0ELb0ELb0ELb0ELb1ELb1ELb1ELb0EEENS1_21CollectiveEpilogueFwdINS6_IJSA_SB_SA_EEES9_SD_SF_Li384ELb0ELb1ELb1ELb0EEENS1_19SingleTileSchedulerILb0ELb1ELb1ELi192EEEEEEEEEvNT_6ParamsE,"ax",@progbits
	.align	128
.text._ZN7cutlass13device_kernelIN5flash11enable_sm90INS1_16FlashAttnFwdSm90INS1_25CollectiveMainloopFwdSm90ILi2EN4cute5tupleIJNS5_1CILi1EEES8_S8_EEENS6_IJNS7_ILi192EEESA_NS7_ILi64EEEEEELi64ENS_10bfloat16_tEfNS_4arch4Sm90ELb0ELb0ELb0ELb0ELb0ELb0ELb0ELb0ELb1ELb1ELb1ELb0EEENS1_21CollectiveEpilogueFwdINS6_IJSA_SB_SA_EEES9_SD_SF_Li384ELb0ELb1ELb1ELb0EEENS1_19SingleTileSchedulerILb0ELb1ELb1ELi192EEEEEEEEEvNT_6ParamsE:
        .type           _ZN7cutlass13device_kernelIN5flash11enable_sm90INS1_16FlashAttnFwdSm90INS1_25CollectiveMainloopFwdSm90ILi2EN4cute5tupleIJNS5_1CILi1EEES8_S8_EEENS6_IJNS7_ILi192EEESA_NS7_ILi64EEEEEELi64ENS_10bfloat16_tEfNS_4arch4Sm90ELb0ELb0ELb0ELb0ELb0ELb0ELb0ELb0ELb1ELb1ELb1ELb0EEENS1_21CollectiveEpilogueFwdINS6_IJSA_SB_SA_EEES9_SD_SF_Li384ELb0ELb1ELb1ELb0EEENS1_19SingleTileSchedulerILb0ELb1ELb1ELi192EEEEEEEEEvNT_6ParamsE,@function
        .size           _ZN7cutlass13device_kernelIN5flash11enable_sm90INS1_16FlashAttnFwdSm90INS1_25CollectiveMainloopFwdSm90ILi2EN4cute5tupleIJNS5_1CILi1EEES8_S8_EEENS6_IJNS7_ILi192EEESA_NS7_ILi64EEEEEELi64ENS_10bfloat16_tEfNS_4arch4Sm90ELb0ELb0ELb0ELb0ELb0ELb0ELb0ELb0ELb1ELb1ELb1ELb0EEENS1_21CollectiveEpilogueFwdINS6_IJSA_SB_SA_EEES9_SD_SF_Li384ELb0ELb1ELb1ELb0EEENS1_19SingleTileSchedulerILb0ELb1ELb1ELi192EEEEEEEEEvNT_6ParamsE,(.L_x_2702 - _ZN7cutlass13device_kernelIN5flash11enable_sm90INS1_16FlashAttnFwdSm90INS1_25CollectiveMainloopFwdSm90ILi2EN4cute5tupleIJNS5_1CILi1EEES8_S8_EEENS6_IJNS7_ILi192EEESA_NS7_ILi64EEEEEELi64ENS_10bfloat16_tEfNS_4arch4Sm90ELb0ELb0ELb0ELb0ELb0ELb0ELb0ELb0ELb1ELb1ELb1ELb0EEENS1_21CollectiveEpilogueFwdINS6_IJSA_SB_SA_EEES9_SD_SF_Li384ELb0ELb1ELb1ELb0EEENS1_19SingleTileSchedulerILb0ELb1ELb1ELi192EEEEEEEEEvNT_6ParamsE)
        .other          _ZN7cutlass13device_kernelIN5flash11enable_sm90INS1_16FlashAttnFwdSm90INS1_25CollectiveMainloopFwdSm90ILi2EN4cute5tupleIJNS5_1CILi1EEES8_S8_EEENS6_IJNS7_ILi192EEESA_NS7_ILi64EEEEEELi64ENS_10bfloat16_tEfNS_4arch4Sm90ELb0ELb0ELb0ELb0ELb0ELb0ELb0ELb0ELb1ELb1ELb1ELb0EEENS1_21CollectiveEpilogueFwdINS6_IJSA_SB_SA_EEES9_SD_SF_Li384ELb0ELb1ELb1ELb0EEENS1_19SingleTileSchedulerILb0ELb1ELb1ELi192EEEEEEEEEvNT_6ParamsE,@"STO_CUDA_ENTRY STV_DEFAULT"
_ZN7cutlass13device_kernelIN5flash11enable_sm90INS1_16FlashAttnFwdSm90INS1_25CollectiveMainloopFwdSm90ILi2EN4cute5tupleIJNS5_1CILi1EEES8_S8_EEENS6_IJNS7_ILi192EEESA_NS7_ILi64EEEEEELi64ENS_10bfloat16_tEfNS_4arch4Sm90ELb0ELb0ELb0ELb0ELb0ELb0ELb0ELb0ELb1ELb1ELb1ELb0EEENS1_21CollectiveEpilogueFwdINS6_IJSA_SB_SA_EEES9_SD_SF_Li384ELb0ELb1ELb1ELb0EEENS1_19SingleTileSchedulerILb0ELb1ELb1ELi192EEEEEEEEEvNT_6ParamsE:
[----:B------:R-:W0:Y:S02]  /*0000*/  LDC R1, c[0x0][0x28] ;  /* 0x00000a00ff017b82 */ /* 0x000e240000000800 */
[----:B0-----:R-:W-:Y:S01]  /*0010*/  VIADD R1, R1, 0xfffffff0 ;  /* 0xfffffff001017836 */ /* 0x001fe20000000000 */
[----:B------:R-:W0:Y:S01]  /*0020*/  S2R R3, SR_TID.X ;  /* 0x0000000000037919 */ /* 0x000e220000002100 */
[----:B------:R-:W-:Y:S01]  /*0030*/  ELECT P0, URZ, PT ;  /* 0x00000000003f782f */ /* 0x000fe20003800000 */
[----:B------:R-:W-:Y:S01]  /*0040*/  BSSY B0, `(.L_x_0) ;  /* 0x000000d000007945 */ /* 0x000fe20003800000 */
[----:B0-----:R-:W-:-:S05]  /*0050*/  SHF.R.U32.HI R29, RZ, 0x5, R3 ;  /* 0x00000005ff1d7819 */ /* 0x001fca0000011603 */
[----:B------:R-:W0:Y:S02]  /*0060*/  SHFL.IDX PT, R0, R29, RZ, 0x1f ;  /* 0x00001fff1d007589 */ /* 0x000e2400000e0000 */
[----:B0-----:R-:W-:-:S13]  /*0070*/  ISETP.EQ.AND P0, PT, R0, RZ, P0 ;  /* 0x000000ff0000720c */ /* 0x001fda0000702270 */
[----:B------:R-:W-:Y:S05]  /*0080*/  @!P0 BRA `(.L_x_1) ;  /* 0x0000000000208947 */ /* 0x000fea0003800000 */
[----:B------:R-:W-:Y:S02]  /*0090*/  ULDC.64 UR4, c[0x0][0x198] ;  /* 0x0000660000047ab9 */ /* 0x000fe40000000a00 */
[----:B------:R-:W-:Y:S02]  /*00a0*/  UIADD3 UR6, UP0, UR4, 0x370, URZ ;  /* 0x0000037004067890 */ /* 0x000fe4000ff1e03f */
[----:B------:R-:W-:Y:S02]  /*00b0*/  UIADD3 UR4, UP1, UR4, 0x470, URZ ;  /* 0x0000047004047890 */ /* 0x000fe4000ff3e03f */
[----:B------:R-:W-:Y:S02]  /*00c0*/  UIADD3.X UR7, URZ, UR5, URZ, UP0, !UPT ;  /* 0x000000053f077290 */ /* 0x000fe400087fe43f */
[----:B------:R-:W-:-:S07]  /*00d0*/  UIADD3.X UR5, URZ, UR5, URZ, UP1, !UPT ;  /* 0x000000053f057290 */ /* 0x000fce0008ffe43f */
[----:B------:R0:W-:Y:S02]  /*00e0*/  UTMACCTL.PF [UR6] ;  /* 0x00000000060079b9 */ /* 0x0001e40008040000 */
[----:B------:R0:W-:Y:S02]  /*00f0*/  UTMACCTL.PF [UR4] ;  /* 0x00000000040079b9 */ /* 0x0001e40008040000 */
[----:B0-----:R-:W-:Y:S01]  /*0100*/  NOP ;  /* 0x0000000000007918 */ /* 0x001fe20000000000 */
.L_x_1:
[----:B------:R-:W-:Y:S05]  /*0110*/  BSYNC B0 ;  /* 0x0000000000007941 */ /* 0x000fea0003800000 */
.L_x_0:
[----:B------:R-:W-:Y:S01]  /*0120*/  VOTEU.ANY UP0, P0 ;  /* 0x00000000003f7886 */ /* 0x000fe20000000100 */
[----:B------:R-:W0:Y:S01]  /*0130*/  SHFL.IDX PT, R0, R29, RZ, 0x1f ;  /* 0x00001fff1d007589 */ /* 0x000e2200000e0000 */
[----:B------:R-:W-:Y:S01]  /*0140*/  UMOV UR4, 0x80 ;  /* 0x0000008000047882 */ /* 0x000fe20000000000 */
[----:B------:R-:W-:Y:S01]  /*0150*/  UMOV UR7, 0x180 ;  /* 0x0000018000077882 */ /* 0x000fe20000000000 */
[----:B------:R-:W-:Y:S01]  /*0160*/  SHF.R.U32.HI R2, RZ, 0x7, R3 ;  /* 0x00000007ff027819 */ /* 0x000fe20000011603 */
[----:B------:R-:W1:Y:S01]  /*0170*/  @UP0 S2UR UR8, SR_CgaCtaId ;  /* 0x00000000000809c3 */ /* 0x000e620000008800 */
[----:B------:R-:W-:Y:S01]  /*0180*/  @UP0 UMOV UR6, 0x400 ;  /* 0x0000040000060882 */ /* 0x000fe20000000000 */
[----:B------:R-:W-:-:S04]  /*0190*/  @UP0 UIADD3 UR4, -UR4, 0x100000, URZ ;  /* 0x0010000004040890 */ /* 0x000fc8000fffe13f */
[----:B------:R-:W-:Y:S02]  /*01a0*/  @UP0 USHF.L.U32 UR5, UR4, 0xb, URZ ;  /* 0x0000000b04050899 */ /* 0x000fe4000800063f */
[----:B------:R-:W-:Y:S01]  /*01b0*/  @UP0 USHF.L.U32 UR4, UR4, 0x1, URZ ;  /* 0x0000000104040899 */ /* 0x000fe2000800063f */
[----:B------:R-:W-:Y:S01]  /*01c0*/  VOTEU.ANY UP1, P0 ;  /* 0x00000000003f7886 */ /* 0x000fe20000020100 */
[----:B0-----:R-:W-:Y:S02]  /*01d0*/  ISETP.NE.AND P1, PT, R0, RZ, PT ;  /* 0x000000ff0000720c */ /* 0x001fe40003f25270 */
[----:B------:R0:W2:Y:S01]  /*01e0*/  SHFL.IDX PT, R0, R2, RZ, 0x1f ;  /* 0x00001fff02007589 */ /* 0x0000a200000e0000 */
[----:B-1----:R-:W-:Y:S02]  /*01f0*/  @UP0 ULEA UR8, UR8, UR6, 0x18 ;  /* 0x0000000608080291 */ /* 0x002fe4000f8ec03f */
[----:B------:R-:W-:-:S04]  /*0200*/  @UP0 UIADD3 UR6, -UR7, 0x100000, URZ ;  /* 0x0010000007060890 */ /* 0x000fc8000fffe13f */
[----:B------:R-:W-:Y:S02]  /*0210*/  @UP0 USHF.L.U32 UR7, UR6, 0xb, URZ ;  /* 0x0000000b06070899 */ /* 0x000fe4000800063f */
[----:B------:R-:W-:Y:S01]  /*0220*/  @UP0 USHF.L.U32 UR6, UR6, 0x1, URZ ;  /* 0x0000000106060899 */ /* 0x000fe2000800063f */
[----:B------:R-:W-:Y:S01]  /*0230*/  VOTEU.ANY UP0, P0 ;  /* 0x00000000003f7886 */ /* 0x000fe20000000100 */
[----:B------:R-:W1:Y:S04]  /*0240*/  FENCE.VIEW.ASYNC.S ;  /* 0x00000000000073c6 */ /* 0x000e680000000000 */
[----:B-1----:R0:W1:Y:S06]  /*0250*/  @UP0 SYNCS.EXCH.64 URZ, [UR8+0x30800], UR4 ;  /* 0x03080004083f05b2 */ /* 0x00206c0008000100 */
[----:B------:R0:W3:Y:S02]  /*0260*/  @UP1 SYNCS.EXCH.64 URZ, [UR8+0x30820], UR6 ;  /* 0x03082006083f15b2 */ /* 0x0000e40008000100 */
[----:B0-----:R-:W-:Y:S05]  /*0270*/  @P1 BRA `(.L_x_2) ;  /* 0x0000000000481947 */ /* 0x001fea0003800000 */
[----:B------:R-:W0:Y:S01]  /*0280*/  S2UR UR5, SR_CgaCtaId ;  /* 0x00000000000579c3 */ /* 0x000e220000008800 */
[----:B------:R-:W-:Y:S01]  /*0290*/  UMOV UR4, 0x400 ;  /* 0x0000040000047882 */ /* 0x000fe20000000000 */
[----:B------:R-:W-:Y:S01]  /*02a0*/  UMOV UR6, 0x1 ;  /* 0x0000000100067882 */ /* 0x000fe20000000000 */
[----:B------:R-:W-:Y:S01]  /*02b0*/  UMOV UR7, 0x3 ;  /* 0x0000000300077882 */ /* 0x000fe20000000000 */
[----:B------:R-:W-:Y:S01]  /*02c0*/  ELECT P0, URZ, PT ;  /* 0x00000000003f782f */ /* 0x000fe20003800000 */
[----:B0-----:R-:W-:Y:S02]  /*02d0*/  ULEA UR8, UR5, UR4, 0x18 ;  /* 0x0000000405087291 */ /* 0x001fe4000f8ec03f */
[----:B------:R-:W-:-:S04]  /*02e0*/  UIADD3 UR4, -UR6, 0x100000, URZ ;  /* 0x0010000006047890 */ /* 0x000fc8000fffe13f */
[----:B------:R-:W-:Y:S02]  /*02f0*/  USHF.L.U32 UR5, UR4, 0xb, URZ ;  /* 0x0000000b04057899 */ /* 0x000fe4000800063f */
[----:B------:R-:W-:Y:S02]  /*0300*/  USHF.L.U32 UR4, UR4, 0x1, URZ ;  /* 0x0000000104047899 */ /* 0x000fe4000800063f */
[----:B------:R-:W-:-:S04]  /*0310*/  UIADD3 UR6, -UR7, 0x100000, URZ ;  /* 0x0010000007067890 */ /* 0x000fc8000fffe13f */
[----:B------:R-:W-:Y:S02]  /*0320*/  USHF.L.U32 UR7, UR6, 0xb, URZ ;  /* 0x0000000b06077899 */ /* 0x000fe4000800063f */
[----:B------:R-:W-:Y:S01]  /*0330*/  USHF.L.U32 UR6, UR6, 0x1, URZ ;  /* 0x0000000106067899 */ /* 0x000fe2000800063f */
[----:B------:R-:W0:Y:S03]  /*0340*/  FENCE.VIEW.ASYNC.S ;  /* 0x00000000000073c6 */ /* 0x000e260000000000 */
[----:B0-----:R0:W4:Y:S08]  /*0350*/  SYNCS.EXCH.64 URZ, [UR8+0x30830], UR4 ;  /* 0x03083004083f75b2 */ /* 0x0011300008000100 */
[----:B------:R0:W0:Y:S01]  /*0360*/  SYNCS.EXCH.64 URZ, [UR8+0x30840], UR6 ;  /* 0x03084006083f75b2 */ /* 0x0000220008000100 */
[----:B------:R0:W0:Y:S01]  /*0370*/  SYNCS.EXCH.64 URZ, [UR8+0x30838], UR4 ;  /* 0x03083804083f75b2 */ /* 0x0000220008000100 */
[----:B------:R0:W0:Y:S01]  /*0380*/  SYNCS.EXCH.64 URZ, [UR8+0x30848], UR6 ;  /* 0x03084806083f75b2 */ /* 0x0000220008000100 */
[----:B------:R-:W-:Y:S01]  /*0390*/  NOP ;  /* 0x0000000000007918 */ /* 0x000fe20000000000 */
.L_x_2:
[----:B------:R-:W5:Y:S01]  /*03a0*/  SHFL.IDX PT, R2, R29, RZ, 0x1f ;  /* 0x00001fff1d027589 */ /* 0x000f6200000e0000 */
[----:B------:R-:W-:Y:S01]  /*03b0*/  NOP ;  /* 0x0000000000007918 */ /* 0x000fe20000000000 */
[----:B-----5:R-:W-:-:S13]  /*03c0*/  ISETP.NE.AND P0, PT, R2, RZ, PT ;  /* 0x000000ff0200720c */ /* 0x020fda0003f05270 */
[----:B------:R-:W-:Y:S05]  /*03d0*/  @P0 BRA `(.L_x_3) ;  /* 0x0000000000480947 */ /* 0x000fea0003800000 */
[----:B0-----:R-:W0:Y:S01]  /*03e0*/  S2UR UR5, SR_CgaCtaId ;  /* 0x00000000000579c3 */ /* 0x001e220000008800 */
        /* <DEDUP_REMOVED lines=12> */
[----:B0-----:R0:W0:Y:S08]  /*04b0*/  SYNCS.EXCH.64 URZ, [UR8+0x30850], UR4 ;  /* 0x03085004083f75b2 */ /* 0x0010300008000100 */
[----:B------:R0:W0:Y:S01]  /*04c0*/  SYNCS.EXCH.64 URZ, [UR8+0x30860], UR6 ;  /* 0x03086006083f75b2 */ /* 0x0000220008000100 */
[----:B------:R0:W0:Y:S01]  /*04d0*/  SYNCS.EXCH.64 URZ, [UR8+0x30858], UR4 ;  /* 0x03085804083f75b2 */ /* 0x0000220008000100 */
[----:B------:R0:W0:Y:S01]  /*04e0*/  SYNCS.EXCH.64 URZ, [UR8+0x30868], UR6 ;  /* 0x03086806083f75b2 */ /* 0x0000220008000100 */
[----:B------:R-:W-:Y:S01]  /*04f0*/  NOP ;  /* 0x0000000000007918 */ /* 0x000fe20000000000 */
.L_x_3:
[----:B------:R-:W5:Y:S01]  /*0500*/  SHFL.IDX PT, R2, R29, RZ, 0x1f ;  /* 0x00001fff1d027589 */ /* 0x000f6200000e0000 */
[----:B------:R-:W-:Y:S01]  /*0510*/  NOP ;  /* 0x0000000000007918 */ /* 0x000fe20000000000 */
[----:B-----5:R-:W-:-:S13]  /*0520*/  ISETP.NE.AND P0, PT, R2, RZ, PT ;  /* 0x000000ff0200720c */ /* 0x020fda0003f05270 */
[----:B------:R-:W-:Y:S05]  /*0530*/  @P0 BRA `(.L_x_4) ;  /* 0x0000000000380947 */ /* 0x000fea0003800000 */
[----:B0-----:R-:W0:Y:S01]  /*0540*/  S2UR UR5, SR_CgaCtaId ;  /* 0x00000000000579c3 */ /* 0x001e220000008800 */
[----:B------:R-:W-:Y:S01]  /*0550*/  UMOV UR4, 0x400 ;  /* 0x0000040000047882 */ /* 0x000fe20000000000 */
[----:B------:R-:W-:Y:S01]  /*0560*/  UMOV UR7, 0x1 ;  /* 0x0000000100077882 */ /* 0x000fe20000000000 */
[----:B------:R-:W-:Y:S01]  /*0570*/  ELECT P0, URZ, PT ;  /* 0x00000000003f782f */ /* 0x000fe20003800000 */
[----:B0-----:R-:W-:Y:S02]  /*0580*/  ULEA UR6, UR5, UR4, 0x18 ;  /* 0x0000000405067291 */ /* 0x001fe4000f8ec03f */
[----:B------:R-:W-:-:S04]  /*0590*/  UIADD3 UR4, -UR7, 0x100000, URZ ;  /* 0x0010000007047890 */ /* 0x000fc8000fffe13f */
[----:B------:R-:W-:Y:S02]  /*05a0*/  USHF.L.U32 UR5, UR4, 0xb, URZ ;  /* 0x0000000b04057899 */ /* 0x000fe4000800063f */
[----:B------:R-:W-:Y:S01]  /*05b0*/  USHF.L.U32 UR4, UR4, 0x1, URZ ;  /* 0x0000000104047899 */ /* 0x000fe2000800063f */
[----:B------:R-:W0:Y:S11]  /*05c0*/  FENCE.VIEW.ASYNC.S ;  /* 0x00000000000073c6 */ /* 0x000e360000000000 */
[----:B0-----:R0:W0:Y:S01]  /*05d0*/  SYNCS.EXCH.64 URZ, [UR6+0x30870], UR4 ;  /* 0x03087004063f75b2 */ /* 0x0010220008000100 */
[----:B------:R0:W0:Y:S01]  /*05e0*/  SYNCS.EXCH.64 URZ, [UR6+0x30880], UR4 ;  /* 0x03088004063f75b2 */ /* 0x0000220008000100 */
[----:B------:R0:W0:Y:S01]  /*05f0*/  SYNCS.EXCH.64 URZ, [UR6+0x30878], UR4 ;  /* 0x03087804063f75b2 */ /* 0x0000220008000100 */
[----:B------:R0:W0:Y:S01]  /*0600*/  SYNCS.EXCH.64 URZ, [UR6+0x30888], UR4 ;  /* 0x03088804063f75b2 */ /* 0x0000220008000100 */
[----:B------:R-:W-:Y:S01]  /*0610*/  NOP ;  /* 0x0000000000007918 */ /* 0x000fe20000000000 */
.L_x_4:
        /* <DEDUP_REMOVED lines=22> */
.L_x_5:
        /* <DEDUP_REMOVED lines=22> */
.L_x_6:
[----:B--2---:R-:W-:Y:S01]  /*08e0*/  ISETP.NE.AND P0, PT, R0, RZ, PT ;  /* 0x000000ff0000720c */ /* 0x004fe20003f05270 */
[----:B------:R-:W-:Y:S01]  /*08f0*/  IMAD.MOV.U32 R26, RZ, RZ, 0x1 ;  /* 0x00000001ff1a7424 */ /* 0x000fe200078e00ff */
[----:B------:R-:W-:Y:S01]  /*0900*/  NOP ;  /* 0x0000000000007918 */ /* 0x000fe20000000000 */
[----:B------:R-:W-:Y:S01]  /*0910*/  ULDC.64 UR42, c[0x0][0x208] ;  /* 0x00008200002a7ab9 */ /* 0x000fe20000000a00 */
[----:B------:R-:W-:Y:S01]  /*0920*/  BSSY B6, `(.L_x_7) ;  /* 0x0000b3b000067945 */ /* 0x000fe20003800000 */
[----:B------:R-:W-:Y:S02]  /*0930*/  LOP3.LUT R27, R3, 0x7f, RZ, 0xc0, !PT ;  /* 0x0000007f031b7812 */ /* 0x000fe400078ec0ff */
[----:B------:R-:W-:Y:S01]  /*0940*/  SEL R26, R26, 0x2, !P0 ;  /* 0x000000021a1a7807 */ /* 0x000fe20004000000 */
[----:B01-34-:R-:W-:Y:S06]  /*0950*/  BAR.SYNC.DEFER_BLOCKING 0x0 ;  /* 0x0000000000007b1d */ /* 0x01bfec0000010000 */
[----:B------:R-:W-:Y:S05]  /*0960*/  @!P0 BRA `(.L_x_8) ;  /* 0x0000007c00d08947 */ /* 0x000fea0003800000 */
.L_x_9:
[----:B------:R-:W-:-:S08]  /*0970*/  NOP ;  /* 0x0000000000007918 */ /* 0x000fd00000000000 */
[----:B------:R-:W0:Y:S02]  /*0980*/  USETMAXREG.TRY_ALLOC.CTAPOOL UP0, 0xa0 ;  /* 0x000000a0000079c8 */ /* 0x000e240008000600 */
[----:B0-----:R-:W-:-:S13]  /*0990*/  PLOP3.LUT P0, PT, PT, PT, UP0, 0x80, 0x0 ;  /* 0x000000000000781c */ /* 0x001fda0003f0f008 */
[----:B------:R-:W-:Y:S05]  /*09a0*/  @!P0 BRA `(.L_x_9) ;  /* 0xfffffffc00f08947 */ /* 0x000fea000383ffff */
[----:B------:R-:W0:Y:S01]  /*09b0*/  LDC R2, c[0x0][0xc50] ;  /* 0x00031400ff027b82 */ /* 0x000e220000000800 */
[----:B------:R-:W1:Y:S07]  /*09c0*/  S2R R12, SR_TID.X ;  /* 0x00000000000c7919 */ /* 0x000e6e0000002100 */
[----:B------:R-:W2:Y:S08]  /*09d0*/  S2UR UR4, SR_CTAID.Y ;  /* 0x00000000000479c3 */ /* 0x000eb00000002600 */
[----:B------:R-:W3:Y:S08]  /*09e0*/  S2UR UR5, SR_CTAID.Z ;  /* 0x00000000000579c3 */ /* 0x000ef00000002700 */
[----:B------:R-:W-:Y:S06]  /*09f0*/  BAR.ARV 0x8, 0x200 ;  /* 0x0208000000007b1d */ /* 0x000fec0000002000 */
[----:B0-----:R-:W-:Y:S01]  /*0a00*/  ISETP.NE.AND P1, PT, R2, 0x1, PT ;  /* 0x000000010200780c */ /* 0x001fe20003f25270 */
[----:B--2---:R-:W-:Y:S01]  /*0a10*/  IMAD.U32 R5, RZ, RZ, UR4 ;  /* 0x00000004ff057e24 */ /* 0x004fe2000f8e00ff */
[----:B-1----:R-:W-:-:S11]  /*0a20*/  LOP3.LUT R4, R12, 0xffffff80, RZ, 0xc0, !PT ;  /* 0xffffff800c047812 */ /* 0x002fd600078ec0ff */
[----:B------:R-:W0:Y:S01]  /*0a30*/  @P1 LDC R0, c[0x0][0xc54] ;  /* 0x00031500ff001b82 */ /* 0x000e220000000800 */
[----:B------:R-:W-:-:S07]  /*0a40*/  ISETP.NE.AND P0, PT, R4, 0x80, PT ;  /* 0x000000800400780c */ /* 0x000fce0003f05270 */
[----:B------:R-:W1:Y:S08]  /*0a50*/  @P1 LDC R3, c[0x0][0xc58] ;  /* 0x00031600ff031b82 */ /* 0x000e700000000800 */
[----:B------:R-:W-:Y:S06]  /*0a60*/  @!P0 BAR.ARV 0x9, 0x100 ;  /* 0x0244000000008b1d */ /* 0x000fec0000002000 */
[----:B---3--:R-:W-:Y:S01]  /*0a70*/  ISETP.LE.AND P0, PT, RZ, UR5, PT ;  /* 0x00000005ff007c0c */ /* 0x008fe2000bf03270 */
[----:B0-----:R-:W-:-:S05]  /*0a80*/  @P1 IMAD.HI.U32 R0, R0, UR4, RZ ;  /* 0x0000000400001c27 */ /* 0x001fca000f8e00ff */
[----:B-1----:R-:W-:-:S05]  /*0a90*/  @P1 SHF.R.U32.HI R5, RZ, R3, R0 ;  /* 0x00000003ff051219 */ /* 0x002fca0000011600 */
[----:B------:R4:W-:Y:S01]  /*0aa0*/  STL [R1+0xc], R5 ;  /* 0x00000c0501007387 */ /* 0x0009e20000100800 */
[----:B------:R-:W-:-:S04]  /*0ab0*/  IMAD.MOV R3, RZ, RZ, -R5 ;  /* 0x000000ffff037224 */ /* 0x000fc800078e0a05 */
[----:B------:R-:W-:Y:S01]  /*0ac0*/  IMAD R2, R2, R3, UR4 ;  /* 0x0000000402027e24 */ /* 0x000fe2000f8e0203 */
[----:B------:R-:W-:Y:S06]  /*0ad0*/  @!P0 BRA `(.L_x_10) ;  /* 0x000000b0007c8947 */ /* 0x000fec0003800000 */
[----:B----4-:R-:W0:Y:S01]  /*0ae0*/  LDC.64 R4, c[0x0][0x418] ;  /* 0x00010600ff047b82 */ /* 0x010e220000000a00 */
[----:B------:R-:W-:Y:S01]  /*0af0*/  LOP3.LUT R8, R2, 0xffff, RZ, 0xc0, !PT ;  /* 0x0000ffff02087812 */ /* 0x000fe200078ec0ff */
[----:B------:R-:W-:-:S06]  /*0b00*/  IMAD.MOV.U32 R19, RZ, RZ, RZ ;  /* 0x000000ffff137224 */ /* 0x000fcc00078e00ff */
[----:B------:R-:W1:Y:S08]  /*0b10*/  LDC R18, c[0x0][0x424] ;  /* 0x00010900ff127b82 */ /* 0x000e700000000800 */
[----:B------:R-:W2:Y:S01]  /*0b20*/  LDC R3, c[0x0][0x2f0] ;  /* 0x0000bc00ff037b82 */ /* 0x000ea20000000800 */
[----:B0-----:R-:W-:-:S04]  /*0b30*/  ISETP.NE.U32.AND P0, PT, R4, RZ, PT ;  /* 0x000000ff0400720c */ /* 0x001fc80003f05070 */
[----:B------:R-:W-:-:S04]  /*0b40*/  ISETP.NE.AND.EX P0, PT, R5, RZ, PT, P0 ;  /* 0x000000ff0500720c */ /* 0x000fc80003f05300 */
[----:B-1----:R-:W-:-:S05]  /*0b50*/  SEL R18, R18, 0x1, P0 ;  /* 0x0000000112127807 */ /* 0x002fca0000000000 */
[----:B--2---:R-:W-:-:S04]  /*0b60*/  IMAD R18, R18, R3, RZ ;  /* 0x0000000312127224 */ /* 0x004fc800078e02ff */
[C---:B------:R-:W-:Y:S01]  /*0b70*/  VIADD R0, R18.reuse, 0xbf ;  /* 0x000000bf12007836 */ /* 0x040fe20000000000 */
[----:B------:R-:W-:-:S03]  /*0b80*/  ISETP.GE.AND P0, PT, R18, 0x1, PT ;  /* 0x000000011200780c */ /* 0x000fc60003f06270 */
[----:B------:R-:W-:-:S05]  /*0b90*/  IMAD.HI R0, R0, 0x2aaaaaab, RZ ;  /* 0x2aaaaaab00007827 */ /* 0x000fca00078e02ff */
[----:B------:R-:W-:-:S04]  /*0ba0*/  SHF.R.U32.HI R3, RZ, 0x1f, R0 ;  /* 0x0000001fff037819 */ /* 0x000fc80000011600 */
[----:B------:R-:W-:Y:S01]  /*0bb0*/  LEA.HI.SX32 R0, R0, R3, 0x1b ;  /* 0x0000000300007211 */ /* 0x000fe200078fdaff */
[----:B------:R-:W-:Y:S06]  /*0bc0*/  @!P0 BRA `(.L_x_11) ;  /* 0x0000000000788947 */ /* 0x000fec0003800000 */
[----:B------:R-:W-:-:S04]  /*0bd0*/  SHF.R.U32.HI R5, RZ, 0x10, R2 ;  /* 0x00000010ff057819 */ /* 0x000fc80000011602 */
[----:B------:R-:W-:-:S13]  /*0be0*/  ISETP.NE.AND P0, PT, R5, RZ, PT ;  /* 0x000000ff0500720c */ /* 0x000fda0003f05270 */
[----:B------:R-:W0:Y:S02]  /*0bf0*/  @!P0 LDC R5, c[0x0][0x9f0] ;  /* 0x00027c00ff058b82 */ /* 0x000e240000000800 */
[-C--:B0-----:R-:W-:Y:S02]  /*0c00*/  IABS R7, R5.reuse ;  /* 0x0000000500077213 */ /* 0x081fe40000000000 */
[----:B------:R-:W-:Y:S02]  /*0c10*/  IADD3 R4, R0, -0x1, R5 ;  /* 0xffffffff00047810 */ /* 0x000fe40007ffe005 */
[----:B------:R-:W0:Y:S01]  /*0c20*/  I2F.RP R6, R7 ;  /* 0x0000000700067306 */ /* 0x000e220000209400 */
[----:B------:R-:W-:-:S05]  /*0c30*/  IABS R11, R5 ;  /* 0x00000005000b7213 */ /* 0x000fca0000000000 */
[----:B------:R-:W-:Y:S02]  /*0c40*/  IMAD.MOV R11, RZ, RZ, -R11 ;  /* 0x000000ffff0b7224 */ /* 0x000fe400078e0a0b */
[----:B0-----:R-:W0:Y:S02]  /*0c50*/  MUFU.RCP R6, R6 ;  /* 0x0000000600067308 */ /* 0x001e240000001000 */
[----:B0-----:R-:W-:Y:S01]  /*0c60*/  VIADD R2, R6, 0xffffffe ;  /* 0x0ffffffe06027836 */ /* 0x001fe20000000000 */
[----:B------:R-:W-:Y:S02]  /*0c70*/  IABS R6, R4 ;  /* 0x0000000400067213 */ /* 0x000fe40000000000 */
[----:B------:R-:W-:-:S03]  /*0c80*/  LOP3.LUT R4, R4, R5, RZ, 0x3c, !PT ;  /* 0x0000000504047212 */ /* 0x000fc600078e3cff */
[----:B------:R0:W1:Y:S01]  /*0c90*/  F2I.FTZ.U32.TRUNC.NTZ R3, R2 ;  /* 0x0000000200037305 */ /* 0x000062000021f000 */
[----:B------:R-:W-:Y:S01]  /*0ca0*/  ISETP.GE.AND P2, PT, R4, RZ, PT ;  /* 0x000000ff0400720c */ /* 0x000fe20003f46270 */
[----:B0-----:R-:W-:Y:S02]  /*0cb0*/  IMAD.MOV.U32 R2, RZ, RZ, RZ ;  /* 0x000000ffff027224 */ /* 0x001fe400078e00ff */
[----:B-1----:R-:W-:-:S04]  /*0cc0*/  IMAD.MOV R10, RZ, RZ, -R3 ;  /* 0x000000ffff0a7224 */ /* 0x002fc800078e0a03 */
[----:B------:R-:W-:-:S04]  /*0cd0*/  IMAD R9, R10, R7, RZ ;  /* 0x000000070a097224 */ /* 0x000fc800078e02ff */
[----:B------:R-:W-:-:S04]  /*0ce0*/  IMAD.HI.U32 R3, R3, R9, R2 ;  /* 0x0000000903037227 */ /* 0x000fc800078e0002 */
[----:B------:R-:W-:Y:S02]  /*0cf0*/  IMAD.MOV.U32 R2, RZ, RZ, R11 ;  /* 0x000000ffff027224 */ /* 0x000fe400078e000b */
[----:B------:R-:W-:-:S04]  /*0d00*/  IMAD.HI.U32 R3, R3, R6, RZ ;  /* 0x0000000603037227 */ /* 0x000fc800078e00ff */
[----:B------:R-:W-:-:S05]  /*0d10*/  IMAD R2, R3, R2, R6 ;  /* 0x0000000203027224 */ /* 0x000fca00078e0206 */
[----:B------:R-:W-:-:S13]  /*0d20*/  ISETP.GT.U32.AND P1, PT, R7, R2, PT ;  /* 0x000000020700720c */ /* 0x000fda0003f24070 */
[----:B------:R-:W-:Y:S02]  /*0d30*/  @!P1 IMAD.IADD R2, R2, 0x1, -R7 ;  /* 0x0000000102029824 */ /* 0x000fe400078e0a07 */
[----:B------:R-:W-:Y:S01]  /*0d40*/  @!P1 VIADD R3, R3, 0x1 ;  /* 0x0000000103039836 */ /* 0x000fe20000000000 */
[----:B------:R-:W-:Y:S02]  /*0d50*/  ISETP.NE.AND P1, PT, R5, RZ, PT ;  /* 0x000000ff0500720c */ /* 0x000fe40003f25270 */
[----:B------:R-:W-:-:S13]  /*0d60*/  ISETP.GE.U32.AND P0, PT, R2, R7, PT ;  /* 0x000000070200720c */ /* 0x000fda0003f06070 */
[----:B------:R-:W-:-:S05]  /*0d70*/  @P0 VIADD R3, R3, 0x1 ;  /* 0x0000000103030836 */ /* 0x000fca0000000000 */
[----:B------:R-:W-:Y:S02]  /*0d80*/  @!P2 IADD3 R3, -R3, RZ, RZ ;  /* 0x000000ff0303a210 */ /* 0x000fe40007ffe1ff */
[----:B------:R-:W-:-:S05]  /*0d90*/  @!P1 LOP3.LUT R3, RZ, R5, RZ, 0x33, !PT ;  /* 0x00000005ff039212 */ /* 0x000fca00078e33ff */
[----:B------:R-:W-:-:S07]  /*0da0*/  IMAD.MOV.U32 R19, RZ, RZ, R3 ;  /* 0x000000ffff137224 */ /* 0x000fce00078e0003 */
.L_x_11:
[-C--:B------:R-:W-:Y:S01]  /*0db0*/  IMAD R2, R8, R19.reuse, RZ ;  /* 0x0000001308027224 */ /* 0x080fe200078e02ff */
[----:B------:R-:W-:Y:S01]  /*0dc0*/  PLOP3.LUT P0, PT, PT, PT, PT, 0x80, 0x0 ;  /* 0x000000000000781c */ /* 0x000fe20003f0f070 */
[----:B------:R-:W-:Y:S01]  /*0dd0*/  VIADD R17, R12, 0xffffff80 ;  /* 0xffffff800c117836 */ /* 0x000fe20000000000 */
[----:B------:R-:W-:Y:S01]  /*0de0*/  CS2R R150, SRZ ;  /* 0x0000000000967805 */ /* 0x000fe2000001ff00 */
[----:B------:R-:W-:Y:S01]  /*0df0*/  IMAD.MOV.U32 R16, RZ, RZ, RZ ;  /* 0x000000ffff107224 */ /* 0x000fe200078e00ff */
[----:B------:R-:W-:Y:S01]  /*0e00*/  VIADDMNMX R19, R2, R19, R0, PT ;  /* 0x0000001302137246 */ /* 0x000fe20003800100 */
[----:B------:R0:W-:Y:S01]  /*0e10*/  STL [R1+0x8], R2 ;  /* 0x0000080201007387 */ /* 0x0001e20000100800 */
[----:B------:R-:W-:Y:S01]  /*0e20*/  IMAD.MOV.U32 R0, RZ, RZ, RZ ;  /* 0x000000ffff007224 */ /* 0x000fe200078e00ff */
[----:B------:R-:W-:Y:S02]  /*0e30*/  CS2R R30, SRZ ;  /* 0x00000000001e7805 */ /* 0x000fe4000001ff00 */
[----:B------:R-:W-:-:S02]  /*0e40*/  ISETP.GT.AND P1, PT, R19, R2, PT ;  /* 0x000000021300720c */ /* 0x000fc40003f24270 */
[----:B------:R-:W-:Y:S02]  /*0e50*/  CS2R R32, SRZ ;  /* 0x0000000000207805 */ /* 0x000fe4000001ff00 */
[----:B------:R-:W-:Y:S02]  /*0e60*/  CS2R R22, SRZ ;  /* 0x0000000000167805 */ /* 0x000fe4000001ff00 */
[----:B------:R-:W-:Y:S02]  /*0e70*/  CS2R R24, SRZ ;  /* 0x0000000000187805 */ /* 0x000fe4000001ff00 */
[----:B------:R-:W-:Y:S02]  /*0e80*/  CS2R R14, SRZ ;  /* 0x00000000000e7805 */ /* 0x000fe4000001ff00 */
[----:B------:R-:W-:Y:S02]  /*0e90*/  CS2R R20, SRZ ;  /* 0x0000000000147805 */ /* 0x000fe4000001ff00 */
[----:B------:R-:W-:-:S02]  /*0ea0*/  CS2R R10, SRZ ;  /* 0x00000000000a7805 */ /* 0x000fc4000001ff00 */
[----:B------:R-:W-:Y:S02]  /*0eb0*/  CS2R R12, SRZ ;  /* 0x00000000000c7805 */ /* 0x000fe4000001ff00 */
[----:B------:R-:W-:Y:S02]  /*0ec0*/  CS2R R6, SRZ ;  /* 0x0000000000067805 */ /* 0x000fe4000001ff00 */
[----:B------:R-:W-:Y:S02]  /*0ed0*/  CS2R R8, SRZ ;  /* 0x0000000000087805 */ /* 0x000fe4000001ff00 */
[----:B------:R-:W-:Y:S02]  /*0ee0*/  CS2R R4, SRZ ;  /* 0x0000000000047805 */ /* 0x000fe4000001ff00 */
[----:B------:R-:W-:Y:S02]  /*0ef0*/  CS2R R34, SRZ ;  /* 0x0000000000227805 */ /* 0x000fe4000001ff00 */
[----:B0-----:R-:W-:-:S02]  /*0f00*/  CS2R R2, SRZ ;  /* 0x0000000000027805 */ /* 0x001fc4000001ff00 */
[----:B------:R-:W-:Y:S02]  /*0f10*/  CS2R R28, SRZ ;  /* 0x00000000001c7805 */ /* 0x000fe4000001ff00 */
[----:B------:R-:W-:Y:S01]  /*0f20*/  CS2R R36, SRZ ;  /* 0x0000000000247805 */ /* 0x000fe2000001ff00 */
[----:B------:R-:W-:Y:S06]  /*0f30*/  @!P1 BRA `(.L_x_12) ;  /* 0x0000006400b89947 */ /* 0x000fec0003800000 */
[----:B------:R-:W-:Y:S01]  /*0f40*/  SHF.R.S32.HI R16, RZ, 0x1f, R17 ;  /* 0x0000001fff107819 */ /* 0x000fe20000011411 */
[----:B------:R-:W0:Y:S01]  /*0f50*/  S2UR UR4, SR_CgaCtaId ;  /* 0x00000000000479c3 */ /* 0x000e220000008800 */
[----:B------:R-:W-:Y:S02]  /*0f60*/  UMOV UR36, 0x400 ;  /* 0x0000040000247882 */ /* 0x000fe40000000000 */
[----:B------:R-:W-:-:S04]  /*0f70*/  LEA.HI R22, R16, R17, RZ, 0x7 ;  /* 0x0000001110167211 */ /* 0x000fc800078f38ff */
[----:B------:R-:W-:-:S06]  /*0f80*/  SHF.R.S32.HI R0, RZ, 0x7, R22 ;  /* 0x00000007ff007819 */ /* 0x000fcc0000011416 */
[----:B------:R-:W1:Y:S01]  /*0f90*/  SHFL.IDX PT, R0, R0, RZ, 0x1f ;  /* 0x00001fff00007589 */ /* 0x000e6200000e0000 */
[----:B0-----:R-:W-:-:S04]  /*0fa0*/  ULEA UR36, UR4, UR36, 0x18 ;  /* 0x0000002404247291 */ /* 0x001fc8000f8ec03f */
[----:B------:R-:W-:-:S04]  /*0fb0*/  UIADD3 UR4, UR36, 0x1e800, URZ ;  /* 0x0001e80024047890 */ /* 0x000fc8000fffe03f */
[----:B------:R-:W-:Y:S01]  /*0fc0*/  ULOP3.LUT UP0, URZ, UR4, 0x3ff, URZ, 0xc0, !UPT ;  /* 0x000003ff043f7892 */ /* 0x000fe2000f80c03f */
[----:B-1----:R0:W-:Y:S05]  /*0fd0*/  STL [R1+0x4], R0 ;  /* 0x0000040001007387 */ /* 0x0021ea0000100800 */
[----:B------:R-:W-:-:S13]  /*0fe0*/  PLOP3.LUT P0, PT, PT, PT, UP0, 0x80, 0x0 ;  /* 0x000000000000781c */ /* 0x000fda0003f0f008 */
[----:B0-----:R-:W-:Y:S05]  /*0ff0*/  @!P0 BRA `(.L_x_13) ;  /* 0x0000000000408947 */ /* 0x001fea0003800000 */
[----:B------:R-:W-:Y:S01]  /*1000*/  MOV R0, 0x0 ;  /* 0x0000000000007802 */ /* 0x000fe20000000f00 */
[----:B------:R-:W-:Y:S01]  /*1010*/  ULDC.64 UR4, c[0x4][0xa8] ;  /* 0x01002a0000047ab9 */ /* 0x000fe20000000a00 */
[----:B------:R-:W-:Y:S01]  /*1020*/  ULDC.64 UR6, c[0x4][0x48] ;  /* 0x0100120000067ab9 */ /* 0x000fe20000000a00 */
[----:B------:R-:W-:Y:S01]  /*1030*/  IMAD.U32 R4, RZ, RZ, UR4 ;  /* 0x00000004ff047e24 */ /* 0x000fe2000f8e00ff */
[----:B------:R0:W1:Y:S01]  /*1040*/  LDC.64 R2, c[0x4][R0] ;  /* 0x0100000000027b82 */ /* 0x0000620000000a00 */
[----:B------:R-:W-:Y:S01]  /*1050*/  IMAD.U32 R5, RZ, RZ, UR5 ;  /* 0x00000005ff057e24 */ /* 0x000fe2000f8e00ff */
[----:B------:R-:W-:Y:S01]  /*1060*/  ULDC.64 UR4, c[0x4][0xb0] ;  /* 0x01002c0000047ab9 */ /* 0x000fe20000000a00 */
[----:B------:R-:W-:Y:S02]  /*1070*/  IMAD.U32 R10, RZ, RZ, UR6 ;  /* 0x00000006ff0a7e24 */ /* 0x000fe4000f8e00ff */
[----:B------:R-:W-:Y:S02]  /*1080*/  IMAD.U32 R6, RZ, RZ, UR4 ;  /* 0x00000004ff067e24 */ /* 0x000fe4000f8e00ff */
[----:B------:R-:W-:-:S02]  /*1090*/  IMAD.U32 R7, RZ, RZ, UR5 ;  /* 0x00000005ff077e24 */ /* 0x000fc4000f8e00ff */
[----:B------:R-:W-:Y:S02]  /*10a0*/  IMAD.U32 R11, RZ, RZ, UR7 ;  /* 0x00000007ff0b7e24 */ /* 0x000fe4000f8e00ff */
[----:B------:R-:W-:Y:S02]  /*10b0*/  IMAD.MOV.U32 R8, RZ, RZ, 0x70 ;  /* 0x00000070ff087424 */ /* 0x000fe400078e00ff */
[----:B------:R-:W-:Y:S02]  /*10c0*/  IMAD.MOV.U32 R12, RZ, RZ, 0x1 ;  /* 0x00000001ff0c7424 */ /* 0x000fe400078e00ff */
[----:B0-----:R-:W-:-:S07]  /*10d0*/  IMAD.MOV.U32 R13, RZ, RZ, RZ ;  /* 0x000000ffff0d7224 */ /* 0x001fce00078e00ff */
[----:B------:R-:W-:-:S07]  /*10e0*/  LEPC R20, `(.L_x_13) ;  /* 0x000000001014794e */ /* 0x000fce0000000000 */
[----:B-1----:R-:W-:Y:S05]  /*10f0*/  CALL.ABS.NOINC R2 ;  /* 0x0000000002007343 */ /* 0x002fea0003c00000 */
.L_x_13:
[----:B------:R-:W-:Y:S01]  /*1100*/  SHF.L.U32 R2, RZ, 0x1f, RZ ;  /* 0x0000001fff027819 */ /* 0x000fe200000006ff */
[----:B------:R-:W-:Y:S01]  /*1110*/  IMAD.MOV.U32 R5, RZ, RZ, 0x20 ;  /* 0x00000020ff057424 */ /* 0x000fe200078e00ff */
[----:B------:R-:W-:Y:S02]  /*1120*/  LEA.HI R4, R16, R17, RZ, 0x4 ;  /* 0x0000001110047211 */ /* 0x000fe400078f20ff */
[----:B------:R-:W0:Y:S01]  /*1130*/  SYNCS.PHASECHK.TRANS64.TRYWAIT P1, [UR36+0x30800], R2 ;  /* 0x03080002ff0075a7 */ /* 0x000e220008020164 */
[----:B------:R-:W-:Y:S02]  /*1140*/  LOP3.LUT R26, R26, 0x1, RZ, 0xfc, !PT ;  /* 0x000000011a1a7812 */ /* 0x000fe400078efcff */
[----:B------:R-:W-:Y:S02]  /*1150*/  LOP3.LUT R0, R4, 0xfffffff0, RZ, 0xc0, !PT ;  /* 0xfffffff004007812 */ /* 0x000fe400078ec0ff */
[----:B------:R-:W-:Y:S02]  /*1160*/  ISETP.NE.AND P0, PT, R26, 0x3, PT ;  /* 0x000000031a00780c */ /* 0x000fe40003f05270 */
[----:B------:R-:W-:-:S04]  /*1170*/  IADD3 R0, R17, -R0, RZ ;  /* 0x8000000011007210 */ /* 0x000fc80007ffe0ff */
[----:B------:R-:W-:-:S04]  /*1180*/  SHF.R.S32.HI R3, RZ, 0x1f, R0 ;  /* 0x0000001fff037819 */ /* 0x000fc80000011400 */
[----:B------:R-:W-:-:S04]  /*1190*/  LEA.HI R6, R3, R0, RZ, 0x3 ;  /* 0x0000000003067211 */ /* 0x000fc800078f18ff */
[----:B------:R-:W-:-:S05]  /*11a0*/  LOP3.LUT R3, R6, 0xfffffff8, RZ, 0xc0, !PT ;  /* 0xfffffff806037812 */ /* 0x000fca00078ec0ff */
[----:B------:R-:W-:-:S05]  /*11b0*/  IMAD.IADD R8, R0, 0x1, -R3 ;  /* 0x0000000100087824 */ /* 0x000fca00078e0a03 */
[----:B------:R-:W-:Y:S01]  /*11c0*/  LOP3.LUT P2, RZ, R8, 0x4, RZ, 0xc0, !PT ;  /* 0x0000000408ff7812 */ /* 0x000fe2000784c0ff */
[----:B0-----:R-:W-:-:S12]  /*11d0*/  @!P1 BRA `(.L_x_14) ;  /* 0x000000a800c49947 */ /* 0x001fd80003800000 */
.L_x_109:
[----:B------:R-:W-:Y:S01]  /*11e0*/  SEL R7, R5, 0xffffffe0, !P2 ;  /* 0xffffffe005077807 */ /* 0x000fe20005000000 */
[----:B------:R-:W-:Y:S06]  /*11f0*/  @!P0 BRA `(.L_x_15) ;  /* 0x0000000000048947 */ /* 0x000fec0003800000 */
[----:B------:R-:W-:Y:S01]  /*1200*/  BPT.TRAP 0x1 ;  /* 0x000000040000795c */ /* 0x000fe20000300000 */
.L_x_15:
[----:B------:R1:W2:Y:S01]  /*1210*/  SYNCS.PHASECHK.TRANS64.TRYWAIT P2, [UR36+0x30830], R2 ;  /* 0x03083002ff0075a7 */ /* 0x0002a20008040164 */
[----:B------:R-:W-:Y:S05]  /*1220*/  @!P0 BRA `(.L_x_16) ;  /* 0x0000000000048947 */ /* 0x000fea0003800000 */
[----:B------:R-:W-:Y:S01]  /*1230*/  BPT.TRAP 0x1 ;  /* 0x000000040000795c */ /* 0x000fe20000300000 */
.L_x_16:
[----:B0-----:R-:W3:Y:S01]  /*1240*/  LDL R3, [R1+0x4] ;  /* 0x0000040001037983 */ /* 0x001ee20000100800 */
[----:B------:R-:W-:Y:S01]  /*1250*/  ISETP.NE.AND P1, PT, R27, RZ, PT ;  /* 0x000000ff1b00720c */ /* 0x000fe20003f25270 */
[----:B---3--:R-:W-:-:S05]  /*1260*/  IMAD.HI R0, R3, 0x55555556, RZ ;  /* 0x5555555603007827 */ /* 0x008fca00078e02ff */
[----:B------:R-:W-:-:S05]  /*1270*/  LEA.HI R0, R0, R0, RZ, 0x1 ;  /* 0x0000000000007211 */ /* 0x000fca00078f08ff */
[----:B------:R-:W-:-:S05]  /*1280*/  IMAD R0, R0, -0x3, R3 ;  /* 0xfffffffd00007824 */ /* 0x000fca00078e0203 */
[----:B------:R-:W-:-:S05]  /*1290*/  LEA R3, R0, UR36, 0xd ;  /* 0x0000002400037c11 */ /* 0x000fca000f8e68ff */
[----:B------:R0:W-:Y:S01]  /*12a0*/  STL [R1], R3 ;  /* 0x0000000301007387 */ /* 0x0001e20000100800 */
[----:B------:R-:W-:-:S05]  /*12b0*/  VIADD R0, R3, 0xc400 ;  /* 0x0000c40003007836 */ /* 0x000fca0000000000 */
[----:B------:R-:W-:-:S04]  /*12c0*/  SHF.R.U32.HI R0, RZ, 0x4, R0 ;  /* 0x00000004ff007819 */ /* 0x000fc80000011600 */
[----:B------:R-:W-:Y:S01]  /*12d0*/  LOP3.LUT R152, R0, 0x3fff, RZ, 0xc0, !PT ;  /* 0x00003fff00987812 */ /* 0x000fe200078ec0ff */
[----:B0-2---:R-:W-:Y:S06]  /*12e0*/  @P2 BRA `(.L_x_17) ;  /* 0x0000000000082947 */ /* 0x005fec0003800000 */
[----:B------:R-:W0:Y:S02]  /*12f0*/  SYNCS.PHASECHK.TRANS64.TRYWAIT P2, [UR36+0x30830], R2 ;  /* 0x03083002ff0075a7 */ /* 0x000e240008040164 */
[----:B0-----:R-:W-:Y:S05]  /*1300*/  @!P2 BRA `(.L_x_18) ;  /* 0x000000a80090a947 */ /* 0x001fea0003800000 */
.L_x_17:
[----:B------:R-:W-:Y:S05]  /*1310*/  WARPSYNC.ALL ;  /* 0x0000000000007948 */ /* 0x000fea0003800000 */
[----:B------:R-:W-:Y:S01]  /*1320*/  IMAD.MOV.U32 R0, RZ, RZ, RZ ;  /* 0x000000ffff007224 */ /* 0x000fe200078e00ff */
[----:B------:R-:W-:Y:S01]  /*1330*/  LOP3.LUT R152, R152, 0x10000, RZ, 0xfc, !PT ;  /* 0x0001000098987812 */ /* 0x000fe200078efcff */
[----:B------:R-:W-:Y:S02]  /*1340*/  IMAD.MOV.U32 R151, RZ, RZ, RZ ;  /* 0x000000ffff977224 */ /* 0x000fe400078e00ff */
[----:B------:R-:W-:Y:S01]  /*1350*/  IMAD.MOV.U32 R153, RZ, RZ, 0x40000040 ;  /* 0x40000040ff997424 */ /* 0x000fe200078e00ff */
[----:B------:R-:W-:Y:S01]  /*1360*/  UIADD3 UR4, UR36, 0x12400, URZ ;  /* 0x0001240024047890 */ /* 0x000fe2000fffe03f */
[----:B------:R-:W2:Y:S01]  /*1370*/  LDL R121, [R1+0x8] ;  /* 0x0000080001797983 */ /* 0x000ea20000100800 */
[C---:B------:R-:W-:Y:S01]  /*1380*/  R2UR UR8, R152.reuse ;  /* 0x00000000980872ca */ /* 0x040fe200000e0000 */
[----:B------:R-:W-:Y:S01]  /*1390*/  WARPGROUP.ARRIVE ;  /* 0x00000000000079c5 */ /* 0x000fe20000000000 */
[----:B------:R-:W-:Y:S01]  /*13a0*/  USHF.R.U32.HI UR4, URZ, 0x4, UR4 ;  /* 0x000000043f047899 */ /* 0x000fe20008011604 */
[----:B------:R-:W-:Y:S01]  /*13b0*/  R2UR UR9, R153 ;  /* 0x00000000990972ca */ /* 0x000fe200000e0000 */
[----:B------:R-:W-:Y:S01]  /*13c0*/  UMOV UR11, 0x40000040 ;  /* 0x40000040000b7882 */ /* 0x000fe20000000000 */
[----:B------:R-:W-:Y:S01]  /*13d0*/  R2UR UR16, R152 ;  /* 0x00000000981072ca */ /* 0x000fe200000e0000 */
[----:B------:R-:W-:Y:S01]  /*13e0*/  ULOP3.LUT UR4, UR4, 0x3fff, URZ, 0xc0, !UPT ;  /* 0x00003fff04047892 */ /* 0x000fe2000f8ec03f */
[----:B------:R-:W-:Y:S01]  /*13f0*/  LOP3.LUT R22, R22, 0xffffff80, RZ, 0xc0, !PT ;  /* 0xffffff8016167812 */ /* 0x000fe200078ec0ff */
[----:B------:R-:W-:Y:S01]  /*1400*/  UMOV UR13, 0x40000040 ;  /* 0x40000040000d7882 */ /* 0x000fe20000000000 */
[----:B------:R-:W-:Y:S01]  /*1410*/  UMOV UR15, 0x40000040 ;  /* 0x40000040000f7882 */ /* 0x000fe20000000000 */
[----:B------:R-:W-:Y:S01]  /*1420*/  ULOP3.LUT UR6, UR4, 0x10000, URZ, 0xfc, !UPT ;  /* 0x0001000004067892 */ /* 0x000fe2000f8efc3f */
[----:B01----:R-:W-:Y:S01]  /*1430*/  IMAD.MOV.U32 R2, RZ, RZ, -0x2 ;  /* 0xfffffffeff027424 */ /* 0x003fe200078e00ff */
[----:B------:R-:W-:Y:S01]  /*1440*/  UMOV UR17, 0x40000040 ;  /* 0x4000004000117882 */ /* 0x000fe20000000000 */
[----:B------:R-:W-:Y:S01]  /*1450*/  UMOV UR19, 0x40000040 ;  /* 0x4000004000137882 */ /* 0x000fe20000000000 */
[----:B------:R-:W-:Y:S01]  /*1460*/  UIADD3 UR14, UR6, 0x4, URZ ;  /* 0x00000004060e7890 */ /* 0x000fe2000fffe03f */
[----:B------:R-:W-:Y:S01]  /*1470*/  IMAD.IADD R22, R17, 0x1, -R22 ;  /* 0x0000000111167824 */ /* 0x000fe200078e0a16 */
[----:B------:R-:W-:Y:S01]  /*1480*/  UIADD3 UR18, UR6, 0x6, URZ ;  /* 0x0000000606127890 */ /* 0x000fe2000fffe03f */
[----:B------:R-:W-:Y:S01]  /*1490*/  P2R R11, PR, RZ, 0x2 ;  /* 0x00000002ff0b7803 */ /* 0x000fe20000000000 */
[----:B------:R-:W-:Y:S01]  /*14a0*/  UMOV UR10, UR6 ;  /* 0x00000006000a7c82 */ /* 0x000fe20008000000 */
[----:B------:R-:W-:Y:S01]  /*14b0*/  UIADD3 UR12, UR16, 0x4, URZ ;  /* 0x00000004100c7890 */ /* 0x000fe2000fffe03f */
[----:B------:R-:W-:Y:S01]  /*14c0*/  HGMMA.64x192x16.F32.BF16 R24, gdesc[UR8], RZ, !UPT, gsb0 ;  /* 0x02e00000081879f0 */ /* 0x000fe2000c0018ff */
[----:B------:R-:W-:Y:S01]  /*14d0*/  UIADD3 UR8, UR16, 0x2, URZ ;  /* 0x0000000210087890 */ /* 0x000fe2000fffe03f */
[----:B------:R-:W-:Y:S01]  /*14e0*/  SHF.R.S32.HI R3, RZ, 0x1f, R22 ;  /* 0x0000001fff037819 */ /* 0x000fe20000011416 */
[----:B------:R-:W-:Y:S01]  /*14f0*/  UIADD3 UR10, UR6, 0x2, URZ ;  /* 0x00000002060a7890 */ /* 0x000fe2000fffe03f */
[----:B------:R-:W-:Y:S01]  /*1500*/  P2R R13, PR, RZ, 0x1 ;  /* 0x00000001ff0d7803 */ /* 0x000fe20000000000 */
[----:B------:R-:W-:Y:S01]  /*1510*/  UMOV UR9, 0x40000040 ;  /* 0x4000004000097882 */ /* 0x000fe20000000000 */
[----:B------:R-:W-:Y:S01]  /*1520*/  UMOV UR11, 0x40000040 ;  /* 0x40000040000b7882 */ /* 0x000fe20000000000 */
[----:B------:R-:W-:Y:S01]  /*1530*/  UIADD3 UR16, UR16, 0x6, URZ ;  /* 0x0000000610107890 */ /* 0x000fe2000fffe03f */
[----:B------:R-:W-:Y:S01]  /*1540*/  LEA.HI R3, R3, R22, RZ, 0x2 ;  /* 0x0000001603037211 */ /* 0x000fe200078f10ff */
[----:B------:R-:W-:Y:S01]  /*1550*/  ULDC UR4, c[0x0][0x988] ;  /* 0x0002620000047ab9 */ /* 0x000fe20000000800 */
[----:B------:R-:W-:Y:S01]  /*1560*/  SHF.L.U32 R6, R6, 0x6, RZ ;  /* 0x0000000606067819 */ /* 0x000fe200000006ff */
[--C-:B------:R-:W-:Y:S01]  /*1570*/  IMAD.MOV.U32 R149, RZ, RZ, R151.reuse ;  /* 0x000000ffff957224 */ /* 0x100fe200078e0097 */
[----:B------:R-:W-:Y:S01]  /*1580*/  LOP3.LUT R3, R3, 0x7ffffffc, RZ, 0xc0, !PT ;  /* 0x7ffffffc03037812 */ /* 0x000fe200078ec0ff */
[--C-:B------:R-:W-:Y:S01]  /*1590*/  IMAD.MOV.U32 R145, RZ, RZ, R151.reuse ;  /* 0x000000ffff917224 */ /* 0x100fe200078e0097 */
[-C--:B------:R-:W-:Y:S01]  /*15a0*/  MOV R147, R151.reuse ;  /* 0x0000009700937202 */ /* 0x080fe20000000f00 */
[----:B------:R-:W-:Y:S01]  /*15b0*/  IMAD.MOV.U32 R143, RZ, RZ, R151 ;  /* 0x000000ffff8f7224 */ /* 0x000fe200078e0097 */
[----:B------:R-:W-:Y:S01]  /*15c0*/  MOV R133, R151 ;  /* 0x0000009700857202 */ /* 0x000fe20000000f00 */
[----:B------:R-:W-:-:S02]  /*15d0*/  IMAD.IADD R3, R22, 0x1, -R3 ;  /* 0x0000000116037824 */ /* 0x000fc400078e0a03 */
[--C-:B------:R-:W-:Y:S02]  /*15e0*/  IMAD.MOV.U32 R141, RZ, RZ, R151.reuse ;  /* 0x000000ffff8d7224 */ /* 0x100fe400078e0097 */
[----:B------:R-:W-:Y:S02]  /*15f0*/  IMAD R3, R3, R2, 0xc0 ;  /* 0x000000c003037424 */ /* 0x000fe400078e0202 */
[----:B------:R-:W-:Y:S02]  /*1600*/  IMAD.MOV.U32 R139, RZ, RZ, R151 ;  /* 0x000000ffff8b7224 */ /* 0x000fe400078e0097 */
[----:B------:R-:W-:Y:S02]  /*1610*/  IMAD.IADD R18, R18, 0x1, R3 ;  /* 0x0000000112127824 */ /* 0x000fe400078e0203 */
[----:B------:R-:W-:Y:S02]  /*1620*/  IMAD.MOV.U32 R137, RZ, RZ, R151 ;  /* 0x000000ffff897224 */ /* 0x000fe400078e0097 */
[----:B------:R-:W-:-:S02]  /*1630*/  IMAD R9, R19, -0xc0, R18 ;  /* 0xffffff4013097824 */ /* 0x000fc400078e0212 */
[--C-:B------:R-:W-:Y:S02]  /*1640*/  IMAD.MOV.U32 R135, RZ, RZ, R151.reuse ;  /* 0x000000ffff877224 */ /* 0x100fe400078e0097 */
[--C-:B------:R-:W-:Y:S01]  /*1650*/  IMAD.MOV.U32 R127, RZ, RZ, R151.reuse ;  /* 0x000000ffff7f7224 */ /* 0x100fe200078e0097 */
[C---:B------:R-:W-:Y:S01]  /*1660*/  ISETP.GT.AND P5, PT, R9.reuse, RZ, PT ;  /* 0x000000ff0900720c */ /* 0x040fe20003fa4270 */
[--C-:B------:R-:W-:Y:S01]  /*1670*/  IMAD.MOV.U32 R125, RZ, RZ, R151.reuse ;  /* 0x000000ffff7d7224 */ /* 0x100fe200078e0097 */
[C---:B------:R-:W-:Y:S01]  /*1680*/  ISETP.GT.AND P4, PT, R9.reuse, 0x1, PT ;  /* 0x000000010900780c */ /* 0x040fe20003f84270 */
[----:B------:R-:W-:Y:S01]  /*1690*/  IMAD.MOV.U32 R123, RZ, RZ, R151 ;  /* 0x000000ffff7b7224 */ /* 0x000fe200078e0097 */
[C---:B------:R-:W-:Y:S02]  /*16a0*/  ISETP.GT.AND P3, PT, R9.reuse, 0x8, PT ;  /* 0x000000080900780c */ /* 0x040fe40003f64270 */
[C---:B------:R-:W-:Y:S02]  /*16b0*/  ISETP.GT.AND P2, PT, R9.reuse, 0x9, PT ;  /* 0x000000090900780c */ /* 0x040fe40003f44270 */
[----:B------:R-:W-:-:S02]  /*16c0*/  ISETP.GT.AND P6, PT, R9, 0x10, PT ;  /* 0x000000100900780c */ /* 0x000fc40003fc4270 */
[C---:B------:R-:W-:Y:S02]  /*16d0*/  ISETP.GT.AND P1, PT, R9.reuse, 0x99, PT ;  /* 0x000000990900780c */ /* 0x040fe40003f24270 */
[----:B------:R-:W-:Y:S01]  /*16e0*/  ISETP.GT.AND P0, PT, R9, 0xa0, PT ;  /* 0x000000a00900780c */ /* 0x000fe20003f04270 */
[----:B------:R-:W-:Y:S02]  /*16f0*/  WARPGROUP.DEPBAR.LE gsb0, 0x0 ;  /* 0x00008000000079c5 */ /* 0x000fe40000010000 */
[----:B------:R-:W-:-:S06]  /*1700*/  WARPGROUP.ARRIVE ;  /* 0x00000000000079c5 */ /* 0x000fcc0000000000 */
[----:B------:R-:W-:Y:S03]  /*1710*/  HGMMA.64x192x16.F32.BF16 R24, gdesc[UR8], R24, gsb0 ;  /* 0x02e00000081879f0 */ /* 0x000fe60008001818 */
[----:B------:R-:W-:Y:S02]  /*1720*/  WARPGROUP.DEPBAR.LE gsb0, 0x0 ;  /* 0x00008000000079c5 */ /* 0x000fe40000010000 */
[----:B------:R-:W-:-:S15]  /*1730*/  WARPGROUP.ARRIVE ;  /* 0x00000000000079c5 */ /* 0x000fde0000000000 */
[----:B------:R-:W-:Y:S03]  /*1740*/  HGMMA.64x192x16.F32.BF16 R24, gdesc[UR12], R24, gsb0 ;  /* 0x02e000000c1879f0 */ /* 0x000fe60008001818 */
[----:B------:R-:W-:Y:S02]  /*1750*/  WARPGROUP.DEPBAR.LE gsb0, 0x0 ;  /* 0x00008000000079c5 */ /* 0x000fe40000010000 */
[----:B------:R-:W-:-:S15]  /*1760*/  WARPGROUP.ARRIVE ;  /* 0x00000000000079c5 */ /* 0x000fde0000000000 */
[----:B------:R-:W-:Y:S03]  /*1770*/  HGMMA.64x192x16.F32.BF16 R24, gdesc[UR16], R24, gsb0 ;  /* 0x02e00000101879f0 */ /* 0x000fe60008001818 */
[----:B------:R-:W-:Y:S02]  /*1780*/  WARPGROUP.DEPBAR.LE gsb0, 0x0 ;  /* 0x00008000000079c5 */ /* 0x000fe40000010000 */
[----:B------:R-:W-:Y:S02]  /*1790*/  FSEL R24, R24, -INF , P5 ;  /* 0xff80000018187808 */ /* 0x000fe40002800000 */
[----:B------:R-:W-:Y:S02]  /*17a0*/  FSEL R25, R25, -INF , P4 ;  /* 0xff80000019197808 */ /* 0x000fe40002000000 */
[----:B------:R-:W-:Y:S02]  /*17b0*/  FSEL R28, R28, -INF , P3 ;  /* 0xff8000001c1c7808 */ /* 0x000fe40001800000 */
[----:B------:R-:W-:-:S02]  /*17c0*/  FMNMX.FTZ R3, R24, R25, !PT ;  /* 0x0000001918037209 */ /* 0x000fc40007810000 */
[----:B------:R-:W-:Y:S02]  /*17d0*/  FSEL R10, R29, -INF , P2 ;  /* 0xff8000001d0a7808 */ /* 0x000fe40001000000 */
[----:B------:R-:W-:Y:S02]  /*17e0*/  FMNMX.FTZ R3, R28, R3, !PT ;  /* 0x000000031c037209 */ /* 0x000fe40007810000 */
[----:B------:R-:W-:Y:S02]  /*17f0*/  FSEL R26, R26, -INF , P5 ;  /* 0xff8000001a1a7808 */ /* 0x000fe40002800000 */
[----:B------:R-:W-:Y:S02]  /*1800*/  ISETP.GT.AND P5, PT, R9, 0x11, PT ;  /* 0x000000110900780c */ /* 0x000fe40003fa4270 */
[----:B------:R-:W-:Y:S02]  /*1810*/  FSEL R32, R32, -INF , P6 ;  /* 0xff80000020207808 */ /* 0x000fe40003000000 */
[----:B------:R-:W-:-:S02]  /*1820*/  FMNMX.FTZ R3, R10, R3, !PT ;  /* 0x000000030a037209 */ /* 0x000fc40007810000 */
[----:B------:R-:W-:Y:S02]  /*1830*/  FSEL R27, R27, -INF , P4 ;  /* 0xff8000001b1b7808 */ /* 0x000fe40002000000 */
[----:B------:R-:W-:Y:S02]  /*1840*/  ISETP.GT.AND P4, PT, R9, 0x18, PT ;  /* 0x000000180900780c */ /* 0x000fe40003f84270 */
[----:B------:R-:W-:Y:S02]  /*1850*/  FSEL R12, R33, -INF , P5 ;  /* 0xff800000210c7808 */ /* 0x000fe40002800000 */
[----:B------:R-:W-:Y:S02]  /*1860*/  FMNMX.FTZ R3, R32, R3, !PT ;  /* 0x0000000320037209 */ /* 0x000fe40007810000 */
[----:B------:R-:W-:Y:S02]  /*1870*/  FSEL R30, R30, -INF , P3 ;  /* 0xff8000001e1e7808 */ /* 0x000fe40001800000 */
[----:B------:R-:W-:-:S02]  /*1880*/  ISETP.GT.AND P3, PT, R9, 0x19, PT ;  /* 0x000000190900780c */ /* 0x000fc40003f64270 */
        /* <DEDUP_REMOVED lines=127> */
[----:B------:R-:W-:Y:S02]  /*2080*/  FMNMX.FTZ R3, R97, R2, !PT ;  /* 0x0000000261037209 */ /* 0x000fe40007810000 */
[----:B------:R-:W-:Y:S02]  /*2090*/  FSEL R101, R101, -INF , P1 ;  /* 0xff80000065657808 */ /* 0x000fe40000800000 */
[----:B------:R-:W-:Y:S02]  /*20a0*/  FMNMX.FTZ R2, R100, R3, !PT ;  /* 0x0000000364027209 */ /* 0x000fe40007810000 */
[----:B------:R-:W-:Y:S02]  /*20b0*/  ISETP.GT.AND P1, PT, R9, 0xa1, PT ;  /* 0x000000a10900780c */ /* 0x000fe40003f24270 */
[----:B------:R-:W-:-:S02]  /*20c0*/  FSEL R37, R104, -INF , P0 ;  /* 0xff80000068257808 */ /* 0x000fc40000000000 */
[----:B------:R-:W-:Y:S02]  /*20d0*/  FMNMX.FTZ R2, R101, R2, !PT ;  /* 0x0000000265027209 */ /* 0x000fe40007810000 */
        /* <DEDUP_REMOVED lines=8> */
[----:B------:R-:W-:Y:S02]  /*2160*/  FSEL R109, R109, -INF , P2 ;  /* 0xff8000006d6d7808 */ /* 0x000fe40001000000 */
[----:B------:R-:W-:Y:S02]  /*2170*/  FMNMX.FTZ R2, R39, R2, !PT ;  /* 0x0000000227027209 */ /* 0x000fe40007810000 */
[----:B------:R-:W-:-:S02]  /*2180*/  ISETP.GT.AND P3, PT, R9, 0xb0, PT ;  /* 0x000000b00900780c */ /* 0x000fc40003f64270 */
[----:B------:R-:W-:Y:S02]  /*2190*/  FSEL R98, R98, -INF , P4 ;  /* 0xff80000062627808 */ /* 0x000fe40002000000 */
[----:B------:R-:W-:Y:S02]  /*21a0*/  FSEL R112, R112, -INF , P3 ;  /* 0xff80000070707808 */ /* 0x000fe40001800000 */
[----:B------:R-:W-:Y:S02]  /*21b0*/  FMNMX.FTZ R3, R109, R2, !PT ;  /* 0x000000026d037209 */ /* 0x000fe40007810000 */
[----:B------:R-:W-:Y:S02]  /*21c0*/  ISETP.GT.AND P4, PT, R9, 0xb1, PT ;  /* 0x000000b10900780c */ /* 0x000fe40003f84270 */
[----:B------:R-:W-:Y:S02]  /*21d0*/  FSEL R92, R95, -INF , P5 ;  /* 0xff8000005f5c7808 */ /* 0x000fe40002800000 */
[----:B------:R-:W-:-:S02]  /*21e0*/  FSEL R113, R113, -INF , P4 ;  /* 0xff80000071717808 */ /* 0x000fc40002000000 */
[----:B------:R-:W-:Y:S02]  /*21f0*/  FMNMX.FTZ R2, R112, R3, !PT ;  /* 0x0000000370027209 */ /* 0x000fe40007810000 */
[----:B------:R-:W-:Y:S02]  /*2200*/  ISETP.GT.AND P5, PT, R9, 0xb8, PT ;  /* 0x000000b80900780c */ /* 0x000fe40003fa4270 */
[----:B------:R-:W-:Y:S02]  /*2210*/  FSEL R94, R94, -INF , P6 ;  /* 0xff8000005e5e7808 */ /* 0x000fe40003000000 */
[----:B------:R-:W-:Y:S02]  /*2220*/  FSEL R116, R116, -INF , P5 ;  /* 0xff80000074747808 */ /* 0x000fe40002800000 */
[----:B------:R-:W-:Y:S02]  /*2230*/  FMNMX.FTZ R3, R113, R2, !PT ;  /* 0x0000000271037209 */ /* 0x000fe40007810000 */
[----:B------:R-:W-:-:S02]  /*2240*/  ISETP.GT.AND P6, PT, R9, 0xb9, PT ;  /* 0x000000b90900780c */ /* 0x000fc40003fc4270 */
[----:B------:R-:W-:Y:S01]  /*2250*/  FMNMX.FTZ R2, R116, R3, !PT ;  /* 0x0000000374027209 */ /* 0x000fe20007810000 */
[----:B------:R-:W-:Y:S01]  /*2260*/  IMAD.U32 R3, RZ, RZ, UR4 ;  /* 0x00000004ff037e24 */ /* 0x000fe2000f8e00ff */
[----:B------:R-:W-:Y:S02]  /*2270*/  FSEL R117, R117, -INF , P6 ;  /* 0xff80000075757808 */ /* 0x000fe40003000000 */
[----:B------:R-:W-:Y:S02]  /*2280*/  P2R R47, PR, RZ, 0x4 ;  /* 0x00000004ff2f7803 */ /* 0x000fe40000000000 */
[----:B------:R-:W-:Y:S02]  /*2290*/  FMNMX.FTZ R41, R117, R2, !PT ;  /* 0x0000000275297209 */ /* 0x000fe40007810000 */
[----:B------:R-:W-:Y:S02]  /*22a0*/  P2R R51, PR, RZ, 0x2 ;  /* 0x00000002ff337803 */ /* 0x000fe40000000000 */
[----:B------:R-:W-:Y:S01]  /*22b0*/  P2R R49, PR, RZ, 0x1 ;  /* 0x00000001ff317803 */ /* 0x000fe20000000000 */
[----:B------:R-:W0:Y:S01]  /*22c0*/  SHFL.BFLY PT, R2, R41, 0x2, 0x1f ;  /* 0x0c401f0029027f89 */ /* 0x000e2200000e0000 */
[----:B------:R-:W-:-:S02]  /*22d0*/  ISETP.GT.AND P0, PT, R9, 0x99, PT ;  /* 0x000000990900780c */ /* 0x000fc40003f04270 */
[----:B------:R-:W-:Y:S02]  /*22e0*/  ISETP.GT.AND P1, PT, R9, 0xa0, PT ;  /* 0x000000a00900780c */ /* 0x000fe40003f24270 */
[----:B------:R-:W-:Y:S02]  /*22f0*/  FSEL R104, R103, -INF , P0 ;  /* 0xff80000067687808 */ /* 0x000fe40000000000 */
[----:B------:R-:W-:Y:S02]  /*2300*/  ISETP.NE.AND P0, PT, R49, RZ, PT ;  /* 0x000000ff3100720c */ /* 0x000fe40003f05270 */
[----:B------:R-:W-:Y:S02]  /*2310*/  FSEL R106, R106, -INF , P1 ;  /* 0xff8000006a6a7808 */ /* 0x000fe40000800000 */
[----:B------:R-:W-:Y:S02]  /*2320*/  FSEL R110, R110, -INF , P0 ;  /* 0xff8000006e6e7808 */ /* 0x000fe40000000000 */
[----:B------:R-:W-:-:S02]  /*2330*/  ISETP.NE.AND P0, PT, R13, RZ, PT ;  /* 0x000000ff0d00720c */ /* 0x000fc40003f05270 */
[----:B------:R-:W-:-:S04]  /*2340*/  ISETP.NE.AND P1, PT, R51, RZ, PT ;  /* 0x000000ff3300720c */ /* 0x000fc80003f25270 */
[----:B------:R-:W-:Y:S02]  /*2350*/  FSEL R108, R107, -INF , P1 ;  /* 0xff8000006b6c7808 */ /* 0x000fe40000800000 */
[----:B------:R-:W-:Y:S02]  /*2360*/  ISETP.NE.AND P1, PT, R11, RZ, PT ;  /* 0x000000ff0b00720c */ /* 0x000fe40003f25270 */
[----:B0-----:R-:W-:Y:S02]  /*2370*/  FMNMX.FTZ R43, R41, R2, !PT ;  /* 0x00000002292b7209 */ /* 0x001fe40007810000 */
[----:B------:R-:W-:-:S03]  /*2380*/  FMNMX.FTZ R41, R26, R27, !PT ;  /* 0x0000001b1a297209 */ /* 0x000fc60007810000 */
[----:B------:R-:W0:Y:S01]  /*2390*/  SHFL.BFLY PT, R2, R43, 0x1, 0x1f ;  /* 0x0c201f002b027f89 */ /* 0x000e2200000e0000 */
[----:B------:R-:W-:-:S04]  /*23a0*/  FMNMX.FTZ R41, R30, R41, !PT ;  /* 0x000000291e297209 */ /* 0x000fc80007810000 */
[----:B------:R-:W-:-:S04]  /*23b0*/  FMNMX.FTZ R41, R14, R41, !PT ;  /* 0x000000290e297209 */ /* 0x000fc80007810000 */
[----:B------:R-:W-:-:S04]  /*23c0*/  FMNMX.FTZ R41, R34, R41, !PT ;  /* 0x0000002922297209 */ /* 0x000fc80007810000 */
[----:B------:R-:W-:-:S04]  /*23d0*/  FMNMX.FTZ R41, R20, R41, !PT ;  /* 0x0000002914297209 */ /* 0x000fc80007810000 */
[----:B------:R-:W-:-:S04]  /*23e0*/  FMNMX.FTZ R41, R38, R41, !PT ;  /* 0x0000002926297209 */ /* 0x000fc80007810000 */
[----:B------:R-:W-:Y:S02]  /*23f0*/  FMNMX.FTZ R41, R120, R41, !PT ;  /* 0x0000002978297209 */ /* 0x000fe40007810000 */
[----:B0-----:R-:W-:Y:S02]  /*2400*/  FMNMX.FTZ R2, R43, R2, !PT ;  /* 0x000000022b027209 */ /* 0x001fe40007810000 */
[----:B------:R-:W-:Y:S02]  /*2410*/  FMNMX.FTZ R41, R42, R41, !PT ;  /* 0x000000292a297209 */ /* 0x000fe40007810000 */
[C---:B------:R-:W-:Y:S01]  /*2420*/  FSETP.NEU.FTZ.AND P2, PT, R2.reuse, -INF , PT ;  /* 0xff8000000200780b */ /* 0x040fe20003f5d000 */
[----:B------:R-:W-:Y:S01]  /*2430*/  FMUL.FTZ R45, R2, R3 ;  /* 0x00000003022d7220 */ /* 0x000fe20000410000 */
[----:B------:R-:W-:-:S04]  /*2440*/  FMNMX.FTZ R41, R48, R41, !PT ;  /* 0x0000002930297209 */ /* 0x000fc80007810000 */
[----:B------:R-:W-:Y:S02]  /*2450*/  FMNMX.FTZ R41, R46, R41, !PT ;  /* 0x000000292e297209 */ /* 0x000fe40007810000 */
[----:B------:R-:W-:Y:S02]  /*2460*/  FSEL R9, R45, RZ, P2 ;  /* 0x000000ff2d097208 */ /* 0x000fe40001000000 */
[----:B------:R-:W-:Y:S02]  /*2470*/  FMNMX.FTZ R41, R52, R41, !PT ;  /* 0x0000002934297209 */ /* 0x000fe40007810000 */
[----:B------:R-:W-:Y:S01]  /*2480*/  ISETP.NE.AND P2, PT, R47, RZ, PT ;  /* 0x000000ff2f00720c */ /* 0x000fe20003f45270 */
[--C-:B------:R-:W-:Y:S01]  /*2490*/  FFMA.FTZ R67, R18, R3, -R9.reuse ;  /* 0x0000000312437223 */ /* 0x100fe20000010809 */
[----:B------:R-:W-:Y:S01]  /*24a0*/  FMNMX.FTZ R41, R50, R41, !PT ;  /* 0x0000002932297209 */ /* 0x000fe20007810000 */
[-CC-:B------:R-:W-:Y:S01]  /*24b0*/  FFMA.FTZ R13, R28, R3.reuse, -R9.reuse ;  /* 0x000000031c0d7223 */ /* 0x180fe20000010809 */
[-CC-:B------:R-:W-:Y:S01]  /*24c0*/  FFMA.FTZ R28, R23, R3.reuse, -R9.reuse ;  /* 0x00000003171c7223 */ /* 0x180fe20000010809 */
[--C-:B------:R-:W-:Y:S01]  /*24d0*/  FFMA.FTZ R59, R132, R3, -R9.reuse ;  /* 0x00000003843b7223 */ /* 0x100fe20000010809 */
[----:B------:R-:W-:Y:S01]  /*24e0*/  FMNMX.FTZ R41, R56, R41, !PT ;  /* 0x0000002938297209 */ /* 0x000fe20007810000 */
[-CC-:B------:R-:W-:Y:S01]  /*24f0*/  FFMA.FTZ R51, R122, R3.reuse, -R9.reuse ;  /* 0x000000037a337223 */ /* 0x180fe20000010809 */
[----:B------:R-:W-:Y:S01]  /*2500*/  FSEL R132, R111, -INF , P2 ;  /* 0xff8000006f847808 */ /* 0x000fe20001000000 */
        /* <DEDUP_REMOVED lines=15> */
[-CC-:B------:R-:W-:Y:S01]  /*2600*/  FFMA.FTZ R57, R25, R3.reuse, -R9.reuse ;  /* 0x0000000319397223 */ /* 0x180fe20000010809 */
        /* <DEDUP_REMOVED lines=15> */
[----:B------:R0:W-:Y:S01]  /*2700*/  MUFU.EX2 R41, R142 ;  /* 0x0000008e00297308 */ /* 0x0001e20000000800 */
        /* <DEDUP_REMOVED lines=8> */
[----:B0-----:R-:W-:Y:S01]  /*2790*/  FSEL R142, R119, -INF , P6 ;  /* 0xff800000778e7808 */ /* 0x001fe20003000000 */
[-CC-:B------:R-:W-:Y:S01]  /*27a0*/  FFMA.FTZ R40, R148, R3.reuse, -R9.reuse ;  /* 0x0000000394287223 */ /* 0x180fe20000010809 */
[----:B------:R-:W-:Y:S01]  /*27b0*/  FMNMX.FTZ R43, R15, R18, !PT ;  /* 0x000000120f2b7209 */ /* 0x000fe20007810000 */
[-CC-:B------:R-:W-:Y:S01]  /*27c0*/  FFMA.FTZ R47, R150, R3.reuse, -R9.reuse ;  /* 0x00000003962f7223 */ /* 0x180fe20000010809 */
[-CC-:B------:R-:W-:Y:S01]  /*27d0*/  FFMA.FTZ R49, R156, R3.reuse, -R9.reuse ;  /* 0x000000039c317223 */ /* 0x180fe20000010809 */
[--C-:B------:R-:W-:Y:S01]  /*27e0*/  FFMA.FTZ R81, R81, R3, -R9.reuse ;  /* 0x0000000351517223 */ /* 0x100fe20000010809 */
[----:B------:R-:W-:Y:S01]  /*27f0*/  FMNMX.FTZ R18, R80, R43, !PT ;  /* 0x0000002b50127209 */ /* 0x000fe20007810000 */
[-CC-:B------:R-:W-:Y:S01]  /*2800*/  FFMA.FTZ R29, R29, R3.reuse, -R9.reuse ;  /* 0x000000031d1d7223 */ /* 0x180fe20000010809 */
[-CC-:B------:R-:W-:Y:S01]  /*2810*/  FFMA.FTZ R64, R85, R3.reuse, -R9.reuse ;  /* 0x0000000355407223 */ /* 0x180fe20000010809 */
        /* <DEDUP_REMOVED lines=14> */
[----:B------:R-:W-:Y:S01]  /*2900*/  FFMA.FTZ R116, R117, R3, -R9 ;  /* 0x0000000375747223 */ /* 0x000fe20000010809 */
[----:B------:R-:W-:Y:S01]  /*2910*/  MUFU.EX2 R11, R11 ;  /* 0x0000000b000b7308 */ /* 0x000fe20000000800 */
[----:B------:R-:W-:Y:S01]  /*2920*/  IMAD.MOV.U32 R150, RZ, RZ, R151 ;  /* 0x000000ffff967224 */ /* 0x000fe200078e0097 */
[----:B------:R-:W-:-:S04]  /*2930*/  FMNMX.FTZ R43, R86, R43, !PT ;  /* 0x0000002b562b7209 */ /* 0x000fc80007810000 */
[----:B------:R-:W-:Y:S02]  /*2940*/  FMNMX.FTZ R43, R84, R43, !PT ;  /* 0x0000002b542b7209 */ /* 0x000fe40007810000 */
[----:B------:R-:W0:Y:S02]  /*2950*/  MUFU.EX2 R57, R57 ;  /* 0x0000003900397308 */ /* 0x000e240000000800 */
[----:B------:R-:W-:-:S04]  /*2960*/  FMNMX.FTZ R43, R90, R43, !PT ;  /* 0x0000002b5a2b7209 */ /* 0x000fc80007810000 */
[----:B------:R-:W-:Y:S02]  /*2970*/  FMNMX.FTZ R43, R88, R43, !PT ;  /* 0x0000002b582b7209 */ /* 0x000fe40007810000 */
[----:B------:R-:W1:Y:S02]  /*2980*/  MUFU.EX2 R13, R13 ;  /* 0x0000000d000d7308 */ /* 0x000e640000000800 */
[----:B------:R-:W-:-:S04]  /*2990*/  FMNMX.FTZ R43, R94, R43, !PT ;  /* 0x0000002b5e2b7209 */ /* 0x000fc80007810000 */
[----:B------:R-:W-:Y:S02]  /*29a0*/  FMNMX.FTZ R43, R92, R43, !PT ;  /* 0x0000002b5c2b7209 */ /* 0x000fe40007810000 */
[----:B------:R-:W3:Y:S02]  /*29b0*/  MUFU.EX2 R10, R10 ;  /* 0x0000000a000a7308 */ /* 0x000ee40000000800 */
[----:B------:R-:W-:-:S04]  /*29c0*/  FMNMX.FTZ R43, R98, R43, !PT ;  /* 0x0000002b622b7209 */ /* 0x000fc80007810000 */
[----:B------:R-:W-:Y:S02]  /*29d0*/  FMNMX.FTZ R23, R96, R43, !PT ;  /* 0x0000002b60177209 */ /* 0x000fe40007810000 */
[----:B------:R-:W4:Y:S02]  /*29e0*/  MUFU.EX2 R61, R61 ;  /* 0x0000003d003d7308 */ /* 0x000f240000000800 */
[----:B------:R-:W-:-:S04]  /*29f0*/  FMNMX.FTZ R23, R102, R23, !PT ;  /* 0x0000001766177209 */ /* 0x000fc80007810000 */
[----:B------:R-:W-:Y:S02]  /*2a00*/  FMNMX.FTZ R23, R104, R23, !PT ;  /* 0x0000001768177209 */ /* 0x000fe40007810000 */
[----:B------:R-:W-:Y:S02]  /*2a10*/  MUFU.EX2 R12, R12 ;  /* 0x0000000c000c7308 */ /* 0x000fe40000000800 */
        /* <DEDUP_REMOVED lines=11> */
[----:B------:R-:W-:Y:S03]  /*2ad0*/  MUFU.EX2 R25, R25 ;  /* 0x0000001900197308 */ /* 0x000fe60000000800 */
[----:B------:R-:W5:Y:S05]  /*2ae0*/  SHFL.BFLY PT, R18, R23, 0x2, 0x1f ;  /* 0x0c401f0017127f89 */ /* 0x000f6a00000e0000 */
[----:B------:R-:W-:Y:S08]  /*2af0*/  MUFU.EX2 R22, R22 ;  /* 0x0000001600167308 */ /* 0x000ff00000000800 */
[----:B------:R-:W-:Y:S08]  /*2b00*/  MUFU.EX2 R51, R51 ;  /* 0x0000003300337308 */ /* 0x000ff00000000800 */
[----:B------:R-:W-:Y:S01]  /*2b10*/  MUFU.EX2 R53, R53 ;  /* 0x0000003500357308 */ /* 0x000fe20000000800 */
[----:B-----5:R-:W-:-:S05]  /*2b20*/  FMNMX.FTZ R33, R23, R18, !PT ;  /* 0x0000001217217209 */ /* 0x020fca0007810000 */
[----:B------:R-:W5:Y:S02]  /*2b30*/  SHFL.BFLY PT, R18, R33, 0x1, 0x1f ;  /* 0x0c201f0021127f89 */ /* 0x000f6400000e0000 */
[----:B------:R-:W-:Y:S08]  /*2b40*/  MUFU.EX2 R122, R122 ;  /* 0x0000007a007a7308 */ /* 0x000ff00000000800 */
[----:B------:R-:W-:Y:S08]  /*2b50*/  MUFU.EX2 R55, R55 ;  /* 0x0000003700377308 */ /* 0x000ff00000000800 */
[----:B------:R-:W-:Y:S01]  /*2b60*/  MUFU.EX2 R124, R124 ;  /* 0x0000007c007c7308 */ /* 0x000fe20000000800 */
[----:B-----5:R-:W-:-:S07]  /*2b70*/  FMNMX.FTZ R18, R33, R18, !PT ;  /* 0x0000001221127209 */ /* 0x020fce0007810000 */
[----:B------:R-:W-:Y:S01]  /*2b80*/  MUFU.EX2 R43, R81 ;  /* 0x00000051002b7308 */ /* 0x000fe20000000800 */
[C---:B------:R-:W-:Y:S01]  /*2b90*/  FSETP.NEU.FTZ.AND P2, PT, R18.reuse, -INF , PT ;  /* 0xff8000001200780b */ /* 0x040fe20003f5d000 */
[----:B------:R-:W-:-:S06]  /*2ba0*/  FMUL.FTZ R23, R18, R3 ;  /* 0x0000000312177220 */ /* 0x000fcc0000410000 */
[----:B------:R-:W-:Y:S01]  /*2bb0*/  MUFU.EX2 R59, R59 ;  /* 0x0000003b003b7308 */ /* 0x000fe20000000800 */
[----:B------:R-:W-:Y:S02]  /*2bc0*/  FSEL R23, R23, RZ, P2 ;  /* 0x000000ff17177208 */ /* 0x000fe40001000000 */
[----:B------:R-:W-:-:S03]  /*2bd0*/  LOP3.LUT P2, RZ, R8, 0x2, RZ, 0xc0, !PT ;  /* 0x0000000208ff7812 */ /* 0x000fc6000784c0ff */
[-CC-:B------:R-:W-:Y:S01]  /*2be0*/  FFMA.FTZ R146, R14, R3.reuse, -R23.reuse ;  /* 0x000000030e927223 */ /* 0x180fe20000010817 */
[----:B------:R-:W-:Y:S01]  /*2bf0*/  SHF.R.S32.HI R14, RZ, 0x4, R4 ;  /* 0x00000004ff0e7819 */ /* 0x000fe20000011404 */
[----:B------:R-:W-:Y:S02]  /*2c00*/  IMAD.SHL.U32 R4, R8, 0x40, RZ ;  /* 0x0000004008047824 */ /* 0x000fe400078e00ff */
[-CC-:B------:R-:W-:Y:S01]  /*2c10*/  FFMA.FTZ R9, R26, R3.reuse, -R23.reuse ;  /* 0x000000031a097223 */ /* 0x180fe20000010817 */
[-CC-:B------:R-:W-:Y:S01]  /*2c20*/  FFMA.FTZ R26, R27, R3.reuse, -R23.reuse ;  /* 0x000000031b1a7223 */ /* 0x180fe20000010817 */
[-CC-:B------:R-:W-:Y:S01]  /*2c30*/  FFMA.FTZ R87, R30, R3.reuse, -R23.reuse ;  /* 0x000000031e577223 */ /* 0x180fe20000010817 */
[----:B------:R-:W-:Y:S01]  /*2c40*/  IMAD.SHL.U32 R93, R14, 0x8, RZ ;  /* 0x000000080e5d7824 */ /* 0x000fe200078e00ff */
[----:B------:R-:W-:Y:S01]  /*2c50*/  LOP3.LUT R4, R4, 0x1c0, RZ, 0xc0, !PT ;  /* 0x000001c004047812 */ /* 0x000fe200078ec0ff */
[-CC-:B------:R-:W-:Y:S01]  /*2c60*/  FFMA.FTZ R89, R34, R3.reuse, -R23.reuse ;  /* 0x0000000322597223 */ /* 0x180fe20000010817 */
[----:B------:R-:W-:Y:S01]  /*2c70*/  MUFU.EX2 R9, R9 ;  /* 0x0000000900097308 */ /* 0x000fe20000000800 */
[-C--:B------:R-:W-:Y:S01]  /*2c80*/  FFMA.FTZ R34, R46, R3.reuse, -R23 ;  /* 0x000000032e227223 */ /* 0x080fe20000010817 */
[----:B------:R-:W-:Y:S01]  /*2c90*/  LOP3.LUT R93, R4, 0x8, R93, 0xf8, !PT ;  /* 0x00000008045d7812 */ /* 0x000fe200078ef85d */
[-CC-:B------:R-:W-:Y:S01]  /*2ca0*/  FFMA.FTZ R46, R54, R3.reuse, -R23.reuse ;  /* 0x00000003362e7223 */ /* 0x180fe20000010817 */
[----:B------:R-:W-:Y:S01]  /*2cb0*/  SHF.R.U32.HI R4, RZ, 0x3, R4 ;  /* 0x00000003ff047819 */ /* 0x000fe20000011604 */
[--C-:B------:R-:W-:Y:S01]  /*2cc0*/  FFMA.FTZ R148, R20, R3, -R23.reuse ;  /* 0x0000000314947223 */ /* 0x100fe20000010817 */
[----:B------:R-:W-:Y:S01]  /*2cd0*/  LEA.HI R14, R16, R17, RZ, 0x5 ;  /* 0x00000011100e7211 */ /* 0x000fe200078f28ff */
[----:B------:R-:W-:Y:S01]  /*2ce0*/  FFMA.FTZ R35, R52, R3, -R23 ;  /* 0x0000000334237223 */ /* 0x000fe20000010817 */
[----:B------:R-:W5:Y:S01]  /*2cf0*/  MUFU.EX2 R26, R26 ;  /* 0x0000001a001a7308 */ /* 0x000f620000000800 */
[----:B------:R-:W-:Y:S01]  /*2d00*/  LOP3.LUT R54, R93, R4, RZ, 0x3c, !PT ;  /* 0x000000045d367212 */ /* 0x000fe200078e3cff */
[----:B------:R-:W-:Y:S01]  /*2d10*/  IMAD.U32 R4, RZ, RZ, UR36 ;  /* 0x00000024ff047e24 */ /* 0x000fe2000f8e00ff */
[----:B------:R-:W-:Y:S01]  /*2d20*/  LOP3.LUT R8, R6, 0x7ffffe00, RZ, 0xc0, !PT ;  /* 0x7ffffe0006087812 */ /* 0x000fe200078ec0ff */
[----:B------:R-:W-:-:S02]  /*2d30*/  IMAD.SHL.U32 R14, R14, 0x20, RZ ;  /* 0x000000200e0e7824 */ /* 0x000fc400078e00ff */
[----:B0-----:R-:W-:Y:S01]  /*2d40*/  FADD.FTZ R6, R11, R57 ;  /* 0x000000390b067221 */ /* 0x001fe20000010000 */
[----:B------:R-:W-:Y:S02]  /*2d50*/  @!P1 VIADD R4, R4, 0x30840 ;  /* 0x0003084004049836 */ /* 0x000fe40000000000 */
[-CC-:B------:R-:W-:Y:S01]  /*2d60*/  FFMA.FTZ R20, R38, R3.reuse, -R23.reuse ;  /* 0x0000000326147223 */ /* 0x180fe20000010817 */
[----:B------:R-:W0:Y:S01]  /*2d70*/  MUFU.EX2 R87, R87 ;  /* 0x0000005700577308 */ /* 0x000e220000000800 */
[-CC-:B------:R-:W-:Y:S01]  /*2d80*/  FFMA.FTZ R52, R15, R3.reuse, -R23.reuse ;  /* 0x000000030f347223 */ /* 0x180fe20000010817 */
[-CC-:B------:R-:W-:Y:S01]  /*2d90*/  FFMA.FTZ R91, R120, R3.reuse, -R23.reuse ;  /* 0x00000003785b7223 */ /* 0x180fe20000010817 */
[----:B------:R-:W-:Y:S01]  /*2da0*/  @!P1 PRMT R4, RZ, 0x654, R4 ;  /* 0x00000654ff049816 */ /* 0x000fe20000000004 */
[----:B-1----:R-:W-:Y:S01]  /*2db0*/  FADD.FTZ R15, R13, R6 ;  /* 0x000000060d0f7221 */ /* 0x002fe20000010000 */
[----:B------:R-:W-:Y:S01]  /*2dc0*/  LOP3.LUT R93, R14, 0x7ffffc00, RZ, 0xc0, !PT ;  /* 0x7ffffc000e5d7812 */ /* 0x000fe200078ec0ff */
[-C--:B------:R-:W-:Y:S01]  /*2dd0*/  FFMA.FTZ R27, R42, R3.reuse, -R23 ;  /* 0x000000032a1b7223 */ /* 0x080fe20000010817 */
[----:B------:R5:W-:Y:S01]  /*2de0*/  @!P1 SYNCS.ARRIVE.TRANS64.RED.A1T0 RZ, [R4+URZ], RZ ;  /* 0x000000ff04ff99a7 */ /* 0x000be2000810043f */
[----:B------:R-:W1:Y:S01]  /*2df0*/  MUFU.EX2 R146, R146 ;  /* 0x0000009200927308 */ /* 0x000e620000000800 */
[----:B---3--:R-:W-:Y:S01]  /*2e00*/  FADD.FTZ R6, R10, R15 ;  /* 0x0000000f0a067221 */ /* 0x008fe20000010000 */
[----:B------:R-:W-:Y:S01]  /*2e10*/  IADD3 R93, R54, R8, R93 ;  /* 0x00000008365d7210 */ /* 0x000fe20007ffe05d */
[----:B------:R-:W-:Y:S01]  /*2e20*/  FFMA.FTZ R30, R48, R3, -R23 ;  /* 0x00000003301e7223 */ /* 0x000fe20000010817 */
[----:B------:R-:W-:Y:S01]  /*2e30*/  F2FP.BF16.F32.PACK_AB R8, R57, R11 ;  /* 0x0000000b3908723e */ /* 0x000fe200000010ff */
[----:B----4-:R-:W-:Y:S01]  /*2e40*/  FADD.FTZ R15, R61, R6 ;  /* 0x000000063d0f7221 */ /* 0x010fe20000010000 */
[----:B------:R-:W-:Y:S01]  /*2e50*/  F2FP.BF16.F32.PACK_AB R10, R10, R13 ;  /* 0x0000000d0a0a723e */ /* 0x000fe200000010ff */
[----:B-----5:R-:W-:Y:S01]  /*2e60*/  FADD.FTZ R4, R9, R26 ;  /* 0x0000001a09047221 */ /* 0x020fe20000010000 */
[----:B------:R-:W3:Y:S01]  /*2e70*/  MUFU.EX2 R89, R89 ;  /* 0x0000005900597308 */ /* 0x000ee20000000800 */
[----:B------:R-:W-:Y:S01]  /*2e80*/  FADD.FTZ R6, R12, R15 ;  /* 0x0000000f0c067221 */ /* 0x000fe20000010000 */
[--C-:B------:R-:W-:Y:S01]  /*2e90*/  FFMA.FTZ R54, R21, R3, -R23.reuse ;  /* 0x0000000315367223 */ /* 0x100fe20000010817 */
[----:B0-----:R-:W-:Y:S01]  /*2ea0*/  FADD.FTZ R11, R87, R4 ;  /* 0x00000004570b7221 */ /* 0x001fe20000010000 */
[----:B------:R-:W-:Y:S01]  /*2eb0*/  F2FP.BF16.F32.PACK_AB R9, R26, R9 ;  /* 0x000000091a09723e */ /* 0x000fe200000010ff */
[----:B------:R-:W-:Y:S01]  /*2ec0*/  FADD.FTZ R6, R65, R6 ;  /* 0x0000000641067221 */ /* 0x000fe20000010000 */
[-CC-:B------:R-:W-:Y:S01]  /*2ed0*/  FFMA.FTZ R42, R50, R3.reuse, -R23.reuse ;  /* 0x00000003322a7223 */ /* 0x180fe20000010817 */
[-C--:B------:R-:W-:Y:S01]  /*2ee0*/  FFMA.FTZ R79, R56, R3.reuse, -R23 ;  /* 0x00000003384f7223 */ /* 0x080fe20000010817 */
[----:B------:R-:W0:Y:S01]  /*2ef0*/  MUFU.EX2 R148, R148 ;  /* 0x0000009400947308 */ /* 0x000e220000000800 */
[----:B-1----:R-:W-:Y:S01]  /*2f00*/  FADD.FTZ R4, R146, R11 ;  /* 0x0000000b92047221 */ /* 0x002fe20000010000 */
[----:B------:R-:W-:Y:S01]  /*2f10*/  FADD.FTZ R21, R67, R6 ;  /* 0x0000000643157221 */ /* 0x000fe20000010000 */
[-CC-:B------:R-:W-:Y:S01]  /*2f20*/  FFMA.FTZ R81, R60, R3.reuse, -R23.reuse ;  /* 0x000000033c517223 */ /* 0x180fe20000010817 */
[-CC-:B------:R-:W-:Y:S01]  /*2f30*/  FFMA.FTZ R48, R58, R3.reuse, -R23.reuse ;  /* 0x000000033a307223 */ /* 0x180fe20000010817 */
[-CC-:B------:R-:W-:Y:S01]  /*2f40*/  FFMA.FTZ R83, R140, R3.reuse, -R23.reuse ;  /* 0x000000038c537223 */ /* 0x180fe20000010817 */
[-CC-:B------:R-:W-:Y:S01]  /*2f50*/  FFMA.FTZ R50, R62, R3.reuse, -R23.reuse ;  /* 0x000000033e327223 */ /* 0x180fe20000010817 */
[--C-:B------:R-:W-:Y:S01]  /*2f60*/  FFMA.FTZ R85, R144, R3, -R23.reuse ;  /* 0x0000000390557223 */ /* 0x100fe20000010817 */
[----:B------:R-:W1:Y:S01]  /*2f70*/  MUFU.EX2 R20, R20 ;  /* 0x0000001400147308 */ /* 0x000e620000000800 */
[----:B---3--:R-:W-:Y:S01]  /*2f80*/  FADD.FTZ R13, R89, R4 ;  /* 0x00000004590d7221 */ /* 0x008fe20000010000 */
[----:B------:R-:W-:Y:S01]  /*2f90*/  F2FP.BF16.F32.PACK_AB R12, R12, R61 ;  /* 0x0000003d0c0c723e */ /* 0x000fe200000010ff */
[--C-:B------:R-:W-:Y:S01]  /*2fa0*/  FFMA.FTZ R33, R66, R3, -R23.reuse ;  /* 0x0000000342217223 */ /* 0x100fe20000010817 */
[----:B------:R-:W-:Y:S01]  /*2fb0*/  F2FP.BF16.F32.PACK_AB R14, R67, R65 ;  /* 0x00000041430e723e */ /* 0x000fe200000010ff */
[--C-:B------:R-:W-:Y:S01]  /*2fc0*/  FFMA.FTZ R38, R72, R3, -R23.reuse ;  /* 0x0000000348267223 */ /* 0x100fe20000010817 */
[----:B------:R-:W-:Y:S01]  /*2fd0*/  F2FP.BF16.F32.PACK_AB R11, R146, R87 ;  /* 0x00000057920b723e */ /* 0x000fe200000010ff */
[----:B------:R-:W-:Y:S01]  /*2fe0*/  FFMA.FTZ R70, R70, R3, -R23 ;  /* 0x0000000346467223 */ /* 0x000fe20000010817 */
[----:B------:R-:W3:Y:S01]  /*2ff0*/  MUFU.EX2 R91, R91 ;  /* 0x0000005b005b7308 */ /* 0x000ee20000000800 */
[C---:B0-----:R-:W-:Y:S01]  /*3000*/  FADD.FTZ R15, R148.reuse, R13 ;  /* 0x0000000d940f7221 */ /* 0x041fe20000010000 */
[----:B------:R-:W-:Y:S01]  /*3010*/  F2FP.BF16.F32.PACK_AB R13, R148, R89 ;  /* 0x00000059940d723e */ /* 0x000fe200000010ff */
[-CC-:B------:R-:W-:Y:S01]  /*3020*/  FFMA.FTZ R17, R154, R3.reuse, -R23.reuse ;  /* 0x000000039a117223 */ /* 0x180fe20000010817 */
[-CC-:B------:R-:W-:Y:S01]  /*3030*/  FFMA.FTZ R80, R80, R3.reuse, -R23.reuse ;  /* 0x0000000350507223 */ /* 0x180fe20000010817 */
[-CC-:B------:R-:W-:Y:S01]  /*3040*/  FFMA.FTZ R61, R78, R3.reuse, -R23.reuse ;  /* 0x000000034e3d7223 */ /* 0x180fe20000010817 */
[-CC-:B------:R-:W-:Y:S01]  /*3050*/  FFMA.FTZ R56, R82, R3.reuse, -R23.reuse ;  /* 0x0000000352387223 */ /* 0x180fe20000010817 */
[-C--:B------:R-:W-:Y:S01]  /*3060*/  FFMA.FTZ R65, R74, R3.reuse, -R23 ;  /* 0x000000034a417223 */ /* 0x080fe20000010817 */
[----:B------:R-:W0:Y:S01]  /*3070*/  MUFU.EX2 R27, R27 ;  /* 0x0000001b001b7308 */ /* 0x000e220000000800 */
[----:B-1----:R-:W-:Y:S01]  /*3080*/  FADD.FTZ R26, R20, R15 ;  /* 0x0000000f141a7221 */ /* 0x002fe20000010000 */
[-CC-:B------:R-:W-:Y:S01]  /*3090*/  FFMA.FTZ R58, R86, R3.reuse, -R23.reuse ;  /* 0x00000003563a7223 */ /* 0x180fe20000010817 */
[-CC-:B------:R-:W-:Y:S01]  /*30a0*/  FFMA.FTZ R67, R84, R3.reuse, -R23.reuse ;  /* 0x0000000354437223 */ /* 0x180fe20000010817 */
[-CC-:B------:R-:W-:Y:S01]  /*30b0*/  FFMA.FTZ R60, R90, R3.reuse, -R23.reuse ;  /* 0x000000035a3c7223 */ /* 0x180fe20000010817 */
[-CC-:B------:R-:W-:Y:S01]  /*30c0*/  FFMA.FTZ R87, R88, R3.reuse, -R23.reuse ;  /* 0x0000000358577223 */ /* 0x180fe20000010817 */
[-CC-:B------:R-:W-:Y:S01]  /*30d0*/  FFMA.FTZ R62, R94, R3.reuse, -R23.reuse ;  /* 0x000000035e3e7223 */ /* 0x180fe20000010817 */
[-C--:B------:R-:W-:Y:S01]  /*30e0*/  FFMA.FTZ R92, R92, R3.reuse, -R23 ;  /* 0x000000035c5c7223 */ /* 0x080fe20000010817 */
[----:B------:R-:W1:Y:S01]  /*30f0*/  MUFU.EX2 R30, R30 ;  /* 0x0000001e001e7308 */ /* 0x000e620000000800 */
[C---:B---3--:R-:W-:Y:S01]  /*3100*/  F2FP.BF16.F32.PACK_AB R15, R91.reuse, R20 ;  /* 0x000000145b0f723e */ /* 0x048fe200000010ff */
[----:B------:R-:W-:Y:S01]  /*3110*/  FADD.FTZ R20, R24, R21 ;  /* 0x0000001518147221 */ /* 0x000fe20000010000 */
[----:B------:R-:W-:Y:S01]  /*3120*/  FADD.FTZ R26, R91, R26 ;  /* 0x0000001a5b1a7221 */ /* 0x000fe20000010000 */
[-CC-:B------:R-:W-:Y:S01]  /*3130*/  FFMA.FTZ R98, R98, R3.reuse, -R23.reuse ;  /* 0x0000000362627223 */ /* 0x180fe20000010817 */
[-CC-:B------:R-:W-:Y:S01]  /*3140*/  FFMA.FTZ R96, R96, R3.reuse, -R23.reuse ;  /* 0x0000000360607223 */ /* 0x180fe20000010817 */
[----:B------:R-:W-:Y:S01]  /*3150*/  FADD.FTZ R89, R25, R20 ;  /* 0x0000001419597221 */ /* 0x000fe20000010000 */
[-C--:B------:R-:W-:Y:S01]  /*3160*/  FFMA.FTZ R102, R102, R3.reuse, -R23 ;  /* 0x0000000366667223 */ /* 0x080fe20000010817 */
[----:B------:R-:W3:Y:S01]  /*3170*/  MUFU.EX2 R34, R34 ;  /* 0x0000002200227308 */ /* 0x000ee20000000800 */
[----:B0-----:R-:W-:Y:S01]  /*3180*/  FADD.FTZ R21, R27, R26 ;  /* 0x0000001a1b157221 */ /* 0x001fe20000010000 */
[----:B------:R-:W-:Y:S01]  /*3190*/  FADD.FTZ R20, R22, R89 ;  /* 0x0000005916147221 */ /* 0x000fe20000010000 */
[-CC-:B------:R-:W-:Y:S01]  /*31a0*/  FFMA.FTZ R104, R104, R3.reuse, -R23.reuse ;  /* 0x0000000368687223 */ /* 0x180fe20000010817 */
[-CC-:B------:R-:W-:Y:S01]  /*31b0*/  FFMA.FTZ R106, R106, R3.reuse, -R23.reuse ;  /* 0x000000036a6a7223 */ /* 0x180fe20000010817 */
[-CC-:B------:R-:W-:Y:S01]  /*31c0*/  FFMA.FTZ R108, R108, R3.reuse, -R23.reuse ;  /* 0x000000036c6c7223 */ /* 0x180fe20000010817 */
[----:B------:R-:W-:Y:S01]  /*31d0*/  FADD.FTZ R26, R51, R20 ;  /* 0x00000014331a7221 */ /* 0x000fe20000010000 */
[-C--:B------:R-:W-:Y:S01]  /*31e0*/  FFMA.FTZ R110, R110, R3.reuse, -R23 ;  /* 0x000000036e6e7223 */ /* 0x080fe20000010817 */
[----:B------:R-:W0:Y:S01]  /*31f0*/  MUFU.EX2 R35, R35 ;  /* 0x0000002300237308 */ /* 0x000e220000000800 */
[----:B-1----:R-:W-:Y:S01]  /*3200*/  FADD.FTZ R21, R30, R21 ;  /* 0x000000151e157221 */ /* 0x002fe20000010000 */
[----:B------:R-:W-:Y:S01]  /*3210*/  FADD.FTZ R89, R53, R26 ;  /* 0x0000001a35597221 */ /* 0x000fe20000010000 */
[-CC-:B------:R-:W-:Y:S01]  /*3220*/  FFMA.FTZ R132, R132, R3.reuse, -R23.reuse ;  /* 0x0000000384847223 */ /* 0x180fe20000010817 */
[-CC-:B------:R-:W-:Y:S01]  /*3230*/  FFMA.FTZ R134, R134, R3.reuse, -R23.reuse ;  /* 0x0000000386867223 */ /* 0x180fe20000010817 */
[-C--:B------:R-:W-:Y:S01]  /*3240*/  FFMA.FTZ R136, R136, R3.reuse, -R23 ;  /* 0x0000000388887223 */ /* 0x080fe20000010817 */
[----:B------:R-:W-:Y:S01]  /*3250*/  FADD.FTZ R26, R122, R89 ;  /* 0x000000597a1a7221 */ /* 0x000fe20000010000 */
[-C--:B------:R-:W-:Y:S01]  /*3260*/  FFMA.FTZ R138, R138, R3.reuse, -R23 ;  /* 0x000000038a8a7223 */ /* 0x080fe20000010817 */
[----:B------:R-:W1:Y:S01]  /*3270*/  MUFU.EX2 R42, R42 ;  /* 0x0000002a002a7308 */ /* 0x000e620000000800 */
[----:B---3--:R-:W-:Y:S01]  /*3280*/  FADD.FTZ R20, R34, R21 ;  /* 0x0000001522147221 */ /* 0x008fe20000010000 */
[----:B------:R-:W-:Y:S01]  /*3290*/  FADD.FTZ R89, R55, R26 ;  /* 0x0000001a37597221 */ /* 0x000fe20000010000 */
[----:B------:R-:W-:Y:S01]  /*32a0*/  FFMA.FTZ R142, R142, R3, -R23 ;  /* 0x000000038e8e7223 */ /* 0x000fe20000010817 */
[----:B------:R-:W-:Y:S01]  /*32b0*/  LEA R4, R93, UR36, 0x1 ;  /* 0x000000245d047c11 */ /* 0x000fe2000f8e08ff */
[----:B------:R-:W-:-:S02]  /*32c0*/  IMAD.MOV.U32 R148, RZ, RZ, R151 ;  /* 0x000000ffff947224 */ /* 0x000fc400078e0097 */
[----:B------:R-:W-:Y:S01]  /*32d0*/  FADD.FTZ R26, R124, R89 ;  /* 0x000000597c1a7221 */ /* 0x000fe20000010000 */
[----:B------:R-:W-:Y:S01]  /*32e0*/  SEL R5, R5, 0xffffffe0, !P2 ;  /* 0xffffffe005057807 */ /* 0x000fe20005000000 */
[----:B------:R-:W3:Y:S01]  /*32f0*/  MUFU.EX2 R79, R79 ;  /* 0x0000004f004f7308 */ /* 0x000ee20000000800 */
[----:B0-----:R-:W-:Y:S01]  /*3300*/  FADD.FTZ R21, R35, R20 ;  /* 0x0000001423157221 */ /* 0x001fe20000010000 */
[----:B------:R-:W-:Y:S01]  /*3310*/  FADD.FTZ R23, R59, R26 ;  /* 0x0000001a3b177221 */ /* 0x000fe20000010000 */
[----:B------:R-:W-:Y:S01]  /*3320*/  VIADD R6, R4, 0x1e800 ;  /* 0x0001e80004067836 */ /* 0x000fe20000000000 */
[----:B------:R0:W-:Y:S01]  /*3330*/  STSM.16.M88.4 [R4+0x1e800], R8 ;  /* 0x01e8000804007844 */ /* 0x0001e20000000200 */
[----:B------:R-:W-:Y:S01]  /*3340*/  F2FP.BF16.F32.PACK_AB R22, R51, R22 ;  /* 0x000000163316723e */ /* 0x000fe200000010ff */
[----:B------:R-:W-:Y:S02]  /*3350*/  IMAD.MOV.U32 R146, RZ, RZ, R151 ;  /* 0x000000ffff927224 */ /* 0x000fe400078e0097 */
[----:B------:R-:W4:Y:S01]  /*3360*/  MUFU.EX2 R46, R46 ;  /* 0x0000002e002e7308 */ /* 0x000f220000000800 */
[----:B-1----:R-:W-:Y:S01]  /*3370*/  FADD.FTZ R20, R42, R21 ;  /* 0x000000152a147221 */ /* 0x002fe20000010000 */
[----:B------:R-:W-:-:S02]  /*3380*/  IMAD.IADD R5, R6, 0x1, R5 ;  /* 0x0000000106057824 */ /* 0x000fc400078e0205 */
[----:B------:R-:W-:Y:S02]  /*3390*/  IMAD R6, R7, 0x2, R6 ;  /* 0x0000000207067824 */ /* 0x000fe400078e0206 */
[--C-:B------:R-:W-:Y:S01]  /*33a0*/  IMAD.MOV.U32 R144, RZ, RZ, R151.reuse ;  /* 0x000000ffff907224 */ /* 0x100fe200078e0097 */
[----:B------:R1:W-:Y:S01]  /*33b0*/  STSM.16.M88.4 [R5], R12 ;  /* 0x0000000c05007844 */ /* 0x0003e20000000200 */
[----:B------:R-:W5:Y:S01]  /*33c0*/  MUFU.EX2 R81, R81 ;  /* 0x0000005100517308 */ /* 0x000f620000000800 */
[----:B---3--:R-:W-:Y:S01]  /*33d0*/  FADD.FTZ R21, R79, R20 ;  /* 0x000000144f157221 */ /* 0x008fe20000010000 */
[--C-:B------:R-:W-:Y:S02]  /*33e0*/  IMAD.MOV.U32 R140, RZ, RZ, R151.reuse ;  /* 0x000000ffff8c7224 */ /* 0x100fe400078e0097 */
[----:B------:R-:W-:-:S04]  /*33f0*/  IMAD.MOV.U32 R120, RZ, RZ, R151 ;  /* 0x000000ffff787224 */ /* 0x000fc800078e0097 */
[----:B------:R-:W3:Y:S01]  /*3400*/  MUFU.EX2 R126, R126 ;  /* 0x0000007e007e7308 */ /* 0x000ee20000000800 */
[----:B----4-:R-:W-:-:S07]  /*3410*/  FADD.FTZ R20, R46, R21 ;  /* 0x000000152e147221 */ /* 0x010fce0000010000 */
[----:B------:R-:W4:Y:S01]  /*3420*/  MUFU.EX2 R48, R48 ;  /* 0x0000003000307308 */ /* 0x000f220000000800 */
[----:B-----5:R-:W-:Y:S01]  /*3430*/  FADD.FTZ R21, R81, R20 ;  /* 0x0000001451157221 */ /* 0x020fe20000010000 */
[----:B------:R-:W-:Y:S02]  /*3440*/  F2FP.BF16.F32.PACK_AB R20, R25, R24 ;  /* 0x000000181914723e */ /* 0x000fe400000010ff */
[----:B------:R-:W-:Y:S01]  /*3450*/  F2FP.BF16.F32.PACK_AB R25, R79, R42 ;  /* 0x0000002a4f19723e */ /* 0x000fe200000010ff */
[C---:B------:R-:W-:Y:S01]  /*3460*/  IMAD R42, R7.reuse, 0x2, R4 ;  /* 0x00000002072a7824 */ /* 0x040fe200078e0204 */
[----:B------:R-:W-:Y:S01]  /*3470*/  F2FP.BF16.F32.PACK_AB R24, R122, R53 ;  /* 0x000000357a18723e */ /* 0x000fe200000010ff */
[----:B------:R-:W-:Y:S01]  /*3480*/  IMAD R7, R7, 0x2, R5 ;  /* 0x0000000207077824 */ /* 0x000fe200078e0205 */
[----:B------:R-:W5:Y:S01]  /*3490*/  MUFU.EX2 R63, R63 ;  /* 0x0000003f003f7308 */ /* 0x000f620000000800 */
[C---:B---3--:R-:W-:Y:S01]  /*34a0*/  FADD.FTZ R66, R126.reuse, R23 ;  /* 0x000000177e427221 */ /* 0x048fe20000010000 */
[----:B0-----:R-:W-:Y:S01]  /*34b0*/  F2FP.BF16.F32.PACK_AB R8, R126, R59 ;  /* 0x0000003b7e08723e */ /* 0x001fe200000010ff */
[----:B------:R-:W-:-:S02]  /*34c0*/  IMAD.MOV.U32 R126, RZ, RZ, R151 ;  /* 0x000000ffff7e7224 */ /* 0x000fc400078e0097 */
[----:B------:R-:W-:-:S03]  /*34d0*/  IMAD.MOV.U32 R122, RZ, RZ, R151 ;  /* 0x000000ffff7a7224 */ /* 0x000fc600078e0097 */
[----:B------:R-:W0:Y:S01]  /*34e0*/  MUFU.EX2 R83, R83 ;  /* 0x0000005300537308 */ /* 0x000e220000000800 */
[----:B----4-:R-:W-:-:S07]  /*34f0*/  FADD.FTZ R26, R48, R21 ;  /* 0x00000015301a7221 */ /* 0x010fce0000010000 */
[----:B------:R-:W3:Y:S01]  /*3500*/  MUFU.EX2 R128, R128 ;  /* 0x0000008000807308 */ /* 0x000ee20000000800 */
[----:B-----5:R-:W-:-:S07]  /*3510*/  FADD.FTZ R23, R63, R66 ;  /* 0x000000423f177221 */ /* 0x020fce0000010000 */
[----:B------:R-:W1:Y:S01]  /*3520*/  MUFU.EX2 R50, R50 ;  /* 0x0000003200327308 */ /* 0x000e620000000800 */
[----:B0-----:R-:W-:Y:S01]  /*3530*/  FADD.FTZ R21, R83, R26 ;  /* 0x0000001a53157221 */ /* 0x001fe20000010000 */
[----:B------:R-:W-:Y:S01]  /*3540*/  F2FP.BF16.F32.PACK_AB R26, R124, R55 ;  /* 0x000000377c1a723e */ /* 0x000fe200000010ff */
[----:B------:R-:W-:-:S05]  /*3550*/  IMAD.MOV.U32 R124, RZ, RZ, R151 ;  /* 0x000000ffff7c7224 */ /* 0x000fca00078e0097 */
[----:B------:R-:W0:Y:S01]  /*3560*/  MUFU.EX2 R32, R32 ;  /* 0x0000002000207308 */ /* 0x000e220000000800 */
[C---:B---3--:R-:W-:Y:S01]  /*3570*/  FADD.FTZ R23, R128.reuse, R23 ;  /* 0x0000001780177221 */ /* 0x048fe20000010000 */
[----:B------:R-:W-:-:S06]  /*3580*/  F2FP.BF16.F32.PACK_AB R10, R128, R63 ;  /* 0x0000003f800a723e */ /* 0x000fcc00000010ff */
[----:B------:R-:W3:Y:S01]  /*3590*/  MUFU.EX2 R85, R85 ;  /* 0x0000005500557308 */ /* 0x000ee20000000800 */
[----:B-1----:R-:W-:Y:S01]  /*35a0*/  FADD.FTZ R12, R50, R21 ;  /* 0x00000015320c7221 */ /* 0x002fe20000010000 */
[----:B------:R-:W-:Y:S02]  /*35b0*/  F2FP.BF16.F32.PACK_AB R21, R30, R27 ;  /* 0x0000001b1e15723e */ /* 0x000fe400000010ff */
[----:B------:R-:W-:-:S04]  /*35c0*/  F2FP.BF16.F32.PACK_AB R27, R81, R46 ;  /* 0x0000002e511b723e */ /* 0x000fc800000010ff */
[----:B------:R-:W1:Y:S01]  /*35d0*/  MUFU.EX2 R33, R33 ;  /* 0x0000002100217308 */ /* 0x000e620000000800 */
[----:B0-----:R-:W-:Y:S01]  /*35e0*/  FADD.FTZ R14, R32, R23 ;  /* 0x00000017200e7221 */ /* 0x001fe20000010000 */
[----:B------:R-:W-:Y:S02]  /*35f0*/  F2FP.BF16.F32.PACK_AB R23, R35, R34 ;  /* 0x000000222317723e */ /* 0x000fe400000010ff */
[C---:B------:R-:W-:Y:S01]  /*3600*/  F2FP.BF16.F32.PACK_AB R32, R41.reuse, R32 ;  /* 0x000000202920723e */ /* 0x040fe200000010ff */
[----:B------:R-:W-:Y:S02]  /*3610*/  FADD.FTZ R11, R41, R14 ;  /* 0x0000000e290b7221 */ /* 0x000fe40000010000 */
[----:B------:R0:W-:Y:S01]  /*3620*/  STSM.16.M88.4 [R42+0x1e800], R20 ;  /* 0x01e800142a007844 */ /* 0x0001e20000000200 */
[----:B------:R-:W4:Y:S01]  /*3630*/  MUFU.EX2 R36, R36 ;  /* 0x0000002400247308 */ /* 0x000f220000000800 */
[----:B---3--:R-:W-:Y:S02]  /*3640*/  FADD.FTZ R12, R85, R12 ;  /* 0x0000000c550c7221 */ /* 0x008fe40000010000 */
[----:B------:R-:W-:Y:S05]  /*3650*/  STSM.16.M88.4 [R7], R24 ;  /* 0x0000001807007844 */ /* 0x000fea0000000200 */
[----:B------:R-:W3:Y:S01]  /*3660*/  MUFU.EX2 R38, R38 ;  /* 0x0000002600267308 */ /* 0x000ee20000000800 */
[----:B-1----:R-:W-:-:S07]  /*3670*/  FADD.FTZ R9, R33, R12 ;  /* 0x0000000c21097221 */ /* 0x002fce0000010000 */
[----:B------:R-:W1:Y:S01]  /*3680*/  MUFU.EX2 R45, R45 ;  /* 0x0000002d002d7308 */ /* 0x000e620000000800 */
[----:B----4-:R-:W-:-:S07]  /*3690*/  FADD.FTZ R12, R36, R11 ;  /* 0x0000000b240c7221 */ /* 0x010fce0000010000 */
[----:B------:R-:W4:Y:S01]  /*36a0*/  MUFU.EX2 R16, R70 ;  /* 0x0000004600107308 */ /* 0x000f220000000800 */
[C---:B---3--:R-:W-:Y:S01]  /*36b0*/  FADD.FTZ R9, R38.reuse, R9 ;  /* 0x0000000926097221 */ /* 0x048fe20000010000 */
[----:B------:R-:W-:-:S06]  /*36c0*/  F2FP.BF16.F32.PACK_AB R33, R38, R33 ;  /* 0x000000212621723e */ /* 0x000fcc00000010ff */
[----:B------:R-:W3:Y:S01]  /*36d0*/  MUFU.EX2 R40, R40 ;  /* 0x0000002800287308 */ /* 0x000ee20000000800 */
[C---:B-1----:R-:W-:Y:S01]  /*36e0*/  FADD.FTZ R11, R45.reuse, R12 ;  /* 0x0000000c2d0b7221 */ /* 0x042fe20000010000 */
[----:B------:R-:W-:-:S06]  /*36f0*/  F2FP.BF16.F32.PACK_AB R34, R45, R36 ;  /* 0x000000242d22723e */ /* 0x000fcc00000010ff */
[----:B------:R-:W1:Y:S01]  /*3700*/  MUFU.EX2 R17, R17 ;  /* 0x0000001100117308 */ /* 0x000e620000000800 */
[----:B----4-:R-:W-:Y:S01]  /*3710*/  FADD.FTZ R12, R16, R9 ;  /* 0x00000009100c7221 */ /* 0x010fe20000010000 */
[----:B------:R-:W-:-:S06]  /*3720*/  F2FP.BF16.F32.PACK_AB R9, R83, R48 ;  /* 0x000000305309723e */ /* 0x000fcc00000010ff */
[----:B------:R-:W4:Y:S01]  /*3730*/  MUFU.EX2 R47, R47 ;  /* 0x0000002f002f7308 */ /* 0x000f220000000800 */
[----:B---3--:R-:W-:Y:S01]  /*3740*/  FADD.FTZ R14, R40, R11 ;  /* 0x0000000b280e7221 */ /* 0x008fe20000010000 */
[----:B------:R-:W-:-:S05]  /*3750*/  F2FP.BF16.F32.PACK_AB R11, R85, R50 ;  /* 0x00000032550b723e */ /* 0x000fca00000010ff */
[----:B------:R3:W-:Y:S01]  /*3760*/  STSM.16.M88.4 [R4+0x24800], R8 ;  /* 0x0248000804007844 */ /* 0x0007e20000000200 */
[----:B------:R-:W5:Y:S01]  /*3770*/  MUFU.EX2 R52, R52 ;  /* 0x0000003400347308 */ /* 0x000f620000000800 */
[C---:B-1----:R-:W-:Y:S01]  /*3780*/  FADD.FTZ R13, R17.reuse, R12 ;  /* 0x0000000c110d7221 */ /* 0x042fe20000010000 */
[----:B------:R-:W-:-:S05]  /*3790*/  F2FP.BF16.F32.PACK_AB R35, R17, R16 ;  /* 0x000000101123723e */ /* 0x000fca00000010ff */
[----:B------:R-:W-:Y:S01]  /*37a0*/  STSM.16.M88.4 [R5+0x6000], R32 ;  /* 0x0060002005007844 */ /* 0x000fe20000000200 */
[----:B------:R-:W1:Y:S01]  /*37b0*/  MUFU.EX2 R44, R44 ;  /* 0x0000002c002c7308 */ /* 0x000e620000000800 */
[----:B----4-:R-:W-:-:S07]  /*37c0*/  FADD.FTZ R15, R47, R14 ;  /* 0x0000000e2f0f7221 */ /* 0x010fce0000010000 */
[----:B------:R-:W4:Y:S01]  /*37d0*/  MUFU.EX2 R57, R80 ;  /* 0x0000005000397308 */ /* 0x000f220000000800 */
[----:B-----5:R-:W-:-:S07]  /*37e0*/  FADD.FTZ R12, R52, R13 ;  /* 0x0000000d340c7221 */ /* 0x020fce0000010000 */
[----:B------:R-:W5:Y:S01]  /*37f0*/  MUFU.EX2 R49, R49 ;  /* 0x0000003100317308 */ /* 0x000f620000000800 */
[----:B-1----:R-:W-:-:S07]  /*3800*/  FADD.FTZ R14, R44, R15 ;  /* 0x0000000f2c0e7221 */ /* 0x002fce0000010000 */
[----:B------:R-:W1:Y:S01]  /*3810*/  MUFU.EX2 R54, R54 ;  /* 0x0000003600367308 */ /* 0x000e620000000800 */
[----:B----4-:R-:W-:-:S07]  /*3820*/  FADD.FTZ R13, R57, R12 ;  /* 0x0000000c390d7221 */ /* 0x010fce0000010000 */
[----:B------:R-:W4:Y:S01]  /*3830*/  MUFU.EX2 R28, R28 ;  /* 0x0000001c001c7308 */ /* 0x000f220000000800 */
[----:B-----5:R-:W-:-:S07]  /*3840*/  FADD.FTZ R15, R49, R14 ;  /* 0x0000000e310f7221 */ /* 0x020fce0000010000 */
[----:B------:R-:W5:Y:S01]  /*3850*/  MUFU.EX2 R61, R61 ;  /* 0x0000003d003d7308 */ /* 0x000f620000000800 */
[----:B-1----:R-:W-:-:S07]  /*3860*/  FADD.FTZ R12, R54, R13 ;  /* 0x0000000d360c7221 */ /* 0x002fce0000010000 */
[----:B------:R-:W1:Y:S01]  /*3870*/  MUFU.EX2 R56, R56 ;  /* 0x0000003800387308 */ /* 0x000e620000000800 */
[----:B----4-:R-:W-:Y:S01]  /*3880*/  FADD.FTZ R14, R28, R15 ;  /* 0x0000000f1c0e7221 */ /* 0x010fe20000010000 */
[----:B------:R-:W-:-:S06]  /*3890*/  F2FP.BF16.F32.PACK_AB R28, R43, R28 ;  /* 0x0000001c2b1c723e */ /* 0x000fcc00000010ff */
[----:B------:R-:W4:Y:S01]  /*38a0*/  MUFU.EX2 R29, R29 ;  /* 0x0000001d001d7308 */ /* 0x000f220000000800 */
[----:B-----5:R-:W-:Y:S01]  /*38b0*/  FADD.FTZ R13, R61, R12 ;  /* 0x0000000c3d0d7221 */ /* 0x020fe20000010000 */
[----:B------:R-:W-:-:S06]  /*38c0*/  FADD.FTZ R12, R43, R14 ;  /* 0x0000000e2b0c7221 */ /* 0x000fcc0000010000 */
[----:B------:R-:W5:Y:S01]  /*38d0*/  MUFU.EX2 R65, R65 ;  /* 0x0000004100417308 */ /* 0x000f620000000800 */
[----:B-1----:R-:W-:-:S07]  /*38e0*/  FADD.FTZ R14, R56, R13 ;  /* 0x0000000d380e7221 */ /* 0x002fce0000010000 */
[----:B------:R-:W0:Y:S01]  /*38f0*/  MUFU.EX2 R64, R64 ;  /* 0x0000004000407308 */ /* 0x000e220000000800 */
[----:B----4-:R-:W-:Y:S01]  /*3900*/  FADD.FTZ R15, R29, R12 ;  /* 0x0000000c1d0f7221 */ /* 0x010fe20000010000 */
[----:B------:R-:W-:-:S06]  /*3910*/  F2FP.BF16.F32.PACK_AB R12, R47, R40 ;  /* 0x000000282f0c723e */ /* 0x000fcc00000010ff */
[----:B------:R-:W3:Y:S01]  /*3920*/  MUFU.EX2 R58, R58 ;  /* 0x0000003a003a7308 */ /* 0x000ee20000000800 */
[----:B-----5:R-:W-:Y:S01]  /*3930*/  FADD.FTZ R13, R65, R14 ;  /* 0x0000000e410d7221 */ /* 0x020fe20000010000 */
[----:B------:R-:W-:-:S06]  /*3940*/  F2FP.BF16.F32.PACK_AB R14, R49, R44 ;  /* 0x0000002c310e723e */ /* 0x000fcc00000010ff */
[----:B------:R-:W1:Y:S01]  /*3950*/  MUFU.EX2 R31, R31 ;  /* 0x0000001f001f7308 */ /* 0x000e620000000800 */
[C---:B0-----:R-:W-:Y:S01]  /*3960*/  FADD.FTZ R20, R64.reuse, R15 ;  /* 0x0000000f40147221 */ /* 0x041fe20000010000 */
[----:B------:R-:W-:Y:S02]  /*3970*/  F2FP.BF16.F32.PACK_AB R15, R61, R54 ;  /* 0x000000363d0f723e */ /* 0x000fe400000010ff */
[----:B------:R-:W-:Y:S02]  /*3980*/  F2FP.BF16.F32.PACK_AB R30, R64, R29 ;  /* 0x0000001d401e723e */ /* 0x000fe400000010ff */
[----:B------:R-:W-:Y:S02]  /*3990*/  F2FP.BF16.F32.PACK_AB R29, R65, R56 ;  /* 0x00000038411d723e */ /* 0x000fe400000010ff */
[----:B------:R-:W0:Y:S01]  /*39a0*/  MUFU.EX2 R67, R67 ;  /* 0x0000004300437308 */ /* 0x000e220000000800 */
[----:B---3--:R-:W-:Y:S01]  /*39b0*/  FADD.FTZ R8, R58, R13 ;  /* 0x0000000d3a087221 */ /* 0x008fe20000010000 */
[----:B------:R-:W-:-:S05]  /*39c0*/  F2FP.BF16.F32.PACK_AB R13, R57, R52 ;  /* 0x00000034390d723e */ /* 0x000fca00000010ff */
[----:B------:R3:W-:Y:S01]  /*39d0*/  STSM.16.M88.4 [R42+0x24800], R12 ;  /* 0x0248000c2a007844 */ /* 0x0007e20000000200 */
[----:B------:R-:W4:Y:S01]  /*39e0*/  MUFU.EX2 R68, R68 ;  /* 0x0000004400447308 */ /* 0x000f220000000800 */
[----:B-1----:R-:W-:-:S07]  /*39f0*/  FADD.FTZ R11, R31, R20 ;  /* 0x000000141f0b7221 */ /* 0x002fce0000010000 */
[----:B------:R-:W1:Y:S01]  /*3a00*/  MUFU.EX2 R60, R60 ;  /* 0x0000003c003c7308 */ /* 0x000e620000000800 */
[----:B0-----:R-:W-:-:S07]  /*3a10*/  FADD.FTZ R9, R67, R8 ;  /* 0x0000000843097221 */ /* 0x001fce0000010000 */
[----:B------:R-:W0:Y:S01]  /*3a20*/  MUFU.EX2 R69, R69 ;  /* 0x0000004500457308 */ /* 0x000e220000000800 */
[----:B----4-:R-:W-:-:S07]  /*3a30*/  FADD.FTZ R10, R68, R11 ;  /* 0x0000000b440a7221 */ /* 0x010fce0000010000 */
        /* <DEDUP_REMOVED lines=13> */
[----:B-1----:R-:W-:Y:S01]  /*3b10*/  FADD.FTZ R10, R51, R8 ;  /* 0x00000008330a7221 */ /* 0x002fe20000010000 */
[----:B------:R-:W-:Y:S02]  /*3b20*/  F2FP.BF16.F32.PACK_AB R8, R68, R31 ;  /* 0x0000001f4408723e */ /* 0x000fe400000010ff */
[----:B------:R-:W-:-:S04]  /*3b30*/  F2FP.BF16.F32.PACK_AB R31, R67, R58 ;  /* 0x0000003a431f723e */ /* 0x000fc800000010ff */
[----:B------:R-:W1:Y:S01]  /*3b40*/  MUFU.EX2 R73, R73 ;  /* 0x0000004900497308 */ /* 0x000e620000000800 */
[C---:B0-----:R-:W-:Y:S01]  /*3b50*/  FADD.FTZ R16, R114.reuse, R9 ;  /* 0x0000000972107221 */ /* 0x041fe20000010000 */
[----:B------:R-:W-:Y:S01]  /*3b60*/  STSM.16.M88.4 [R7+0x6000], R28 ;  /* 0x0060001c07007844 */ /* 0x000fe20000000200 */
[----:B------:R-:W-:-:S05]  /*3b70*/  F2FP.BF16.F32.PACK_AB R20, R114, R71 ;  /* 0x000000477214723e */ /* 0x000fca00000010ff */
[----:B------:R-:W0:Y:S01]  /*3b80*/  MUFU.EX2 R96, R96 ;  /* 0x0000006000607308 */ /* 0x000e220000000800 */
[----:B----4-:R-:W-:Y:S01]  /*3b90*/  FADD.FTZ R9, R53, R10 ;  /* 0x0000000a35097221 */ /* 0x010fe20000010000 */
[----:B------:R-:W-:-:S06]  /*3ba0*/  F2FP.BF16.F32.PACK_AB R10, R76, R69 ;  /* 0x000000454c0a723e */ /* 0x000fcc00000010ff */
[----:B------:R-:W3:Y:S01]  /*3bb0*/  MUFU.EX2 R100, R100 ;  /* 0x0000006400647308 */ /* 0x000ee20000000800 */
[----:B-1----:R-:W-:-:S07]  /*3bc0*/  FADD.FTZ R11, R73, R16 ;  /* 0x00000010490b7221 */ /* 0x002fce0000010000 */
[----:B------:R-:W1:Y:S01]  /*3bd0*/  MUFU.EX2 R102, R102 ;  /* 0x0000006600667308 */ /* 0x000e620000000800 */
[C---:B0-----:R-:W-:Y:S01]  /*3be0*/  FADD.FTZ R9, R96.reuse, R9 ;  /* 0x0000000960097221 */ /* 0x041fe20000010000 */
[----:B------:R-:W-:-:S06]  /*3bf0*/  F2FP.BF16.F32.PACK_AB R21, R96, R53 ;  /* 0x000000356015723e */ /* 0x000fcc00000010ff */
[----:B------:R-:W0:Y:S01]  /*3c00*/  MUFU.EX2 R37, R37 ;  /* 0x0000002500257308 */ /* 0x000e220000000800 */
[C---:B---3--:R-:W-:Y:S01]  /*3c10*/  FADD.FTZ R14, R100.reuse, R11 ;  /* 0x0000000b640e7221 */ /* 0x048fe20000010000 */
[----:B------:R-:W-:Y:S02]  /*3c20*/  F2FP.BF16.F32.PACK_AB R11, R51, R62 ;  /* 0x0000003e330b723e */ /* 0x000fe400000010ff */
[----:B------:R-:W-:-:S04]  /*3c30*/  F2FP.BF16.F32.PACK_AB R22, R100, R73 ;  /* 0x000000496416723e */ /* 0x000fc800000010ff */
[----:B------:R-:W3:Y:S01]  /*3c40*/  MUFU.EX2 R55, R104 ;  /* 0x0000006800377308 */ /* 0x000ee20000000800 */
[----:B-1----:R-:W-:Y:S01]  /*3c50*/  FADD.FTZ R12, R102, R9 ;  /* 0x00000009660c7221 */ /* 0x002fe20000010000 */
[----:B------:R-:W-:-:S05]  /*3c60*/  F2FP.BF16.F32.PACK_AB R9, R87, R60 ;  /* 0x0000003c5709723e */ /* 0x000fca00000010ff */
[----:B------:R1:W-:Y:S01]  /*3c70*/  STSM.16.M88.4 [R4+0x2a800], R8 ;  /* 0x02a8000804007844 */ /* 0x0003e20000000200 */
[----:B------:R-:W4:Y:S01]  /*3c80*/  MUFU.EX2 R118, R118 ;  /* 0x0000007600767308 */ /* 0x000f220000000800 */
[----:B0-----:R-:W-:-:S07]  /*3c90*/  FADD.FTZ R15, R37, R14 ;  /* 0x0000000e250f7221 */ /* 0x001fce0000010000 */
[----:B------:R-:W0:Y:S01]  /*3ca0*/  MUFU.EX2 R106, R106 ;  /* 0x0000006a006a7308 */ /* 0x000e220000000800 */
[C---:B---3--:R-:W-:Y:S01]  /*3cb0*/  FADD.FTZ R13, R55.reuse, R12 ;  /* 0x0000000c370d7221 */ /* 0x048fe20000010000 */
[----:B------:R-:W-:-:S05]  /*3cc0*/  F2FP.BF16.F32.PACK_AB R23, R55, R102 ;  /* 0x000000663717723e */ /* 0x000fca00000010ff */
[----:B------:R-:W-:Y:S01]  /*3cd0*/  STSM.16.M88.4 [R5+0xc000], R20 ;  /* 0x00c0001405007844 */ /* 0x000fe20000000200 */
[----:B------:R-:W3:Y:S01]  /*3ce0*/  MUFU.EX2 R39, R39 ;  /* 0x0000002700277308 */ /* 0x000ee20000000800 */
[C---:B----4-:R-:W-:Y:S01]  /*3cf0*/  FADD.FTZ R14, R118.reuse, R15 ;  /* 0x0000000f760e7221 */ /* 0x050fe20000010000 */
[----:B------:R-:W-:-:S06]  /*3d00*/  F2FP.BF16.F32.PACK_AB R128, R118, R37 ;  /* 0x000000257680723e */ /* 0x000fcc00000010ff */
[----:B------:R-:W4:Y:S01]  /*3d10*/  MUFU.EX2 R130, R130 ;  /* 0x0000008200827308 */ /* 0x000f220000000800 */
[----:B0-----:R-:W-:-:S07]  /*3d20*/  FADD.FTZ R12, R106, R13 ;  /* 0x0000000d6a0c7221 */ /* 0x001fce0000010000 */
[----:B------:R-:W0:Y:S01]  /*3d30*/  MUFU.EX2 R129, R108 ;  /* 0x0000006c00817308 */ /* 0x000e220000000800 */
[----:B---3--:R-:W-:-:S07]  /*3d40*/  FADD.FTZ R13, R39, R14 ;  /* 0x0000000e270d7221 */ /* 0x008fce0000010000 */
[----:B------:R-:W3:Y:S01]  /*3d50*/  MUFU.EX2 R110, R110 ;  /* 0x0000006e006e7308 */ /* 0x000ee20000000800 */
[C---:B----4-:R-:W-:Y:S01]  /*3d60*/  FADD.FTZ R14, R130.reuse, R13 ;  /* 0x0000000d820e7221 */ /* 0x050fe20000010000 */
[----:B------:R-:W-:-:S06]  /*3d70*/  F2FP.BF16.F32.PACK_AB R130, R130, R39 ;  /* 0x000000278282723e */ /* 0x000fcc00000010ff */
[----:B------:R-:W4:Y:S01]  /*3d80*/  MUFU.EX2 R75, R75 ;  /* 0x0000004b004b7308 */ /* 0x000f220000000800 */
[C---:B0-----:R-:W-:Y:S01]  /*3d90*/  FADD.FTZ R15, R129.reuse, R12 ;  /* 0x0000000c810f7221 */ /* 0x041fe20000010000 */
[----:B------:R-:W-:-:S06]  /*3da0*/  F2FP.BF16.F32.PACK_AB R129, R129, R106 ;  /* 0x0000006a8181723e */ /* 0x000fcc00000010ff */
[----:B------:R0:W5:Y:S01]  /*3db0*/  MUFU.EX2 R131, R132 ;  /* 0x0000008400837308 */ /* 0x0001620000000800 */
[----:B---3--:R-:W-:-:S07]  /*3dc0*/  FADD.FTZ R12, R110, R15 ;  /* 0x0000000f6e0c7221 */ /* 0x008fce0000010000 */
[----:B------:R-:W1:Y:S01]  /*3dd0*/  MUFU.EX2 R112, R112 ;  /* 0x0000007000707308 */ /* 0x000e620000000800 */
[----:B----4-:R-:W-:Y:S01]  /*3de0*/  FADD.FTZ R15, R75, R14 ;  /* 0x0000000e4b0f7221 */ /* 0x010fe20000010000 */
[----:B0-----:R-:W-:-:S06]  /*3df0*/  IMAD.MOV.U32 R132, RZ, RZ, R151 ;  /* 0x000000ffff847224 */ /* 0x001fcc00078e0097 */
[----:B------:R0:W3:Y:S01]  /*3e00*/  MUFU.EX2 R113, R134 ;  /* 0x0000008600717308 */ /* 0x0000e20000000800 */
[C---:B-----5:R-:W-:Y:S01]  /*3e10*/  FADD.FTZ R12, R131.reuse, R12 ;  /* 0x0000000c830c7221 */ /* 0x060fe20000010000 */
[----:B------:R-:W-:-:S05]  /*3e20*/  F2FP.BF16.F32.PACK_AB R131, R131, R110 ;  /* 0x0000006e8383723e */ /* 0x000fca00000010ff */
[----:B------:R4:W-:Y:S01]  /*3e30*/  STSM.16.M88.4 [R42+0x2a800], R128 ;  /* 0x02a800802a007844 */ /* 0x0009e20000000200 */
[----:B------:R-:W5:Y:S01]  /*3e40*/  MUFU.EX2 R77, R77 ;  /* 0x0000004d004d7308 */ /* 0x000f620000000800 */
[C---:B-1----:R-:W-:Y:S01]  /*3e50*/  FADD.FTZ R8, R112.reuse, R15 ;  /* 0x0000000f70087221 */ /* 0x042fe20000010000 */
[----:B------:R-:W-:Y:S01]  /*3e60*/  F2FP.BF16.F32.PACK_AB R112, R112, R75 ;  /* 0x0000004b7070723e */ /* 0x000fe200000010ff */
[----:B0-----:R-:W-:-:S05]  /*3e70*/  IMAD.MOV.U32 R134, RZ, RZ, R151 ;  /* 0x000000ffff867224 */ /* 0x001fca00078e0097 */
[----:B------:R-:W0:Y:S01]  /*3e80*/  MUFU.EX2 R116, R116 ;  /* 0x0000007400747308 */ /* 0x000e220000000800 */
[----:B---3--:R-:W-:Y:S01]  /*3e90*/  FADD.FTZ R9, R113, R12 ;  /* 0x0000000c71097221 */ /* 0x008fe20000010000 */
[----:B------:R-:W-:Y:S02]  /*3ea0*/  IMAD.MOV.U32 R12, RZ, RZ, RZ ;  /* 0x000000ffff0c7224 */ /* 0x000fe400078e00ff */
[----:B----4-:R-:W-:-:S04]  /*3eb0*/  IMAD.MOV.U32 R131, RZ, RZ, R151 ;  /* 0x000000ffff837224 */ /* 0x010fc800078e0097 */
[----:B------:R-:W1:Y:S01]  /*3ec0*/  MUFU.EX2 R136, R136 ;  /* 0x0000008800887308 */ /* 0x000e620000000800 */
[----:B-----5:R-:W-:Y:S01]  /*3ed0*/  FADD.FTZ R17, R77, R8 ;  /* 0x000000084d117221 */ /* 0x020fe20000010000 */
[--C-:B------:R-:W-:Y:S02]  /*3ee0*/  IMAD.MOV.U32 R130, RZ, RZ, R151.reuse ;  /* 0x000000ffff827224 */ /* 0x100fe400078e0097 */
[--C-:B------:R-:W-:Y:S02]  /*3ef0*/  IMAD.MOV.U32 R129, RZ, RZ, R151.reuse ;  /* 0x000000ffff817224 */ /* 0x100fe400078e0097 */
[----:B------:R-:W-:Y:S02]  /*3f00*/  IMAD.MOV.U32 R128, RZ, RZ, R151 ;  /* 0x000000ffff807224 */ /* 0x000fe400078e0097 */
[----:B------:R-:W3:Y:S01]  /*3f10*/  MUFU.EX2 R138, R138 ;  /* 0x0000008a008a7308 */ /* 0x000ee20000000800 */
[C---:B0-----:R-:W-:Y:S01]  /*3f20*/  F2FP.BF16.F32.PACK_AB R114, R116.reuse, R77 ;  /* 0x0000004d7472723e */ /* 0x041fe200000010ff */
[----:B------:R-:W-:-:S06]  /*3f30*/  FADD.FTZ R17, R116, R17 ;  /* 0x0000001174117221 */ /* 0x000fcc0000010000 */
[----:B------:R0:W4:Y:S01]  /*3f40*/  MUFU.EX2 R13, R142 ;  /* 0x0000008e000d7308 */ /* 0x0001220000000800 */
[C---:B-1----:R-:W-:Y:S01]  /*3f50*/  F2FP.BF16.F32.PACK_AB R113, R136.reuse, R113 ;  /* 0x000000718871723e */ /* 0x042fe200000010ff */
[----:B------:R-:W-:Y:S01]  /*3f60*/  FADD.FTZ R9, R136, R9 ;  /* 0x0000000988097221 */ /* 0x000fe20000010000 */
[----:B------:R-:W-:-:S03]  /*3f70*/  IMAD.MOV.U32 R136, RZ, RZ, R151 ;  /* 0x000000ffff887224 */ /* 0x000fc600078e0097 */
[----:B---3--:R-:W-:Y:S01]  /*3f80*/  FADD.FTZ R16, R138, R9 ;  /* 0x000000098a107221 */ /* 0x008fe20000010000 */
[--C-:B0-----:R-:W-:Y:S01]  /*3f90*/  IMAD.MOV.U32 R142, RZ, RZ, R151.reuse ;  /* 0x000000ffff8e7224 */ /* 0x101fe200078e0097 */
[C---:B----4-:R-:W-:Y:S02]  /*3fa0*/  F2FP.BF16.F32.PACK_AB R115, R13.reuse, R138 ;  /* 0x0000008a0d73723e */ /* 0x050fe400000010ff */
[----:B------:R-:W-:Y:S01]  /*3fb0*/  FADD.FTZ R16, R13, R16 ;  /* 0x000000100d107221 */ /* 0x000fe20000010000 */
[----:B------:R-:W-:Y:S02]  /*3fc0*/  VIADD R13, R19, 0xfffffffe ;  /* 0xfffffffe130d7836 */ /* 0x000fe40000000000 */
[--C-:B------:R-:W-:Y:S01]  /*3fd0*/  IMAD.MOV.U32 R138, RZ, RZ, R151.reuse ;  /* 0x000000ffff8a7224 */ /* 0x100fe200078e0097 */
[----:B------:R0:W-:Y:S02]  /*3fe0*/  STSM.16.M88.4 [R7+0xc000], R112 ;  /* 0x00c0007007007844 */ /* 0x0001e40000000200 */
[----:B--2---:R-:W-:Y:S01]  /*3ff0*/  ISETP.GE.AND P2, PT, R13, R121, PT ;  /* 0x000000790d00720c */ /* 0x004fe20003f46270 */
[----:B------:R-:W-:Y:S01]  /*4000*/  IMAD.MOV.U32 R121, RZ, RZ, R151 ;  /* 0x000000ffff797224 */ /* 0x000fe200078e0097 */
[----:B------:R1:W-:Y:S06]  /*4010*/  MEMBAR.ALL.CTA ;  /* 0x0000000000007992 */ /* 0x0003ec0000008000 */
[----:B-1----:R-:W1:Y:S02]  /*4020*/  FENCE.VIEW.ASYNC.S ;  /* 0x00000000000073c6 */ /* 0x002e640000000000 */
[----:B-1----:R-:W-:-:S03]  /*4030*/  NOP ;  /* 0x0000000000007918 */ /* 0x002fc60000000000 */
[----:B------:R-:W-:Y:S05]  /*4040*/  @!P2 BRA `(.L_x_19) ;  /* 0x0000002800e4a947 */ /* 0x000fea0003800000 */
[----:B------:R-:W-:Y:S01]  /*4050*/  MOV R15, R18 ;  /* 0x00000012000f7202 */ /* 0x000fe20000000f00 */
[----:B------:R-:W-:Y:S01]  /*4060*/  IMAD.MOV.U32 R14, RZ, RZ, R2 ;  /* 0x000000ffff0e7224 */ /* 0x000fe200078e0002 */
[----:B------:R-:W-:Y:S01]  /*4070*/  CS2R R150, SRZ ;  /* 0x0000000000967805 */ /* 0x000fe2000001ff00 */
[----:B------:R-:W-:Y:S01]  /*4080*/  IMAD.MOV.U32 R8, RZ, RZ, RZ ;  /* 0x000000ffff087224 */ /* 0x000fe200078e00ff */
        /* <DEDUP_REMOVED lines=14> */
[----:B------:R-:W-:Y:S01]  /*4170*/  CS2R R120, SRZ ;  /* 0x0000000000787805 */ /* 0x000fe2000001ff00 */
[----:B------:R-:W-:-:S06]  /*4180*/  UMOV UR4, URZ ;  /* 0x0000003f00047c82 */ /* 0x000fcc0008000000 */
.L_x_28:
[----:B------:R-:W2:Y:S01]  /*4190*/  LDL R0, [R1+0x4] ;  /* 0x0000040001007983 */ /* 0x000ea20000100800 */
[----:B------:R-:W-:-:S04]  /*41a0*/  UIADD3 UR5, UR4, 0x1, URZ ;  /* 0x0000000104057890 */ /* 0x000fc8000fffe03f */
[----:B------:R-:W-:-:S04]  /*41b0*/  UISETP.NE.AND UP0, UPT, UR5, 0x2, UPT ;  /* 0x000000020500788c */ /* 0x000fc8000bf05270 */
[----:B------:R-:W-:Y:S02]  /*41c0*/  USEL UR7, URZ, 0x1, UP0 ;  /* 0x000000013f077887 */ /* 0x000fe40008000000 */
[----:B------:R-:W-:-:S04]  /*41d0*/  USEL UR5, UR5, URZ, UP0 ;  /* 0x0000003f05057287 */ /* 0x000fc80008000000 */
[----:B------:R-:W-:Y:S02]  /*41e0*/  LOP3.LUT R12, R8, UR7, RZ, 0x3c, !PT ;  /* 0x00000007080c7c12 */ /* 0x000fe4000f8e3cff */
[----:B--2---:R-:W-:Y:S01]  /*41f0*/  ISETP.NE.AND P3, PT, R0, RZ, PT ;  /* 0x000000ff0000720c */ /* 0x004fe20003f65270 */
[----:B------:R-:W-:-:S12]  /*4200*/  IMAD.U32 R0, RZ, RZ, UR5 ;  /* 0x00000005ff007e24 */ /* 0x000fd8000f8e00ff */
[----:B------:R-:W-:Y:S05]  /*4210*/  @P3 BRA `(.L_x_20) ;  /* 0x0000000000283947 */ /* 0x000fea0003800000 */
[----:B------:R-:W-:Y:S05]  /*4220*/  @!P0 BRA `(.L_x_21) ;  /* 0x0000000000048947 */ /* 0x000fea0003800000 */
[----:B------:R-:W-:Y:S01]  /*4230*/  BPT.TRAP 0x1 ;  /* 0x000000040000795c */ /* 0x000fe20000300000 */
.L_x_21:
[----:B------:R-:W-:Y:S02]  /*4240*/  LEA R3, R0, UR36, 0x3 ;  /* 0x0000002400037c11 */ /* 0x000fe4000f8e18ff */
[----:B------:R-:W-:-:S04]  /*4250*/  SHF.L.U32 R2, R12, 0x1f, RZ ;  /* 0x0000001f0c027819 */ /* 0x000fc800000006ff */
[----:B------:R1:W2:Y:S01]  /*4260*/  SYNCS.PHASECHK.TRANS64.TRYWAIT P2, [R3+URZ+0x30830], R2 ;  /* 0x03083002030075a7 */ /* 0x0002a2000804017f */
[----:B------:R-:W-:Y:S05]  /*4270*/  @!P0 BRA `(.L_x_22) ;  /* 0x0000000000048947 */ /* 0x000fea0003800000 */
[----:B------:R-:W-:Y:S01]  /*4280*/  BPT.TRAP 0x1 ;  /* 0x000000040000795c */ /* 0x000fe20000300000 */
.L_x_22:
[----:B--2---:R-:W-:Y:S05]  /*4290*/  @P2 BRA `(.L_x_20) ;  /* 0x0000000000082947 */ /* 0x004fea0003800000 */
[----:B------:R-:W2:Y:S02]  /*42a0*/  SYNCS.PHASECHK.TRANS64.TRYWAIT P2, [R3+URZ+0x30830], R2 ;  /* 0x03083002030075a7 */ /* 0x000ea4000804017f */
[----:B--2---:R-:W-:Y:S05]  /*42b0*/  @!P2 BRA `(.L_x_23) ;  /* 0x0000007800bca947 */ /* 0x004fea0003800000 */
.L_x_20:
[----:B------:R-:W3:Y:S01]  /*42c0*/  S2R R9, SR_TID.X ;  /* 0x0000000000097919 */ /* 0x000ee20000002100 */
[----:B------:R-:W-:Y:S01]  /*42d0*/  R2UR UR18, R0 ;  /* 0x00000000001272ca */ /* 0x000fe200000e0000 */
[----:B------:R-:W-:Y:S01]  /*42e0*/  UMOV UR23, 0x40000040 ;  /* 0x4000004000177882 */ /* 0x000fe20000000000 */
[----:B------:R-:W-:Y:S01]  /*42f0*/  R2UR UR20, R152 ;  /* 0x00000000981472ca */ /* 0x000fe200000e0000 */
[----:B------:R-:W-:Y:S01]  /*4300*/  UMOV UR11, 0x40000040 ;  /* 0x40000040000b7882 */ /* 0x000fe20000000000 */
[----:B------:R-:W-:Y:S01]  /*4310*/  R2UR UR21, R153 ;  /* 0x00000000991572ca */ /* 0x000fe200000e0000 */
[----:B------:R-:W-:Y:S01]  /*4320*/  UMOV UR15, 0x40000040 ;  /* 0x40000040000f7882 */ /* 0x000fe20000000000 */
[----:B------:R-:W-:-:S07]  /*4330*/  UMOV UR19, 0x40000040 ;  /* 0x4000004000137882 */ /* 0x000fce0000000000 */
[----:B------:R-:W-:-:S04]  /*4340*/  UIMAD UR18, UR18, 0x600, UR6 ;  /* 0x00000600121278a4 */ /* 0x000fc8000f8e0206 */
[----:B------:R-:W-:Y:S02]  /*4350*/  UIADD3 UR10, UR18, 0x2, URZ ;  /* 0x00000002120a7890 */ /* 0x000fe4000fffe03f */
[----:B------:R-:W-:Y:S02]  /*4360*/  UIADD3 UR14, UR18, 0x4, URZ ;  /* 0x00000004120e7890 */ /* 0x000fe4000fffe03f */
[----:B------:R-:W-:Y:S01]  /*4370*/  UMOV UR22, UR18 ;  /* 0x0000001200167c82 */ /* 0x000fe20008000000 */
[----:B------:R-:W-:Y:S01]  /*4380*/  UIADD3 UR18, UR18, 0x6, URZ ;  /* 0x0000000612127890 */ /* 0x000fe2000fffe03f */
[----:B---3--:R-:W-:-:S05]  /*4390*/  SHF.R.U32.HI R9, RZ, 0x7, R9 ;  /* 0x00000007ff097819 */ /* 0x008fca0000011609 */
[----:B-12---:R-:W-:-:S05]  /*43a0*/  VIADD R2, R9, 0x8 ;  /* 0x0000000809027836 */ /* 0x006fca0000000000 */
[----:B------:R1:W-:Y:S06]  /*43b0*/  BAR.SYNC.DEFER_BLOCKING R2, 0x100 ;  /* 0x000400020000751d */ /* 0x0003ec0000010000 */
[----:B0-----:R-:W-:-:S06]  /*43c0*/  WARPGROUP.ARRIVE ;  /* 0x00000000000079c5 */ /* 0x001fcc0000000000 */
[----:B------:R-:W-:Y:S03]  /*43d0*/  HGMMA.64x192x16.F32.BF16 R24, gdesc[UR20], RZ, !UPT, gsb0 ;  /* 0x02e00000141879f0 */ /* 0x000fe6000c0018ff */
[----:B------:R-:W-:Y:S02]  /*43e0*/  WARPGROUP.DEPBAR.LE gsb0, 0x0 ;  /* 0x00008000000079c5 */ /* 0x000fe40000010000 */
[----:B------:R-:W-:-:S15]  /*43f0*/  WARPGROUP.ARRIVE ;  /* 0x00000000000079c5 */ /* 0x000fde0000000000 */
        /* <DEDUP_REMOVED lines=8> */
[----:B-1----:R-:W-:Y:S05]  /*4480*/  @P3 BRA `(.L_x_24) ;  /* 0x0000000000283947 */ /* 0x002fea0003800000 */
[----:B------:R-:W-:Y:S05]  /*4490*/  @!P0 BRA `(.L_x_25) ;  /* 0x0000000000048947 */ /* 0x000fea0003800000 */
[----:B------:R-:W-:Y:S01]  /*44a0*/  BPT.TRAP 0x1 ;  /* 0x000000040000795c */ /* 0x000fe20000300000 */
.L_x_25:
[----:B------:R-:W-:Y:S01]  /*44b0*/  ULEA UR5, UR4, UR36, 0x3 ;  /* 0x0000002404057291 */ /* 0x000fe2000f8e183f */
[----:B------:R-:W-:-:S08]  /*44c0*/  SHF.L.U32 R2, R8, 0x1f, RZ ;  /* 0x0000001f08027819 */ /* 0x000fd000000006ff */
[----:B------:R0:W1:Y:S01]  /*44d0*/  SYNCS.PHASECHK.TRANS64.TRYWAIT P2, [UR5+0x30850], R2 ;  /* 0x03085002ff0075a7 */ /* 0x0000620008040145 */
[----:B------:R-:W-:Y:S05]  /*44e0*/  @!P0 BRA `(.L_x_26) ;  /* 0x0000000000048947 */ /* 0x000fea0003800000 */
[----:B------:R-:W-:Y:S01]  /*44f0*/  BPT.TRAP 0x1 ;  /* 0x000000040000795c */ /* 0x000fe20000300000 */
.L_x_26:
[----:B-1----:R-:W-:Y:S05]  /*4500*/  @P2 BRA `(.L_x_24) ;  /* 0x0000000000082947 */ /* 0x002fea0003800000 */
[----:B------:R-:W1:Y:S02]  /*4510*/  SYNCS.PHASECHK.TRANS64.TRYWAIT P2, [UR5+0x30850], R2 ;  /* 0x03085002ff0075a7 */ /* 0x000e640008040145 */
[----:B-1----:R-:W-:Y:S05]  /*4520*/  @!P2 BRA `(.L_x_27) ;  /* 0x000000780034a947 */ /* 0x002fea0003800000 */
.L_x_24:
[----:B-1----:R-:W2:Y:S01]  /*4530*/  LDL R3, [R1] ;  /* 0x0000000001037983 */ /* 0x002ea20000100800 */
[----:B------:R-:W-:Y:S01]  /*4540*/  UIADD3 UR5, UR36, 0x400, URZ ;  /* 0x0000040024057890 */ /* 0x000fe2000fffe03f */
[----:B------:R-:W-:Y:S01]  /*4550*/  WARPGROUP.ARRIVE ;  /* 0x00000000000079c5 */ /* 0x000fe20000000000 */
[----:B------:R-:W-:Y:S01]  /*4560*/  UMOV UR23, 0x40000040 ;  /* 0x4000004000177882 */ /* 0x000fe20000000000 */
[----:B------:R-:W-:Y:S01]  /*4570*/  UMOV UR21, 0x40000040 ;  /* 0x4000004000157882 */ /* 0x000fe20000000000 */
[----:B------:R-:W-:Y:S01]  /*4580*/  USHF.R.U32.HI UR5, URZ, 0x4, UR5 ;  /* 0x000000043f057899 */ /* 0x000fe20008011605 */
[----:B0-----:R-:W-:Y:S02]  /*4590*/  FMNMX.FTZ R2, R24, R14, !PT ;  /* 0x0000000e18027209 */ /* 0x001fe40007810000 */
[----:B------:R-:W0:Y:S01]  /*45a0*/  S2R R19, SR_TID.X ;  /* 0x0000000000137919 */ /* 0x000e220000002100 */
[----:B------:R-:W-:-:S04]  /*45b0*/  ULOP3.LUT UR5, UR5, 0x3fff, URZ, 0xc0, !UPT ;  /* 0x00003fff05057892 */ /* 0x000fc8000f8ec03f */
[----:B------:R-:W-:-:S07]  /*45c0*/  UIMAD UR10, UR4, 0x600, UR5 ;  /* 0x00000600040a78a4 */ /* 0x000fce000f8e0205 */
[----:B------:R-:W-:Y:S01]  /*45d0*/  UMOV UR22, UR10 ;  /* 0x0000000a00167c82 */ /* 0x000fe20008000000 */
[----:B0-----:R-:W-:Y:S02]  /*45e0*/  ISETP.GE.U32.AND P2, PT, R19, 0x180, PT ;  /* 0x000001801300780c */ /* 0x001fe40003f46070 */
[----:B------:R-:W-:Y:S02]  /*45f0*/  SHF.R.U32.HI R19, RZ, 0x7, R19 ;  /* 0x00000007ff137819 */ /* 0x000fe40000011613 */
[----:B--2---:R-:W-:Y:S02]  /*4600*/  R2UR UR7, R3 ;  /* 0x00000000030772ca */ /* 0x004fe400000e0000 */
[----:B------:R-:W-:Y:S02]  /*4610*/  FMNMX.FTZ R3, R25, R2, !PT ;  /* 0x0000000219037209 */ /* 0x000fe40007810000 */
[----:B------:R-:W-:-:S04]  /*4620*/  FMNMX.FTZ R2, R26, R15, !PT ;  /* 0x0000000f1a027209 */ /* 0x000fc80007810000 */
[----:B------:R-:W-:Y:S02]  /*4630*/  FMNMX.FTZ R9, R27, R2, !PT ;  /* 0x000000021b097209 */ /* 0x000fe40007810000 */
[----:B------:R-:W-:Y:S02]  /*4640*/  FMNMX.FTZ R2, R28, R3, !PT ;  /* 0x000000031c027209 */ /* 0x000fe40007810000 */
[----:B------:R-:W-:Y:S01]  /*4650*/  FMNMX.FTZ R8, R30, R9, !PT ;  /* 0x000000091e087209 */ /* 0x000fe20007810000 */
[----:B------:R-:W-:Y:S01]  /*4660*/  UIADD3 UR7, UR7, 0x1e800, URZ ;  /* 0x0001e80007077890 */ /* 0x000fe2000fffe03f */
[----:B------:R-:W-:Y:S02]  /*4670*/  FMNMX.FTZ R3, R29, R2, !PT ;  /* 0x000000021d037209 */ /* 0x000fe40007810000 */
[----:B------:R-:W-:Y:S01]  /*4680*/  FMNMX.FTZ R9, R31, R8, !PT ;  /* 0x000000081f097209 */ /* 0x000fe20007810000 */
[----:B------:R-:W-:Y:S01]  /*4690*/  USHF.R.U32.HI UR7, URZ, 0x4, UR7 ;  /* 0x000000043f077899 */ /* 0x000fe20008011607 */
[----:B------:R-:W-:-:S02]  /*46a0*/  FMNMX.FTZ R2, R32, R3, !PT ;  /* 0x0000000320027209 */ /* 0x000fc40007810000 */
[----:B------:R-:W-:Y:S01]  /*46b0*/  FMNMX.FTZ R8, R34, R9, !PT ;  /* 0x0000000922087209 */ /* 0x000fe20007810000 */
[----:B------:R-:W-:Y:S01]  /*46c0*/  ULOP3.LUT UR7, UR7, 0x3fff, URZ, 0xc0, !UPT ;  /* 0x00003fff07077892 */ /* 0x000fe2000f8ec03f */
[----:B------:R-:W-:Y:S02]  /*46d0*/  FMNMX.FTZ R3, R33, R2, !PT ;  /* 0x0000000221037209 */ /* 0x000fe40007810000 */
[----:B------:R-:W-:Y:S01]  /*46e0*/  FMNMX.FTZ R9, R35, R8, !PT ;  /* 0x0000000823097209 */ /* 0x000fe20007810000 */
[----:B------:R-:W-:Y:S01]  /*46f0*/  ULOP3.LUT UR14, UR7, 0x10000, URZ, 0xfc, !UPT ;  /* 0x00010000070e7892 */ /* 0x000fe2000f8efc3f */
[----:B------:R-:W-:Y:S02]  /*4700*/  FMNMX.FTZ R2, R36, R3, !PT ;  /* 0x0000000324027209 */ /* 0x000fe40007810000 */
[----:B------:R-:W-:Y:S02]  /*4710*/  FMNMX.FTZ R8, R38, R9, !PT ;  /* 0x0000000926087209 */ /* 0x000fe40007810000 */
[----:B------:R-:W-:-:S02]  /*4720*/  FMNMX.FTZ R3, R37, R2, !PT ;  /* 0x0000000225037209 */ /* 0x000fc40007810000 */
[----:B------:R-:W-:Y:S01]  /*4730*/  UMOV UR20, UR14 ;  /* 0x0000000e00147c82 */ /* 0x000fe20008000000 */
[----:B------:R-:W-:Y:S01]  /*4740*/  FMNMX.FTZ R9, R39, R8, !PT ;  /* 0x0000000827097209 */ /* 0x000fe20007810000 */
[----:B------:R-:W-:Y:S01]  /*4750*/  HGMMA.64x64x16.F32.BF16 R120, gdesc[UR20].tnspB, R120, gsb0 ;  /* 0x40e00000147879f0 */ /* 0x000fe20008001878 */
[----:B------:R-:W-:Y:S01]  /*4760*/  UIADD3 UR22, UR10, 0x80, URZ ;  /* 0x000000800a167890 */ /* 0x000fe2000fffe03f */
[----:B------:R-:W-:Y:S01]  /*4770*/  FMNMX.FTZ R2, R40, R3, !PT ;  /* 0x0000000328027209 */ /* 0x000fe20007810000 */
[----:B------:R-:W-:Y:S01]  /*4780*/  UIADD3 UR20, UR14, 0x2, URZ ;  /* 0x000000020e147890 */ /* 0x000fe2000fffe03f */
[----:B------:R-:W-:Y:S01]  /*4790*/  FMNMX.FTZ R8, R42, R9, !PT ;  /* 0x000000092a087209 */ /* 0x000fe20007810000 */
[----:B------:R-:W-:Y:S01]  /*47a0*/  UMOV UR23, 0x40000040 ;  /* 0x4000004000177882 */ /* 0x000fe20000000000 */
[----:B------:R-:W-:Y:S01]  /*47b0*/  UMOV UR21, 0x40000040 ;  /* 0x4000004000157882 */ /* 0x000fe20000000000 */
[----:B------:R-:W-:Y:S02]  /*47c0*/  FMNMX.FTZ R3, R41, R2, !PT ;  /* 0x0000000229037209 */ /* 0x000fe40007810000 */
[----:B------:R-:W-:-:S02]  /*47d0*/  FMNMX.FTZ R9, R43, R8, !PT ;  /* 0x000000082b097209 */ /* 0x000fc40007810000 */
[----:B------:R-:W-:Y:S02]  /*47e0*/  FMNMX.FTZ R2, R44, R3, !PT ;  /* 0x000000032c027209 */ /* 0x000fe40007810000 */
[----:B------:R-:W-:Y:S02]  /*47f0*/  FMNMX.FTZ R8, R46, R9, !PT ;  /* 0x000000092e087209 */ /* 0x000fe40007810000 */
[----:B------:R-:W-:Y:S02]  /*4800*/  FMNMX.FTZ R3, R45, R2, !PT ;  /* 0x000000022d037209 */ /* 0x000fe40007810000 */
[----:B------:R-:W-:Y:S02]  /*4810*/  FMNMX.FTZ R9, R47, R8, !PT ;  /* 0x000000082f097209 */ /* 0x000fe40007810000 */
        /* <DEDUP_REMOVED lines=28> */
[----:B------:R-:W-:Y:S01]  /*49e0*/  FMNMX.FTZ R2, R76, R3, !PT ;  /* 0x000000034c027209 */ /* 0x000fe20007810000 */
[----:B------:R-:W-:Y:S02]  /*49f0*/  WARPGROUP.DEPBAR.LE gsb0, 0x0 ;  /* 0x00008000000079c5 */ /* 0x000fe40000010000 */
[----:B------:R-:W-:Y:S01]  /*4a00*/  WARPGROUP.ARRIVE ;  /* 0x00000000000079c5 */ /* 0x000fe20000000000 */
[----:B------:R-:W-:Y:S02]  /*4a10*/  FMNMX.FTZ R8, R78, R9, !PT ;  /* 0x000000094e087209 */ /* 0x000fe40007810000 */
[----:B------:R-:W-:-:S02]  /*4a20*/  FMNMX.FTZ R3, R77, R2, !PT ;  /* 0x000000024d037209 */ /* 0x000fc40007810000 */
        /* <DEDUP_REMOVED lines=50> */
[----:B------:R-:W0:Y:S01]  /*4d50*/  SHFL.BFLY PT, R2, R3, 0x2, 0x1f ;  /* 0x0c401f0003027f89 */ /* 0x000e2200000e0000 */
[----:B------:R-:W-:Y:S01]  /*4d60*/  UIADD3 UR20, UR14, 0x6, URZ ;  /* 0x000000060e147890 */ /* 0x000fe2000fffe03f */
[----:B------:R-:W-:Y:S01]  /*4d70*/  VIADD R8, R19, 0x9 ;  /* 0x0000000913087836 */ /* 0x000fe20000000000 */
[----:B------:R-:W-:Y:S01]  /*4d80*/  UMOV UR23, 0x40000040 ;  /* 0x4000004000177882 */ /* 0x000fe20000000000 */
[----:B------:R-:W-:Y:S01]  /*4d90*/  UMOV UR21, 0x40000040 ;  /* 0x4000004000157882 */ /* 0x000fe20000000000 */
[----:B------:R-:W1:Y:S01]  /*4da0*/  SHFL.BFLY PT, R9, R10, 0x2, 0x1f ;  /* 0x0c401f000a097f89 */ /* 0x000e6200000e0000 */
[----:B0-----:R-:W-:Y:S02]  /*4db0*/  FMNMX.FTZ R2, R3, R2, !PT ;  /* 0x0000000203027209 */ /* 0x001fe40007810000 */
[----:B------:R-:W0:Y:S01]  /*4dc0*/  LDC R3, c[0x0][0x988] ;  /* 0x00026200ff037b82 */ /* 0x000e220000000800 */
[----:B-1----:R-:W-:-:S02]  /*4dd0*/  FMNMX.FTZ R18, R10, R9, !PT ;  /* 0x000000090a127209 */ /* 0x002fc40007810000 */
[----:B------:R-:W1:Y:S01]  /*4de0*/  SHFL.BFLY PT, R11, R2, 0x1, 0x1f ;  /* 0x0c201f00020b7f89 */ /* 0x000e6200000e0000 */
[----:B------:R-:W-:Y:S02]  /*4df0*/  @!P1 LEA R9, R0, UR36, 0x3 ;  /* 0x0000002400099c11 */ /* 0x000fe4000f8e18ff */
[----:B------:R-:W-:-:S03]  /*4e00*/  SEL R10, R8, 0x9, !P2 ;  /* 0x00000009080a7807 */ /* 0x000fc60005000000 */
[----:B------:R-:W-:-:S05]  /*4e10*/  @!P1 VIADD R9, R9, 0x30840 ;  /* 0x0003084009099836 */ /* 0x000fca0000000000 */
[----:B------:R-:W-:Y:S02]  /*4e20*/  @!P1 PRMT R9, RZ, 0x654, R9 ;  /* 0x00000654ff099816 */ /* 0x000fe40000000009 */
[----:B-1----:R-:W-:Y:S01]  /*4e30*/  FMNMX.FTZ R2, R2, R11, !PT ;  /* 0x0000000b02027209 */ /* 0x002fe20007810000 */
[----:B------:R-:W-:-:S04]  /*4e40*/  IMAD.U32 R11, RZ, RZ, UR4 ;  /* 0x00000004ff0b7e24 */ /* 0x000fc8000f8e00ff */
[CC--:B0-----:R-:W-:Y:S01]  /*4e50*/  FMUL.FTZ R8, R2.reuse, R3.reuse ;  /* 0x0000000302087220 */ /* 0x0c1fe20000410000 */
[----:B------:R-:W-:Y:S01]  /*4e60*/  @!P1 LEA R11, R11, UR36, 0x3 ;  /* 0x000000240b0b9c11 */ /* 0x000fe2000f8e18ff */
[----:B------:R-:W-:Y:S02]  /*4e70*/  FADD.FTZ R14, -R2, R14 ;  /* 0x0000000e020e7221 */ /* 0x000fe40000010100 */
[-CC-:B------:R-:W-:Y:S01]  /*4e80*/  FFMA.FTZ R44, R44, R3.reuse, -R8.reuse ;  /* 0x000000032c2c7223 */ /* 0x180fe20000010808 */
[-CC-:B------:R-:W-:Y:S01]  /*4e90*/  FFMA.FTZ R24, R24, R3.reuse, -R8.reuse ;  /* 0x0000000318187223 */ /* 0x180fe20000010808 */
[-CC-:B------:R-:W-:Y:S01]  /*4ea0*/  FFMA.FTZ R156, R29, R3.reuse, -R8.reuse ;  /* 0x000000031d9c7223 */ /* 0x180fe20000010808 */
[-CC-:B------:R-:W-:Y:S01]  /*4eb0*/  FFMA.FTZ R157, R28, R3.reuse, -R8.reuse ;  /* 0x000000031c9d7223 */ /* 0x180fe20000010808 */
[----:B------:R-:W-:Y:S01]  /*4ec0*/  FFMA.FTZ R25, R25, R3, -R8 ;  /* 0x0000000319197223 */ /* 0x000fe20000010808 */
[----:B------:R-:W0:Y:S01]  /*4ed0*/  MUFU.EX2 R19, R24 ;  /* 0x0000001800137308 */ /* 0x000e220000000800 */
[----:B------:R-:W-:-:S02]  /*4ee0*/  @!P1 VIADD R11, R11, 0x30860 ;  /* 0x000308600b0b9836 */ /* 0x000fc40000000000 */
[-CC-:B------:R-:W-:Y:S01]  /*4ef0*/  FFMA.FTZ R32, R32, R3.reuse, -R8.reuse ;  /* 0x0000000320207223 */ /* 0x180fe20000010808 */
[-CC-:B------:R-:W-:Y:S01]  /*4f00*/  FFMA.FTZ R33, R33, R3.reuse, -R8.reuse ;  /* 0x0000000321217223 */ /* 0x180fe20000010808 */
[-CC-:B------:R-:W-:Y:S01]  /*4f10*/  FFMA.FTZ R36, R36, R3.reuse, -R8.reuse ;  /* 0x0000000324247223 */ /* 0x180fe20000010808 */
[-CC-:B------:R-:W-:Y:S01]  /*4f20*/  FFMA.FTZ R37, R37, R3.reuse, -R8.reuse ;  /* 0x0000000325257223 */ /* 0x180fe20000010808 */
[----:B------:R-:W-:Y:S02]  /*4f30*/  WARPGROUP.DEPBAR.LE gsb0, 0x0 ;  /* 0x00008000000079c5 */ /* 0x000fe40000010000 */
[----:B------:R-:W-:Y:S01]  /*4f40*/  WARPGROUP.ARRIVE ;  /* 0x00000000000079c5 */ /* 0x000fe20000000000 */
[----:B------:R-:W1:Y:S01]  /*4f50*/  MUFU.EX2 R23, R25 ;  /* 0x0000001900177308 */ /* 0x000e620000000800 */
[----:B------:R-:W-:Y:S01]  /*4f60*/  @!P1 PRMT R11, RZ, 0x654, R11 ;  /* 0x00000654ff0b9816 */ /* 0x000fe2000000000b */
[-CC-:B------:R-:W-:Y:S01]  /*4f70*/  FFMA.FTZ R40, R40, R3.reuse, -R8.reuse ;  /* 0x0000000328287223 */ /* 0x180fe20000010808 */
[-CC-:B------:R-:W-:Y:S01]  /*4f80*/  FFMA.FTZ R41, R41, R3.reuse, -R8.reuse ;  /* 0x0000000329297223 */ /* 0x180fe20000010808 */
[-CC-:B------:R-:W-:Y:S01]  /*4f90*/  FFMA.FTZ R45, R45, R3.reuse, -R8.reuse ;  /* 0x000000032d2d7223 */ /* 0x180fe20000010808 */
[----:B------:R-:W-:Y:S01]  /*4fa0*/  HGMMA.64x64x16.F32.BF16 R120, gdesc[UR20].tnspB, R120, gsb0 ;  /* 0x40e00000147879f0 */ /* 0x000fe20008001878 */
[----:B------:R-:W-:Y:S01]  /*4fb0*/  UIADD3 UR22, UR10, 0x200, URZ ;  /* 0x000002000a167890 */ /* 0x000fe2000fffe03f */
[-CC-:B------:R-:W-:Y:S01]  /*4fc0*/  FFMA.FTZ R48, R48, R3.reuse, -R8.reuse ;  /* 0x0000000330307223 */ /* 0x180fe20000010808 */
[----:B------:R-:W-:Y:S01]  /*4fd0*/  UIADD3 UR20, UR14, 0x600, URZ ;  /* 0x000006000e147890 */ /* 0x000fe2000fffe03f */
[----:B0-----:R-:W-:Y:S01]  /*4fe0*/  IMAD.MOV.U32 R29, RZ, RZ, R19 ;  /* 0x000000ffff1d7224 */ /* 0x001fe200078e0013 */
[----:B------:R-:W-:Y:S01]  /*4ff0*/  UMOV UR23, 0x40000040 ;  /* 0x4000004000177882 */ /* 0x000fe20000000000 */
[----:B------:R-:W-:Y:S01]  /*5000*/  UMOV UR21, 0x40000040 ;  /* 0x4000004000157882 */ /* 0x000fe20000000000 */
[----:B------:R-:W-:Y:S01]  /*5010*/  MUFU.EX2 R157, R157 ;  /* 0x0000009d009d7308 */ /* 0x000fe20000000800 */
[-CC-:B------:R-:W-:Y:S01]  /*5020*/  FFMA.FTZ R49, R49, R3.reuse, -R8.reuse ;  /* 0x0000000331317223 */ /* 0x180fe20000010808 */
[-CC-:B------:R-:W-:Y:S01]  /*5030*/  FFMA.FTZ R52, R52, R3.reuse, -R8.reuse ;  /* 0x0000000334347223 */ /* 0x180fe20000010808 */
[-CC-:B------:R-:W-:Y:S01]  /*5040*/  FFMA.FTZ R53, R53, R3.reuse, -R8.reuse ;  /* 0x0000000335357223 */ /* 0x180fe20000010808 */
[-CC-:B------:R-:W-:Y:S01]  /*5050*/  FFMA.FTZ R56, R56, R3.reuse, -R8.reuse ;  /* 0x0000000338387223 */ /* 0x180fe20000010808 */
[-CC-:B------:R-:W-:Y:S01]  /*5060*/  FFMA.FTZ R57, R57, R3.reuse, -R8.reuse ;  /* 0x0000000339397223 */ /* 0x180fe20000010808 */
[-CC-:B------:R-:W-:Y:S01]  /*5070*/  FFMA.FTZ R60, R60, R3.reuse, -R8.reuse ;  /* 0x000000033c3c7223 */ /* 0x180fe20000010808 */
[-CC-:B------:R-:W-:Y:S01]  /*5080*/  FFMA.FTZ R61, R61, R3.reuse, -R8.reuse ;  /* 0x000000033d3d7223 */ /* 0x180fe20000010808 */
[----:B------:R-:W0:Y:S01]  /*5090*/  MUFU.EX2 R156, R156 ;  /* 0x0000009c009c7308 */ /* 0x000e220000000800 */
[-CC-:B------:R-:W-:Y:S01]  /*50a0*/  FFMA.FTZ R64, R64, R3.reuse, -R8.reuse ;  /* 0x0000000340407223 */ /* 0x180fe20000010808 */
        /* <DEDUP_REMOVED lines=26> */
[----:B------:R-:W-:Y:S01]  /*5250*/  FFMA.FTZ R117, R117, R3, -R8 ;  /* 0x0000000375757223 */ /* 0x000fe20000010808 */
[----:B-1----:R-:W-:Y:S01]  /*5260*/  F2FP.BF16.F32.PACK_AB R8, R23, R29 ;  /* 0x0000001d1708723e */ /* 0x002fe200000010ff */
[----:B------:R-:W-:Y:S01]  /*5270*/  FMUL.FTZ R14, R14, R3 ;  /* 0x000000030e0e7220 */ /* 0x000fe20000410000 */
[----:B------:R1:W-:Y:S08]  /*5280*/  MUFU.EX2 R28, R48 ;  /* 0x00000030001c7308 */ /* 0x0003f00000000800 */
[----:B------:R-:W-:Y:S08]  /*5290*/  MUFU.EX2 R32, R32 ;  /* 0x0000002000207308 */ /* 0x000ff00000000800 */
[----:B------:R-:W-:Y:S08]  /*52a0*/  MUFU.EX2 R33, R33 ;  /* 0x0000002100217308 */ /* 0x000ff00000000800 */
[----:B------:R-:W-:Y:S01]  /*52b0*/  MUFU.EX2 R22, R36 ;  /* 0x0000002400167308 */ /* 0x000fe20000000800 */
[----:B------:R-:W-:-:S02]  /*52c0*/  WARPGROUP.DEPBAR.LE gsb0, 0x0 ;  /* 0x00008000000079c5 */ /* 0x000fc40000010000 */
[----:B------:R-:W-:-:S05]  /*52d0*/  WARPGROUP.ARRIVE ;  /* 0x00000000000079c5 */ /* 0x000fca0000000000 */
[----:B------:R-:W-:Y:S01]  /*52e0*/  MUFU.EX2 R37, R37 ;  /* 0x0000002500257308 */ /* 0x000fe20000000800 */
[----:B------:R-:W-:Y:S01]  /*52f0*/  HGMMA.64x64x16.F32.BF16 R120, gdesc[UR20].tnspB, R120, gsb0 ;  /* 0x40e00000147879f0 */ /* 0x000fe20008001878 */
[----:B------:R-:W-:Y:S02]  /*5300*/  UIADD3 UR22, UR10, 0x280, URZ ;  /* 0x000002800a167890 */ /* 0x000fe4000fffe03f */
[----:B------:R-:W-:-:S04]  /*5310*/  UIADD3 UR20, UR14, 0x602, URZ ;  /* 0x000006020e147890 */ /* 0x000fc8000fffe03f */
[----:B------:R-:W-:Y:S01]  /*5320*/  MUFU.EX2 R24, R40 ;  /* 0x0000002800187308 */ /* 0x000fe20000000800 */
[----:B------:R-:W-:Y:S01]  /*5330*/  UMOV UR23, 0x40000040 ;  /* 0x4000004000177882 */ /* 0x000fe20000000000 */
[----:B------:R-:W-:-:S06]  /*5340*/  UMOV UR21, 0x40000040 ;  /* 0x4000004000157882 */ /* 0x000fcc0000000000 */
[----:B------:R-:W-:Y:S08]  /*5350*/  MUFU.EX2 R41, R41 ;  /* 0x0000002900297308 */ /* 0x000ff00000000800 */
[----:B------:R-:W-:Y:S08]  /*5360*/  MUFU.EX2 R45, R45 ;  /* 0x0000002d002d7308 */ /* 0x000ff00000000800 */
[----:B------:R-:W-:Y:S08]  /*5370*/  MUFU.EX2 R49, R49 ;  /* 0x0000003100317308 */ /* 0x000ff00000000800 */
[----:B------:R-:W-:Y:S08]  /*5380*/  MUFU.EX2 R53, R53 ;  /* 0x0000003500357308 */ /* 0x000ff00000000800 */
[----:B------:R-:W-:Y:S08]  /*5390*/  MUFU.EX2 R56, R56 ;  /* 0x0000003800387308 */ /* 0x000ff00000000800 */
        /* <DEDUP_REMOVED lines=51> */
[----:B------:R-:W-:Y:S01]  /*56d0*/  MUFU.EX2 R117, R117 ;  /* 0x0000007500757308 */ /* 0x000fe20000000800 */
[----:B------:R-:W-:-:S02]  /*56e0*/  WARPGROUP.DEPBAR.LE gsb0, 0x0 ;  /* 0x00008000000079c5 */ /* 0x000fc40000010000 */
[----:B------:R-:W-:-:S06]  /*56f0*/  WARPGROUP.ARRIVE ;  /* 0x00000000000079c5 */ /* 0x000fcc0000000000 */
[----:B------:R-:W-:Y:S01]  /*5700*/  HGMMA.64x64x16.F32.BF16 R120, gdesc[UR20].tnspB, R120, gsb0 ;  /* 0x40e00000147879f0 */ /* 0x000fe20008001878 */
[----:B------:R-:W-:Y:S02]  /*5710*/  UIADD3 UR22, UR10, 0x480, URZ ;  /* 0x000004800a167890 */ /* 0x000fe4000fffe03f */
[----:B------:R-:W-:Y:S01]  /*5720*/  UIADD3 UR20, UR14, 0xc02, URZ ;  /* 0x00000c020e147890 */ /* 0x000fe2000fffe03f */
[----:B------:R-:W-:Y:S01]  /*5730*/  UMOV UR23, 0x40000040 ;  /* 0x4000004000177882 */ /* 0x000fe20000000000 */
[----:B------:R-:W-:Y:S01]  /*5740*/  UMOV UR21, 0x40000040 ;  /* 0x4000004000157882 */ /* 0x000fe20000000000 */
[----:B------:R-:W-:Y:S02]  /*5750*/  WARPGROUP.DEPBAR.LE gsb0, 0x0 ;  /* 0x00008000000079c5 */ /* 0x000fe40000010000 */
        /* <DEDUP_REMOVED lines=15> */
[----:B------:R-:W-:Y:S03]  /*5850*/  HGMMA.64x64x16.F32.BF16 R120, gdesc[UR20].tnspB, R120, gsb0 ;  /* 0x40e00000147879f0 */ /* 0x000fe60008001878 */
[----:B------:R-:W-:Y:S02]  /*5860*/  WARPGROUP.DEPBAR.LE gsb0, 0x0 ;  /* 0x00008000000079c5 */ /* 0x000fe40000010000 */
[----:B------:R0:W-:Y:S06]  /*5870*/  BAR.ARV R10, 0x100 ;  /* 0x0004000a0000751d */ /* 0x0001ec0000002000 */
[----:B------:R2:W-:Y:S01]  /*5880*/  @!P1 SYNCS.ARRIVE.TRANS64.RED.A1T0 RZ, [R9+URZ], RZ ;  /* 0x000000ff09ff99a7 */ /* 0x0005e2000810043f */
[----:B0-----:R-:W-:Y:S01]  /*5890*/  F2FP.BF16.F32.PACK_AB R10, R156, R157 ;  /* 0x0000009d9c0a723e */ /* 0x001fe200000010ff */
[----:B--2---:R-:W0:Y:S01]  /*58a0*/  SHFL.BFLY PT, R9, R18, 0x1, 0x1f ;  /* 0x0c201f0012097f89 */ /* 0x004e2200000e0000 */
[----:B------:R2:W-:Y:S01]  /*58b0*/  @!P1 SYNCS.ARRIVE.TRANS64.RED.A1T0 RZ, [R11+URZ], RZ ;  /* 0x000000ff0bff99a7 */ /* 0x0005e2000810043f */
[----:B0-----:R-:W-:-:S05]  /*58c0*/  FMNMX.FTZ R18, R18, R9, !PT ;  /* 0x0000000912127209 */ /* 0x001fca0007810000 */
[----:B------:R-:W-:-:S04]  /*58d0*/  FMUL.FTZ R20, R18, R3 ;  /* 0x0000000312147220 */ /* 0x000fc80000410000 */
[-CC-:B------:R-:W-:Y:S01]  /*58e0*/  FFMA.FTZ R155, R26, R3.reuse, -R20.reuse ;  /* 0x000000031a9b7223 */ /* 0x180fe20000010814 */
[-CC-:B------:R-:W-:Y:S01]  /*58f0*/  FFMA.FTZ R154, R27, R3.reuse, -R20.reuse ;  /* 0x000000031b9a7223 */ /* 0x180fe20000010814 */
[----:B------:R0:W-:Y:S01]  /*5900*/  MUFU.EX2 R26, R44 ;  /* 0x0000002c001a7308 */ /* 0x0001e20000000800 */
[-CC-:B------:R-:W-:Y:S01]  /*5910*/  FFMA.FTZ R21, R30, R3.reuse, -R20.reuse ;  /* 0x000000031e157223 */ /* 0x180fe20000010814 */
[-CC-:B------:R-:W-:Y:S01]  /*5920*/  FFMA.FTZ R19, R31, R3.reuse, -R20.reuse ;  /* 0x000000031f137223 */ /* 0x180fe20000010814 */
[-CC-:B-1----:R-:W-:Y:S01]  /*5930*/  FFMA.FTZ R48, R35, R3.reuse, -R20.reuse ;  /* 0x0000000323307223 */ /* 0x182fe20000010814 */
[-CC-:B------:R-:W-:Y:S01]  /*5940*/  FFMA.FTZ R35, R43, R3.reuse, -R20.reuse ;  /* 0x000000032b237223 */ /* 0x180fe20000010814 */
[----:B------:R-:W-:Y:S02]  /*5950*/  IMAD.MOV.U32 R43, RZ, RZ, R29 ;  /* 0x000000ffff2b7224 */ /* 0x000fe400078e001d */
[-CC-:B------:R-:W-:Y:S01]  /*5960*/  FFMA.FTZ R27, R46, R3.reuse, -R20.reuse ;  /* 0x000000032e1b7223 */ /* 0x180fe20000010814 */
[-CC-:B------:R-:W-:Y:S01]  /*5970*/  FFMA.FTZ R25, R42, R3.reuse, -R20.reuse ;  /* 0x000000032a197223 */ /* 0x180fe20000010814 */
[----:B------:R-:W-:Y:S01]  /*5980*/  MUFU.EX2 R155, R155 ;  /* 0x0000009b009b7308 */ /* 0x000fe20000000800 */
[-CC-:B0-----:R-:W-:Y:S01]  /*5990*/  FFMA.FTZ R44, R39, R3.reuse, -R20.reuse ;  /* 0x00000003272c7223 */ /* 0x181fe20000010814 */
[-CC-:B------:R-:W-:Y:S01]  /*59a0*/  FFMA.FTZ R39, R59, R3.reuse, -R20.reuse ;  /* 0x000000033b277223 */ /* 0x180fe20000010814 */
[-CC-:B------:R-:W-:Y:S01]  /*59b0*/  FFMA.FTZ R59, R62, R3.reuse, -R20.reuse ;  /* 0x000000033e3b7223 */ /* 0x180fe20000010814 */
[-CC-:B------:R-:W-:Y:S01]  /*59c0*/  FFMA.FTZ R40, R47, R3.reuse, -R20.reuse ;  /* 0x000000032f287223 */ /* 0x180fe20000010814 */
[----:B------:R-:W3:Y:S01]  /*59d0*/  LDL R62, [R1+0x8] ;  /* 0x00000800013e7983 */ /* 0x000ee20000100800 */
[-CC-:B------:R-:W-:Y:S01]  /*59e0*/  FFMA.FTZ R31, R54, R3.reuse, -R20.reuse ;  /* 0x00000003361f7223 */ /* 0x180fe20000010814 */
[-CC-:B------:R-:W-:Y:S01]  /*59f0*/  FFMA.FTZ R29, R50, R3.reuse, -R20.reuse ;  /* 0x00000003321d7223 */ /* 0x180fe20000010814 */
[----:B------:R-:W0:Y:S01]  /*5a00*/  MUFU.EX2 R154, R154 ;  /* 0x0000009a009a7308 */ /* 0x000e220000000800 */
[-CC-:B------:R-:W-:Y:S01]  /*5a10*/  FFMA.FTZ R42, R51, R3.reuse, -R20.reuse ;  /* 0x00000003332a7223 */ /* 0x180fe20000010814 */
[-CC-:B------:R-:W-:Y:S01]  /*5a20*/  FFMA.FTZ R36, R71, R3.reuse, -R20.reuse ;  /* 0x0000000347247223 */ /* 0x180fe20000010814 */
[----:B------:R-:W-:-:S05]  /*5a30*/  FFMA.FTZ R74, R74, R3, -R20 ;  /* 0x000000034a4a7223 */ /* 0x000fca0000010814 */
[----:B------:R-:W-:Y:S08]  /*5a40*/  MUFU.EX2 R21, R21 ;  /* 0x0000001500157308 */ /* 0x000ff00000000800 */
[----:B------:R-:W2:Y:S01]  /*5a50*/  MUFU.EX2 R19, R19 ;  /* 0x0000001300137308 */ /* 0x000ea20000000800 */
[----:B0-----:R-:W-:-:S07]  /*5a60*/  F2FP.BF16.F32.PACK_AB R9, R154, R155 ;  /* 0x0000009b9a09723e */ /* 0x001fce00000010ff */
[----:B------:R0:W-:Y:S08]  /*5a70*/  MUFU.EX2 R30, R52 ;  /* 0x00000034001e7308 */ /* 0x0001f00000000800 */
[----:B------:R-:W-:Y:S01]  /*5a80*/  MUFU.EX2 R48, R48 ;  /* 0x0000003000307308 */ /* 0x000fe20000000800 */
[----:B--2---:R-:W-:Y:S01]  /*5a90*/  F2FP.BF16.F32.PACK_AB R11, R19, R21 ;  /* 0x00000015130b723e */ /* 0x004fe200000010ff */
[----:B0-----:R-:W-:-:S02]  /*5aa0*/  IMAD.MOV.U32 R52, RZ, RZ, R23 ;  /* 0x000000ffff347224 */ /* 0x001fc400078e0017 */
[-CC-:B------:R-:W-:Y:S01]  /*5ab0*/  FFMA.FTZ R23, R38, R3.reuse, -R20.reuse ;  /* 0x0000000326177223 */ /* 0x180fe20000010814 */
[-CC-:B------:R-:W-:Y:S01]  /*5ac0*/  FFMA.FTZ R38, R63, R3.reuse, -R20.reuse ;  /* 0x000000033f267223 */ /* 0x180fe20000010814 */
[----:B------:R0:W-:Y:S02]  /*5ad0*/  STSM.16.M88.4 [R4+0x1e800], R8 ;  /* 0x01e8000804007844 */ /* 0x0001e40000000200 */
[----:B------:R-:W-:Y:S08]  /*5ae0*/  MUFU.EX2 R44, R44 ;  /* 0x0000002c002c7308 */ /* 0x000ff00000000800 */
[----:B------:R-:W-:Y:S01]  /*5af0*/  MUFU.EX2 R23, R23 ;  /* 0x0000001700177308 */ /* 0x000fe20000000800 */
[----:B0-----:R-:W-:Y:S01]  /*5b00*/  FADD.FTZ R10, -R18, R15 ;  /* 0x0000000f120a7221 */ /* 0x001fe20000010100 */
[----:B------:R-:W-:-:S06]  /*5b10*/  FFMA.FTZ R15, R55, R3, -R20 ;  /* 0x00000003370f7223 */ /* 0x000fcc0000010814 */
[----:B------:R-:W0:Y:S01]  /*5b20*/  MUFU.EX2 R8, R14 ;  /* 0x0000000e00087308 */ /* 0x000e220000000800 */
[-CC-:B------:R-:W-:Y:S01]  /*5b30*/  FFMA.FTZ R11, R58, R3.reuse, -R20.reuse ;  /* 0x000000033a0b7223 */ /* 0x180fe20000010814 */
[-C--:B------:R-:W-:Y:S01]  /*5b40*/  FMUL.FTZ R9, R10, R3.reuse ;  /* 0x000000030a097220 */ /* 0x080fe20000410000 */
[-CC-:B------:R-:W-:Y:S01]  /*5b50*/  FFMA.FTZ R10, R34, R3.reuse, -R20.reuse ;  /* 0x00000003220a7223 */ /* 0x180fe20000010814 */
[----:B------:R-:W-:-:S04]  /*5b60*/  FFMA.FTZ R34, R67, R3, -R20 ;  /* 0x0000000343227223 */ /* 0x000fc80000010814 */
[----:B------:R-:W-:Y:S08]  /*5b70*/  MUFU.EX2 R25, R25 ;  /* 0x0000001900197308 */ /* 0x000ff00000000800 */
[----:B------:R-:W-:Y:S01]  /*5b80*/  MUFU.EX2 R35, R35 ;  /* 0x0000002300237308 */ /* 0x000fe20000000800 */
[----:B0-----:R-:W-:-:S07]  /*5b90*/  FFMA.FTZ R43, R8, R17, R43 ;  /* 0x00000011082b7223 */ /* 0x001fce000001002b */
[----:B------:R-:W-:Y:S01]  /*5ba0*/  MUFU.EX2 R27, R27 ;  /* 0x0000001b001b7308 */ /* 0x000fe20000000800 */
[----:B------:R-:W-:-:S07]  /*5bb0*/  FADD.FTZ R46, R52, R43 ;  /* 0x0000002b342e7221 */ /* 0x000fce0000010000 */
[----:B------:R-:W-:Y:S08]  /*5bc0*/  MUFU.EX2 R40, R40 ;  /* 0x0000002800287308 */ /* 0x000ff00000000800 */
[----:B------:R-:W-:Y:S08]  /*5bd0*/  MUFU.EX2 R29, R29 ;  /* 0x0000001d001d7308 */ /* 0x000ff00000000800 */
[----:B------:R-:W-:Y:S01]  /*5be0*/  MUFU.EX2 R31, R31 ;  /* 0x0000001f001f7308 */ /* 0x000fe20000000800 */
[-CC-:B------:R-:W-:Y:S01]  /*5bf0*/  FFMA.FTZ R51, R91, R3.reuse, -R20.reuse ;  /* 0x000000035b337223 */ /* 0x180fe20000010814 */
[----:B------:R-:W-:-:S06]  /*5c00*/  FFMA.FTZ R14, R66, R3, -R20 ;  /* 0x00000003420e7223 */ /* 0x000fcc0000010814 */
[----:B------:R-:W0:Y:S08]  /*5c10*/  MUFU.EX2 R9, R9 ;  /* 0x0000000900097308 */ /* 0x000e300000000800 */
[----:B------:R-:W1:Y:S01]  /*5c20*/  MUFU.EX2 R10, R10 ;  /* 0x0000000a000a7308 */ /* 0x000e620000000800 */
[----:B------:R-:W-:Y:S01]  /*5c30*/  FADD.FTZ R157, R157, R46 ;  /* 0x0000002e9d9d7221 */ /* 0x000fe20000010000 */
[----:B------:R-:W-:-:S06]  /*5c40*/  FFMA.FTZ R67, R70, R3, -R20 ;  /* 0x0000000346437223 */ /* 0x000fcc0000010814 */
[----:B------:R-:W2:Y:S01]  /*5c50*/  MUFU.EX2 R42, R42 ;  /* 0x0000002a002a7308 */ /* 0x000ea20000000800 */
[----:B0-----:R-:W-:Y:S01]  /*5c60*/  FFMA.FTZ R155, R9, R16, R155 ;  /* 0x00000010099b7223 */ /* 0x001fe2000001009b */
[----:B------:R-:W-:Y:S01]  /*5c70*/  FADD.FTZ R157, R156, R157 ;  /* 0x0000009d9c9d7221 */ /* 0x000fe20000010000 */
[----:B------:R-:W-:Y:S02]  /*5c80*/  FFMA.FTZ R16, R75, R3, -R20 ;  /* 0x000000034b107223 */ /* 0x000fe40000010814 */
[----:B------:R-:W-:-:S03]  /*5c90*/  FADD.FTZ R154, R154, R155 ;  /* 0x0000009b9a9a7221 */ /* 0x000fc60000010000 */
[----:B------:R-:W0:Y:S01]  /*5ca0*/  MUFU.EX2 R15, R15 ;  /* 0x0000000f000f7308 */ /* 0x000e220000000800 */
[----:B------:R-:W-:Y:S01]  /*5cb0*/  FADD.FTZ R154, R21, R154 ;  /* 0x0000009a159a7221 */ /* 0x000fe20000010000 */
[----:B------:R-:W-:-:S03]  /*5cc0*/  FADD.FTZ R52, R32, R157 ;  /* 0x0000009d20347221 */ /* 0x000fc60000010000 */
[----:B------:R-:W-:Y:S01]  /*5cd0*/  FADD.FTZ R21, R19, R154 ;  /* 0x0000009a13157221 */ /* 0x000fe20000010000 */
[----:B------:R-:W-:Y:S02]  /*5ce0*/  FADD.FTZ R55, R33, R52 ;  /* 0x0000003421377221 */ /* 0x000fe40000010000 */
[----:B------:R-:W4:Y:S01]  /*5cf0*/  MUFU.EX2 R11, R11 ;  /* 0x0000000b000b7308 */ /* 0x000f220000000800 */
[----:B-1----:R-:W-:Y:S01]  /*5d00*/  FADD.FTZ R21, R10, R21 ;  /* 0x000000150a157221 */ /* 0x002fe20000010000 */
[----:B------:R-:W-:-:S03]  /*5d10*/  FADD.FTZ R54, R22, R55 ;  /* 0x0000003716367221 */ /* 0x000fc60000010000 */
[----:B------:R-:W-:Y:S01]  /*5d20*/  FADD.FTZ R52, R48, R21 ;  /* 0x0000001530347221 */ /* 0x000fe20000010000 */
[----:B------:R-:W-:Y:S02]  /*5d30*/  FADD.FTZ R55, R37, R54 ;  /* 0x0000003625377221 */ /* 0x000fe40000010000 */
[----:B------:R-:W1:Y:S01]  /*5d40*/  MUFU.EX2 R39, R39 ;  /* 0x0000002700277308 */ /* 0x000e620000000800 */
[----:B------:R-:W-:Y:S01]  /*5d50*/  FADD.FTZ R21, R23, R52 ;  /* 0x0000003417157221 */ /* 0x000fe20000010000 */
[----:B------:R-:W-:-:S03]  /*5d60*/  FADD.FTZ R54, R24, R55 ;  /* 0x0000003718367221 */ /* 0x000fc60000010000 */
[----:B------:R-:W-:Y:S01]  /*5d70*/  FADD.FTZ R52, R44, R21 ;  /* 0x000000152c347221 */ /* 0x000fe20000010000 */
[----:B------:R-:W-:Y:S01]  /*5d80*/  FADD.FTZ R21, R41, R54 ;  /* 0x0000003629157221 */ /* 0x000fe20000010000 */
[----:B------:R-:W-:Y:S01]  /*5d90*/  FFMA.FTZ R46, R83, R3, -R20 ;  /* 0x00000003532e7223 */ /* 0x000fe20000010814 */
[----:B------:R-:W5:Y:S01]  /*5da0*/  MUFU.EX2 R59, R59 ;  /* 0x0000003b003b7308 */ /* 0x000f620000000800 */
[----:B------:R-:W-:Y:S01]  /*5db0*/  FADD.FTZ R52, R25, R52 ;  /* 0x0000003419347221 */ /* 0x000fe20000010000 */
[----:B------:R-:W-:-:S03]  /*5dc0*/  FADD.FTZ R54, R26, R21 ;  /* 0x000000151a367221 */ /* 0x000fc60000010000 */
[----:B------:R-:W-:Y:S01]  /*5dd0*/  FADD.FTZ R52, R35, R52 ;  /* 0x0000003423347221 */ /* 0x000fe20000010000 */
[----:B------:R-:W-:Y:S01]  /*5de0*/  FADD.FTZ R55, R45, R54 ;  /* 0x000000362d377221 */ /* 0x000fe20000010000 */
[-CC-:B------:R-:W-:Y:S01]  /*5df0*/  FFMA.FTZ R43, R79, R3.reuse, -R20.reuse ;  /* 0x000000034f2b7223 */ /* 0x180fe20000010814 */
[-C--:B------:R-:W-:Y:S01]  /*5e00*/  FFMA.FTZ R47, R87, R3.reuse, -R20 ;  /* 0x00000003572f7223 */ /* 0x080fe20000010814 */
        /* <DEDUP_REMOVED lines=11> */
[-CC-:B------:R-:W-:Y:S01]  /*5ec0*/  FFMA.FTZ R102, R102, R3.reuse, -R20.reuse ;  /* 0x0000000366667223 */ /* 0x180fe20000010814 */
[----:B--2---:R-:W-:Y:S01]  /*5ed0*/  FADD.FTZ R52, R42, R21 ;  /* 0x000000152a347221 */ /* 0x004fe20000010000 */
[-CC-:B------:R-:W-:Y:S01]  /*5ee0*/  FFMA.FTZ R75, R78, R3.reuse, -R20.reuse ;  /* 0x000000034e4b7223 */ /* 0x180fe20000010814 */
[-CC-:B------:R-:W-:Y:S01]  /*5ef0*/  FFMA.FTZ R19, R82, R3.reuse, -R20.reuse ;  /* 0x0000000352137223 */ /* 0x180fe20000010814 */
[-C--:B------:R-:W-:Y:S01]  /*5f00*/  FFMA.FTZ R83, R86, R3.reuse, -R20 ;  /* 0x0000000356537223 */ /* 0x080fe20000010814 */
[----:B------:R-:W-:Y:S01]  /*5f10*/  FADD.FTZ R52, R31, R52 ;  /* 0x000000341f347221 */ /* 0x000fe20000010000 */
        /* <DEDUP_REMOVED lines=9> */
[----:B------:R-:W-:Y:S01]  /*5fb0*/  F2FP.BF16.F32.PACK_AB R20, R33, R32 ;  /* 0x000000202114723e */ /* 0x000fe200000010ff */
[----:B------:R-:W2:Y:S01]  /*5fc0*/  MUFU.EX2 R38, R38 ;  /* 0x0000002600267308 */ /* 0x000ea20000000800 */
[----:B------:R-:W-:Y:S01]  /*5fd0*/  FADD.FTZ R33, R53, R54 ;  /* 0x0000003635217221 */ /* 0x000fe20000010000 */
[----:B0-----:R-:W-:Y:S01]  /*5fe0*/  FADD.FTZ R52, R15, R52 ;  /* 0x000000340f347221 */ /* 0x001fe20000010000 */
[----:B------:R-:W-:-:S02]  /*5ff0*/  F2FP.BF16.F32.PACK_AB R21, R48, R10 ;  /* 0x0000000a3015723e */ /* 0x000fc400000010ff */
[----:B------:R-:W-:Y:S01]  /*6000*/  FADD.FTZ R10, R56, R33 ;  /* 0x00000021380a7221 */ /* 0x000fe20000010000 */
[----:B----4-:R-:W-:Y:S02]  /*6010*/  FADD.FTZ R52, R11, R52 ;  /* 0x000000340b347221 */ /* 0x010fe40000010000 */
[----:B------:R-:W0:Y:S01]  /*6020*/  MUFU.EX2 R14, R14 ;  /* 0x0000000e000e7308 */ /* 0x000e220000000800 */
[----:B------:R-:W-:Y:S01]  /*6030*/  FADD.FTZ R33, R57, R10 ;  /* 0x0000000a39217221 */ /* 0x000fe20000010000 */
[----:B-1----:R-:W-:-:S06]  /*6040*/  FADD.FTZ R52, R39, R52 ;  /* 0x0000003427347221 */ /* 0x002fcc0000010000 */
[----:B------:R-:W1:Y:S01]  /*6050*/  MUFU.EX2 R34, R34 ;  /* 0x0000002200227308 */ /* 0x000e620000000800 */
[----:B------:R-:W-:Y:S01]  /*6060*/  FADD.FTZ R10, R60, R33 ;  /* 0x000000213c0a7221 */ /* 0x000fe20000010000 */
[----:B-----5:R-:W-:Y:S01]  /*6070*/  FADD.FTZ R33, R59, R52 ;  /* 0x000000343b217221 */ /* 0x020fe20000010000 */
[----:B------:R-:W-:-:S05]  /*6080*/  F2FP.BF16.F32.PACK_AB R25, R35, R25 ;  /* 0x000000192319723e */ /* 0x000fca00000010ff */
[----:B------:R-:W4:Y:S01]  /*6090*/  MUFU.EX2 R67, R67 ;  /* 0x0000004300437308 */ /* 0x000f220000000800 */
[----:B------:R-:W-:Y:S01]  /*60a0*/  FADD.FTZ R35, R61, R10 ;  /* 0x0000000a3d237221 */ /* 0x000fe20000010000 */
[----:B--2---:R-:W-:-:S06]  /*60b0*/  FADD.FTZ R33, R38, R33 ;  /* 0x0000002126217221 */ /* 0x004fcc0000010000 */
[----:B------:R-:W2:Y:S01]  /*60c0*/  MUFU.EX2 R36, R36 ;  /* 0x0000002400247308 */ /* 0x000ea20000000800 */
[----:B------:R-:W-:Y:S01]  /*60d0*/  FADD.FTZ R10, R64, R35 ;  /* 0x00000023400a7221 */ /* 0x000fe20000010000 */
[----:B0-----:R-:W-:-:S06]  /*60e0*/  FADD.FTZ R33, R14, R33 ;  /* 0x000000210e217221 */ /* 0x001fcc0000010000 */
[----:B------:R-:W0:Y:S01]  /*60f0*/  MUFU.EX2 R17, R74 ;  /* 0x0000004a00117308 */ /* 0x000e220000000800 */
[----:B------:R-:W-:Y:S01]  /*6100*/  FADD.FTZ R35, R65, R10 ;  /* 0x0000000a41237221 */ /* 0x000fe20000010000 */
[----:B-1----:R-:W-:Y:S01]  /*6110*/  FADD.FTZ R10, R34, R33 ;  /* 0x00000021220a7221 */ /* 0x002fe20000010000 */
[----:B------:R-:W-:-:S05]  /*6120*/  F2FP.BF16.F32.PACK_AB R31, R15, R31 ;  /* 0x0000001f0f1f723e */ /* 0x000fca00000010ff */
[----:B------:R-:W1:Y:S01]  /*6130*/  MUFU.EX2 R16, R16 ;  /* 0x0000001000107308 */ /* 0x000e620000000800 */
[----:B------:R-:W-:Y:S01]  /*6140*/  FADD.FTZ R32, R68, R35 ;  /* 0x0000002344207221 */ /* 0x000fe20000010000 */
[----:B----4-:R-:W-:-:S06]  /*6150*/  FADD.FTZ R15, R67, R10 ;  /* 0x0000000a430f7221 */ /* 0x010fcc0000010000 */
[----:B------:R-:W4:Y:S01]  /*6160*/  MUFU.EX2 R75, R75 ;  /* 0x0000004b004b7308 */ /* 0x000f220000000800 */
[----:B------:R-:W-:Y:S01]  /*6170*/  FADD.FTZ R33, R69, R32 ;  /* 0x0000002045217221 */ /* 0x000fe20000010000 */
[----:B--2---:R-:W-:-:S06]  /*6180*/  FADD.FTZ R10, R36, R15 ;  /* 0x0000000f240a7221 */ /* 0x004fcc0000010000 */
[----:B------:R-:W2:Y:S01]  /*6190*/  MUFU.EX2 R43, R43 ;  /* 0x0000002b002b7308 */ /* 0x000ea20000000800 */
[----:B------:R-:W-:Y:S01]  /*61a0*/  FADD.FTZ R32, R72, R33 ;  /* 0x0000002148207221 */ /* 0x000fe20000010000 */
[----:B0-----:R-:W-:Y:S01]  /*61b0*/  FADD.FTZ R15, R17, R10 ;  /* 0x0000000a110f7221 */ /* 0x001fe20000010000 */
[----:B------:R-:W-:Y:S02]  /*61c0*/  F2FP.BF16.F32.PACK_AB R22, R37, R22 ;  /* 0x000000162516723e */ /* 0x000fe400000010ff */
[----:B------:R-:W-:-:S03]  /*61d0*/  F2FP.BF16.F32.PACK_AB R23, R44, R23 ;  /* 0x000000172c17723e */ /* 0x000fc600000010ff */
[----:B------:R-:W0:Y:S01]  /*61e0*/  MUFU.EX2 R19, R19 ;  /* 0x0000001300137308 */ /* 0x000e220000000800 */
[----:B------:R-:W-:Y:S02]  /*61f0*/  F2FP.BF16.F32.PACK_AB R56, R57, R56 ;  /* 0x000000383938723e */ /* 0x000fe400000010ff */
[----:B------:R-:W-:Y:S01]  /*6200*/  F2FP.BF16.F32.PACK_AB R57, R39, R11 ;  /* 0x0000000b2739723e */ /* 0x000fe200000010ff */
[----:B------:R-:W-:Y:S01]  /*6210*/  FADD.FTZ R11, R73, R32 ;  /* 0x00000020490b7221 */ /* 0x000fe20000010000 */
[----:B-1----:R-:W-:-:S03]  /*6220*/  FADD.FTZ R10, R16, R15 ;  /* 0x0000000f100a7221 */ /* 0x002fc60000010000 */
[----:B------:R-:W1:Y:S01]  /*6230*/  MUFU.EX2 R46, R46 ;  /* 0x0000002e002e7308 */ /* 0x000e620000000800 */
[----:B------:R5:W-:Y:S01]  /*6240*/  STSM.16.M88.4 [R5], R20 ;  /* 0x0000001405007844 */ /* 0x000be20000000200 */
[----:B----4-:R-:W-:-:S06]  /*6250*/  FADD.FTZ R10, R75, R10 ;  /* 0x0000000a4b0a7221 */ /* 0x010fcc0000010000 */
[----:B------:R-:W4:Y:S01]  /*6260*/  MUFU.EX2 R83, R83 ;  /* 0x0000005300537308 */ /* 0x000f220000000800 */
[----:B--2---:R-:W-:Y:S01]  /*6270*/  FADD.FTZ R10, R43, R10 ;  /* 0x0000000a2b0a7221 */ /* 0x004fe20000010000 */
[----:B------:R-:W-:Y:S01]  /*6280*/  F2FP.BF16.F32.PACK_AB R64, R65, R64 ;  /* 0x000000404140723e */ /* 0x000fe200000010ff */
[----:B-----5:R-:W-:-:S05]  /*6290*/  FADD.FTZ R20, R76, R11 ;  /* 0x0000000b4c147221 */ /* 0x020fca0000010000 */
[----:B------:R-:W2:Y:S01]  /*62a0*/  MUFU.EX2 R47, R47 ;  /* 0x0000002f002f7308 */ /* 0x000ea20000000800 */
[----:B------:R-:W-:Y:S01]  /*62b0*/  FADD.FTZ R11, R77, R20 ;  /* 0x000000144d0b7221 */ /* 0x000fe20000010000 */
[----:B------:R-:W-:-:S03]  /*62c0*/  F2FP.BF16.F32.PACK_AB R65, R34, R14 ;  /* 0x0000000e2241723e */ /* 0x000fc600000010ff */
[----:B------:R-:W-:-:S03]  /*62d0*/  FADD.FTZ R14, R80, R11 ;  /* 0x0000000b500e7221 */ /* 0x000fc60000010000 */
[----:B------:R-:W5:Y:S01]  /*62e0*/  MUFU.EX2 R50, R50 ;  /* 0x0000003200327308 */ /* 0x000f620000000800 */
[----:B0-----:R-:W-:Y:S01]  /*62f0*/  FADD.FTZ R11, R19, R10 ;  /* 0x0000000a130b7221 */ /* 0x001fe20000010000 */
[----:B------:R-:W-:-:S03]  /*6300*/  FADD.FTZ R15, R81, R14 ;  /* 0x0000000e510f7221 */ /* 0x000fc60000010000 */
[----:B-1----:R-:W-:-:S03]  /*6310*/  FADD.FTZ R10, R46, R11 ;  /* 0x0000000b2e0a7221 */ /* 0x002fc60000010000 */
[----:B------:R-:W0:Y:S01]  /*6320*/  MUFU.EX2 R51, R51 ;  /* 0x0000003300337308 */ /* 0x000e220000000800 */
[----:B------:R-:W-:Y:S01]  /*6330*/  FADD.FTZ R14, R84, R15 ;  /* 0x0000000f540e7221 */ /* 0x000fe20000010000 */
[----:B----4-:R-:W-:-:S06]  /*6340*/  FADD.FTZ R10, R83, R10 ;  /* 0x0000000a530a7221 */ /* 0x010fcc0000010000 */
[----:B------:R-:W1:Y:S01]  /*6350*/  MUFU.EX2 R91, R91 ;  /* 0x0000005b005b7308 */ /* 0x000e620000000800 */
[----:B------:R-:W-:Y:S01]  /*6360*/  FADD.FTZ R11, R85, R14 ;  /* 0x0000000e550b7221 */ /* 0x000fe20000010000 */
[----:B--2---:R-:W-:-:S06]  /*6370*/  FADD.FTZ R15, R47, R10 ;  /* 0x0000000a2f0f7221 */ /* 0x004fcc0000010000 */
[----:B------:R-:W2:Y:S01]  /*6380*/  MUFU.EX2 R95, R95 ;  /* 0x0000005f005f7308 */ /* 0x000ea20000000800 */
[----:B------:R-:W-:Y:S01]  /*6390*/  FADD.FTZ R10, R88, R11 ;  /* 0x0000000b580a7221 */ /* 0x000fe20000010000 */
[----:B-----5:R-:W-:-:S06]  /*63a0*/  FADD.FTZ R14, R50, R15 ;  /* 0x0000000f320e7221 */ /* 0x020fcc0000010000 */
[----:B------:R-:W4:Y:S01]  /*63b0*/  MUFU.EX2 R98, R98 ;  /* 0x0000006200627308 */ /* 0x000f220000000800 */
[----:B------:R-:W-:Y:S01]  /*63c0*/  FADD.FTZ R11, R89, R10 ;  /* 0x0000000a590b7221 */ /* 0x000fe20000010000 */
[----:B0-----:R-:W-:-:S06]  /*63d0*/  FADD.FTZ R14, R51, R14 ;  /* 0x0000000e330e7221 */ /* 0x001fcc0000010000 */
[----:B------:R-:W0:Y:S01]  /*63e0*/  MUFU.EX2 R99, R99 ;  /* 0x0000006300637308 */ /* 0x000e220000000800 */
[----:B------:R-:W-:Y:S01]  /*63f0*/  FADD.FTZ R10, R92, R11 ;  /* 0x0000000b5c0a7221 */ /* 0x000fe20000010000 */
[----:B-1----:R-:W-:-:S06]  /*6400*/  FADD.FTZ R14, R91, R14 ;  /* 0x0000000e5b0e7221 */ /* 0x002fcc0000010000 */
[----:B------:R-:W1:Y:S01]  /*6410*/  MUFU.EX2 R102, R102 ;  /* 0x0000006600667308 */ /* 0x000e620000000800 */
[----:B------:R-:W-:Y:S01]  /*6420*/  FADD.FTZ R11, R93, R10 ;  /* 0x0000000a5d0b7221 */ /* 0x000fe20000010000 */
[----:B--2---:R-:W-:-:S06]  /*6430*/  FADD.FTZ R15, R95, R14 ;  /* 0x0000000e5f0f7221 */ /* 0x004fcc0000010000 */
[----:B------:R-:W2:Y:S01]  /*6440*/  MUFU.EX2 R103, R103 ;  /* 0x0000006700677308 */ /* 0x000ea20000000800 */
[----:B------:R-:W-:Y:S01]  /*6450*/  FADD.FTZ R10, R96, R11 ;  /* 0x0000000b600a7221 */ /* 0x000fe20000010000 */
[----:B----4-:R-:W-:-:S06]  /*6460*/  FADD.FTZ R14, R98, R15 ;  /* 0x0000000f620e7221 */ /* 0x010fcc0000010000 */
[----:B------:R-:W4:Y:S01]  /*6470*/  MUFU.EX2 R106, R106 ;  /* 0x0000006a006a7308 */ /* 0x000f220000000800 */
[----:B------:R-:W-:Y:S01]  /*6480*/  FADD.FTZ R11, R97, R10 ;  /* 0x0000000a610b7221 */ /* 0x000fe20000010000 */
[----:B0-----:R-:W-:Y:S01]  /*6490*/  FADD.FTZ R15, R99, R14 ;  /* 0x0000000e630f7221 */ /* 0x001fe20000010000 */
[----:B------:R-:W-:Y:S02]  /*64a0*/  F2FP.BF16.F32.PACK_AB R72, R73, R72 ;  /* 0x000000484948723e */ /* 0x000fe400000010ff */
[----:B------:R-:W-:-:S03]  /*64b0*/  F2FP.BF16.F32.PACK_AB R73, R16, R17 ;  /* 0x000000111049723e */ /* 0x000fc600000010ff */
[----:B------:R-:W0:Y:S01]  /*64c0*/  MUFU.EX2 R107, R107 ;  /* 0x0000006b006b7308 */ /* 0x000e220000000800 */
[----:B------:R-:W-:Y:S01]  /*64d0*/  FADD.FTZ R10, R100, R11 ;  /* 0x0000000b640a7221 */ /* 0x000fe20000010000 */
[----:B-1----:R-:W-:-:S06]  /*64e0*/  FADD.FTZ R14, R102, R15 ;  /* 0x0000000f660e7221 */ /* 0x002fcc0000010000 */
[----:B------:R-:W1:Y:S01]  /*64f0*/  MUFU.EX2 R17, R110 ;  /* 0x0000006e00117308 */ /* 0x000e620000000800 */
[----:B------:R-:W-:Y:S01]  /*6500*/  FADD.FTZ R11, R101, R10 ;  /* 0x0000000a650b7221 */ /* 0x000fe20000010000 */
[----:B--2---:R-:W-:Y:S01]  /*6510*/  FADD.FTZ R15, R103, R14 ;  /* 0x0000000e670f7221 */ /* 0x004fe20000010000 */
[----:B------:R-:W-:Y:S02]  /*6520*/  F2FP.BF16.F32.PACK_AB R80, R81, R80 ;  /* 0x000000505150723e */ /* 0x000fe400000010ff */
[----:B------:R-:W-:-:S03]  /*6530*/  F2FP.BF16.F32.PACK_AB R81, R46, R19 ;  /* 0x000000132e51723e */ /* 0x000fc600000010ff */
[----:B------:R-:W2:Y:S01]  /*6540*/  MUFU.EX2 R111, R111 ;  /* 0x0000006f006f7308 */ /* 0x000ea20000000800 */
[----:B------:R-:W-:Y:S01]  /*6550*/  FADD.FTZ R10, R104, R11 ;  /* 0x0000000b680a7221 */ /* 0x000fe20000010000 */
[----:B----4-:R-:W-:-:S06]  /*6560*/  FADD.FTZ R14, R106, R15 ;  /* 0x0000000f6a0e7221 */ /* 0x010fcc0000010000 */
[----:B------:R-:W4:Y:S01]  /*6570*/  MUFU.EX2 R19, R114 ;  /* 0x0000007200137308 */ /* 0x000f220000000800 */
[----:B------:R-:W-:Y:S01]  /*6580*/  FADD.FTZ R11, R105, R10 ;  /* 0x0000000a690b7221 */ /* 0x000fe20000010000 */
[----:B0-----:R-:W-:-:S06]  /*6590*/  FADD.FTZ R14, R107, R14 ;  /* 0x0000000e6b0e7221 */ /* 0x001fcc0000010000 */
[----:B------:R-:W0:Y:S01]  /*65a0*/  MUFU.EX2 R115, R115 ;  /* 0x0000007300737308 */ /* 0x000e220000000800 */
[----:B------:R-:W-:Y:S01]  /*65b0*/  FADD.FTZ R10, R108, R11 ;  /* 0x0000000b6c0a7221 */ /* 0x000fe20000010000 */
[----:B-1----:R-:W-:-:S06]  /*65c0*/  FADD.FTZ R14, R17, R14 ;  /* 0x0000000e110e7221 */ /* 0x002fcc0000010000 */
[----:B------:R-:W-:Y:S01]  /*65d0*/  MUFU.EX2 R21, R118 ;  /* 0x0000007600157308 */ /* 0x000fe20000000800 */
[----:B------:R-:W-:-:S07]  /*65e0*/  FADD.FTZ R11, R109, R10 ;  /* 0x0000000a6d0b7221 */ /* 0x000fce0000010000 */
[----:B------:R-:W1:Y:S01]  /*65f0*/  MUFU.EX2 R119, R119 ;  /* 0x0000007700777308 */ /* 0x000e620000000800 */
[----:B------:R-:W-:Y:S01]  /*6600*/  F2FP.BF16.F32.PACK_AB R24, R41, R24 ;  /* 0x000000182918723e */ /* 0x000fe200000010ff */
[----:B--2---:R-:W-:Y:S01]  /*6610*/  FADD.FTZ R14, R111, R14 ;  /* 0x0000000e6f0e7221 */ /* 0x004fe20000010000 */
[----:B------:R-:W-:Y:S02]  /*6620*/  F2FP.BF16.F32.PACK_AB R26, R45, R26 ;  /* 0x0000001a2d1a723e */ /* 0x000fe400000010ff */
[----:B------:R-:W-:Y:S02]  /*6630*/  F2FP.BF16.F32.PACK_AB R27, R40, R27 ;  /* 0x0000001b281b723e */ /* 0x000fe400000010ff */
[----:B------:R-:W-:Y:S02]  /*6640*/  F2FP.BF16.F32.PACK_AB R28, R49, R28 ;  /* 0x0000001c311c723e */ /* 0x000fe400000010ff */
[----:B------:R-:W-:Y:S02]  /*6650*/  F2FP.BF16.F32.PACK_AB R29, R42, R29 ;  /* 0x0000001d2a1d723e */ /* 0x000fe400000010ff */
[----:B------:R-:W-:Y:S01]  /*6660*/  F2FP.BF16.F32.PACK_AB R30, R53, R30 ;  /* 0x0000001e351e723e */ /* 0x000fe200000010ff */
[----:B------:R-:W-:Y:S01]  /*6670*/  FADD.FTZ R10, R112, R11 ;  /* 0x0000000b700a7221 */ /* 0x000fe20000010000 */
[----:B------:R-:W-:-:S02]  /*6680*/  F2FP.BF16.F32.PACK_AB R58, R61, R60 ;  /* 0x0000003c3d3a723e */ /* 0x000fc400000010ff */
[----:B------:R-:W-:Y:S01]  /*6690*/  F2FP.BF16.F32.PACK_AB R59, R38, R59 ;  /* 0x0000003b263b723e */ /* 0x000fe200000010ff */
[----:B----4-:R-:W-:Y:S01]  /*66a0*/  FADD.FTZ R14, R19, R14 ;  /* 0x0000000e130e7221 */ /* 0x010fe20000010000 */
[----:B------:R-:W-:Y:S02]  /*66b0*/  F2FP.BF16.F32.PACK_AB R66, R69, R68 ;  /* 0x000000444542723e */ /* 0x000fe400000010ff */
[----:B------:R-:W-:Y:S01]  /*66c0*/  F2FP.BF16.F32.PACK_AB R67, R36, R67 ;  /* 0x000000432443723e */ /* 0x000fe200000010ff */
[----:B------:R2:W-:Y:S01]  /*66d0*/  STSM.16.M88.4 [R6], R24 ;  /* 0x0000001806007844 */ /* 0x0005e20000000200 */
[----:B------:R-:W-:Y:S02]  /*66e0*/  F2FP.BF16.F32.PACK_AB R74, R77, R76 ;  /* 0x0000004c4d4a723e */ /* 0x000fe400000010ff */
[----:B------:R-:W-:Y:S01]  /*66f0*/  F2FP.BF16.F32.PACK_AB R75, R43, R75 ;  /* 0x0000004b2b4b723e */ /* 0x000fe200000010ff */
[----:B------:R2:W-:Y:S01]  /*6700*/  STSM.16.M88.4 [R7], R28 ;  /* 0x0000001c07007844 */ /* 0x0005e20000000200 */
[----:B------:R-:W-:-:S02]  /*6710*/  F2FP.BF16.F32.PACK_AB R82, R85, R84 ;  /* 0x000000545552723e */ /* 0x000fc400000010ff */
[----:B------:R-:W-:Y:S02]  /*6720*/  F2FP.BF16.F32.PACK_AB R83, R47, R83 ;  /* 0x000000532f53723e */ /* 0x000fe400000010ff */
[----:B------:R-:W-:Y:S02]  /*6730*/  F2FP.BF16.F32.PACK_AB R88, R89, R88 ;  /* 0x000000585958723e */ /* 0x000fe400000010ff */
[----:B------:R-:W-:Y:S01]  /*6740*/  F2FP.BF16.F32.PACK_AB R96, R97, R96 ;  /* 0x000000606160723e */ /* 0x000fe200000010ff */
[----:B------:R2:W-:Y:S01]  /*6750*/  STSM.16.M88.4 [R4+0x24800], R56 ;  /* 0x0248003804007844 */ /* 0x0005e20000000200 */
[----:B------:R-:W-:Y:S01]  /*6760*/  F2FP.BF16.F32.PACK_AB R89, R51, R50 ;  /* 0x000000323359723e */ /* 0x000fe200000010ff */
[----:B------:R-:W-:Y:S01]  /*6770*/  FADD.FTZ R11, R113, R10 ;  /* 0x0000000a710b7221 */ /* 0x000fe20000010000 */
[----:B------:R-:W-:Y:S02]  /*6780*/  F2FP.BF16.F32.PACK_AB R90, R93, R92 ;  /* 0x0000005c5d5a723e */ /* 0x000fe400000010ff */
[----:B------:R-:W-:-:S02]  /*6790*/  F2FP.BF16.F32.PACK_AB R91, R95, R91 ;  /* 0x0000005b5f5b723e */ /* 0x000fc400000010ff */
[----:B------:R-:W-:Y:S02]  /*67a0*/  F2FP.BF16.F32.PACK_AB R97, R99, R98 ;  /* 0x000000626361723e */ /* 0x000fe400000010ff */
[----:B------:R-:W-:Y:S01]  /*67b0*/  F2FP.BF16.F32.PACK_AB R104, R105, R104 ;  /* 0x000000686968723e */ /* 0x000fe200000010ff */
[----:B------:R2:W-:Y:S01]  /*67c0*/  STSM.16.M88.4 [R5+0x6000], R64 ;  /* 0x0060004005007844 */ /* 0x0005e20000000200 */
[----:B------:R-:W-:Y:S01]  /*67d0*/  F2FP.BF16.F32.PACK_AB R98, R101, R100 ;  /* 0x000000646562723e */ /* 0x000fe200000010ff */
[----:B0-----:R-:W-:Y:S01]  /*67e0*/  FADD.FTZ R14, R115, R14 ;  /* 0x0000000e730e7221 */ /* 0x001fe20000010000 */
[----:B------:R-:W-:Y:S02]  /*67f0*/  F2FP.BF16.F32.PACK_AB R99, R103, R102 ;  /* 0x000000666763723e */ /* 0x000fe400000010ff */
[----:B------:R-:W-:Y:S02]  /*6800*/  F2FP.BF16.F32.PACK_AB R105, R107, R106 ;  /* 0x0000006a6b69723e */ /* 0x000fe400000010ff */
[----:B------:R-:W-:Y:S01]  /*6810*/  F2FP.BF16.F32.PACK_AB R112, R113, R112 ;  /* 0x000000707170723e */ /* 0x000fe200000010ff */
[----:B------:R2:W-:Y:S01]  /*6820*/  STSM.16.M88.4 [R6+0x6000], R72 ;  /* 0x0060004806007844 */ /* 0x0005e20000000200 */
[----:B------:R-:W-:-:S02]  /*6830*/  F2FP.BF16.F32.PACK_AB R106, R109, R108 ;  /* 0x0000006c6d6a723e */ /* 0x000fc400000010ff */
[----:B------:R-:W-:Y:S02]  /*6840*/  F2FP.BF16.F32.PACK_AB R107, R111, R17 ;  /* 0x000000116f6b723e */ /* 0x000fe400000010ff */
[----:B------:R-:W-:Y:S01]  /*6850*/  F2FP.BF16.F32.PACK_AB R113, R115, R19 ;  /* 0x000000137371723e */ /* 0x000fe200000010ff */
[----:B------:R2:W-:Y:S01]  /*6860*/  STSM.16.M88.4 [R7+0x6000], R80 ;  /* 0x0060005007007844 */ /* 0x0005e20000000200 */
[----:B------:R-:W-:Y:S02]  /*6870*/  F2FP.BF16.F32.PACK_AB R114, R117, R116 ;  /* 0x000000747572723e */ /* 0x000fe400000010ff */
[----:B-1----:R-:W-:Y:S01]  /*6880*/  F2FP.BF16.F32.PACK_AB R115, R119, R21 ;  /* 0x000000157773723e */ /* 0x002fe200000010ff */
[----:B------:R2:W-:Y:S04]  /*6890*/  STSM.16.M88.4 [R4+0x2a800], R88 ;  /* 0x02a8005804007844 */ /* 0x0005e80000000200 */
[----:B------:R2:W-:Y:S04]  /*68a0*/  STSM.16.M88.4 [R5+0xc000], R96 ;  /* 0x00c0006005007844 */ /* 0x0005e80000000200 */
[----:B------:R2:W-:Y:S04]  /*68b0*/  STSM.16.M88.4 [R6+0xc000], R104 ;  /* 0x00c0006806007844 */ /* 0x0005e80000000200 */
[----:B------:R2:W-:Y:S01]  /*68c0*/  STSM.16.M88.4 [R7+0xc000], R112 ;  /* 0x00c0007007007844 */ /* 0x0005e20000000200 */
[----:B------:R-:W-:Y:S01]  /*68d0*/  @!PT LDS RZ, [RZ] ;  /* 0x00000000fffff984 */ /* 0x000fe20000000800 */
[----:B------:R-:W-:Y:S01]  /*68e0*/  @!PT LDS RZ, [RZ] ;  /* 0x00000000fffff984 */ /* 0x000fe20000000800 */
[----:B------:R-:W-:Y:S01]  /*68f0*/  @!PT LDS RZ, [RZ] ;  /* 0x00000000fffff984 */ /* 0x000fe20000000800 */
[----:B------:R0:W-:Y:S06]  /*6900*/  MEMBAR.ALL.CTA ;  /* 0x0000000000007992 */ /* 0x0001ec0000008000 */
[----:B0-----:R-:W0:Y:S01]  /*6910*/  FENCE.VIEW.ASYNC.S ;  /* 0x00000000000073c6 */ /* 0x001e220000000000 */
[----:B---3--:R-:W-:Y:S01]  /*6920*/  ISETP.GT.AND P2, PT, R13, R62, PT ;  /* 0x0000003e0d00720c */ /* 0x008fe20003f44270 */
[----:B------:R-:W-:Y:S01]  /*6930*/  FADD.FTZ R14, R21, R14 ;  /* 0x0000000e150e7221 */ /* 0x000fe20000010000 */
[----:B------:R-:W-:Y:S01]  /*6940*/  FADD.FTZ R116, R116, R11 ;  /* 0x0000000b74747221 */ /* 0x000fe20000010000 */
[----:B------:R-:W-:Y:S01]  /*6950*/  R2UR UR4, R0 ;  /* 0x00000000000472ca */ /* 0x000fe200000e0000 */
[-C--:B------:R-:W-:Y:S01]  /*6960*/  FMUL.FTZ R120, R120, R8.reuse ;  /* 0x0000000878787220 */ /* 0x080fe20000410000 */
[----:B------:R-:W-:Y:S01]  /*6970*/  FADD.FTZ R16, R119, R14 ;  /* 0x0000000e77107221 */ /* 0x000fe20000010000 */
[-C--:B------:R-:W-:Y:S01]  /*6980*/  FMUL.FTZ R121, R121, R8.reuse ;  /* 0x0000000879797220 */ /* 0x080fe20000410000 */
        /* <DEDUP_REMOVED lines=13> */
[----:B------:R-:W-:Y:S01]  /*6a60*/  FMUL.FTZ R149, R149, R8 ;  /* 0x0000000895957220 */ /* 0x000fe20000410000 */
[----:B------:R-:W-:Y:S01]  /*6a70*/  FADD.FTZ R17, R117, R116 ;  /* 0x0000007475117221 */ /* 0x000fe20000010000 */
[----:B------:R-:W-:-:S02]  /*6a80*/  VIADD R13, R13, 0xffffffff ;  /* 0xffffffff0d0d7836 */ /* 0x000fc40000000000 */
        /* <DEDUP_REMOVED lines=16> */
[----:B------:R-:W-:Y:S01]  /*6b90*/  IMAD.MOV.U32 R8, RZ, RZ, R12 ;  /* 0x000000ffff087224 */ /* 0x000fe200078e000c */
[----:B------:R-:W-:Y:S01]  /*6ba0*/  MOV R15, R18 ;  /* 0x00000012000f7202 */ /* 0x000fe20000000f00 */
[----:B------:R-:W-:Y:S01]  /*6bb0*/  IMAD.MOV.U32 R14, RZ, RZ, R2 ;  /* 0x000000ffff0e7224 */ /* 0x000fe200078e0002 */
[----:B0-----:R-:W-:Y:S01]  /*6bc0*/  NOP ;  /* 0x0000000000007918 */ /* 0x001fe20000000000 */
[----:B--2---:R-:W-:Y:S05]  /*6bd0*/  @P2 BRA `(.L_x_28) ;  /* 0xffffffd4006c2947 */ /* 0x004fea000383ffff */
.L_x_19:
[----:B------:R-:W-:Y:S06]  /*6be0*/  BAR.ARV 0x8, 0x200 ;  /* 0x0208000000007b1d */ /* 0x000fec0000002000 */
[----:B------:R-:W-:Y:S05]  /*6bf0*/  @!P0 BRA `(.L_x_29) ;  /* 0x0000000000048947 */ /* 0x000fea0003800000 */
[----:B------:R-:W-:Y:S01]  /*6c00*/  BPT.TRAP 0x1 ;  /* 0x000000040000795c */ /* 0x000fe20000300000 */
.L_x_29:
[----:B------:R-:W-:Y:S02]  /*6c10*/  SHF.L.U32 R12, R12, 0x1f, RZ ;  /* 0x0000001f0c0c7819 */ /* 0x000fe400000006ff */
[----:B------:R-:W-:-:S04]  /*6c20*/  LEA R9, R0, UR36, 0x3 ;  /* 0x0000002400097c11 */ /* 0x000fc8000f8e18ff */
[----:B------:R1:W2:Y:S01]  /*6c30*/  SYNCS.PHASECHK.TRANS64.TRYWAIT P2, [R9+URZ+0x30850], R12 ;  /* 0x0308500c090075a7 */ /* 0x0002a2000804017f */
[----:B------:R-:W-:Y:S05]  /*6c40*/  @!P0 BRA `(.L_x_30) ;  /* 0x0000000000048947 */ /* 0x000fea0003800000 */
[----:B------:R-:W-:Y:S01]  /*6c50*/  BPT.TRAP 0x1 ;  /* 0x000000040000795c */ /* 0x000fe20000300000 */
.L_x_30:
[----:B--2---:R-:W-:Y:S05]  /*6c60*/  @P2 BRA `(.L_x_31) ;  /* 0x0000000000082947 */ /* 0x004fea0003800000 */
[----:B------:R-:W2:Y:S02]  /*6c70*/  SYNCS.PHASECHK.TRANS64.TRYWAIT P0, [R9+URZ+0x30850], R12 ;  /* 0x0308500c090075a7 */ /* 0x000ea4000800017f */
[----:B--2---:R-:W-:Y:S05]  /*6c80*/  @!P0 BRA `(.L_x_32) ;  /* 0x0000005000748947 */ /* 0x004fea0003800000 */
.L_x_31:
[----:B------:R-:W3:Y:S01]  /*6c90*/  LDL.LU R4, [R1] ;  /* 0x0000000001047983 */ /* 0x000ee20000300800 */
[----:B------:R-:W-:Y:S01]  /*6ca0*/  R2UR UR5, R0 ;  /* 0x00000000000572ca */ /* 0x000fe200000e0000 */
[----:B------:R-:W-:Y:S01]  /*6cb0*/  UIADD3 UR36, UR36, 0x400, URZ ;  /* 0x0000040024247890 */ /* 0x000fe2000fffe03f */
[----:B------:R-:W-:Y:S01]  /*6cc0*/  WARPGROUP.ARRIVE ;  /* 0x00000000000079c5 */ /* 0x000fe20000000000 */
[----:B------:R-:W-:Y:S01]  /*6cd0*/  UMOV UR7, 0x40000040 ;  /* 0x4000004000077882 */ /* 0x000fe20000000000 */
[----:B------:R-:W-:Y:S01]  /*6ce0*/  UMOV UR11, 0x40000040 ;  /* 0x40000040000b7882 */ /* 0x000fe20000000000 */
[----:B------:R-:W-:Y:S01]  /*6cf0*/  USHF.R.U32.HI UR36, URZ, 0x4, UR36 ;  /* 0x000000043f247899 */ /* 0x000fe20008011624 */
[----:B------:R-:W4:Y:S01]  /*6d00*/  SHFL.BFLY PT, R0, R17, 0x2, 0x1f ;  /* 0x0c401f0011007f89 */ /* 0x000f2200000e0000 */
[----:B------:R-:W-:Y:S01]  /*6d10*/  UMOV UR9, 0x40000040 ;  /* 0x4000004000097882 */ /* 0x000fe20000000000 */
[----:B------:R-:W-:Y:S01]  /*6d20*/  IMAD.MOV.U32 R31, RZ, RZ, RZ ;  /* 0x000000ffff1f7224 */ /* 0x000fe200078e00ff */
[----:B------:R-:W-:Y:S01]  /*6d30*/  ULOP3.LUT UR6, UR36, 0x3fff, URZ, 0xc0, !UPT ;  /* 0x00003fff24067892 */ /* 0x000fe2000f8ec03f */
[----:B------:R-:W5:Y:S01]  /*6d40*/  SHFL.BFLY PT, R5, R16, 0x2, 0x1f ;  /* 0x0c401f0010057f89 */ /* 0x000f6200000e0000 */
[----:B------:R-:W-:-:S02]  /*6d50*/  @!P1 VIADD R8, R9, 0x30860 ;  /* 0x0003086009089836 */ /* 0x000fc40000000000 */
[----:B------:R-:W-:-:S03]  /*6d60*/  UIMAD UR6, UR5, 0x600, UR6 ;  /* 0x00000600050678a4 */ /* 0x000fc6000f8e0206 */
[----:B------:R-:W-:Y:S01]  /*6d70*/  UMOV UR5, 0x40000040 ;  /* 0x4000004000057882 */ /* 0x000fe20000000000 */
[----:B------:R-:W-:Y:S01]  /*6d80*/  UIADD3 UR10, UR6, 0x80, URZ ;  /* 0x00000080060a7890 */ /* 0x000fe2000fffe03f */
[----:B------:R-:W-:Y:S01]  /*6d90*/  @!P1 PRMT R8, RZ, 0x654, R8 ;  /* 0x00000654ff089816 */ /* 0x000fe20000000008 */
[----:B----4-:R-:W-:Y:S01]  /*6da0*/  FADD.FTZ R0, R0, R17 ;  /* 0x0000001100007221 */ /* 0x010fe20000010000 */
[----:B------:R-:W-:Y:S01]  /*6db0*/  IMAD.MOV.U32 R17, RZ, RZ, RZ ;  /* 0x000000ffff117224 */ /* 0x000fe200078e00ff */
[----:B---3--:R-:W-:Y:S01]  /*6dc0*/  R2UR UR4, R4 ;  /* 0x00000000040472ca */ /* 0x008fe200000e0000 */
[----:B-----5:R-:W-:Y:S01]  /*6dd0*/  FADD.FTZ R4, R5, R16 ;  /* 0x0000001005047221 */ /* 0x020fe20000010000 */
[----:B------:R-:W-:Y:S01]  /*6de0*/  IMAD.MOV.U32 R16, RZ, RZ, -0x800000 ;  /* 0xff800000ff107424 */ /* 0x000fe200078e00ff */
[----:B------:R-:W3:Y:S04]  /*6df0*/  SHFL.BFLY PT, R5, R0, 0x1, 0x1f ;  /* 0x0c201f0000057f89 */ /* 0x000ee800000e0000 */
[----:B0-----:R-:W0:Y:S06]  /*6e00*/  SHFL.BFLY PT, R7, R4, 0x1, 0x1f ;  /* 0x0c201f0004077f89 */ /* 0x001e2c00000e0000 */
[----:B------:R-:W-:-:S04]  /*6e10*/  UIADD3 UR4, UR4, 0x1e800, URZ ;  /* 0x0001e80004047890 */ /* 0x000fc8000fffe03f */
[----:B------:R-:W-:-:S04]  /*6e20*/  USHF.R.U32.HI UR4, URZ, 0x4, UR4 ;  /* 0x000000043f047899 */ /* 0x000fc80008011604 */
[----:B------:R-:W-:-:S04]  /*6e30*/  ULOP3.LUT UR4, UR4, 0x3fff, URZ, 0xc0, !UPT ;  /* 0x00003fff04047892 */ /* 0x000fc8000f8ec03f */
[----:B------:R-:W-:Y:S01]  /*6e40*/  ULOP3.LUT UR4, UR4, 0x10000, URZ, 0xfc, !UPT ;  /* 0x0001000004047892 */ /* 0x000fe2000f8efc3f */
[----:B---3--:R-:W-:Y:S01]  /*6e50*/  FADD.FTZ R10, R0, R5 ;  /* 0x00000005000a7221 */ /* 0x008fe20000010000 */
[----:B------:R-:W-:Y:S02]  /*6e60*/  IMAD.MOV.U32 R0, RZ, RZ, -0x800000 ;  /* 0xff800000ff007424 */ /* 0x000fe400078e00ff */
[----:B------:R-:W-:Y:S01]  /*6e70*/  UIADD3 UR8, UR4, 0x2, URZ ;  /* 0x0000000204087890 */ /* 0x000fe2000fffe03f */
[----:B0-----:R-:W-:Y:S01]  /*6e80*/  FADD.FTZ R11, R4, R7 ;  /* 0x00000007040b7221 */ /* 0x001fe20000010000 */
[----:B------:R-:W-:-:S03]  /*6e90*/  FSETP.NE.FTZ.AND P0, PT, R10, RZ, PT ;  /* 0x000000ff0a00720b */ /* 0x000fc60003f15000 */
[----:B------:R-:W-:Y:S01]  /*6ea0*/  HGMMA.64x64x16.F32.BF16 R120, gdesc[UR4].tnspB, R120, gsb0 ;  /* 0x40e00000047879f0 */ /* 0x000fe20008001878 */
[----:B------:R-:W-:Y:S01]  /*6eb0*/  UMOV UR7, 0x40000040 ;  /* 0x4000004000077882 */ /* 0x000fe20000000000 */
[----:B------:R-:W-:Y:S01]  /*6ec0*/  UMOV UR5, 0x40000040 ;  /* 0x4000004000057882 */ /* 0x000fe20000000000 */
[----:B------:R-:W-:-:S07]  /*6ed0*/  FSETP.NE.FTZ.AND P2, PT, R11, RZ, PT ;  /* 0x000000ff0b00720b */ /* 0x000fce0003f55000 */
[----:B------:R-:W0:Y:S01]  /*6ee0*/  @P0 MUFU.LG2 R6, R10 ;  /* 0x0000000a00060308 */ /* 0x000e220000000c00 */
[----:B------:R-:W-:-:S05]  /*6ef0*/  @P0 FMUL.FTZ R5, R3, 0.69314718246459960938 ;  /* 0x3f31721803050820 */ /* 0x000fca0000410000 */
[----:B------:R-:W-:Y:S02]  /*6f00*/  @P2 FMUL.FTZ R4, R3, 0.69314718246459960938 ;  /* 0x3f31721803042820 */ /* 0x000fe40000410000 */
[----:B------:R-:W3:Y:S08]  /*6f10*/  @P2 MUFU.LG2 R7, R11 ;  /* 0x0000000b00072308 */ /* 0x000ef00000000c00 */
[----:B------:R-:W4:Y:S01]  /*6f20*/  @P0 MUFU.RCP R31, R10 ;  /* 0x0000000a001f0308 */ /* 0x000f220000001000 */
[----:B0-----:R-:W-:-:S04]  /*6f30*/  @P0 FMUL.FTZ R6, R6, 0.69314718246459960938 ;  /* 0x3f31721806060820 */ /* 0x001fc80000410000 */
[----:B------:R-:W-:Y:S01]  /*6f40*/  @P0 FFMA.FTZ R16, R5, R2, R6 ;  /* 0x0000000205100223 */ /* 0x000fe20000010006 */
[----:B------:R-:W-:Y:S02]  /*6f50*/  PLOP3.LUT P0, PT, PT, PT, PT, 0x8, 0x0 ;  /* 0x000000000000781c */ /* 0x000fe40003f0e170 */
[----:B------:R0:W5:Y:S01]  /*6f60*/  @P2 MUFU.RCP R17, R11 ;  /* 0x0000000b00112308 */ /* 0x0001620000001000 */
[----:B---3--:R-:W-:-:S04]  /*6f70*/  @P2 FMUL.FTZ R7, R7, 0.69314718246459960938 ;  /* 0x3f31721807072820 */ /* 0x008fc80000410000 */
[----:B------:R-:W-:Y:S01]  /*6f80*/  @P2 FFMA.FTZ R0, R4, R18, R7 ;  /* 0x0000001204002223 */ /* 0x000fe20000010007 */
        /* <DEDUP_REMOVED lines=63> */
[----:B------:R-:W-:Y:S02]  /*7380*/  UIADD3 UR6, UR6, 0x580, URZ ;  /* 0x0000058006067890 */ /* 0x000fe4000fffe03f */
[----:B------:R-:W-:Y:S01]  /*7390*/  UIADD3 UR4, UR4, 0xc06, URZ ;  /* 0x00000c0604047890 */ /* 0x000fe2000fffe03f */
[----:B------:R-:W-:Y:S02]  /*73a0*/  WARPGROUP.DEPBAR.LE gsb0, 0x0 ;  /* 0x00008000000079c5 */ /* 0x000fe40000010000 */
[----:B------:R-:W-:-:S06]  /*73b0*/  WARPGROUP.ARRIVE ;  /* 0x00000000000079c5 */ /* 0x000fcc0000000000 */
[----:B------:R-:W-:Y:S03]  /*73c0*/  HGMMA.64x64x16.F32.BF16 R120, gdesc[UR8].tnspB, R120, gsb0 ;  /* 0x40e00000087879f0 */ /* 0x000fe60008001878 */
[----:B------:R-:W-:Y:S02]  /*73d0*/  WARPGROUP.DEPBAR.LE gsb0, 0x0 ;  /* 0x00008000000079c5 */ /* 0x000fe40000010000 */
[----:B------:R-:W-:-:S06]  /*73e0*/  WARPGROUP.ARRIVE ;  /* 0x00000000000079c5 */ /* 0x000fcc0000000000 */
[----:B------:R-:W-:Y:S03]  /*73f0*/  HGMMA.64x64x16.F32.BF16 R120, gdesc[UR4].tnspB, R120, gsb0 ;  /* 0x40e00000047879f0 */ /* 0x000fe60008001878 */
[----:B------:R-:W-:Y:S02]  /*7400*/  WARPGROUP.DEPBAR.LE gsb0, 0x0 ;  /* 0x00008000000079c5 */ /* 0x000fe40000010000 */
[----:B------:R3:W-:Y:S01]  /*7410*/  @!P1 SYNCS.ARRIVE.TRANS64.RED.A1T0 RZ, [R8+URZ], RZ ;  /* 0x000000ff08ff99a7 */ /* 0x0007e2000810043f */
[-C--:B----4-:R-:W-:Y:S01]  /*7420*/  FMUL.FTZ R36, R120, R31.reuse ;  /* 0x0000001f78247220 */ /* 0x090fe20000410000 */
        /* <DEDUP_REMOVED lines=8> */
[-C--:B0-----:R-:W-:Y:S01]  /*74b0*/  FMUL.FTZ R11, R137, R31.reuse ;  /* 0x0000001f890b7220 */ /* 0x081fe20000410000 */
[-C--:B------:R-:W-:Y:S01]  /*74c0*/  FMUL.FTZ R14, R140, R31.reuse ;  /* 0x0000001f8c0e7220 */ /* 0x080fe20000410000 */
[-C--:B------:R-:W-:Y:S01]  /*74d0*/  FMUL.FTZ R15, R141, R31.reuse ;  /* 0x0000001f8d0f7220 */ /* 0x080fe20000410000 */
[-C--:B------:R-:W-:Y:S01]  /*74e0*/  FMUL.FTZ R22, R144, R31.reuse ;  /* 0x0000001f90167220 */ /* 0x080fe20000410000 */
[-C--:B------:R-:W-:Y:S01]  /*74f0*/  FMUL.FTZ R23, R145, R31.reuse ;  /* 0x0000001f91177220 */ /* 0x080fe20000410000 */
[-C--:B------:R-:W-:Y:S01]  /*7500*/  FMUL.FTZ R30, R148, R31.reuse ;  /* 0x0000001f941e7220 */ /* 0x080fe20000410000 */
[----:B------:R-:W-:Y:S01]  /*7510*/  FMUL.FTZ R31, R149, R31 ;  /* 0x0000001f951f7220 */ /* 0x000fe20000410000 */
[-C--:B-----5:R-:W-:Y:S01]  /*7520*/  FMUL.FTZ R28, R122, R17.reuse ;  /* 0x000000117a1c7220 */ /* 0x0a0fe20000410000 */
[-C--:B------:R-:W-:Y:S01]  /*7530*/  FMUL.FTZ R29, R123, R17.reuse ;  /* 0x000000117b1d7220 */ /* 0x080fe20000410000 */
[-C--:B------:R-:W-:Y:S01]  /*7540*/  FMUL.FTZ R34, R126, R17.reuse ;  /* 0x000000117e227220 */ /* 0x080fe20000410000 */
[-C--:B------:R-:W-:Y:S01]  /*7550*/  FMUL.FTZ R35, R127, R17.reuse ;  /* 0x000000117f237220 */ /* 0x080fe20000410000 */
[-C--:B---3--:R-:W-:Y:S01]  /*7560*/  FMUL.FTZ R8, R130, R17.reuse ;  /* 0x0000001182087220 */ /* 0x088fe20000410000 */
[-C--:B-12---:R-:W-:Y:S01]  /*7570*/  FMUL.FTZ R9, R131, R17.reuse ;  /* 0x0000001183097220 */ /* 0x086fe20000410000 */
        /* <DEDUP_REMOVED lines=9> */
[----:B------:R-:W-:-:S07]  /*7610*/  FMUL.FTZ R151, R151, R17 ;  /* 0x0000001197977220 */ /* 0x000fce0000410000 */
.L_x_12:
[----:B------:R-:W-:Y:S05]  /*7620*/  @P0 BRA `(.L_x_33) ;  /* 0x0000000c00b80947 */ /* 0x000fea0003800000 */
[----:B------:R-:W2:Y:S01]  /*7630*/  LDL.LU R44, [R1+0xc] ;  /* 0x00000c00012c7983 */ /* 0x000ea20000300800 */
[----:B------:R-:W0:Y:S01]  /*7640*/  LDC R47, c[0x0][0xbe8] ;  /* 0x0002fa00ff2f7b82 */ /* 0x000e220000000800 */
[----:B------:R-:W-:Y:S01]  /*7650*/  ULDC.64 UR4, c[0x0][0xbd0] ;  /* 0x0002f40000047ab9 */ /* 0x000fe20000000a00 */
[----:B------:R-:W-:Y:S01]  /*7660*/  ULDC.64 UR6, c[0x0][0xb38] ;  /* 0x0002ce0000067ab9 */ /* 0x000fe20000000a00 */
[----:B------:R-:W1:Y:S01]  /*7670*/  S2R R17, SR_TID.X ;  /* 0x0000000000117919 */ /* 0x000e620000002100 */
[----:B------:R-:W3:Y:S04]  /*7680*/  S2R R42, SR_CTAID.X ;  /* 0x00000000002a7919 */ /* 0x000ee80000002500 */
[----:B------:R-:W4:Y:S08]  /*7690*/  S2UR UR9, SR_CTAID.Z ;  /* 0x00000000000979c3 */ /* 0x000f300000002700 */
[----:B------:R-:W5:Y:S08]  /*76a0*/  LDC.64 R48, c[0x0][0xbd8] ;  /* 0x0002f600ff307b82 */ /* 0x000f700000000a00 */
[----:B------:R-:W5:Y:S08]  /*76b0*/  S2UR UR8, SR_CTAID.Y ;  /* 0x00000000000879c3 */ /* 0x000f700000002600 */
[----:B------:R-:W5:Y:S01]  /*76c0*/  LDC R53, c[0x0][0xc50] ;  /* 0x00031400ff357b82 */ /* 0x000f620000000800 */
[----:B-1----:R-:W-:-:S05]  /*76d0*/  VIADD R26, R17, 0xffffff80 ;  /* 0xffffff80111a7836 */ /* 0x002fca0000000000 */
[----:B------:R-:W-:Y:S02]  /*76e0*/  SHF.R.S32.HI R19, RZ, 0x1f, R26 ;  /* 0x0000001fff137819 */ /* 0x000fe4000001141a */
[----:B------:R-:W1:Y:S02]  /*76f0*/  LDC.64 R50, c[0x0][0xb40] ;  /* 0x0002d000ff327b82 */ /* 0x000e640000000a00 */
[----:B------:R-:W-:-:S04]  /*7700*/  LEA.HI R27, R19, R26, RZ, 0x7 ;  /* 0x0000001a131b7211 */ /* 0x000fc800078f38ff */
[----:B------:R-:W-:-:S05]  /*7710*/  LOP3.LUT R17, R27, 0xffffff80, RZ, 0xc0, !PT ;  /* 0xffffff801b117812 */ /* 0x000fca00078ec0ff */
[----:B------:R-:W-:-:S05]  /*7720*/  IMAD.IADD R52, R26, 0x1, -R17 ;  /* 0x000000011a347824 */ /* 0x000fca00078e0a11 */
[----:B------:R-:W-:-:S04]  /*7730*/  SHF.R.S32.HI R39, RZ, 0x1f, R52 ;  /* 0x0000001fff277819 */ /* 0x000fc80000011434 */
[----:B------:R-:W-:Y:S02]  /*7740*/  LEA.HI R54, R39, R52, RZ, 0x2 ;  /* 0x0000003427367211 */ /* 0x000fe400078f10ff */
[----:B------:R-:W-:Y:S02]  /*7750*/  LEA.HI R19, R19, R26, RZ, 0x2 ;  /* 0x0000001a13137211 */ /* 0x000fe400078f10ff */
[--C-:B------:R-:W-:Y:S02]  /*7760*/  SHF.R.S32.HI R17, RZ, 0x2, R54.reuse ;  /* 0x00000002ff117819 */ /* 0x100fe40000011436 */
[----:B------:R-:W-:Y:S01]  /*7770*/  SHF.R.S32.HI R18, RZ, 0x1f, R54 ;  /* 0x0000001fff127819 */ /* 0x000fe20000011436 */
[----:B------:R-:W-:Y:S01]  /*7780*/  BAR.SYNC.DEFER_BLOCKING 0x1, 0x180 ;  /* 0x0046000000007b1d */ /* 0x000fe20000010000 */
[----:B0-----:R-:W-:Y:S02]  /*7790*/  ISETP.NE.AND P0, PT, R47, 0x1, PT ;  /* 0x000000012f00780c */ /* 0x001fe40003f05270 */
[----:B------:R-:W-:-:S02]  /*77a0*/  LEA.HI R18, R18, R17, RZ, 0x3 ;  /* 0x0000001112127211 */ /* 0x000fc400078f18ff */
[----:B------:R-:W-:Y:S02]  /*77b0*/  LOP3.LUT R19, R19, 0xfffffffc, RZ, 0xc0, !PT ;  /* 0xfffffffc13137812 */ /* 0x000fe400078ec0ff */
[----:B------:R-:W-:Y:S02]  /*77c0*/  LOP3.LUT R18, R18, 0xfffffff8, RZ, 0xc0, !PT ;  /* 0xfffffff812127812 */ /* 0x000fe400078ec0ff */
[----:B------:R-:W-:Y:S01]  /*77d0*/  SHF.R.S32.HI R38, RZ, 0x7, R27 ;  /* 0x00000007ff267819 */ /* 0x000fe2000001141b */
[----:B------:R-:W-:Y:S02]  /*77e0*/  IMAD.IADD R26, R26, 0x1, -R19 ;  /* 0x000000011a1a7824 */ /* 0x000fe400078e0a13 */
[----:B------:R-:W-:Y:S02]  /*77f0*/  IMAD.IADD R19, R17, 0x1, -R18 ;  /* 0x0000000111137824 */ /* 0x000fe400078e0a12 */
[----:B------:R-:W-:Y:S01]  /*7800*/  IMAD.HI R17, R38, 0x55555556, RZ ;  /* 0x5555555626117827 */ /* 0x000fe200078e02ff */
[----:B------:R-:W-:Y:S01]  /*7810*/  LEA.HI R27, R26, R26, RZ, 0x1 ;  /* 0x0000001a1a1b7211 */ /* 0x000fe200078f08ff */
[----:B------:R-:W0:Y:S01]  /*7820*/  @P0 LDC R43, c[0x0][0xbec] ;  /* 0x0002fb00ff2b0b82 */ /* 0x000e220000000800 */
[----:B------:R-:W-:-:S02]  /*7830*/  LEA.HI R18, R39, R52, RZ, 0x5 ;  /* 0x0000003427127211 */ /* 0x000fc400078f28ff */
[----:B------:R-:W-:Y:S02]  /*7840*/  LEA.HI R17, R17, R17, RZ, 0x1 ;  /* 0x0000001111117211 */ /* 0x000fe400078f08ff */
[----:B------:R-:W-:Y:S02]  /*7850*/  LOP3.LUT R27, R27, 0x1ffffffe, RZ, 0xc0, !PT ;  /* 0x1ffffffe1b1b7812 */ /* 0x000fe400078ec0ff */
[----:B------:R-:W-:Y:S01]  /*7860*/  SHF.R.S32.HI R18, RZ, 0x5, R18 ;  /* 0x00000005ff127819 */ /* 0x000fe20000011412 */
[----:B------:R-:W-:Y:S01]  /*7870*/  IMAD R17, R17, -0x3, R38 ;  /* 0xfffffffd11117824 */ /* 0x000fe200078e0226 */
[----:B------:R-:W4:Y:S01]  /*7880*/  @P0 LDC R55, c[0x0][0xbec] ;  /* 0x0002fb00ff370b82 */ /* 0x000f220000000800 */
[----:B------:R-:W-:Y:S02]  /*7890*/  IMAD.IADD R38, R26, 0x1, -R27 ;  /* 0x000000011a267824 */ /* 0x000fe400078e0a1b */
[----:B------:R-:W-:-:S05]  /*78a0*/  IMAD R26, R18, 0x10, R19 ;  /* 0x00000010121a7824 */ /* 0x000fca00078e0213 */
[----:B------:R-:W0:Y:S01]  /*78b0*/  @P0 LDC R45, c[0x0][0xbf0] ;  /* 0x0002fc00ff2d0b82 */ /* 0x000e220000000800 */
[----:B------:R-:W-:-:S07]  /*78c0*/  IMAD R17, R17, 0x40, R26 ;  /* 0x0000004011117824 */ /* 0x000fce00078e021a */
[----:B------:R-:W0:Y:S01]  /*78d0*/  @P0 LDC R56, c[0x0][0xbf0] ;  /* 0x0002fc00ff380b82 */ /* 0x000e220000000800 */
[----:B------:R-:W-:-:S04]  /*78e0*/  IMAD R38, R38, 0x8, R17 ;  /* 0x0000000826267824 */ /* 0x000fc800078e0211 */
[----:B---3--:R-:W-:-:S04]  /*78f0*/  IMAD R38, R42, 0xc0, R38 ;  /* 0x000000c02a267824 */ /* 0x008fc800078e0226 */
[----:B----4-:R-:W-:-:S04]  /*7900*/  @P0 IMAD.HI.U32 R55, R38, R55, RZ ;  /* 0x0000003726370227 */ /* 0x010fc800078e00ff */
[----:B------:R-:W-:Y:S01]  /*7910*/  IMAD R17, R42, 0xc0, R17 ;  /* 0x000000c02a117824 */ /* 0x000fe200078e0211 */
[----:B------:R-:W-:Y:S01]  /*7920*/  BSSY B0, `(.L_x_34) ;  /* 0x000008a000007945 */ /* 0x000fe20003800000 */
[----:B--2---:R-:W-:Y:S01]  /*7930*/  SHF.R.S32.HI R41, RZ, 0x1f, R44 ;  /* 0x0000001fff297819 */ /* 0x004fe2000001142c */
[----:B------:R-:W-:-:S04]  /*7940*/  IMAD.WIDE.U32 R18, R44, UR4, RZ ;  /* 0x000000042c127c25 */ /* 0x000fc8000f8e00ff */
[C---:B------:R-:W-:Y:S01]  /*7950*/  IMAD R27, R41.reuse, UR4, RZ ;  /* 0x00000004291b7c24 */ /* 0x040fe2000f8e02ff */
[----:B------:R-:W-:Y:S01]  /*7960*/  USHF.R.S32.HI UR4, URZ, 0x1f, UR9 ;  /* 0x0000001f3f047899 */ /* 0x000fe20008011409 */
[----:B------:R-:W-:Y:S02]  /*7970*/  IMAD R41, R41, UR6, RZ ;  /* 0x0000000629297c24 */ /* 0x000fe4000f8e02ff */
[C---:B------:R-:W-:Y:S02]  /*7980*/  IMAD R39, R44.reuse, UR5, R27 ;  /* 0x000000052c277c24 */ /* 0x040fe4000f8e021b */
[----:B------:R-:W-:Y:S02]  /*7990*/  IMAD.MOV R46, RZ, RZ, -R44 ;  /* 0x000000ffff2e7224 */ /* 0x000fe400078e0a2c */
[----:B------:R-:W-:Y:S01]  /*79a0*/  IMAD.WIDE.U32 R26, R44, UR6, RZ ;  /* 0x000000062c1a7c25 */ /* 0x000fe2000f8e00ff */
[----:B------:R-:W-:-:S03]  /*79b0*/  IADD3 R19, R19, R39, RZ ;  /* 0x0000002713137210 */ /* 0x000fc60007ffe0ff */
[----:B------:R-:W-:Y:S01]  /*79c0*/  IMAD R39, R44, UR7, R41 ;  /* 0x000000072c277c24 */ /* 0x000fe2000f8e0229 */
[----:B------:R-:W-:Y:S01]  /*79d0*/  ULDC.64 UR6, c[0x0][0xb48] ;  /* 0x0002d20000067ab9 */ /* 0x000fe20000000a00 */
[----:B-----5:R-:W-:Y:S02]  /*79e0*/  IMAD R40, R48, UR4, RZ ;  /* 0x0000000430287c24 */ /* 0x020fe4000f8e02ff */
[----:B-1----:R-:W-:Y:S01]  /*79f0*/  IMAD R44, R50, UR4, RZ ;  /* 0x00000004322c7c24 */ /* 0x002fe2000f8e02ff */
[----:B------:R-:W-:Y:S01]  /*7a00*/  ULDC.64 UR4, c[0x0][0xbe0] ;  /* 0x0002f80000047ab9 */ /* 0x000fe20000000a00 */
[----:B------:R-:W-:Y:S02]  /*7a10*/  IMAD R53, R53, R46, UR8 ;  /* 0x0000000835357e24 */ /* 0x000fe4000f8e022e */
[----:B------:R-:W-:Y:S02]  /*7a20*/  IMAD.IADD R27, R27, 0x1, R39 ;  /* 0x000000011b1b7824 */ /* 0x000fe400078e0227 */
[----:B------:R-:W-:-:S02]  /*7a30*/  IMAD R41, R49, UR9, R40 ;  /* 0x0000000931297c24 */ /* 0x000fc4000f8e0228 */
[----:B------:R-:W-:-:S04]  /*7a40*/  IMAD.WIDE.U32 R18, R48, UR9, R18 ;  /* 0x0000000930127c25 */ /* 0x000fc8000f8e0012 */
[----:B0-----:R-:W-:-:S04]  /*7a50*/  @P0 IMAD.HI.U32 R40, R38, R43, RZ ;  /* 0x0000002b26280227 */ /* 0x001fc800078e00ff */
[----:B------:R-:W-:Y:S01]  /*7a60*/  IMAD R43, R51, UR9, R44 ;  /* 0x00000009332b7c24 */ /* 0x000fe2000f8e022c */
[----:B------:R-:W-:Y:S01]  /*7a70*/  SHF.R.S32.HI R44, RZ, 0x1f, R53 ;  /* 0x0000001fff2c7819 */ /* 0x000fe20000011435 */
[----:B------:R-:W-:Y:S01]  /*7a80*/  IMAD.WIDE.U32 R26, R50, UR9, R26 ;  /* 0x00000009321a7c25 */ /* 0x000fe2000f8e001a */
[----:B------:R-:W-:-:S03]  /*7a90*/  ULDC.64 UR8, c[0x0][0xb28] ;  /* 0x0002ca0000087ab9 */ /* 0x000fc60000000a00 */
[----:B------:R-:W-:Y:S02]  /*7aa0*/  IMAD.IADD R19, R19, 0x1, R41 ;  /* 0x0000000113137824 */ /* 0x000fe400078e0229 */
[----:B------:R-:W-:Y:S02]  /*7ab0*/  IMAD.IADD R27, R27, 0x1, R43 ;  /* 0x000000011b1b7824 */ /* 0x000fe400078e022b */
[----:B------:R-:W-:Y:S01]  /*7ac0*/  IMAD.MOV.U32 R39, RZ, RZ, R38 ;  /* 0x000000ffff277224 */ /* 0x000fe200078e0026 */
[----:B------:R-:W-:Y:S01]  /*7ad0*/  @P0 SHF.R.U32.HI R39, RZ, R45, R40 ;  /* 0x0000002dff270219 */ /* 0x000fe20000011628 */
[----:B------:R-:W-:Y:S02]  /*7ae0*/  IMAD R43, R44, UR6, RZ ;  /* 0x000000062c2b7c24 */ /* 0x000fe4000f8e02ff */
[----:B------:R-:W-:-:S04]  /*7af0*/  IMAD.WIDE.U32 R18, R53, UR4, R18 ;  /* 0x0000000435127c25 */ /* 0x000fc8000f8e0012 */
[----:B------:R-:W-:Y:S01]  /*7b00*/  IMAD.MOV.U32 R41, RZ, RZ, R38 ;  /* 0x000000ffff297224 */ /* 0x000fe200078e0026 */
[----:B------:R-:W-:Y:S01]  /*7b10*/  @P0 SHF.R.U32.HI R41, RZ, R56, R55 ;  /* 0x00000038ff290219 */ /* 0x000fe20000011637 */
[----:B------:R-:W-:Y:S01]  /*7b20*/  IMAD R40, R44, UR4, RZ ;  /* 0x000000042c287c24 */ /* 0x000fe2000f8e02ff */
[----:B------:R-:W-:Y:S01]  /*7b30*/  IADD3 R18, P0, R39, R18, RZ ;  /* 0x0000001227127210 */ /* 0x000fe20007f1e0ff */
[C---:B------:R-:W-:Y:S01]  /*7b40*/  IMAD R45, R53.reuse, UR7, R43 ;  /* 0x00000007352d7c24 */ /* 0x040fe2000f8e022b */
[--C-:B------:R-:W-:Y:S01]  /*7b50*/  SHF.R.S32.HI R43, RZ, 0x1f, R39.reuse ;  /* 0x0000001fff2b7819 */ /* 0x100fe20000011427 */
[----:B------:R-:W-:Y:S02]  /*7b60*/  IMAD.MOV R39, RZ, RZ, -R39 ;  /* 0x000000ffff277224 */ /* 0x000fe400078e0a27 */
[----:B------:R-:W-:Y:S01]  /*7b70*/  IMAD R44, R53, UR5, R40 ;  /* 0x00000005352c7c24 */ /* 0x000fe2000f8e0228 */
[--C-:B------:R-:W-:Y:S01]  /*7b80*/  SHF.R.S32.HI R40, RZ, 0x1f, R41.reuse ;  /* 0x0000001fff287819 */ /* 0x100fe20000011429 */
[----:B------:R-:W-:Y:S01]  /*7b90*/  IMAD.MOV R46, RZ, RZ, -R41 ;  /* 0x000000ffff2e7224 */ /* 0x000fe200078e0a29 */
[----:B------:R-:W-:Y:S01]  /*7ba0*/  ULDC.64 UR4, c[0x0][0xb30] ;  /* 0x0002cc0000047ab9 */ /* 0x000fe20000000a00 */
[----:B------:R-:W-:Y:S01]  /*7bb0*/  IMAD R39, R47, R39, R38 ;  /* 0x000000272f277224 */ /* 0x000fe200078e0226 */
[----:B------:R-:W-:Y:S01]  /*7bc0*/  IADD3.X R19, R43, R19, R44, P0, !PT ;  /* 0x000000132b137210 */ /* 0x000fe200007fe42c */
[----:B------:R-:W-:Y:S01]  /*7bd0*/  IMAD.WIDE.U32 R26, R53, UR6, R26 ;  /* 0x00000006351a7c25 */ /* 0x000fe2000f8e001a */
[----:B------:R-:W-:-:S03]  /*7be0*/  ULDC.64 UR6, c[0x0][0xbc8] ;  /* 0x0002f20000067ab9 */ /* 0x000fc60000000a00 */
[----:B------:R-:W-:Y:S02]  /*7bf0*/  IMAD R40, R40, UR4, RZ ;  /* 0x0000000428287c24 */ /* 0x000fe4000f8e02ff */
[----:B------:R-:W-:Y:S01]  /*7c00*/  IMAD R43, R47, R46, R38 ;  /* 0x0000002e2f2b7224 */ /* 0x000fe200078e0226 */
[----:B------:R-:W-:Y:S01]  /*7c10*/  SHF.R.S32.HI R38, RZ, 0x1f, R39 ;  /* 0x0000001fff267819 */ /* 0x000fe20000011427 */
[----:B------:R-:W-:Y:S02]  /*7c20*/  IMAD.IADD R27, R27, 0x1, R45 ;  /* 0x000000011b1b7824 */ /* 0x000fe400078e022d */
[C---:B------:R-:W-:Y:S01]  /*7c30*/  IMAD R45, R41.reuse, UR5, R40 ;  /* 0x00000005292d7c24 */ /* 0x040fe2000f8e0228 */
[----:B------:R-:W-:Y:S01]  /*7c40*/  SHF.R.S32.HI R40, RZ, 0x1f, R43 ;  /* 0x0000001fff287819 */ /* 0x000fe2000001142b */
[----:B------:R-:W-:Y:S01]  /*7c50*/  IMAD.WIDE.U32 R26, R41, UR4, R26 ;  /* 0x00000004291a7c25 */ /* 0x000fe2000f8e001a */
[----:B------:R-:W0:Y:S03]  /*7c60*/  S2UR UR5, SR_CgaCtaId ;  /* 0x00000000000579c3 */ /* 0x000e260000008800 */
[----:B------:R-:W-:-:S02]  /*7c70*/  IMAD R38, R38, UR6, RZ ;  /* 0x0000000626267c24 */ /* 0x000fc4000f8e02ff */
[----:B------:R-:W-:Y:S02]  /*7c80*/  IMAD.IADD R27, R27, 0x1, R45 ;  /* 0x000000011b1b7824 */ /* 0x000fe400078e022d */
[----:B------:R-:W-:Y:S02]  /*7c90*/  IMAD R40, R40, UR8, RZ ;  /* 0x0000000828287c24 */ /* 0x000fe4000f8e02ff */
[C---:B------:R-:W-:Y:S02]  /*7ca0*/  IMAD R41, R39.reuse, UR7, R38 ;  /* 0x0000000727297c24 */ /* 0x040fe4000f8e0226 */
[----:B------:R-:W-:Y:S01]  /*7cb0*/  IMAD.WIDE.U32 R18, R39, UR6, R18 ;  /* 0x0000000627127c25 */ /* 0x000fe2000f8e0012 */
[----:B------:R-:W-:-:S03]  /*7cc0*/  ULDC.64 UR6, c[0x0][0xba8] ;  /* 0x0002ea0000067ab9 */ /* 0x000fc60000000a00 */
[C---:B------:R-:W-:Y:S01]  /*7cd0*/  IMAD R45, R43.reuse, UR9, R40 ;  /* 0x000000092b2d7c24 */ /* 0x040fe2000f8e0228 */
[----:B------:R-:W-:Y:S01]  /*7ce0*/  LEA R38, P0, R18, UR6, 0x2 ;  /* 0x0000000612267c11 */ /* 0x000fe2000f8010ff */
[----:B------:R-:W-:Y:S01]  /*7cf0*/  IMAD.WIDE.U32 R26, R43, UR8, R26 ;  /* 0x000000082b1a7c25 */ /* 0x000fe2000f8e001a */
[----:B------:R-:W-:Y:S01]  /*7d00*/  ULDC.64 UR8, c[0x0][0xb00] ;  /* 0x0002c00000087ab9 */ /* 0x000fe20000000a00 */
[----:B------:R-:W-:Y:S01]  /*7d10*/  UMOV UR4, 0x400 ;  /* 0x0000040000047882 */ /* 0x000fe20000000000 */
[----:B------:R-:W-:Y:S01]  /*7d20*/  ULDC UR6, c[0x0][0xa88] ;  /* 0x0002a20000067ab9 */ /* 0x000fe20000000800 */
[----:B------:R-:W-:Y:S01]  /*7d30*/  IMAD.IADD R39, R19, 0x1, R41 ;  /* 0x0000000113277824 */ /* 0x000fe200078e0229 */
[----:B------:R-:W-:Y:S01]  /*7d40*/  LEA R46, P1, R26, UR8, 0x2 ;  /* 0x000000081a2e7c11 */ /* 0x000fe2000f8210ff */
[----:B------:R-:W-:-:S03]  /*7d50*/  IMAD.IADD R19, R27, 0x1, R45 ;  /* 0x000000011b137824 */ /* 0x000fc600078e022d */
[----:B------:R-:W-:Y:S02]  /*7d60*/  LEA.HI.X R39, R18, UR7, R39, 0x2, P0 ;  /* 0x0000000712277c11 */ /* 0x000fe400080f1427 */
[----:B------:R-:W-:Y:S01]  /*7d70*/  LEA.HI.X R48, R26, UR9, R19, 0x2, P1 ;  /* 0x000000091a307c11 */ /* 0x000fe200088f1413 */
[----:B------:R-:W-:Y:S04]  /*7d80*/  SHFL.IDX PT, R18, R38, RZ, 0x1c1f ;  /* 0x001c1fff26127589 */ /* 0x000fe800000e0000 */
[----:B------:R-:W1:Y:S04]  /*7d90*/  SHFL.IDX PT, R19, R39, RZ, 0x1c1f ;  /* 0x001c1fff27137589 */ /* 0x000e6800000e0000 */
[----:B------:R-:W-:Y:S04]  /*7da0*/  SHFL.IDX PT, R26, R38, 0x1, 0x1c1f ;  /* 0x003c1f00261a7f89 */ /* 0x000fe800000e0000 */
[----:B------:R-:W2:Y:S01]  /*7db0*/  SHFL.IDX PT, R27, R39, 0x1, 0x1c1f ;  /* 0x003c1f00271b7f89 */ /* 0x000ea200000e0000 */
[----:B0-----:R-:W-:Y:S01]  /*7dc0*/  ULEA UR4, UR5, UR4, 0x18 ;  /* 0x0000000405047291 */ /* 0x001fe2000f8ec03f */
[----:B------:R-:W-:Y:S01]  /*7dd0*/  IMAD R44, R47, UR6, RZ ;  /* 0x000000062f2c7c24 */ /* 0x000fe2000f8e02ff */
[----:B------:R-:W-:-:S02]  /*7de0*/  LOP3.LUT P0, RZ, R52, 0x3, RZ, 0xc0, !PT ;  /* 0x0000000334ff7812 */ /* 0x000fc4000780c0ff */
[C---:B------:R-:W-:Y:S01]  /*7df0*/  IADD3 R45, R17.reuse, 0x8, RZ ;  /* 0x00000008112d7810 */ /* 0x040fe20007ffe0ff */
[----:B------:R-:W-:Y:S01]  /*7e00*/  UIADD3 UR4, UR4, 0x30820, URZ ;  /* 0x0003082004047890 */ /* 0x000fe2000fffe03f */
[-C--:B------:R-:W-:Y:S02]  /*7e10*/  ISETP.GE.OR P1, PT, R17, R44.reuse, P0 ;  /* 0x0000002c1100720c */ /* 0x080fe40000726670 */
[-C--:B------:R-:W-:Y:S01]  /*7e20*/  ISETP.GE.OR P0, PT, R45, R44.reuse, P0 ;  /* 0x0000002c2d00720c */ /* 0x080fe20000706670 */
[----:B------:R-:W-:Y:S01]  /*7e30*/  UPRMT UR4, URZ, 0x654, UR4 ;  /* 0x000006543f047896 */ /* 0x000fe20008000004 */
[----:B------:R-:W-:-:S08]  /*7e40*/  ISETP.GE.AND P2, PT, R17, R44, PT ;  /* 0x0000002c1100720c */ /* 0x000fd00003f46270 */
[----:B------:R-:W-:Y:S01]  /*7e50*/  SYNCS.ARRIVE.TRANS64.RED.A1T0 RZ, [UR4], RZ ;  /* 0x000000ffffff79a7 */ /* 0x000fe20008100404 */
[----:B-1----:R0:W-:Y:S04]  /*7e60*/  @!P1 ST.E desc[UR42][R18.64], R16 ;  /* 0x0000001012009985 */ /* 0x0021e8000c10192a */
[----:B--2---:R0:W-:Y:S01]  /*7e70*/  @!P0 ST.E desc[UR42][R26.64], R0 ;  /* 0x000000001a008985 */ /* 0x0041e2000c10192a */
[----:B------:R-:W-:-:S03]  /*7e80*/  LOP3.LUT R39, R54, 0x7ffffffc, RZ, 0xc0, !PT ;  /* 0x7ffffffc36277812 */ /* 0x000fc600078ec0ff */
[----:B------:R0:W1:Y:S02]  /*7e90*/  SHFL.IDX PT, R42, R46, RZ, 0x1c1f ;  /* 0x001c1fff2e2a7589 */ /* 0x00006400000e0000 */
[----:B------:R-:W-:Y:S02]  /*7ea0*/  IMAD.IADD R39, R52, 0x1, -R39 ;  /* 0x0000000134277824 */ /* 0x000fe400078e0a27 */
[----:B------:R0:W2:Y:S02]  /*7eb0*/  SHFL.IDX PT, R43, R48, RZ, 0x1c1f ;  /* 0x001c1fff302b7589 */ /* 0x0000a400000e0000 */
[----:B------:R-:W-:Y:S01]  /*7ec0*/  IMAD.SHL.U32 R47, R39, 0x2, RZ ;  /* 0x00000002272f7824 */ /* 0x000fe200078e00ff */
[----:B------:R-:W-:Y:S06]  /*7ed0*/  @P2 BRA `(.L_x_35) ;  /* 0x0000000000b82947 */ /* 0x000fec0003800000 */
[----:B------:R-:W-:Y:S01]  /*7ee0*/  ULDC UR4, c[0x0][0xac8] ;  /* 0x0002b20000047ab9 */ /* 0x000fe20000000800 */
[C---:B0-----:R-:W-:Y:S01]  /*7ef0*/  VIADD R0, R47.reuse, 0x8 ;  /* 0x000000082f007836 */ /* 0x041fe20000000000 */
[C---:B------:R-:W-:Y:S01]  /*7f00*/  ISETP.GE.AND P0, PT, R47.reuse, UR4, PT ;  /* 0x000000042f007c0c */ /* 0x040fe2000bf06270 */
[C---:B------:R-:W-:Y:S02]  /*7f10*/  VIADD R18, R47.reuse, 0x10 ;  /* 0x000000102f127836 */ /* 0x040fe40000000000 */
[C---:B------:R-:W-:Y:S02]  /*7f20*/  VIADD R19, R47.reuse, 0x18 ;  /* 0x000000182f137836 */ /* 0x040fe40000000000 */
[C---:B------:R-:W-:Y:S01]  /*7f30*/  VIADD R26, R47.reuse, 0x20 ;  /* 0x000000202f1a7836 */ /* 0x040fe20000000000 */
[----:B------:R-:W-:Y:S01]  /*7f40*/  ISETP.GE.AND P1, PT, R18, UR4, PT ;  /* 0x0000000412007c0c */ /* 0x000fe2000bf26270 */
[----:B------:R-:W-:Y:S01]  /*7f50*/  VIADD R27, R47, 0x28 ;  /* 0x000000282f1b7836 */ /* 0x000fe20000000000 */
[----:B------:R-:W-:Y:S01]  /*7f60*/  ISETP.GE.AND P2, PT, R19, UR4, PT ;  /* 0x0000000413007c0c */ /* 0x000fe2000bf46270 */
[C---:B------:R-:W-:Y:S01]  /*7f70*/  VIADD R38, R47.reuse, 0x30 ;  /* 0x000000302f267836 */ /* 0x040fe20000000000 */
[----:B------:R-:W-:Y:S01]  /*7f80*/  ISETP.GE.AND P3, PT, R26, UR4, PT ;  /* 0x000000041a007c0c */ /* 0x000fe2000bf66270 */
[----:B------:R-:W-:Y:S01]  /*7f90*/  VIADD R39, R47, 0x38 ;  /* 0x000000382f277836 */ /* 0x000fe20000000000 */
[----:B------:R-:W-:Y:S01]  /*7fa0*/  ISETP.GE.AND P4, PT, R27, UR4, PT ;  /* 0x000000041b007c0c */ /* 0x000fe2000bf86270 */
[----:B-12---:R-:W-:Y:S01]  /*7fb0*/  @!P0 IMAD.WIDE R16, R47, 0x4, R42 ;  /* 0x000000042f108825 */ /* 0x006fe200078e022a */
[----:B------:R-:W-:-:S02]  /*7fc0*/  ISETP.GE.AND P5, PT, R38, UR4, PT ;  /* 0x0000000426007c0c */ /* 0x000fc4000bfa6270 */
[----:B------:R-:W-:Y:S02]  /*7fd0*/  ISETP.GE.AND P6, PT, R39, UR4, PT ;  /* 0x0000000427007c0c */ /* 0x000fe4000bfc6270 */
[----:B------:R0:W-:Y:S01]  /*7fe0*/  @!P0 ST.E.64 desc[UR42][R16.64], R36 ;  /* 0x0000002410008985 */ /* 0x0001e2000c101b2a */
[----:B------:R-:W-:Y:S02]  /*7ff0*/  ISETP.GE.AND P0, PT, R0, UR4, PT ;  /* 0x0000000400007c0c */ /* 0x000fe4000bf06270 */
[----:B------:R-:W-:Y:S02]  /*8000*/  @!P1 LEA.HI R18, R18, R18, RZ, 0x1 ;  /* 0x0000001212129211 */ /* 0x000fe400078f08ff */
[----:B------:R-:W-:-:S04]  /*8010*/  @!P3 LEA.HI R26, R26, R26, RZ, 0x1 ;  /* 0x0000001a1a1ab211 */ /* 0x000fc800078f08ff */
[----:B------:R-:W-:Y:S02]  /*8020*/  @!P5 LEA.HI R38, R38, R38, RZ, 0x1 ;  /* 0x000000262626d211 */ /* 0x000fe400078f08ff */
[----:B------:R-:W-:Y:S02]  /*8030*/  @!P6 LEA.HI R40, R39, R39, RZ, 0x1 ;  /* 0x000000272728e211 */ /* 0x000fe400078f08ff */
[----:B------:R-:W-:Y:S02]  /*8040*/  @!P5 LOP3.LUT R41, R38, 0xfffffffe, RZ, 0xc0, !PT ;  /* 0xfffffffe2629d812 */ /* 0x000fe400078ec0ff */
[----:B------:R-:W-:Y:S02]  /*8050*/  @!P0 LEA.HI R0, R0, R0, RZ, 0x1 ;  /* 0x0000000000008211 */ /* 0x000fe400078f08ff */
[----:B0-----:R-:W-:Y:S02]  /*8060*/  @!P2 LEA.HI R16, R19, R19, RZ, 0x1 ;  /* 0x000000131310a211 */ /* 0x001fe400078f08ff */
[----:B------:R-:W-:-:S02]  /*8070*/  @!P4 LEA.HI R36, R27, R27, RZ, 0x1 ;  /* 0x0000001b1b24c211 */ /* 0x000fc400078f08ff */
[----:B------:R-:W-:Y:S02]  /*8080*/  @!P0 LOP3.LUT R17, R0, 0xfffffffe, RZ, 0xc0, !PT ;  /* 0xfffffffe00118812 */ /* 0x000fe400078ec0ff */
[----:B------:R-:W-:Y:S02]  /*8090*/  @!P1 LOP3.LUT R19, R18, 0xfffffffe, RZ, 0xc0, !PT ;  /* 0xfffffffe12139812 */ /* 0x000fe400078ec0ff */
[----:B------:R-:W-:Y:S01]  /*80a0*/  @!P2 LOP3.LUT R27, R16, 0xfffffffe, RZ, 0xc0, !PT ;  /* 0xfffffffe101ba812 */ /* 0x000fe200078ec0ff */
[--C-:B------:R-:W-:Y:S01]  /*80b0*/  @!P0 IMAD.WIDE R16, R17, 0x4, R42.reuse ;  /* 0x0000000411108825 */ /* 0x100fe200078e022a */
[----:B------:R-:W-:Y:S02]  /*80c0*/  @!P3 LOP3.LUT R37, R26, 0xfffffffe, RZ, 0xc0, !PT ;  /* 0xfffffffe1a25b812 */ /* 0x000fe400078ec0ff */
[----:B------:R-:W-:Y:S01]  /*80d0*/  @!P4 LOP3.LUT R39, R36, 0xfffffffe, RZ, 0xc0, !PT ;  /* 0xfffffffe2427c812 */ /* 0x000fe200078ec0ff */
[--C-:B------:R-:W-:Y:S01]  /*80e0*/  @!P1 IMAD.WIDE R18, R19, 0x4, R42.reuse ;  /* 0x0000000413129825 */ /* 0x100fe200078e022a */
[----:B------:R-:W-:Y:S01]  /*80f0*/  @!P6 LOP3.LUT R49, R40, 0xfffffffe, RZ, 0xc0, !PT ;  /* 0xfffffffe2831e812 */ /* 0x000fe200078ec0ff */
[----:B------:R3:W-:Y:S02]  /*8100*/  @!P0 ST.E.64 desc[UR42][R16.64], R2 ;  /* 0x0000000210008985 */ /* 0x0007e4000c101b2a */
[----:B------:R-:W-:-:S02]  /*8110*/  @!P2 IMAD.WIDE R26, R27, 0x4, R42 ;  /* 0x000000041b1aa825 */ /* 0x000fc400078e022a */
[----:B------:R3:W-:Y:S02]  /*8120*/  @!P1 ST.E.64 desc[UR42][R18.64], R4 ;  /* 0x0000000412009985 */ /* 0x0007e4000c101b2a */
[--C-:B------:R-:W-:Y:S02]  /*8130*/  @!P3 IMAD.WIDE R36, R37, 0x4, R42.reuse ;  /* 0x000000042524b825 */ /* 0x100fe400078e022a */
[----:B------:R3:W-:Y:S02]  /*8140*/  @!P2 ST.E.64 desc[UR42][R26.64], R6 ;  /* 0x000000061a00a985 */ /* 0x0007e4000c101b2a */
[--C-:B------:R-:W-:Y:S02]  /*8150*/  @!P4 IMAD.WIDE R38, R39, 0x4, R42.reuse ;  /* 0x000000042726c825 */ /* 0x100fe400078e022a */
[----:B------:R3:W-:Y:S02]  /*8160*/  @!P3 ST.E.64 desc[UR42][R36.64], R10 ;  /* 0x0000000a2400b985 */ /* 0x0007e4000c101b2a */
[----:B------:R-:W-:-:S02]  /*8170*/  @!P5 IMAD.WIDE R40, R41, 0x4, R42 ;  /* 0x000000042928d825 */ /* 0x000fc400078e022a */
[----:B------:R3:W-:Y:S02]  /*8180*/  @!P4 ST.E.64 desc[UR42][R38.64], R14 ;  /* 0x0000000e2600c985 */ /* 0x0007e4000c101b2a */
[----:B------:R-:W-:Y:S02]  /*8190*/  @!P6 IMAD.WIDE R42, R49, 0x4, R42 ;  /* 0x00000004312ae825 */ /* 0x000fe400078e022a */
[----:B------:R3:W-:Y:S04]  /*81a0*/  @!P5 ST.E.64 desc[UR42][R40.64], R22 ;  /* 0x000000162800d985 */ /* 0x0007e8000c101b2a */
[----:B------:R3:W-:Y:S02]  /*81b0*/  @!P6 ST.E.64 desc[UR42][R42.64], R30 ;  /* 0x0000001e2a00e985 */ /* 0x0007e4000c101b2a */
.L_x_35:
[----:B------:R-:W-:Y:S05]  /*81c0*/  BSYNC B0 ;  /* 0x0000000000007941 */ /* 0x000fea0003800000 */
.L_x_34:
[----:B------:R-:W-:Y:S01]  /*81d0*/  ISETP.GE.AND P0, PT, R45, R44, PT ;  /* 0x0000002c2d00720c */ /* 0x000fe20003f06270 */
[----:B---3--:R3:W4:Y:S04]  /*81e0*/  SHFL.IDX PT, R17, R48, 0x1, 0x1c1f ;  /* 0x003c1f0030117f89 */ /* 0x00872800000e0000 */
[----:B0-----:R3:W0:Y:S08]  /*81f0*/  SHFL.IDX PT, R16, R46, 0x1, 0x1c1f ;  /* 0x003c1f002e107f89 */ /* 0x00163000000e0000 */
[----:B---3--:R-:W-:Y:S05]  /*8200*/  @P0 BRA `(.L_x_10) ;  /* 0x0000003800b00947 */ /* 0x008fea0003800000 */
[C---:B------:R-:W-:Y:S01]  /*8210*/  VIADD R0, R47.reuse, 0x8 ;  /* 0x000000082f007836 */ /* 0x040fe20000000000 */
[----:B------:R-:W-:Y:S01]  /*8220*/  ULDC UR4, c[0x0][0xac8] ;  /* 0x0002b20000047ab9 */ /* 0x000fe20000000800 */
[C---:B------:R-:W-:Y:S01]  /*8230*/  VIADD R6, R47.reuse, 0x10 ;  /* 0x000000102f067836 */ /* 0x040fe20000000000 */
[C---:B------:R-:W-:Y:S01]  /*8240*/  IADD3 R11, R47.reuse, 0x28, RZ ;  /* 0x000000282f0b7810 */ /* 0x040fe20007ffe0ff */
[C---:B------:R-:W-:Y:S01]  /*8250*/  VIADD R7, R47.reuse, 0x18 ;  /* 0x000000182f077836 */ /* 0x040fe20000000000 */
[----:B------:R-:W-:Y:S01]  /*8260*/  ISETP.GE.AND P1, PT, R0, UR4, PT ;  /* 0x0000000400007c0c */ /* 0x000fe2000bf26270 */
[C---:B------:R-:W-:Y:S01]  /*8270*/  VIADD R10, R47.reuse, 0x20 ;  /* 0x000000202f0a7836 */ /* 0x040fe20000000000 */
[----:B------:R-:W-:Y:S01]  /*8280*/  ISETP.GE.AND P2, PT, R6, UR4, PT ;  /* 0x0000000406007c0c */ /* 0x000fe2000bf46270 */
[----:B------:R-:W-:Y:S01]  /*8290*/  VIADD R15, R47, 0x30 ;  /* 0x000000302f0f7836 */ /* 0x000fe20000000000 */
[----:B------:R-:W-:Y:S02]  /*82a0*/  ISETP.GE.AND P3, PT, R7, UR4, PT ;  /* 0x0000000407007c0c */ /* 0x000fe4000bf66270 */
[----:B------:R-:W-:-:S02]  /*82b0*/  ISETP.GE.AND P4, PT, R10, UR4, PT ;  /* 0x000000040a007c0c */ /* 0x000fc4000bf86270 */
[----:B------:R-:W-:Y:S02]  /*82c0*/  ISETP.GE.AND P0, PT, R47, UR4, PT ;  /* 0x000000042f007c0c */ /* 0x000fe4000bf06270 */
[----:B------:R-:W-:Y:S02]  /*82d0*/  ISETP.GE.AND P5, PT, R11, UR4, PT ;  /* 0x000000040b007c0c */ /* 0x000fe4000bfa6270 */
[----:B------:R-:W-:Y:S02]  /*82e0*/  ISETP.GE.AND P6, PT, R15, UR4, PT ;  /* 0x000000040f007c0c */ /* 0x000fe4000bfc6270 */
[----:B------:R-:W-:Y:S02]  /*82f0*/  @!P1 LEA.HI R0, R0, R0, RZ, 0x1 ;  /* 0x0000000000009211 */ /* 0x000fe400078f08ff */
[----:B------:R-:W-:Y:S02]  /*8300*/  @!P2 LEA.HI R6, R6, R6, RZ, 0x1 ;  /* 0x000000060606a211 */ /* 0x000fe400078f08ff */
[----:B------:R-:W-:-:S02]  /*8310*/  @!P1 LOP3.LUT R5, R0, 0xfffffffe, RZ, 0xc0, !PT ;  /* 0xfffffffe00059812 */ /* 0x000fc400078ec0ff */
[----:B------:R-:W-:Y:S01]  /*8320*/  @!P3 LEA.HI R0, R7, R7, RZ, 0x1 ;  /* 0x000000070700b211 */ /* 0x000fe200078f08ff */
[--C-:B0---4-:R-:W-:Y:S01]  /*8330*/  @!P0 IMAD.WIDE R2, R47, 0x4, R16.reuse ;  /* 0x000000042f028825 */ /* 0x111fe200078e0210 */
[----:B------:R-:W-:Y:S02]  /*8340*/  @!P4 LEA.HI R10, R10, R10, RZ, 0x1 ;  /* 0x0000000a0a0ac211 */ /* 0x000fe400078f08ff */
[----:B------:R-:W-:Y:S01]  /*8350*/  @!P5 LEA.HI R14, R11, R11, RZ, 0x1 ;  /* 0x0000000b0b0ed211 */ /* 0x000fe200078f08ff */
[----:B------:R-:W-:Y:S01]  /*8360*/  @!P1 IMAD.WIDE R4, R5, 0x4, R16 ;  /* 0x0000000405049825 */ /* 0x000fe200078e0210 */
[----:B------:R-:W-:Y:S01]  /*8370*/  @!P6 LEA.HI R18, R15, R15, RZ, 0x1 ;  /* 0x0000000f0f12e211 */ /* 0x000fe200078f08ff */
[----:B------:R0:W-:Y:S01]  /*8380*/  @!P0 ST.E.64 desc[UR42][R2.64], R28 ;  /* 0x0000001c02008985 */ /* 0x0001e2000c101b2a */
[----:B------:R-:W-:Y:S01]  /*8390*/  @!P2 LOP3.LUT R7, R6, 0xfffffffe, RZ, 0xc0, !PT ;  /* 0xfffffffe0607a812 */ /* 0x000fe200078ec0ff */
[----:B------:R-:W-:Y:S01]  /*83a0*/  VIADD R47, R47, 0x38 ;  /* 0x000000382f2f7836 */ /* 0x000fe20000000000 */
[----:B------:R-:W-:Y:S01]  /*83b0*/  @!P3 LOP3.LUT R11, R0, 0xfffffffe, RZ, 0xc0, !PT ;  /* 0xfffffffe000bb812 */ /* 0x000fe200078ec0ff */
[----:B------:R3:W-:Y:S01]  /*83c0*/  @!P1 ST.E.64 desc[UR42][R4.64], R34 ;  /* 0x0000002204009985 */ /* 0x0007e2000c101b2a */
[----:B------:R-:W-:-:S02]  /*83d0*/  @!P4 LOP3.LUT R15, R10, 0xfffffffe, RZ, 0xc0, !PT ;  /* 0xfffffffe0a0fc812 */ /* 0x000fc400078ec0ff */
[----:B------:R-:W-:Y:S02]  /*83e0*/  @!P5 LOP3.LUT R19, R14, 0xfffffffe, RZ, 0xc0, !PT ;  /* 0xfffffffe0e13d812 */ /* 0x000fe400078ec0ff */
[----:B------:R-:W-:Y:S02]  /*83f0*/  @!P6 LOP3.LUT R23, R18, 0xfffffffe, RZ, 0xc0, !PT ;  /* 0xfffffffe1217e812 */ /* 0x000fe400078ec0ff */
[----:B------:R-:W-:Y:S01]  /*8400*/  ISETP.GE.AND P0, PT, R47, UR4, PT ;  /* 0x000000042f007c0c */ /* 0x000fe2000bf06270 */
[----:B0-----:R-:W-:-:S04]  /*8410*/  @!P2 IMAD.WIDE R2, R7, 0x4, R16 ;  /* 0x000000040702a825 */ /* 0x001fc800078e0210 */
[--C-:B---3--:R-:W-:Y:S01]  /*8420*/  @!P3 IMAD.WIDE R4, R11, 0x4, R16.reuse ;  /* 0x000000040b04b825 */ /* 0x108fe200078e0210 */
[----:B------:R0:W-:Y:S03]  /*8430*/  @!P2 ST.E.64 desc[UR42][R2.64], R8 ;  /* 0x000000080200a985 */ /* 0x0001e6000c101b2a */
[--C-:B------:R-:W-:Y:S01]  /*8440*/  @!P4 IMAD.WIDE R6, R15, 0x4, R16.reuse ;  /* 0x000000040f06c825 */ /* 0x100fe200078e0210 */
[----:B------:R0:W-:Y:S03]  /*8450*/  @!P3 ST.E.64 desc[UR42][R4.64], R12 ;  /* 0x0000000c0400b985 */ /* 0x0001e6000c101b2a */
[--C-:B------:R-:W-:Y:S01]  /*8460*/  @!P5 IMAD.WIDE R10, R19, 0x4, R16.reuse ;  /* 0x00000004130ad825 */ /* 0x100fe200078e0210 */
[----:B------:R0:W-:Y:S03]  /*8470*/  @!P4 ST.E.64 desc[UR42][R6.64], R20 ;  /* 0x000000140600c985 */ /* 0x0001e6000c101b2a */
[----:B------:R-:W-:Y:S01]  /*8480*/  @!P6 IMAD.WIDE R14, R23, 0x4, R16 ;  /* 0x00000004170ee825 */ /* 0x000fe200078e0210 */
[----:B------:R0:W-:Y:S04]  /*8490*/  @!P5 ST.E.64 desc[UR42][R10.64], R24 ;  /* 0x000000180a00d985 */ /* 0x0001e8000c101b2a */
[----:B------:R0:W-:Y:S01]  /*84a0*/  @!P6 ST.E.64 desc[UR42][R14.64], R32 ;  /* 0x000000200e00e985 */ /* 0x0001e2000c101b2a */
[----:B------:R-:W-:Y:S05]  /*84b0*/  @P0 BRA `(.L_x_10) ;  /* 0x0000003800040947 */ /* 0x000fea0003800000 */
[----:B------:R-:W-:-:S04]  /*84c0*/  LEA.HI R47, R47, R47, RZ, 0x1 ;  /* 0x0000002f2f2f7211 */ /* 0x000fc800078f08ff */
[----:B0-----:R-:W-:-:S05]  /*84d0*/  LOP3.LUT R3, R47, 0xfffffffe, RZ, 0xc0, !PT ;  /* 0xfffffffe2f037812 */ /* 0x001fca00078ec0ff */
[----:B------:R-:W-:-:S05]  /*84e0*/  IMAD.WIDE R2, R3, 0x4, R16 ;  /* 0x0000000403027825 */ /* 0x000fca00078e0210 */
[----:B------:R0:W-:Y:S01]  /*84f0*/  ST.E.64 desc[UR42][R2.64], R150 ;  /* 0x0000009602007985 */ /* 0x0001e2000c101b2a */
[----:B------:R-:W-:Y:S05]  /*8500*/  BRA `(.L_x_10) ;  /* 0x0000003400f07947 */ /* 0x000fea0003800000 */
.L_x_33:
[----:B------:R-:W0:Y:S02]  /*8510*/  S2R R2, SR_TID.X ;  /* 0x0000000000027919 */ /* 0x000e240000002100 */
[----:B0-----:R-:W-:-:S05]  /*8520*/  VIADD R0, R2, 0xffffff80 ;  /* 0xffffff8002007836 */ /* 0x001fca0000000000 */
[----:B------:R-:W-:-:S13]  /*8530*/  ISETP.GT.AND P0, PT, R0, 0xbf, PT ;  /* 0x000000bf0000780c */ /* 0x000fda0003f04270 */
[----:B------:R-:W-:Y:S05]  /*8540*/  @P0 BRA `(.L_x_10) ;  /* 0x0000003400e00947 */ /* 0x000fea0003800000 */
[----:B------:R-:W0:Y:S01]  /*8550*/  S2R R0, SR_CTAID.X ;  /* 0x0000000000007919 */ /* 0x000e220000002500 */
[----:B------:R-:W1:Y:S01]  /*8560*/  LDC R6, c[0x0][0xbe8] ;  /* 0x0002fa00ff067b82 */ /* 0x000e620000000800 */
[----:B------:R-:W-:Y:S02]  /*8570*/  ULDC UR4, c[0x0][0xa88] ;  /* 0x0002a20000047ab9 */ /* 0x000fe40000000800 */
[----:B-1----:R-:W-:Y:S02]  /*8580*/  IMAD R3, R6, UR4, RZ ;  /* 0x0000000406037c24 */ /* 0x002fe4000f8e02ff */
[----:B0-----:R-:W-:-:S04]  /*8590*/  IMAD R0, R0, 0xc0, R2 ;  /* 0x000000c000007824 */ /* 0x001fc800078e0202 */
[----:B------:R-:W-:-:S05]  /*85a0*/  VIADD R0, R0, 0xffffff80 ;  /* 0xffffff8000007836 */ /* 0x000fca0000000000 */
[----:B------:R-:W-:-:S13]  /*85b0*/  ISETP.GE.AND P0, PT, R0, R3, PT ;  /* 0x000000030000720c */ /* 0x000fda0003f06270 */
[----:B------:R-:W-:Y:S05]  /*85c0*/  @P0 BRA `(.L_x_10) ;  /* 0x0000003400c00947 */ /* 0x000fea0003800000 */
[----:B------:R-:W2:Y:S01]  /*85d0*/  LDL.LU R7, [R1+0xc] ;  /* 0x00000c0001077983 */ /* 0x000ea20000300800 */
[----:B------:R-:W-:Y:S01]  /*85e0*/  ISETP.NE.AND P0, PT, R6, 0x1, PT ;  /* 0x000000010600780c */ /* 0x000fe20003f05270 */
[----:B------:R-:W0:Y:S01]  /*85f0*/  S2UR UR4, SR_CTAID.Z ;  /* 0x00000000000479c3 */ /* 0x000e220000002700 */
[----:B------:R-:W-:-:S07]  /*8600*/  ULDC.64 UR6, c[0x0][0xbd0] ;  /* 0x0002f40000067ab9 */ /* 0x000fce0000000a00 */
[----:B------:R-:W1:Y:S08]  /*8610*/  LDC.64 R12, c[0x0][0xbd8] ;  /* 0x0002f600ff0c7b82 */ /* 0x000e700000000a00 */
[----:B------:R-:W3:Y:S08]  /*8620*/  @P0 LDC R9, c[0x0][0xbec] ;  /* 0x0002fb00ff090b82 */ /* 0x000ef00000000800 */
[----:B------:R-:W4:Y:S01]  /*8630*/  S2UR UR8, SR_CTAID.Y ;  /* 0x00000000000879c3 */ /* 0x000f220000002600 */
[----:B0-----:R-:W-:-:S07]  /*8640*/  USHF.R.S32.HI UR5, URZ, 0x1f, UR4 ;  /* 0x0000001f3f057899 */ /* 0x001fce0008011404 */
[----:B------:R-:W4:Y:S01]  /*8650*/  LDC R8, c[0x0][0xc50] ;  /* 0x00031400ff087b82 */ /* 0x000f220000000800 */
[----:B-1----:R-:W-:-:S04]  /*8660*/  IMAD R10, R12, UR5, RZ ;  /* 0x000000050c0a7c24 */ /* 0x002fc8000f8e02ff */
[----:B------:R-:W-:-:S03]  /*8670*/  IMAD R13, R13, UR4, R10 ;  /* 0x000000040d0d7c24 */ /* 0x000fc6000f8e020a */
[----:B------:R-:W0:Y:S01]  /*8680*/  @P0 LDC R11, c[0x0][0xbf0] ;  /* 0x0002fc00ff0b0b82 */ /* 0x000e220000000800 */
[----:B--2---:R-:W-:Y:S01]  /*8690*/  SHF.R.S32.HI R4, RZ, 0x1f, R7 ;  /* 0x0000001fff047819 */ /* 0x004fe20000011407 */
[----:B------:R-:W-:-:S04]  /*86a0*/  IMAD.WIDE.U32 R2, R7, UR6, RZ ;  /* 0x0000000607027c25 */ /* 0x000fc8000f8e00ff */
[----:B------:R-:W-:-:S04]  /*86b0*/  IMAD R4, R4, UR6, RZ ;  /* 0x0000000604047c24 */ /* 0x000fc8000f8e02ff */
[----:B------:R-:W-:Y:S02]  /*86c0*/  IMAD R5, R7, UR7, R4 ;  /* 0x0000000707057c24 */ /* 0x000fe4000f8e0204 */
[----:B------:R-:W-:Y:S02]  /*86d0*/  IMAD.MOV R7, RZ, RZ, -R7 ;  /* 0x000000ffff077224 */ /* 0x000fe400078e0a07 */
[----:B---3--:R-:W-:-:S04]  /*86e0*/  @P0 IMAD.HI.U32 R4, R0, R9, RZ ;  /* 0x0000000900040227 */ /* 0x008fc800078e00ff */
[----:B------:R-:W-:Y:S02]  /*86f0*/  IMAD.IADD R3, R3, 0x1, R5 ;  /* 0x0000000103037824 */ /* 0x000fe400078e0205 */
[----:B------:R-:W-:Y:S01]  /*8700*/  IMAD.MOV.U32 R5, RZ, RZ, R0 ;  /* 0x000000ffff057224 */ /* 0x000fe200078e0000 */
[----:B0-----:R-:W-:Y:S01]  /*8710*/  @P0 SHF.R.U32.HI R5, RZ, R11, R4 ;  /* 0x0000000bff050219 */ /* 0x001fe20000011604 */
[----:B----4-:R-:W-:Y:S02]  /*8720*/  IMAD R9, R8, R7, UR8 ;  /* 0x0000000808097e24 */ /* 0x010fe4000f8e0207 */
[----:B------:R-:W-:Y:S01]  /*8730*/  IMAD.WIDE.U32 R2, R12, UR4, R2 ;  /* 0x000000040c027c25 */ /* 0x000fe2000f8e0002 */
[----:B------:R-:W-:Y:S02]  /*8740*/  ULDC.64 UR4, c[0x0][0xbe0] ;  /* 0x0002f80000047ab9 */ /* 0x000fe40000000a00 */
[----:B------:R-:W-:Y:S01]  /*8750*/  SHF.R.S32.HI R4, RZ, 0x1f, R9 ;  /* 0x0000001fff047819 */ /* 0x000fe20000011409 */
[----:B------:R-:W-:-:S02]  /*8760*/  IMAD.MOV R7, RZ, RZ, -R5 ;  /* 0x000000ffff077224 */ /* 0x000fc400078e0a05 */
[----:B------:R-:W-:Y:S02]  /*8770*/  IMAD.IADD R3, R13, 0x1, R3 ;  /* 0x000000010d037824 */ /* 0x000fe400078e0203 */
[----:B------:R-:W-:Y:S02]  /*8780*/  IMAD R4, R4, UR4, RZ ;  /* 0x0000000404047c24 */ /* 0x000fe4000f8e02ff */
[----:B------:R-:W-:Y:S02]  /*8790*/  IMAD R7, R6, R7, R0 ;  /* 0x0000000706077224 */ /* 0x000fe400078e0200 */
[----:B------:R-:W-:-:S03]  /*87a0*/  IMAD.WIDE.U32 R2, R9, UR4, R2 ;  /* 0x0000000409027c25 */ /* 0x000fc6000f8e0002 */
[----:B------:R-:W-:Y:S01]  /*87b0*/  SHF.R.S32.HI R0, RZ, 0x1f, R7 ;  /* 0x0000001fff007819 */ /* 0x000fe20000011407 */
[----:B------:R-:W-:Y:S01]  /*87c0*/  IMAD R4, R9, UR5, R4 ;  /* 0x0000000509047c24 */ /* 0x000fe2000f8e0204 */
[----:B------:R-:W-:Y:S01]  /*87d0*/  SHF.R.S32.HI R9, RZ, 0x1f, R5 ;  /* 0x0000001fff097819 */ /* 0x000fe20000011405 */
[----:B------:R-:W-:Y:S01]  /*87e0*/  ULDC.64 UR4, c[0x0][0xbc8] ;  /* 0x0002f20000047ab9 */ /* 0x000fe20000000a00 */
[----:B------:R-:W-:Y:S01]  /*87f0*/  IADD3 R2, P0, R5, R2, RZ ;  /* 0x0000000205027210 */ /* 0x000fe20007f1e0ff */
[----:B------:R-:W-:-:S03]  /*8800*/  IMAD R0, R0, UR4, RZ ;  /* 0x0000000400007c24 */ /* 0x000fc6000f8e02ff */
[----:B------:R-:W-:Y:S01]  /*8810*/  IADD3.X R3, R9, R3, R4, P0, !PT ;  /* 0x0000000309037210 */ /* 0x000fe200007fe404 */
[C---:B------:R-:W-:Y:S02]  /*8820*/  IMAD R5, R7.reuse, UR5, R0 ;  /* 0x0000000507057c24 */ /* 0x040fe4000f8e0200 */
[----:B------:R-:W-:Y:S01]  /*8830*/  IMAD.WIDE.U32 R2, R7, UR4, R2 ;  /* 0x0000000407027c25 */ /* 0x000fe2000f8e0002 */
[----:B------:R-:W-:-:S03]  /*8840*/  ULDC.64 UR4, c[0x0][0xba8] ;  /* 0x0002ea0000047ab9 */ /* 0x000fc60000000a00 */
[----:B------:R-:W-:Y:S01]  /*8850*/  IMAD.IADD R3, R3, 0x1, R5 ;  /* 0x0000000103037824 */ /* 0x000fe200078e0205 */
[----:B------:R-:W-:-:S04]  /*8860*/  LEA R4, P0, R2, UR4, 0x2 ;  /* 0x0000000402047c11 */ /* 0x000fc8000f8010ff */
[----:B------:R-:W-:Y:S01]  /*8870*/  LEA.HI.X R5, R2, UR5, R3, 0x2, P0 ;  /* 0x0000000502057c11 */ /* 0x000fe200080f1403 */
[----:B------:R-:W-:-:S05]  /*8880*/  IMAD.MOV.U32 R3, RZ, RZ, -0x800000 ;  /* 0xff800000ff037424 */ /* 0x000fca00078e00ff */
[----:B------:R0:W-:Y:S01]  /*8890*/  STG.E desc[UR42][R4.64], R3 ;  /* 0x0000000304007986 */ /* 0x0001e2000c10192a */
[----:B------:R-:W-:Y:S05]  /*88a0*/  BRA `(.L_x_10) ;  /* 0x0000003400087947 */ /* 0x000fea0003800000 */
.L_x_8:
[----:B------:R-:W-:-:S08]  /*88b0*/  NOP ;  /* 0x0000000000007918 */ /* 0x000fd00000000000 */
[----:B------:R-:W0:-:S00]  /*88c0*/  USETMAXREG.DEALLOC.CTAPOOL 0x20 ;  /* 0x00000020000079c8 */ /* 0x000e0000080e0500 */
[----:B0-----:R-:W-:Y:S01]  /*88d0*/  LOP3.LUT R29, R29, 0x3, RZ, 0xc0, !PT ;  /* 0x000000031d1d7812 */ /* 0x001fe200078ec0ff */
[----:B------:R-:W0:Y:S05]  /*88e0*/  S2R R18, SR_CTAID.Z ;  /* 0x0000000000127919 */ /* 0x000e2a0000002700 */
[----:B------:R-:W1:Y:S01]  /*88f0*/  S2UR UR6, SR_CTAID.Y ;  /* 0x00000000000679c3 */ /* 0x000e620000002600 */
[----:B------:R-:W2:Y:S02]  /*8900*/  SHFL.IDX PT, R0, R29, RZ, 0x1f ;  /* 0x00001fff1d007589 */ /* 0x000ea400000e0000 */
[----:B--2---:R-:W-:-:S13]  /*8910*/  ISETP.NE.AND P0, PT, R0, RZ, PT ;  /* 0x000000ff0000720c */ /* 0x004fda0003f05270 */
[----:B01----:R-:W-:Y:S05]  /*8920*/  @!P0 BRA `(.L_x_36) ;  /* 0x0000000000288947 */ /* 0x003fea0003800000 */
[----:B------:R-:W-:Y:S01]  /*8930*/  ULDC UR7, c[0x0][0xc50] ;  /* 0x0003140000077ab9 */ /* 0x000fe20000000800 */
[----:B------:R-:W-:Y:S01]  /*8940*/  UMOV UR36, UR6 ;  /* 0x0000000600247c82 */ /* 0x000fe20008000000 */
[----:B------:R-:W-:-:S06]  /*8950*/  UISETP.NE.AND UP0, UPT, UR7, 0x1, UPT ;  /* 0x000000010700788c */ /* 0x000fcc000bf05270 */
[----:B------:R-:W-:-:S13]  /*8960*/  PLOP3.LUT P0, PT, PT, PT, UP0, 0x80, 0x0 ;  /* 0x000000000000781c */ /* 0x000fda0003f0f008 */
[----:B------:R-:W-:Y:S05]  /*8970*/  @!P0 BRA `(.L_x_37) ;  /* 0x0000000000308947 */ /* 0x000fea0003800000 */
[----:B------:R-:W-:Y:S01]  /*8980*/  ULDC UR4, c[0x0][0xc54] ;  /* 0x0003150000047ab9 */ /* 0x000fe20000000800 */
[----:B------:R-:W-:Y:S01]  /*8990*/  ULDC UR36, c[0x0][0xc58] ;  /* 0x0003160000247ab9 */ /* 0x000fe20000000800 */
[----:B------:R-:W-:-:S04]  /*89a0*/  UIMAD.WIDE.U32 UR4, UR6, UR4, URZ ;  /* 0x00000004060472a5 */ /* 0x000fc8000f8e003f */
[----:B------:R-:W-:Y:S01]  /*89b0*/  USHF.R.U32.HI UR36, URZ, UR36, UR5 ;  /* 0x000000243f247299 */ /* 0x000fe20008011605 */
[----:B------:R-:W-:Y:S11]  /*89c0*/  BRA `(.L_x_37) ;  /* 0x00000000001c7947 */ /* 0x000ff60003800000 */
.L_x_36:
[----:B------:R-:W-:Y:S01]  /*89d0*/  ULDC UR7, c[0x0][0xc50] ;  /* 0x0003140000077ab9 */ /* 0x000fe20000000800 */
[----:B------:R-:W-:Y:S01]  /*89e0*/  UMOV UR36, UR6 ;  /* 0x0000000600247c82 */ /* 0x000fe20008000000 */
[----:B------:R-:W-:-:S11]  /*89f0*/  UISETP.NE.AND UP0, UPT, UR7, 0x1, UPT ;  /* 0x000000010700788c */ /* 0x000fd6000bf05270 */
[----:B------:R-:W-:Y:S01]  /*8a00*/  @UP0 ULDC UR4, c[0x0][0xc54] ;  /* 0x0003150000040ab9 */ /* 0x000fe20000000800 */
[----:B------:R-:W-:Y:S01]  /*8a10*/  @UP0 ULDC UR8, c[0x0][0xc58] ;  /* 0x0003160000080ab9 */ /* 0x000fe20000000800 */
[----:B------:R-:W-:-:S04]  /*8a20*/  UIMAD.WIDE.U32 UR4, UR6, UR4, URZ ;  /* 0x00000004060472a5 */ /* 0x000fc8000f8e003f */
[----:B------:R-:W-:-:S12]  /*8a30*/  @UP0 USHF.R.U32.HI UR36, URZ, UR8, UR5 ;  /* 0x000000083f240299 */ /* 0x000fd80008011605 */
.L_x_37:
[----:B------:R-:W-:Y:S01]  /*8a40*/  ISETP.GE.AND P0, PT, R18, RZ, PT ;  /* 0x000000ff1200720c */ /* 0x000fe20003f06270 */
[----:B------:R-:W-:Y:S01]  /*8a50*/  UIADD3 UR4, -UR36, URZ, URZ ;  /* 0x0000003f24047290 */ /* 0x000fe2000fffe13f */
[----:B------:R-:W-:Y:S01]  /*8a60*/  IMAD.MOV.U32 R8, RZ, RZ, 0x1 ;  /* 0x00000001ff087424 */ /* 0x000fe200078e00ff */
[----:B------:R-:W-:Y:S01]  /*8a70*/  MOV R2, 0x1 ;  /* 0x0000000100027802 */ /* 0x000fe20000000f00 */
[----:B------:R-:W-:Y:S01]  /*8a80*/  IMAD.MOV.U32 R0, RZ, RZ, RZ ;  /* 0x000000ffff007224 */ /* 0x000fe200078e00ff */
[----:B------:R-:W-:-:S08]  /*8a90*/  UIMAD UR6, UR7, UR4, UR6 ;  /* 0x00000004070672a4 */ /* 0x000fd0000f8e0206 */
[----:B------:R-:W-:Y:S05]  /*8aa0*/  @!P0 BRA `(.L_x_38) ;  /* 0x0000002c00d88947 */ /* 0x000fea0003800000 */
[----:B------:R-:W-:Y:S01]  /*8ab0*/  ULDC.64 UR4, c[0x0][0x418] ;  /* 0x0001060000047ab9 */ /* 0x000fe20000000a00 */
[----:B------:R-:W-:Y:S01]  /*8ac0*/  ULOP3.LUT UR40, UR6, 0xffff, URZ, 0xc0, !UPT ;  /* 0x0000ffff06287892 */ /* 0x000fe2000f8ec03f */
[----:B------:R-:W-:Y:S01]  /*8ad0*/  IMAD.MOV.U32 R24, RZ, RZ, RZ ;  /* 0x000000ffff187224 */ /* 0x000fe200078e00ff */
[----:B------:R-:W-:-:S03]  /*8ae0*/  UISETP.NE.U32.AND UP0, UPT, UR4, URZ, UPT ;  /* 0x0000003f0400728c */ /* 0x000fc6000bf05070 */
[----:B------:R-:W-:Y:S01]  /*8af0*/  ULDC UR4, c[0x0][0x424] ;  /* 0x0001090000047ab9 */ /* 0x000fe20000000800 */
[----:B------:R-:W-:-:S03]  /*8b00*/  UISETP.NE.AND.EX UP0, UPT, UR5, URZ, UPT, UP0 ;  /* 0x0000003f0500728c */ /* 0x000fc6000bf05300 */
[----:B------:R-:W-:Y:S01]  /*8b10*/  ULDC UR5, c[0x0][0x2f0] ;  /* 0x0000bc0000057ab9 */ /* 0x000fe20000000800 */
[----:B------:R-:W-:-:S04]  /*8b20*/  USEL UR4, UR4, 0x1, UP0 ;  /* 0x0000000104047887 */ /* 0x000fc80008000000 */
[----:B------:R-:W-:-:S04]  /*8b30*/  UIMAD UR4, UR4, UR5, URZ ;  /* 0x00000005040472a4 */ /* 0x000fc8000f8e023f */
[----:B------:R-:W-:Y:S02]  /*8b40*/  UISETP.GE.AND UP0, UPT, UR4, 0x1, UPT ;  /* 0x000000010400788c */ /* 0x000fe4000bf06270 */
[----:B------:R-:W-:-:S04]  /*8b50*/  UIADD3 UR5, UR4, 0xbf, URZ ;  /* 0x000000bf04057890 */ /* 0x000fc8000fffe03f */
[----:B------:R-:W-:Y:S01]  /*8b60*/  PLOP3.LUT P0, PT, PT, PT, UP0, 0x80, 0x0 ;  /* 0x000000000000781c */ /* 0x000fe20003f0f008 */
[----:B------:R-:W-:-:S04]  /*8b70*/  UIMAD.WIDE UR4, UR5, 0x2aaaaaab, URZ ;  /* 0x2aaaaaab050478a5 */ /* 0x000fc8000f8e023f */
[----:B------:R-:W-:-:S04]  /*8b80*/  USHF.R.U32.HI UR39, URZ, 0x1f, UR5 ;  /* 0x0000001f3f277899 */ /* 0x000fc80008011605 */
[----:B------:R-:W-:-:S04]  /*8b90*/  ULEA.HI.SX32 UR39, UR5, UR39, 0x1b ;  /* 0x0000002705277291 */ /* 0x000fc8000f8fda3f */
[----:B------:R-:W-:Y:S08]  /*8ba0*/  @!P0 BRA `(.L_x_39) ;  /* 0x0000000000808947 */ /* 0x000ff00003800000 */
[----:B------:R-:W-:-:S04]  /*8bb0*/  USHF.R.U32.HI UR4, URZ, 0x10, UR6 ;  /* 0x000000103f047899 */ /* 0x000fc80008011606 */
[----:B------:R-:W-:-:S11]  /*8bc0*/  UISETP.NE.AND UP0, UPT, UR4, URZ, UPT ;  /* 0x0000003f0400728c */ /* 0x000fd6000bf05270 */
[----:B------:R-:W-:Y:S02]  /*8bd0*/  @!UP0 ULDC UR4, c[0x0][0x9f0] ;  /* 0x00027c0000048ab9 */ /* 0x000fe40000000800 */
[----:B------:R-:W-:Y:S01]  /*8be0*/  IMAD.U32 R4, RZ, RZ, UR4 ;  /* 0x00000004ff047e24 */ /* 0x000fe2000f8e00ff */
[----:B------:R-:W-:-:S04]  /*8bf0*/  UIADD3 UR5, UR39, -0x1, UR4 ;  /* 0xffffffff27057890 */ /* 0x000fc8000fffe004 */
[-C--:B------:R-:W-:Y:S02]  /*8c00*/  IABS R5, R4.reuse ;  /* 0x0000000400057213 */ /* 0x080fe40000000000 */
[----:B------:R-:W-:Y:S01]  /*8c10*/  IMAD.U32 R6, RZ, RZ, UR5 ;  /* 0x00000005ff067e24 */ /* 0x000fe2000f8e00ff */
[----:B------:R-:W-:Y:S01]  /*8c20*/  IABS R4, R4 ;  /* 0x0000000400047213 */ /* 0x000fe20000000000 */
[----:B------:R-:W0:Y:S01]  /*8c30*/  I2F.RP R0, R5 ;  /* 0x0000000500007306 */ /* 0x000e220000209400 */
[----:B------:R-:W-:-:S03]  /*8c40*/  ULOP3.LUT UR5, UR5, UR4, URZ, 0x3c, !UPT ;  /* 0x0000000405057292 */ /* 0x000fc6000f8e3c3f */
[----:B------:R-:W-:-:S03]  /*8c50*/  IMAD.MOV R4, RZ, RZ, -R4 ;  /* 0x000000ffff047224 */ /* 0x000fc600078e0a04 */
[----:B------:R-:W-:Y:S01]  /*8c60*/  ISETP.LE.AND P2, PT, RZ, UR5, PT ;  /* 0x00000005ff007c0c */ /* 0x000fe2000bf43270 */
[----:B0-----:R-:W0:Y:S02]  /*8c70*/  MUFU.RCP R0, R0 ;  /* 0x0000000000007308 */ /* 0x001e240000001000 */
[----:B0-----:R-:W-:Y:S01]  /*8c80*/  VIADD R2, R0, 0xffffffe ;  /* 0x0ffffffe00027836 */ /* 0x001fe20000000000 */
[----:B------:R-:W-:-:S05]  /*8c90*/  IABS R0, R6 ;  /* 0x0000000600007213 */ /* 0x000fca0000000000 */
[----:B------:R0:W1:Y:S02]  /*8ca0*/  F2I.FTZ.U32.TRUNC.NTZ R3, R2 ;  /* 0x0000000200037305 */ /* 0x000064000021f000 */
        /* <DEDUP_REMOVED lines=10> */
[----:B------:R-:W-:Y:S02]  /*8d50*/  ISETP.NE.AND P1, PT, RZ, UR4, PT ;  /* 0x00000004ff007c0c */ /* 0x000fe4000bf25270 */
[----:B------:R-:W-:-:S13]  /*8d60*/  ISETP.GE.U32.AND P0, PT, R0, R5, PT ;  /* 0x000000050000720c */ /* 0x000fda0003f06070 */
[----:B------:R-:W-:-:S04]  /*8d70*/  @P0 VIADD R3, R3, 0x1 ;  /* 0x0000000103030836 */ /* 0x000fc80000000000 */
[----:B------:R-:W-:Y:S01]  /*8d80*/  @!P2 IMAD.MOV R3, RZ, RZ, -R3 ;  /* 0x000000ffff03a224 */ /* 0x000fe200078e0a03 */
[----:B------:R-:W-:-:S05]  /*8d90*/  @!P1 LOP3.LUT R3, RZ, UR4, RZ, 0x33, !PT ;  /* 0x00000004ff039c12 */ /* 0x000fca000f8e33ff */
[----:B------:R-:W-:-:S07]  /*8da0*/  IMAD.MOV.U32 R24, RZ, RZ, R3 ;  /* 0x000000ffff187224 */ /* 0x000fce00078e0003 */
.L_x_39:
[----:B------:R-:W-:Y:S01]  /*8db0*/  IMAD R23, R24, UR40, RZ ;  /* 0x0000002818177c24 */ /* 0x000fe2000f8e02ff */
[----:B------:R-:W-:Y:S01]  /*8dc0*/  MOV R0, RZ ;  /* 0x000000ff00007202 */ /* 0x000fe20000000f00 */
[----:B------:R-:W-:-:S03]  /*8dd0*/  IMAD.MOV.U32 R2, RZ, RZ, 0x1 ;  /* 0x00000001ff027424 */ /* 0x000fc600078e00ff */
[----:B------:R-:W-:-:S04]  /*8de0*/  VIADDMNMX R25, R23, R24, UR39, PT ;  /* 0x0000002717197e46 */ /* 0x000fc8000b800118 */
[----:B------:R-:W-:-:S13]  /*8df0*/  ISETP.GT.AND P0, PT, R25, R23, PT ;  /* 0x000000171900720c */ /* 0x000fda0003f04270 */
[----:B------:R-:W-:Y:S05]  /*8e00*/  @!P0 BRA `(.L_x_38) ;  /* 0x0000002c00008947 */ /* 0x000fea0003800000 */
[----:B------:R-:W0:Y:S01]  /*8e10*/  S2UR UR4, SR_CgaCtaId ;  /* 0x00000000000479c3 */ /* 0x000e220000008800 */
[----:B------:R-:W-:Y:S02]  /*8e20*/  UMOV UR38, 0x400 ;  /* 0x0000040000267882 */ /* 0x000fe40000000000 */
[----:B0-----:R-:W-:-:S04]  /*8e30*/  ULEA UR38, UR4, UR38, 0x18 ;  /* 0x0000002604267291 */ /* 0x001fc8000f8ec03f */
[----:B------:R-:W-:-:S04]  /*8e40*/  UIADD3 UR4, UR38, 0x12400, URZ ;  /* 0x0001240026047890 */ /* 0x000fc8000fffe03f */
[----:B------:R-:W-:-:S06]  /*8e50*/  ULOP3.LUT UP0, URZ, UR4, 0x3ff, URZ, 0xc0, !UPT ;  /* 0x000003ff043f7892 */ /* 0x000fcc000f80c03f */
[----:B------:R-:W-:-:S13]  /*8e60*/  PLOP3.LUT P0, PT, PT, PT, UP0, 0x80, 0x0 ;  /* 0x000000000000781c */ /* 0x000fda0003f0f008 */
[----:B------:R-:W-:Y:S05]  /*8e70*/  @!P0 BRA `(.L_x_40) ;  /* 0x0000000000408947 */ /* 0x000fea0003800000 */
[----:B------:R-:W-:Y:S01]  /*8e80*/  MOV R2, 0x0 ;  /* 0x0000000000027802 */ /* 0x000fe20000000f00 */
[----:B------:R-:W-:Y:S01]  /*8e90*/  ULDC.64 UR4, c[0x4][0xa8] ;  /* 0x01002a0000047ab9 */ /* 0x000fe20000000a00 */
[----:B------:R-:W-:Y:S01]  /*8ea0*/  ULDC.64 UR6, c[0x4][0xb0] ;  /* 0x01002c0000067ab9 */ /* 0x000fe20000000a00 */
[----:B------:R-:W-:Y:S02]  /*8eb0*/  IMAD.U32 R4, RZ, RZ, UR4 ;  /* 0x00000004ff047e24 */ /* 0x000fe4000f8e00ff */
[----:B------:R-:W-:Y:S01]  /*8ec0*/  IMAD.U32 R5, RZ, RZ, UR5 ;  /* 0x00000005ff057e24 */ /* 0x000fe2000f8e00ff */
[----:B------:R-:W0:Y:S01]  /*8ed0*/  LDC.64 R2, c[0x4][R2] ;  /* 0x0100000002027b82 */ /* 0x000e220000000a00 */
[----:B------:R-:W-:Y:S01]  /*8ee0*/  ULDC.64 UR4, c[0x4][0x30] ;  /* 0x01000c0000047ab9 */ /* 0x000fe20000000a00 */
[----:B------:R-:W-:Y:S02]  /*8ef0*/  IMAD.U32 R6, RZ, RZ, UR6 ;  /* 0x00000006ff067e24 */ /* 0x000fe4000f8e00ff */
[----:B------:R-:W-:-:S02]  /*8f00*/  IMAD.U32 R7, RZ, RZ, UR7 ;  /* 0x00000007ff077e24 */ /* 0x000fc4000f8e00ff */
[----:B------:R-:W-:Y:S02]  /*8f10*/  IMAD.U32 R10, RZ, RZ, UR4 ;  /* 0x00000004ff0a7e24 */ /* 0x000fe4000f8e00ff */
[----:B------:R-:W-:Y:S02]  /*8f20*/  IMAD.U32 R11, RZ, RZ, UR5 ;  /* 0x00000005ff0b7e24 */ /* 0x000fe4000f8e00ff */
[----:B------:R-:W-:Y:S02]  /*8f30*/  IMAD.MOV.U32 R8, RZ, RZ, 0x70 ;  /* 0x00000070ff087424 */ /* 0x000fe400078e00ff */
[----:B------:R-:W-:Y:S02]  /*8f40*/  IMAD.MOV.U32 R12, RZ, RZ, 0x1 ;  /* 0x00000001ff0c7424 */ /* 0x000fe400078e00ff */
[----:B------:R-:W-:-:S07]  /*8f50*/  IMAD.MOV.U32 R13, RZ, RZ, RZ ;  /* 0x000000ffff0d7224 */ /* 0x000fce00078e00ff */
[----:B------:R-:W-:-:S07]  /*8f60*/  LEPC R20, `(.L_x_40) ;  /* 0x000000001014794e */ /* 0x000fce0000000000 */
[----:B0-----:R-:W-:Y:S05]  /*8f70*/  CALL.ABS.NOINC R2 ;  /* 0x0000000002007343 */ /* 0x001fea0003c00000 */
.L_x_40:
[----:B------:R-:W-:-:S04]  /*8f80*/  UIADD3 UR4, UR38, 0x400, URZ ;  /* 0x0000040026047890 */ /* 0x000fc8000fffe03f */
[----:B------:R-:W-:-:S06]  /*8f90*/  ULOP3.LUT UP0, URZ, UR4, 0x3ff, URZ, 0xc0, !UPT ;  /* 0x000003ff043f7892 */ /* 0x000fcc000f80c03f */
[----:B------:R-:W-:-:S13]  /*8fa0*/  PLOP3.LUT P0, PT, PT, PT, UP0, 0x80, 0x0 ;  /* 0x000000000000781c */ /* 0x000fda0003f0f008 */
[----:B------:R-:W-:Y:S05]  /*8fb0*/  @!P0 BRA `(.L_x_41) ;  /* 0x00000000007c8947 */ /* 0x000fea0003800000 */
[----:B------:R-:W-:Y:S01]  /*8fc0*/  MOV R16, 0x0 ;  /* 0x0000000000107802 */ /* 0x000fe20000000f00 */
[----:B------:R-:W-:Y:S01]  /*8fd0*/  ULDC.64 UR4, c[0x4][0xa8] ;  /* 0x01002a0000047ab9 */ /* 0x000fe20000000a00 */
[----:B------:R-:W-:Y:S01]  /*8fe0*/  ULDC.64 UR6, c[0x4][0xb0] ;  /* 0x01002c0000067ab9 */ /* 0x000fe20000000a00 */
[----:B------:R-:W-:Y:S01]  /*8ff0*/  IMAD.U32 R4, RZ, RZ, UR4 ;  /* 0x00000004ff047e24 */ /* 0x000fe2000f8e00ff */
[----:B------:R0:W1:Y:S01]  /*9000*/  LDC.64 R2, c[0x4][R16] ;  /* 0x0100000010027b82 */ /* 0x0000620000000a00 */
[----:B------:R-:W-:Y:S01]  /*9010*/  IMAD.U32 R5, RZ, RZ, UR5 ;  /* 0x00000005ff057e24 */ /* 0x000fe2000f8e00ff */
[----:B------:R-:W-:Y:S01]  /*9020*/  ULDC.64 UR4, c[0x4][0x38] ;  /* 0x01000e0000047ab9 */ /* 0x000fe20000000a00 */
[----:B------:R-:W-:Y:S01]  /*9030*/  IMAD.U32 R6, RZ, RZ, UR6 ;  /* 0x00000006ff067e24 */ /* 0x000fe2000f8e00ff */
[----:B------:R-:W-:Y:S01]  /*9040*/  MOV R7, UR7 ;  /* 0x0000000700077c02 */ /* 0x000fe20008000f00 */
[----:B------:R-:W-:Y:S02]  /*9050*/  IMAD.U32 R10, RZ, RZ, UR4 ;  /* 0x00000004ff0a7e24 */ /* 0x000fe4000f8e00ff */
[----:B------:R-:W-:-:S02]  /*9060*/  IMAD.U32 R11, RZ, RZ, UR5 ;  /* 0x00000005ff0b7e24 */ /* 0x000fc4000f8e00ff */
[----:B------:R-:W-:Y:S02]  /*9070*/  IMAD.MOV.U32 R8, RZ, RZ, 0x70 ;  /* 0x00000070ff087424 */ /* 0x000fe400078e00ff */
[----:B------:R-:W-:Y:S02]  /*9080*/  IMAD.MOV.U32 R12, RZ, RZ, 0x1 ;  /* 0x00000001ff0c7424 */ /* 0x000fe400078e00ff */
[----:B0-----:R-:W-:-:S07]  /*9090*/  IMAD.MOV.U32 R13, RZ, RZ, RZ ;  /* 0x000000ffff0d7224 */ /* 0x001fce00078e00ff */
[----:B------:R-:W-:-:S07]  /*90a0*/  LEPC R20, `(.L_x_42) ;  /* 0x000000001014794e */ /* 0x000fce0000000000 */
[----:B-1----:R-:W-:Y:S05]  /*90b0*/  CALL.ABS.NOINC R2 ;  /* 0x0000000002007343 */ /* 0x002fea0003c00000 */
.L_x_42:
[----:B------:R0:W1:Y:S01]  /*90c0*/  LDC.64 R2, c[0x4][R16] ;  /* 0x0100000010027b82 */ /* 0x0000620000000a00 */
[----:B------:R-:W-:Y:S01]  /*90d0*/  ULDC.64 UR4, c[0x4][0xa8] ;  /* 0x01002a0000047ab9 */ /* 0x000fe20000000a00 */
[----:B------:R-:W-:Y:S01]  /*90e0*/  ULDC.64 UR6, c[0x4][0xb0] ;  /* 0x01002c0000067ab9 */ /* 0x000fe20000000a00 */
[----:B------:R-:W-:Y:S01]  /*90f0*/  IMAD.U32 R4, RZ, RZ, UR4 ;  /* 0x00000004ff047e24 */ /* 0x000fe2000f8e00ff */
[----:B------:R-:W-:Y:S01]  /*9100*/  MOV R13, RZ ;  /* 0x000000ff000d7202 */ /* 0x000fe20000000f00 */
[----:B------:R-:W-:Y:S01]  /*9110*/  IMAD.U32 R5, RZ, RZ, UR5 ;  /* 0x00000005ff057e24 */ /* 0x000fe2000f8e00ff */
[----:B------:R-:W-:Y:S01]  /*9120*/  ULDC.64 UR4, c[0x4][0x40] ;  /* 0x0100100000047ab9 */ /* 0x000fe20000000a00 */
[----:B------:R-:W-:Y:S02]  /*9130*/  IMAD.U32 R6, RZ, RZ, UR6 ;  /* 0x00000006ff067e24 */ /* 0x000fe4000f8e00ff */
[----:B------:R-:W-:Y:S02]  /*9140*/  IMAD.U32 R7, RZ, RZ, UR7 ;  /* 0x00000007ff077e24 */ /* 0x000fe4000f8e00ff */
[----:B------:R-:W-:-:S02]  /*9150*/  IMAD.U32 R10, RZ, RZ, UR4 ;  /* 0x00000004ff0a7e24 */ /* 0x000fc4000f8e00ff */
[----:B------:R-:W-:Y:S02]  /*9160*/  IMAD.U32 R11, RZ, RZ, UR5 ;  /* 0x00000005ff0b7e24 */ /* 0x000fe4000f8e00ff */
[----:B------:R-:W-:Y:S02]  /*9170*/  IMAD.MOV.U32 R8, RZ, RZ, 0x70 ;  /* 0x00000070ff087424 */ /* 0x000fe400078e00ff */
[----:B0-----:R-:W-:-:S07]  /*9180*/  IMAD.MOV.U32 R12, RZ, RZ, 0x1 ;  /* 0x00000001ff0c7424 */ /* 0x001fce00078e00ff */
[----:B------:R-:W-:-:S07]  /*9190*/  LEPC R20, `(.L_x_41) ;  /* 0x000000001014794e */ /* 0x000fce0000000000 */
[----:B-1----:R-:W-:Y:S05]  /*91a0*/  CALL.ABS.NOINC R2 ;  /* 0x0000000002007343 */ /* 0x002fea0003c00000 */
.L_x_41:
[----:B------:R-:W0:Y:S01]  /*91b0*/  LDC.64 R2, c[0x0][0x9f8] ;  /* 0x00027e00ff027b82 */ /* 0x000e220000000a00 */
[----:B------:R-:W-:-:S07]  /*91c0*/  IMAD.MOV.U32 R19, RZ, RZ, R18 ;  /* 0x000000ffff137224 */ /* 0x000fce00078e0012 */
[----:B------:R-:W1:Y:S01]  /*91d0*/  LDC.64 R4, c[0x0][0x418] ;  /* 0x00010600ff047b82 */ /* 0x000e620000000a00 */
[----:B0-----:R-:W-:-:S04]  /*91e0*/  ISETP.NE.U32.AND P0, PT, R2, RZ, PT ;  /* 0x000000ff0200720c */ /* 0x001fc80003f05070 */
[----:B------:R-:W-:-:S13]  /*91f0*/  ISETP.NE.AND.EX P0, PT, R3, RZ, PT, P0 ;  /* 0x000000ff0300720c */ /* 0x000fda0003f05300 */
[----:B------:R-:W0:Y:S02]  /*9200*/  @P0 LDC.64 R2, c[0x0][0x9f8] ;  /* 0x00027e00ff020b82 */ /* 0x000e240000000a00 */
[----:B0-----:R-:W-:-:S05]  /*9210*/  @P0 IMAD.WIDE R2, R18, 0x4, R2 ;  /* 0x0000000412020825 */ /* 0x001fca00078e0202 */
[----:B------:R-:W2:Y:S01]  /*9220*/  @P0 LDG.E R19, desc[UR42][R2.64] ;  /* 0x0000002a02130981 */ /* 0x000ea2000c1e1900 */
[----:B-1----:R-:W-:Y:S01]  /*9230*/  ISETP.NE.U32.AND P0, PT, R4, RZ, PT ;  /* 0x000000ff0400720c */ /* 0x002fe20003f05070 */
[----:B------:R-:W-:Y:S01]  /*9240*/  UMOV UR4, 0xffffffff ;  /* 0xffffffff00047882 */ /* 0x000fe20000000000 */
[----:B------:R-:W-:Y:S01]  /*9250*/  LOP3.LUT R17, R17, 0xfffffffe, RZ, 0xc0, !PT ;  /* 0xfffffffe11117812 */ /* 0x000fe200078ec0ff */
[----:B------:R-:W-:Y:S01]  /*9260*/  VIADD R18, R25, 0xffffffff ;  /* 0xffffffff19127836 */ /* 0x000fe20000000000 */
[----:B------:R-:W-:-:S13]  /*9270*/  ISETP.NE.AND.EX P1, PT, R5, RZ, PT, P0 ;  /* 0x000000ff0500720c */ /* 0x000fda0003f25300 */
[----:B------:R-:W-:Y:S02]  /*9280*/  @P1 LOP3.LUT R17, R17, 0x1, RZ, 0xfc, !PT ;  /* 0x0000000111111812 */ /* 0x000fe400078efcff */
[----:B--2---:R-:W-:Y:S02]  /*9290*/  SHF.R.S32.HI R22, RZ, 0x1f, R19 ;  /* 0x0000001fff167819 */ /* 0x004fe40000011413 */
[----:B------:R-:W-:Y:S01]  /*92a0*/  SEL R16, R19, RZ, !P1 ;  /* 0x000000ff13107207 */ /* 0x000fe20004800000 */
[----:B------:R-:W-:Y:S06]  /*92b0*/  BRA.DIV UR4, `(.L_x_43) ;  /* 0x0000002a04fc7947 */ /* 0x000fec000b800000 */
[----:B------:R0:W1:Y:S02]  /*92c0*/  SHFL.IDX PT, R14, R29, RZ, 0x1f ;  /* 0x00001fff1d0e7589 */ /* 0x00006400000e0000 */
.L_x_111:
[----:B-1----:R-:W-:Y:S02]  /*92d0*/  ISETP.NE.AND P0, PT, R14, RZ, PT ;  /* 0x000000ff0e00720c */ /* 0x002fe40003f05270 */
[----:B------:R-:W-:Y:S02]  /*92e0*/  PLOP3.LUT P2, PT, PT, PT, PT, 0x8, 0x0 ;  /* 0x000000000000781c */ /* 0x000fe40003f4e170 */
[----:B------:R-:W-:-:S11]  /*92f0*/  LOP3.LUT R17, R17, 0xfffffffd, RZ, 0xc0, !PT ;  /* 0xfffffffd11117812 */ /* 0x000fd600078ec0ff */
[----:B------:R-:W-:Y:S01]  /*9300*/  @P2 LOP3.LUT R17, R17, 0x2, RZ, 0xfc, !PT ;  /* 0x0000000211112812 */ /* 0x000fe200078efcff */
[----:B------:R-:W-:Y:S06]  /*9310*/  @P0 BRA `(.L_x_44) ;  /* 0x0000000000d40947 */ /* 0x000fec0003800000 */
[----:B------:R-:W-:-:S03]  /*9320*/  UMOV UR4, 0xffffffff ;  /* 0xffffffff00047882 */ /* 0x000fc60000000000 */
[----:B------:R-:W-:Y:S05]  /*9330*/  BRA.DIV UR4, `(.L_x_45) ;  /* 0x0000002a04fc7947 */ /* 0x000fea000b800000 */
[----:B------:R-:W-:-:S13]  /*9340*/  ELECT P6, URZ, PT ;  /* 0x00000000003f782f */ /* 0x000fda00038c0000 */
.L_x_114:
[----:B------:R-:W-:Y:S05]  /*9350*/  @!P6 BRA `(.L_x_44) ;  /* 0x0000000000c4e947 */ /* 0x000fea0003800000 */
[----:B------:R-:W-:Y:S02]  /*9360*/  IMAD.MOV.U32 R0, RZ, RZ, 0x1 ;  /* 0x00000001ff007424 */ /* 0x000fe400078e00ff */
[----:B------:R-:W-:-:S03]  /*9370*/  IMAD.MOV.U32 R16, RZ, RZ, R19 ;  /* 0x000000ffff107224 */ /* 0x000fc600078e0013 */
[----:B------:R-:W-:Y:S01]  /*9380*/  SHF.L.U32 R0, R0, 0x1f, RZ ;  /* 0x0000001f00007819 */ /* 0x000fe200000006ff */
[----:B------:R-:W-:Y:S06]  /*9390*/  @!P1 BRA `(.L_x_46) ;  /* 0x0000000000489947 */ /* 0x000fec0003800000 */
[----:B------:R-:W1:Y:S01]  /*93a0*/  LDC R7, c[0x0][0x43c] ;  /* 0x00010f00ff077b82 */ /* 0x000e620000000800 */
[----:B------:R-:W-:Y:S01]  /*93b0*/  IMAD.MOV.U32 R9, RZ, RZ, R18 ;  /* 0x000000ffff097224 */ /* 0x000fe200078e0012 */
[----:B------:R-:W-:Y:S02]  /*93c0*/  ULDC.64 UR4, c[0x0][0x428] ;  /* 0x00010a0000047ab9 */ /* 0x000fe40000000a00 */
[----:B------:R-:W-:-:S04]  /*93d0*/  IMAD R6, R22, UR4, RZ ;  /* 0x0000000416067c24 */ /* 0x000fc8000f8e02ff */
[----:B------:R-:W-:Y:S01]  /*93e0*/  IMAD R11, R19, UR5, R6 ;  /* 0x00000005130b7c24 */ /* 0x000fe2000f8e0206 */
[----:B-1----:R-:W-:-:S13]  /*93f0*/  ISETP.NE.AND P0, PT, R7, 0x1, PT ;  /* 0x000000010700780c */ /* 0x002fda0003f05270 */
[----:B------:R-:W1:Y:S02]  /*9400*/  @P0 LDC.64 R2, c[0x0][0x440] ;  /* 0x00011000ff020b82 */ /* 0x000e640000000a00 */
[----:B-1----:R-:W-:-:S05]  /*9410*/  @P0 IMAD.HI.U32 R2, R18, R2, RZ ;  /* 0x0000000212020227 */ /* 0x002fca00078e00ff */
[----:B------:R-:W-:-:S04]  /*9420*/  @P0 SHF.R.U32.HI R9, RZ, R3, R2 ;  /* 0x00000003ff090219 */ /* 0x000fc80000011602 */
[--C-:B------:R-:W-:Y:S01]  /*9430*/  SHF.R.S32.HI R3, RZ, 0x1f, R9.reuse ;  /* 0x0000001fff037819 */ /* 0x100fe20000011409 */
[----:B------:R-:W-:-:S04]  /*9440*/  IMAD.MOV.U32 R2, RZ, RZ, R9 ;  /* 0x000000ffff027224 */ /* 0x000fc800078e0009 */
[----:B------:R-:W-:-:S04]  /*9450*/  IMAD.WIDE.U32 R2, R19, UR4, R2 ;  /* 0x0000000413027c25 */ /* 0x000fc8000f8e0002 */
[----:B------:R-:W-:Y:S01]  /*9460*/  IMAD.IADD R3, R3, 0x1, R11 ;  /* 0x0000000103037824 */ /* 0x000fe200078e020b */
[----:B------:R-:W-:-:S04]  /*9470*/  LEA R4, P0, R2, R4, 0x2 ;  /* 0x0000000402047211 */ /* 0x000fc800078010ff */
[----:B------:R-:W-:-:S05]  /*9480*/  LEA.HI.X R5, R2, R5, R3, 0x2, P0 ;  /* 0x0000000502057211 */ /* 0x000fca00000f1403 */
[----:B------:R1:W5:Y:S01]  /*9490*/  LDG.E R16, desc[UR42][R4.64] ;  /* 0x0000002a04107981 */ /* 0x000362000c1e1900 */
[----:B------:R-:W-:-:S04]  /*94a0*/  IMAD.MOV R2, RZ, RZ, -R9 ;  /* 0x000000ffff027224 */ /* 0x000fc800078e0a09 */
[----:B------:R-:W-:-:S07]  /*94b0*/  IMAD R18, R7, R2, R18 ;  /* 0x0000000207127224 */ /* 0x000fce00078e0212 */
.L_x_46:
[----:B------:R-:W2:Y:S01]  /*94c0*/  SYNCS.PHASECHK.TRANS64.TRYWAIT P0, [UR38+0x30840], R0 ;  /* 0x03084000ff0075a7 */ /* 0x000ea20008000166 */
[----:B------:R-:W-:Y:S01]  /*94d0*/  ISETP.NE.AND P1, PT, R27, RZ, PT ;  /* 0x000000ff1b00720c */ /* 0x000fe20003f25270 */
[----:B--2---:R-:W-:-:S12]  /*94e0*/  @!P0 BRA `(.L_x_47) ;  /* 0x0000002800b08947 */ /* 0x004fd80003800000 */
.L_x_115:
[----:B------:R-:W-:Y:S05]  /*94f0*/  @P1 BRA `(.L_x_48) ;  /* 0x0000000000181947 */ /* 0x000fea0003800000 */
[----:B------:R-:W3:Y:S01]  /*9500*/  S2R R2, SR_TID.X ;  /* 0x0000000000027919 */ /* 0x000ee20000002100 */
[----:B--2---:R-:W-:-:S04]  /*9510*/  IMAD.MOV.U32 R0, RZ, RZ, 0x6000 ;  /* 0x00006000ff007424 */ /* 0x004fc800078e00ff */
[----:B------:R4:W-:Y:S01]  /*9520*/  SYNCS.ARRIVE.TRANS64 RZ, [UR38+0x30830], R0 ;  /* 0x03083000ffff79a7 */ /* 0x0009e20008000026 */
[----:B---3--:R-:W-:-:S13]  /*9530*/  LOP3.LUT P0, RZ, R2, 0x1f, RZ, 0xc0, !PT ;  /* 0x0000001f02ff7812 */ /* 0x008fda000780c0ff */
[----:B----4-:R-:W-:Y:S05]  /*9540*/  @!P0 BRA `(.L_x_48) ;  /* 0x0000000000048947 */ /* 0x010fea0003800000 */
[----:B------:R-:W-:Y:S01]  /*9550*/  BPT.TRAP 0x1 ;  /* 0x000000040000795c */ /* 0x000fe20000300000 */
.L_x_48:
[----:B------:R-:W-:Y:S01]  /*9560*/  R2UR UR11, R18 ;  /* 0x00000000120b72ca */ /* 0x000fe200000e0000 */
[----:B------:R-:W-:Y:S01]  /*9570*/  ULDC.64 UR4, c[0x0][0x198] ;  /* 0x0000660000047ab9 */ /* 0x000fe20000000a00 */
[----:B-----5:R-:W-:Y:S01]  /*9580*/  R2UR UR13, R16 ;  /* 0x00000000100d72ca */ /* 0x020fe200000e0000 */
[----:B------:R-:W-:Y:S01]  /*9590*/  UIADD3 UR4, UP0, UR4, 0x370, URZ ;  /* 0x0000037004047890 */ /* 0x000fe2000ff1e03f */
[----:B------:R-:W-:Y:S01]  /*95a0*/  PLOP3.LUT P0, PT, PT, PT, PT, 0x80, 0x0 ;  /* 0x000000000000781c */ /* 0x000fe20003f0f070 */
[----:B------:R-:W-:Y:S01]  /*95b0*/  UIADD3 UR8, UR38, 0x12400, URZ ;  /* 0x0001240026087890 */ /* 0x000fe2000fffe03f */
[----:B------:R-:W-:Y:S01]  /*95c0*/  LOP3.LUT R17, R17, 0xfffffffd, RZ, 0xc0, !PT ;  /* 0xfffffffd11117812 */ /* 0x000fe200078ec0ff */
[----:B------:R-:W-:Y:S02]  /*95d0*/  UIADD3 UR9, UR38, 0x30830, URZ ;  /* 0x0003083026097890 */ /* 0x000fe4000fffe03f */
[----:B------:R-:W-:Y:S01]  /*95e0*/  UIADD3.X UR5, URZ, UR5, URZ, UP0, !UPT ;  /* 0x000000053f057290 */ /* 0x000fe200087fe43f */
[----:B------:R-:W-:Y:S01]  /*95f0*/  UMOV UR6, 0x0 ;  /* 0x0000000000067882 */ /* 0x000fe20000000000 */
[----:B------:R-:W-:-:S02]  /*9600*/  UMOV UR7, 0x14f00000 ;  /* 0x14f0000000077882 */ /* 0x000fc40000000000 */
[----:B------:R-:W-:Y:S01]  /*9610*/  UIMAD UR11, UR11, 0xc0, URZ ;  /* 0x000000c00b0b78a4 */ /* 0x000fe2000f8e023f */
[----:B------:R-:W-:Y:S01]  /*9620*/  UMOV UR10, URZ ;  /* 0x0000003f000a7c82 */ /* 0x000fe20008000000 */
[----:B------:R-:W-:Y:S02]  /*9630*/  UMOV UR12, UR36 ;  /* 0x00000024000c7c82 */ /* 0x000fe40008000000 */
[----:B------:R-:W-:-:S05]  /*9640*/  @P0 LOP3.LUT R17, R17, 0x2, RZ, 0xfc, !PT ;  /* 0x0000000211110812 */ /* 0x000fca00078efcff */
[----:B------:R3:W-:Y:S02]  /*9650*/  UTMALDG.4D [UR8], [UR4], desc[UR6] ;  /* 0x00000608040075b4 */ /* 0x0007e40008019000 */
[----:B---3--:R-:W-:Y:S01]  /*9660*/  NOP ;  /* 0x0000000000007918 */ /* 0x008fe20000000000 */
.L_x_44:
[----:B------:R-:W-:Y:S05]  /*9670*/  WARPSYNC.ALL ;  /* 0x0000000000007948 */ /* 0x000fea0003800000 */
[----:B--2---:R-:W2:Y:S01]  /*9680*/  S2R R0, SR_CTAID.Z ;  /* 0x0000000000007919 */ /* 0x004ea20000002700 */
[----:B------:R-:W-:Y:S02]  /*9690*/  UIADD3 UR5, UR38, 0xc400, URZ ;  /* 0x0000c40026057890 */ /* 0x000fe4000fffe03f */
[----:B------:R-:W-:Y:S01]  /*96a0*/  USHF.R.S32.HI UR4, URZ, 0x1f, UR36 ;  /* 0x0000001f3f047899 */ /* 0x000fe20008011424 */
[----:B------:R-:W-:Y:S01]  /*96b0*/  BAR.SYNC.DEFER_BLOCKING 0x8, 0x200 ;  /* 0x0208000000007b1d */ /* 0x000fe20000010000 */
[----:B------:R-:W-:-:S05]  /*96c0*/  ULOP3.LUT UP0, URZ, UR5, 0x3ff, URZ, 0xc0, !UPT ;  /* 0x000003ff053f7892 */ /* 0x000fca000f80c03f */
[----:B------:R-:W-:Y:S01]  /*96d0*/  ULDC.64 UR6, c[0x0][0x2d8] ;  /* 0x0000b60000067ab9 */ /* 0x000fe20000000a00 */
[----:B------:R-:W-:Y:S01]  /*96e0*/  PLOP3.LUT P0, PT, PT, PT, UP0, 0x80, 0x0 ;  /* 0x000000000000781c */ /* 0x000fe20003f0f008 */
[----:B------:R-:W-:Y:S02]  /*96f0*/  UIMAD UR4, UR4, UR6, URZ ;  /* 0x00000006040472a4 */ /* 0x000fe4000f8e023f */
[----:B------:R-:W-:Y:S02]  /*9700*/  UIMAD.WIDE.U32 UR44, UR36, UR6, URZ ;  /* 0x00000006242c72a5 */ /* 0x000fe4000f8e003f */
[----:B------:R-:W-:-:S04]  /*9710*/  UIMAD UR4, UR36, UR7, UR4 ;  /* 0x00000007240472a4 */ /* 0x000fc8000f8e0204 */
[----:B------:R-:W-:Y:S01]  /*9720*/  UIADD3 UR41, UR45, UR4, URZ ;  /* 0x000000042d297290 */ /* 0x000fe2000fffe03f */
[----:B--2---:R-:W-:-:S03]  /*9730*/  SHF.R.S32.HI R28, RZ, 0x1f, R0 ;  /* 0x0000001fff1c7819 */ /* 0x004fc60000011400 */
[----:B------:R-:W-:Y:S08]  /*9740*/  @!P0 BRA `(.L_x_49) ;  /* 0x0000000000408947 */ /* 0x000ff00003800000 */
[----:B------:R-:W-:Y:S01]  /*9750*/  MOV R2, 0x0 ;  /* 0x0000000000027802 */ /* 0x000fe20000000f00 */
[----:B------:R-:W-:Y:S01]  /*9760*/  ULDC.64 UR6, c[0x4][0xa8] ;  /* 0x01002a0000067ab9 */ /* 0x000fe20000000a00 */
[----:B------:R-:W-:Y:S01]  /*9770*/  ULDC.64 UR8, c[0x4][0xb0] ;  /* 0x01002c0000087ab9 */ /* 0x000fe20000000a00 */
[----:B------:R-:W-:Y:S01]  /*9780*/  ULDC.64 UR4, c[0x4][0x20] ;  /* 0x0100080000047ab9 */ /* 0x000fe20000000a00 */
[----:B-1----:R-:W-:Y:S01]  /*9790*/  IMAD.U32 R4, RZ, RZ, UR6 ;  /* 0x00000006ff047e24 */ /* 0x002fe2000f8e00ff */
[----:B------:R-:W-:Y:S01]  /*97a0*/  MOV R10, UR4 ;  /* 0x00000004000a7c02 */ /* 0x000fe20008000f00 */
[----:B------:R-:W1:Y:S01]  /*97b0*/  LDC.64 R2, c[0x4][R2] ;  /* 0x0100000002027b82 */ /* 0x000e620000000a00 */
[----:B------:R-:W-:Y:S02]  /*97c0*/  IMAD.U32 R5, RZ, RZ, UR7 ;  /* 0x00000007ff057e24 */ /* 0x000fe4000f8e00ff */
[----:B------:R-:W-:Y:S02]  /*97d0*/  IMAD.U32 R6, RZ, RZ, UR8 ;  /* 0x00000008ff067e24 */ /* 0x000fe4000f8e00ff */
[----:B------:R-:W-:-:S02]  /*97e0*/  IMAD.U32 R7, RZ, RZ, UR9 ;  /* 0x00000009ff077e24 */ /* 0x000fc4000f8e00ff */
[----:B------:R-:W-:Y:S02]  /*97f0*/  IMAD.U32 R11, RZ, RZ, UR5 ;  /* 0x00000005ff0b7e24 */ /* 0x000fe4000f8e00ff */
[----:B------:R-:W-:Y:S02]  /*9800*/  IMAD.MOV.U32 R8, RZ, RZ, 0x70 ;  /* 0x00000070ff087424 */ /* 0x000fe400078e00ff */
[----:B------:R-:W-:Y:S02]  /*9810*/  IMAD.MOV.U32 R12, RZ, RZ, 0x1 ;  /* 0x00000001ff0c7424 */ /* 0x000fe400078e00ff */
[----:B------:R-:W-:-:S07]  /*9820*/  IMAD.MOV.U32 R13, RZ, RZ, RZ ;  /* 0x000000ffff0d7224 */ /* 0x000fce00078e00ff */
[----:B------:R-:W-:-:S07]  /*9830*/  LEPC R20, `(.L_x_49) ;  /* 0x000000001014794e */ /* 0x000fce0000000000 */
[----:B01----:R-:W-:Y:S05]  /*9840*/  CALL.ABS.NOINC R2 ;  /* 0x0000000002007343 */ /* 0x003fea0003c00000 */
.L_x_49:
[----:B------:R-:W2:Y:S01]  /*9850*/  LDC R20, c[0x0][0x448] ;  /* 0x00011200ff147b82 */ /* 0x000ea20000000800 */
[----:B------:R-:W3:Y:S01]  /*9860*/  S2R R12, SR_TID.X ;  /* 0x00000000000c7919 */ /* 0x000ee20000002100 */
[----:B------:R-:W-:Y:S01]  /*9870*/  SHF.R.U32.HI R6, RZ, 0x3, R27 ;  /* 0x00000003ff067819 */ /* 0x000fe2000001161b */
[----:B------:R-:W-:Y:S01]  /*9880*/  UMOV UR4, UR44 ;  /* 0x0000002c00047c82 */ /* 0x000fe20008000000 */
[----:B------:R-:W-:Y:S01]  /*9890*/  UMOV UR5, UR41 ;  /* 0x0000002900057c82 */ /* 0x000fe20008000000 */
[----:B------:R-:W4:Y:S01]  /*98a0*/  S2R R21, SR_CTAID.X ;  /* 0x0000000000157919 */ /* 0x000f220000002500 */
[----:B------:R-:W-:Y:S01]  /*98b0*/  ULDC.64 UR6, c[0x0][0x2c8] ;  /* 0x0000b20000067ab9 */ /* 0x000fe20000000a00 */
[----:B------:R-:W5:Y:S01]  /*98c0*/  S2R R10, SR_CTAID.Z ;  /* 0x00000000000a7919 */ /* 0x000f620000002700 */
[----:B--2---:R-:W-:Y:S01]  /*98d0*/  ISETP.NE.AND P0, PT, R20, 0x1, PT ;  /* 0x000000011400780c */ /* 0x004fe20003f05270 */
[----:B---3--:R-:W-:-:S12]  /*98e0*/  IMAD.SHL.U32 R3, R12, 0x10, RZ ;  /* 0x000000100c037824 */ /* 0x008fd800078e00ff */
[----:B------:R-:W2:Y:S01]  /*98f0*/  @P0 LDC R0, c[0x0][0x44c] ;  /* 0x00011300ff000b82 */ /* 0x000ea20000000800 */
[----:B------:R-:W-:-:S05]  /*9900*/  LOP3.LUT R3, R6, 0x70, R3, 0xf8, !PT ;  /* 0x0000007006037812 */ /* 0x000fca00078ef803 */
[----:B----4-:R-:W-:Y:S02]  /*9910*/  IMAD R7, R21, 0xc0, R3 ;  /* 0x000000c015077824 */ /* 0x010fe400078e0203 */
[----:B------:R-:W3:Y:S02]  /*9920*/  @P0 LDC R11, c[0x0][0x44c] ;  /* 0x00011300ff0b0b82 */ /* 0x000ee40000000800 */
[----:B------:R-:W-:Y:S02]  /*9930*/  VIADD R8, R7, 0x80 ;  /* 0x0000008007087836 */ /* 0x000fe40000000000 */
[----:B------:R-:W-:-:S04]  /*9940*/  IMAD.MOV.U32 R9, RZ, RZ, R7 ;  /* 0x000000ffff097224 */ /* 0x000fc800078e0007 */
[----:B-1----:R-:W1:Y:S08]  /*9950*/  @P0 LDC R5, c[0x0][0x450] ;  /* 0x00011400ff050b82 */ /* 0x002e700000000800 */
[----:B------:R-:W4:Y:S01]  /*9960*/  LDC.64 R2, c[0x0][0x2e0] ;  /* 0x0000b800ff027b82 */ /* 0x000f220000000a00 */
[----:B--2---:R-:W-:-:S07]  /*9970*/  @P0 IMAD.HI.U32 R0, R7, R0, RZ ;  /* 0x0000000007000227 */ /* 0x004fce00078e00ff */
[----:B------:R-:W2:Y:S01]  /*9980*/  @P0 LDC R13, c[0x0][0x450] ;  /* 0x00011400ff0d0b82 */ /* 0x000ea20000000800 */
[----:B---3--:R-:W-:Y:S01]  /*9990*/  @P0 IMAD.HI.U32 R4, R8, R11, RZ ;  /* 0x0000000b08040227 */ /* 0x008fe200078e00ff */
[----:B-1----:R-:W-:-:S03]  /*99a0*/  @P0 SHF.R.U32.HI R9, RZ, R5, R0 ;  /* 0x00000005ff090219 */ /* 0x002fc60000011600 */
[----:B------:R-:W-:Y:S02]  /*99b0*/  IMAD.MOV.U32 R0, RZ, RZ, R8 ;  /* 0x000000ffff007224 */ /* 0x000fe400078e0008 */
[----:B----4-:R-:W-:-:S04]  /*99c0*/  IMAD R28, R28, R2, RZ ;  /* 0x000000021c1c7224 */ /* 0x010fc800078e02ff */
[C---:B-----5:R-:W-:Y:S02]  /*99d0*/  IMAD R5, R10.reuse, R3, R28 ;  /* 0x000000030a057224 */ /* 0x060fe400078e021c */
[----:B------:R-:W-:Y:S01]  /*99e0*/  IMAD.WIDE.U32 R2, R10, R2, UR4 ;  /* 0x000000040a027e25 */ /* 0x000fe2000f8e0002 */
[----:B------:R-:W-:Y:S01]  /*99f0*/  ULDC.64 UR4, c[0x0][0x2d0] ;  /* 0x0000b40000047ab9 */ /* 0x000fe20000000a00 */
[----:B--2---:R-:W-:Y:S02]  /*9a00*/  @P0 SHF.R.U32.HI R0, RZ, R13, R4 ;  /* 0x0000000dff000219 */ /* 0x004fe40000011604 */
[----:B------:R-:W-:Y:S01]  /*9a10*/  SHF.R.S32.HI R4, RZ, 0x1f, R9 ;  /* 0x0000001fff047819 */ /* 0x000fe20000011409 */
[----:B------:R-:W-:Y:S01]  /*9a20*/  IMAD.IADD R3, R3, 0x1, R5 ;  /* 0x0000000103037824 */ /* 0x000fe200078e0205 */
[----:B------:R-:W-:-:S03]  /*9a30*/  SHF.R.S32.HI R10, RZ, 0x1f, R0 ;  /* 0x0000001fff0a7819 */ /* 0x000fc60000011400 */
[----:B------:R-:W-:-:S04]  /*9a40*/  IMAD R4, R4, UR4, RZ ;  /* 0x0000000404047c24 */ /* 0x000fc8000f8e02ff */
[C---:B------:R-:W-:Y:S02]  /*9a50*/  IMAD R11, R9.reuse, UR5, R4 ;  /* 0x00000005090b7c24 */ /* 0x040fe4000f8e0204 */
[----:B------:R-:W-:-:S04]  /*9a60*/  IMAD.WIDE.U32 R4, R9, UR4, R2 ;  /* 0x0000000409047c25 */ /* 0x000fc8000f8e0002 */
[----:B------:R-:W-:Y:S02]  /*9a70*/  IMAD.MOV R9, RZ, RZ, -R9 ;  /* 0x000000ffff097224 */ /* 0x000fe400078e0a09 */
[----:B------:R-:W-:Y:S02]  /*9a80*/  IMAD.IADD R5, R5, 0x1, R11 ;  /* 0x0000000105057824 */ /* 0x000fe400078e020b */
[----:B------:R-:W-:Y:S02]  /*9a90*/  IMAD R9, R20, R9, R7 ;  /* 0x0000000914097224 */ /* 0x000fe400078e0207 */
[----:B------:R-:W-:Y:S02]  /*9aa0*/  IMAD.MOV R7, RZ, RZ, -R0 ;  /* 0x000000ffff077224 */ /* 0x000fe400078e0a00 */
[----:B------:R-:W-:Y:S02]  /*9ab0*/  IMAD R11, R10, UR4, RZ ;  /* 0x000000040a0b7c24 */ /* 0x000fe4000f8e02ff */
[----:B------:R-:W-:Y:S01]  /*9ac0*/  IMAD R7, R20, R7, R8 ;  /* 0x0000000714077224 */ /* 0x000fe200078e0208 */
[----:B------:R-:W-:Y:S01]  /*9ad0*/  SHF.R.S32.HI R8, RZ, 0x1f, R9 ;  /* 0x0000001fff087819 */ /* 0x000fe20000011409 */
[----:B------:R-:W-:-:S04]  /*9ae0*/  IMAD.WIDE.U32 R2, R0, UR4, R2 ;  /* 0x0000000400027c25 */ /* 0x000fc8000f8e0002 */
[----:B------:R-:W-:Y:S01]  /*9af0*/  IMAD R13, R0, UR5, R11 ;  /* 0x00000005000d7c24 */ /* 0x000fe2000f8e020b */
[----:B------:R-:W-:Y:S01]  /*9b00*/  SHF.R.S32.HI R0, RZ, 0x1f, R7 ;  /* 0x0000001fff007819 */ /* 0x000fe20000011407 */
[----:B------:R-:W-:Y:S01]  /*9b10*/  IMAD R8, R8, UR6, RZ ;  /* 0x0000000608087c24 */ /* 0x000fe2000f8e02ff */
[----:B------:R-:W-:Y:S01]  /*9b20*/  ULDC.64 UR4, c[0x0][0x280] ;  /* 0x0000a00000047ab9 */ /* 0x000fe20000000a00 */
[----:B------:R-:W-:-:S04]  /*9b30*/  IMAD.WIDE.U32 R4, R9, UR6, R4 ;  /* 0x0000000609047c25 */ /* 0x000fc8000f8e0004 */
[----:B------:R-:W-:Y:S01]  /*9b40*/  IMAD R11, R9, UR7, R8 ;  /* 0x00000007090b7c24 */ /* 0x000fe2000f8e0208 */
[----:B------:R-:W-:Y:S01]  /*9b50*/  LEA R9, P0, R4, UR4, 0x1 ;  /* 0x0000000404097c11 */ /* 0x000fe2000f8008ff */
[----:B------:R-:W-:Y:S02]  /*9b60*/  IMAD.IADD R3, R3, 0x1, R13 ;  /* 0x0000000103037824 */ /* 0x000fe400078e020d */
[----:B------:R-:W-:Y:S01]  /*9b70*/  IMAD R0, R0, UR6, RZ ;  /* 0x0000000600007c24 */ /* 0x000fe2000f8e02ff */
[----:B------:R-:W-:Y:S01]  /*9b80*/  IADD3 R11, R5, R11, RZ ;  /* 0x0000000b050b7210 */ /* 0x000fe20007ffe0ff */
[----:B------:R-:W-:-:S03]  /*9b90*/  IMAD.WIDE.U32 R2, R7, UR6, R2 ;  /* 0x0000000607027c25 */ /* 0x000fc6000f8e0002 */
[----:B------:R-:W-:Y:S01]  /*9ba0*/  LEA.HI.X R10, R4, UR5, R11, 0x1, P0 ;  /* 0x00000005040a7c11 */ /* 0x000fe200080f0c0b */
[----:B------:R-:W-:Y:S01]  /*9bb0*/  IMAD R13, R7, UR7, R0 ;  /* 0x00000007070d7c24 */ /* 0x000fe2000f8e0200 */
[----:B------:R-:W-:Y:S01]  /*9bc0*/  LEA R0, P0, R2, UR4, 0x1 ;  /* 0x0000000402007c11 */ /* 0x000fe2000f8008ff */
[----:B------:R-:W-:Y:S01]  /*9bd0*/  IMAD.SHL.U32 R7, R12, 0x8, RZ ;  /* 0x000000080c077824 */ /* 0x000fe200078e00ff */
[----:B------:R-:W-:Y:S01]  /*9be0*/  ULDC UR4, c[0x0][0x2b8] ;  /* 0x0000ae0000047ab9 */ /* 0x000fe20000000800 */
[----:B------:R-:W-:Y:S02]  /*9bf0*/  IMAD.IADD R3, R3, 0x1, R13 ;  /* 0x0000000103037824 */ /* 0x000fe400078e020d */
[----:B------:R-:W-:-:S03]  /*9c00*/  IMAD.SHL.U32 R4, R27, 0x8, RZ ;  /* 0x000000081b047824 */ /* 0x000fc600078e00ff */
[----:B------:R-:W-:Y:S02]  /*9c10*/  LEA.HI.X R8, R2, UR5, R3, 0x1, P0 ;  /* 0x0000000502087c11 */ /* 0x000fe400080f0c03 */
[C---:B------:R-:W-:Y:S02]  /*9c20*/  LOP3.LUT R2, R7.reuse, 0x1f8, RZ, 0xc0, !PT ;  /* 0x000001f807027812 */ /* 0x040fe400078ec0ff */
[----:B------:R-:W-:Y:S02]  /*9c30*/  LOP3.LUT R7, R7, 0x38, RZ, 0xc0, !PT ;  /* 0x0000003807077812 */ /* 0x000fe400078ec0ff */
[----:B------:R-:W-:Y:S02]  /*9c40*/  LOP3.LUT R3, R2, 0x38, R12, 0x78, !PT ;  /* 0x0000003802037812 */ /* 0x000fe400078e780c */
[----:B------:R-:W-:Y:S01]  /*9c50*/  ISETP.GE.AND P0, PT, R7, UR4, PT ;  /* 0x0000000407007c0c */ /* 0x000fe2000bf06270 */
[----:B------:R-:W-:Y:S01]  /*9c60*/  UMOV UR4, 0xffffffff ;  /* 0xffffffff00047882 */ /* 0x000fe20000000000 */
[----:B------:R-:W-:-:S02]  /*9c70*/  LOP3.LUT R4, R3, 0x200, R4, 0xf8, !PT ;  /* 0x0000020003047812 */ /* 0x000fc400078ef804 */
[----:B------:R-:W-:Y:S09]  /*9c80*/  BRA.DIV UR4, `(.L_x_50) ;  /* 0x0000002204e07947 */ /* 0x000ff2000b800000 */
[----:B------:R-:W1:Y:S01]  /*9c90*/  S2R R2, SR_CTAID.X ;  /* 0x0000000000027919 */ /* 0x000e620000002500 */
[----:B------:R-:W-:Y:S02]  /*9ca0*/  ULDC UR4, c[0x0][0x288] ;  /* 0x0000a20000047ab9 */ /* 0x000fe40000000800 */
[----:B------:R-:W-:Y:S01]  /*9cb0*/  IMAD R5, R20, UR4, RZ ;  /* 0x0000000414057c24 */ /* 0x000fe2000f8e02ff */
[----:B------:R-:W2:Y:S04]  /*9cc0*/  SHFL.IDX PT, R14, R9, RZ, 0x181f ;  /* 0x00181fff090e7589 */ /* 0x000ea800000e0000 */
[----:B------:R-:W-:Y:S04]  /*9cd0*/  SHFL.IDX PT, R21, R10, 0x1, 0x181f ;  /* 0x00381f000a157f89 */ /* 0x000fe800000e0000 */
[----:B------:R-:W-:Y:S01]  /*9ce0*/  SHFL.IDX PT, R20, R10, 0x2, 0x181f ;  /* 0x00581f000a147f89 */ /* 0x000fe200000e0000 */
[----:B-1----:R-:W-:-:S03]  /*9cf0*/  IMAD R6, R2, 0xc0, R6 ;  /* 0x000000c002067824 */ /* 0x002fc600078e0206 */
[----:B------:R-:W1:Y:S01]  /*9d00*/  SHFL.IDX PT, R2, R10, RZ, 0x181f ;  /* 0x00181fff0a027589 */ /* 0x000e6200000e0000 */
[C---:B------:R-:W-:Y:S01]  /*9d10*/  VIADD R12, R6.reuse, 0x10 ;  /* 0x00000010060c7836 */ /* 0x040fe20000000000 */
[----:B------:R-:W-:-:S13]  /*9d20*/  ISETP.GE.AND P1, PT, R6, R5, PT ;  /* 0x000000050600720c */ /* 0x000fda0003f26270 */
[----:B--2---:R-:W-:Y:S02]  /*9d30*/  @!P1 LEA R14, P2, R7, R14, 0x1 ;  /* 0x0000000e070e9211 */ /* 0x004fe400078408ff */
[----:B------:R-:W-:-:S03]  /*9d40*/  @!P1 LEA R28, R4, UR38, 0x1 ;  /* 0x00000026041c9c11 */ /* 0x000fc6000f8e08ff */
[----:B-1----:R-:W-:Y:S02]  /*9d50*/  @!P1 IMAD.X R3, RZ, RZ, R2, P2 ;  /* 0x000000ffff039224 */ /* 0x002fe400010e0602 */
[----:B------:R-:W-:Y:S02]  /*9d60*/  @!P1 IMAD.MOV.U32 R2, RZ, RZ, R14 ;  /* 0x000000ffff029224 */ /* 0x000fe400078e000e */
[----:B------:R-:W-:Y:S04]  /*9d70*/  SHFL.IDX PT, R14, R9, 0x2, 0x181f ;  /* 0x00581f00090e7f89 */ /* 0x000fe800000e0000 */
[----:B------:R1:W-:Y:S01]  /*9d80*/  @!P1 LDGSTS.E.BYPASS.LTC128B.128 [R28+0xc400], desc[UR42][R2.64], !P0 ;  /* 0x0c400000021c9fae */ /* 0x0003e2000c101d6a */
[----:B------:R-:W-:Y:S01]  /*9d90*/  ISETP.GE.AND P1, PT, R12, R5, PT ;  /* 0x000000050c00720c */ /* 0x000fe20003f26270 */
[----:B------:R-:W-:-:S05]  /*9da0*/  VIADD R12, R6, 0x20 ;  /* 0x00000020060c7836 */ /* 0x000fca0000000000 */
[----:B------:R-:W-:Y:S01]  /*9db0*/  ISETP.GE.AND P2, PT, R12, R5, PT ;  /* 0x000000050c00720c */ /* 0x000fe20003f46270 */
[----:B------:R-:W-:Y:S01]  /*9dc0*/  VIADD R12, R6, 0x30 ;  /* 0x00000030060c7836 */ /* 0x000fe20000000000 */
[----:B-1----:R-:W1:Y:S04]  /*9dd0*/  SHFL.IDX PT, R2, R9, 0x1, 0x181f ;  /* 0x00381f0009027f89 */ /* 0x002e6800000e0000 */
[----:B------:R-:W2:Y:S01]  /*9de0*/  SHFL.IDX PT, R28, R9, 0x3, 0x181f ;  /* 0x00781f00091c7f89 */ /* 0x000ea200000e0000 */
[----:B-1----:R-:W-:-:S05]  /*9df0*/  @!P1 LEA R2, P3, R7, R2, 0x1 ;  /* 0x0000000207029211 */ /* 0x002fca00078608ff */
[----:B------:R-:W-:Y:S01]  /*9e00*/  @!P1 IMAD.X R3, RZ, RZ, R21, P3 ;  /* 0x000000ffff039224 */ /* 0x000fe200018e0615 */
[----:B------:R-:W-:-:S05]  /*9e10*/  @!P1 LEA R21, R4, UR38, 0x1 ;  /* 0x0000002604159c11 */ /* 0x000fca000f8e08ff */
[----:B------:R1:W-:Y:S02]  /*9e20*/  @!P1 LDGSTS.E.BYPASS.LTC128B.128 [R21+0xcc00], desc[UR42][R2.64], !P0 ;  /* 0x0cc0000002159fae */ /* 0x0003e4000c101d6a */
[----:B-1----:R-:W-:Y:S02]  /*9e30*/  @!P2 LEA R2, P1, R7, R14, 0x1 ;  /* 0x0000000e0702a211 */ /* 0x002fe400078208ff */
[----:B------:R-:W1:Y:S03]  /*9e40*/  SHFL.IDX PT, R21, R10, 0x3, 0x181f ;  /* 0x00781f000a157f89 */ /* 0x000e6600000e0000 */
[----:B------:R-:W-:Y:S01]  /*9e50*/  @!P2 IMAD.X R3, RZ, RZ, R20, P1 ;  /* 0x000000ffff03a224 */ /* 0x000fe200008e0614 */
[----:B------:R-:W-:Y:S01]  /*9e60*/  @!P2 LEA R20, R4, UR38, 0x1 ;  /* 0x000000260414ac11 */ /* 0x000fe2000f8e08ff */
[----:B------:R-:W3:Y:S01]  /*9e70*/  SHFL.IDX PT, R14, R9, 0x4, 0x181f ;  /* 0x00981f00090e7f89 */ /* 0x000ee200000e0000 */
[----:B------:R-:W-:Y:S01]  /*9e80*/  ISETP.GE.AND P1, PT, R12, R5, PT ;  /* 0x000000050c00720c */ /* 0x000fe20003f26270 */
[----:B------:R-:W-:-:S02]  /*9e90*/  VIADD R12, R6, 0x40 ;  /* 0x00000040060c7836 */ /* 0x000fc40000000000 */
[----:B------:R4:W-:Y:S03]  /*9ea0*/  @!P2 LDGSTS.E.BYPASS.LTC128B.128 [R20+0xd400], desc[UR42][R2.64], !P0 ;  /* 0x0d4000000214afae */ /* 0x0009e6000c101d6a */
[----:B------:R-:W-:Y:S02]  /*9eb0*/  ISETP.GE.AND P2, PT, R12, R5, PT ;  /* 0x000000050c00720c */ /* 0x000fe40003f46270 */
[----:B------:R-:W-:Y:S01]  /*9ec0*/  IADD3 R12, R6, 0x50, RZ ;  /* 0x00000050060c7810 */ /* 0x000fe20007ffe0ff */
[----:B----4-:R-:W4:Y:S04]  /*9ed0*/  SHFL.IDX PT, R20, R10, 0x4, 0x181f ;  /* 0x00981f000a147f89 */ /* 0x010f2800000e0000 */
[----:B--2---:R-:W-:-:S02]  /*9ee0*/  @!P1 LEA R2, P3, R7, R28, 0x1 ;  /* 0x0000001c07029211 */ /* 0x004fc400078608ff */
[----:B------:R-:W2:Y:S03]  /*9ef0*/  SHFL.IDX PT, R28, R9, 0x5, 0x181f ;  /* 0x00b81f00091c7f89 */ /* 0x000ea600000e0000 */
[----:B-1----:R-:W-:Y:S01]  /*9f00*/  @!P1 IMAD.X R3, RZ, RZ, R21, P3 ;  /* 0x000000ffff039224 */ /* 0x002fe200018e0615 */
[----:B------:R-:W-:-:S05]  /*9f10*/  @!P1 LEA R21, R4, UR38, 0x1 ;  /* 0x0000002604159c11 */ /* 0x000fca000f8e08ff */
[----:B------:R3:W-:Y:S02]  /*9f20*/  @!P1 LDGSTS.E.BYPASS.LTC128B.128 [R21+0xdc00], desc[UR42][R2.64], !P0 ;  /* 0x0dc0000002159fae */ /* 0x0007e4000c101d6a */
[----:B---3--:R-:W-:Y:S02]  /*9f30*/  @!P2 LEA R2, P1, R7, R14, 0x1 ;  /* 0x0000000e0702a211 */ /* 0x008fe400078208ff */
[----:B------:R-:W1:Y:S03]  /*9f40*/  SHFL.IDX PT, R21, R10, 0x5, 0x181f ;  /* 0x00b81f000a157f89 */ /* 0x000e6600000e0000 */
[----:B----4-:R-:W-:Y:S01]  /*9f50*/  @!P2 IMAD.X R3, RZ, RZ, R20, P1 ;  /* 0x000000ffff03a224 */ /* 0x010fe200008e0614 */
[----:B------:R-:W-:Y:S01]  /*9f60*/  ISETP.GE.AND P1, PT, R12, R5, PT ;  /* 0x000000050c00720c */ /* 0x000fe20003f26270 */
[----:B------:R-:W3:Y:S01]  /*9f70*/  SHFL.IDX PT, R14, R9, 0x6, 0x181f ;  /* 0x00d81f00090e7f89 */ /* 0x000ee200000e0000 */
[----:B------:R-:W-:Y:S01]  /*9f80*/  @!P2 LEA R20, R4, UR38, 0x1 ;  /* 0x000000260414ac11 */ /* 0x000fe2000f8e08ff */
[----:B------:R-:W-:-:S04]  /*9f90*/  VIADD R12, R6, 0x60 ;  /* 0x00000060060c7836 */ /* 0x000fc80000000000 */
[----:B------:R4:W-:Y:S01]  /*9fa0*/  @!P2 LDGSTS.E.BYPASS.LTC128B.128 [R20+0xe400], desc[UR42][R2.64], !P0 ;  /* 0x0e4000000214afae */ /* 0x0009e2000c101d6a */
[----:B------:R-:W-:Y:S01]  /*9fb0*/  ISETP.GE.AND P2, PT, R12, R5, PT ;  /* 0x000000050c00720c */ /* 0x000fe20003f46270 */
[----:B------:R-:W-:Y:S02]  /*9fc0*/  VIADD R12, R6, 0x70 ;  /* 0x00000070060c7836 */ /* 0x000fe40000000000 */
[----:B----4-:R-:W4:Y:S02]  /*9fd0*/  SHFL.IDX PT, R20, R10, 0x6, 0x181f ;  /* 0x00d81f000a147f89 */ /* 0x010f2400000e0000 */
[C---:B--2---:R-:W-:Y:S02]  /*9fe0*/  @!P1 LEA R2, P3, R7.reuse, R28, 0x1 ;  /* 0x0000001c07029211 */ /* 0x044fe400078608ff */
[----:B------:R-:W-:Y:S03]  /*9ff0*/  SHFL.IDX PT, R10, R10, 0x7, 0x181f ;  /* 0x00f81f000a0a7f89 */ /* 0x000fe600000e0000 */
[----:B-1----:R-:W-:Y:S01]  /*a000*/  @!P1 IMAD.X R3, RZ, RZ, R21, P3 ;  /* 0x000000ffff039224 */ /* 0x002fe200018e0615 */
[----:B------:R-:W-:Y:S01]  /*a010*/  @!P1 LEA R21, R4, UR38, 0x1 ;  /* 0x0000002604159c11 */ /* 0x000fe2000f8e08ff */
[----:B------:R-:W-:Y:S04]  /*a020*/  SHFL.IDX PT, R28, R0, RZ, 0x181f ;  /* 0x00181fff001c7589 */ /* 0x000fe800000e0000 */
[----:B------:R3:W-:Y:S02]  /*a030*/  @!P1 LDGSTS.E.BYPASS.LTC128B.128 [R21+0xec00], desc[UR42][R2.64], !P0 ;  /* 0x0ec0000002159fae */ /* 0x0007e4000c101d6a */
[----:B---3--:R-:W-:-:S02]  /*a040*/  @!P2 LEA R2, P1, R7, R14, 0x1 ;  /* 0x0000000e0702a211 */ /* 0x008fc400078208ff */
[----:B------:R-:W1:Y:S01]  /*a050*/  SHFL.IDX PT, R14, R9, 0x7, 0x181f ;  /* 0x00f81f00090e7f89 */ /* 0x000e6200000e0000 */
[----:B------:R-:W-:Y:S02]  /*a060*/  @!P2 LEA R21, R4, UR38, 0x1 ;  /* 0x000000260415ac11 */ /* 0x000fe4000f8e08ff */
[----:B----4-:R-:W-:Y:S01]  /*a070*/  @!P2 IMAD.X R3, RZ, RZ, R20, P1 ;  /* 0x000000ffff03a224 */ /* 0x010fe200008e0614 */
[----:B------:R-:W-:Y:S01]  /*a080*/  ISETP.GE.AND P1, PT, R12, R5, PT ;  /* 0x000000050c00720c */ /* 0x000fe20003f26270 */
[----:B------:R-:W2:Y:S01]  /*a090*/  SHFL.IDX PT, R20, R8, RZ, 0x181f ;  /* 0x00181fff08147589 */ /* 0x000ea200000e0000 */
[----:B------:R-:W-:-:S03]  /*a0a0*/  VIADD R12, R6, 0x80 ;  /* 0x00000080060c7836 */ /* 0x000fc60000000000 */
[----:B------:R3:W-:Y:S02]  /*a0b0*/  @!P2 LDGSTS.E.BYPASS.LTC128B.128 [R21+0xf400], desc[UR42][R2.64], !P0 ;  /* 0x0f4000000215afae */ /* 0x0007e4000c101d6a */
[----:B------:R-:W-:Y:S01]  /*a0c0*/  ISETP.GE.AND P2, PT, R12, R5, PT ;  /* 0x000000050c00720c */ /* 0x000fe20003f46270 */
[----:B------:R-:W-:Y:S01]  /*a0d0*/  VIADD R12, R6, 0x90 ;  /* 0x00000090060c7836 */ /* 0x000fe20000000000 */
[----:B------:R-:W-:Y:S04]  /*a0e0*/  SHFL.IDX PT, R9, R8, 0x2, 0x181f ;  /* 0x00581f0008097f89 */ /* 0x000fe800000e0000 */
[----:B---3--:R-:W-:Y:S02]  /*a0f0*/  @!P1 LEA R21, R4, UR38, 0x1 ;  /* 0x0000002604159c11 */ /* 0x008fe4000f8e08ff */
[----:B-1----:R-:W-:-:S02]  /*a100*/  @!P1 LEA R2, P3, R7, R14, 0x1 ;  /* 0x0000000e07029211 */ /* 0x002fc400078608ff */
[----:B------:R-:W1:Y:S03]  /*a110*/  SHFL.IDX PT, R14, R0, 0x1, 0x181f ;  /* 0x00381f00000e7f89 */ /* 0x000e6600000e0000 */
[----:B------:R-:W-:Y:S02]  /*a120*/  @!P1 IMAD.X R3, RZ, RZ, R10, P3 ;  /* 0x000000ffff039224 */ /* 0x000fe400018e060a */
[----:B------:R-:W3:Y:S04]  /*a130*/  SHFL.IDX PT, R10, R8, 0x1, 0x181f ;  /* 0x00381f00080a7f89 */ /* 0x000ee800000e0000 */
[----:B------:R4:W-:Y:S04]  /*a140*/  @!P1 LDGSTS.E.BYPASS.LTC128B.128 [R21+0xfc00], desc[UR42][R2.64], !P0 ;  /* 0x0fc0000002159fae */ /* 0x0009e8000c101d6a */
[----:B------:R-:W-:Y:S01]  /*a150*/  SHFL.IDX PT, R8, R8, 0x3, 0x181f ;  /* 0x00781f0008087f89 */ /* 0x000fe200000e0000 */
[----:B----4-:R-:W-:-:S02]  /*a160*/  @!P2 LEA R2, P1, R7, R28, 0x1 ;  /* 0x0000001c0702a211 */ /* 0x010fc400078208ff */
[----:B------:R-:W-:-:S03]  /*a170*/  @!P2 LEA R28, R4, UR38, 0x1 ;  /* 0x00000026041cac11 */ /* 0x000fc6000f8e08ff */
[----:B--2---:R-:W-:Y:S01]  /*a180*/  @!P2 IMAD.X R3, RZ, RZ, R20, P1 ;  /* 0x000000ffff03a224 */ /* 0x004fe200008e0614 */
[----:B------:R-:W-:Y:S01]  /*a190*/  ISETP.GE.AND P1, PT, R12, R5, PT ;  /* 0x000000050c00720c */ /* 0x000fe20003f26270 */
[----:B------:R-:W2:Y:S01]  /*a1a0*/  SHFL.IDX PT, R20, R0, 0x2, 0x181f ;  /* 0x00581f0000147f89 */ /* 0x000ea200000e0000 */
[----:B------:R-:W-:-:S03]  /*a1b0*/  VIADD R12, R6, 0xa0 ;  /* 0x000000a0060c7836 */ /* 0x000fc60000000000 */
[----:B------:R1:W-:Y:S02]  /*a1c0*/  @!P2 LDGSTS.E.BYPASS.LTC128B.128 [R28+0x10400], desc[UR42][R2.64], !P0 ;  /* 0x10400000021cafae */ /* 0x0003e4000c101d6a */
[----:B------:R-:W-:-:S06]  /*a1d0*/  ISETP.GE.AND P2, PT, R12, R5, PT ;  /* 0x000000050c00720c */ /* 0x000fcc0003f46270 */
[----:B------:R-:W-:Y:S02]  /*a1e0*/  @!P1 LEA R21, R4, UR38, 0x1 ;  /* 0x0000002604159c11 */ /* 0x000fe4000f8e08ff */
[----:B-1----:R-:W-:Y:S02]  /*a1f0*/  @!P1 LEA R2, P3, R7, R14, 0x1 ;  /* 0x0000000e07029211 */ /* 0x002fe400078608ff */
[----:B------:R1:W4:Y:S03]  /*a200*/  SHFL.IDX PT, R14, R0, 0x3, 0x181f ;  /* 0x00781f00000e7f89 */ /* 0x00032600000e0000 */
[----:B---3--:R-:W-:-:S05]  /*a210*/  @!P1 IMAD.X R3, RZ, RZ, R10, P3 ;  /* 0x000000ffff039224 */ /* 0x008fca00018e060a */
[----:B------:R2:W-:Y:S02]  /*a220*/  @!P1 LDGSTS.E.BYPASS.LTC128B.128 [R21+0x10c00], desc[UR42][R2.64], !P0 ;  /* 0x10c0000002159fae */ /* 0x0005e4000c101d6a */
[----:B--2---:R-:W-:-:S05]  /*a230*/  @!P2 LEA R2, P1, R7, R20, 0x1 ;  /* 0x000000140702a211 */ /* 0x004fca00078208ff */
[----:B------:R-:W-:Y:S01]  /*a240*/  @!P2 IMAD.X R3, RZ, RZ, R9, P1 ;  /* 0x000000ffff03a224 */ /* 0x000fe200008e0609 */
[----:B------:R-:W-:-:S05]  /*a250*/  @!P2 LEA R9, R4, UR38, 0x1 ;  /* 0x000000260409ac11 */ /* 0x000fca000f8e08ff */
[----:B----4-:R1:W-:Y:S02]  /*a260*/  @!P2 LDGSTS.E.BYPASS.LTC128B.128 [R9+0x11400], desc[UR42][R2.64], !P0 ;  /* 0x114000000209afae */ /* 0x0103e4000c101d6a */
.L_x_140:
[----:B------:R-:W-:Y:S02]  /*a270*/  VIADD R6, R6, 0xb0 ;  /* 0x000000b006067836 */ /* 0x000fe40000000000 */
[----:B-1----:R-:W-:-:S03]  /*a280*/  IMAD.MOV.U32 R0, RZ, RZ, 0x1 ;  /* 0x00000001ff007424 */ /* 0x002fc600078e00ff */
[----:B------:R-:W-:Y:S02]  /*a290*/  ISETP.GE.AND P1, PT, R6, R5, PT ;  /* 0x000000050600720c */ /* 0x000fe40003f26270 */
[----:B------:R-:W-:-:S11]  /*a2a0*/  SHF.L.U32 R0, R0, 0x1f, RZ ;  /* 0x0000001f00007819 */ /* 0x000fd600000006ff */
[----:B------:R-:W-:Y:S02]  /*a2b0*/  @!P1 LEA R2, P2, R7, R14, 0x1 ;  /* 0x0000000e07029211 */ /* 0x000fe400078408ff */
[----:B------:R-:W-:Y:S02]  /*a2c0*/  @!P1 LEA R5, R4, UR38, 0x1 ;  /* 0x0000002604059c11 */ /* 0x000fe4000f8e08ff */
[----:B------:R-:W-:-:S05]  /*a2d0*/  @!P1 IADD3.X R3, RZ, R8, RZ, P2, !PT ;  /* 0x00000008ff039210 */ /* 0x000fca00017fe4ff */
[----:B------:R-:W-:Y:S01]  /*a2e0*/  @!PT LDS RZ, [RZ] ;  /* 0x00000000fffff984 */ /* 0x000fe20000000800 */
[----:B------:R-:W-:Y:S01]  /*a2f0*/  @!PT LDS RZ, [RZ] ;  /* 0x00000000fffff984 */ /* 0x000fe20000000800 */
[----:B------:R-:W-:Y:S01]  /*a300*/  @!PT LDS RZ, [RZ] ;  /* 0x00000000fffff984 */ /* 0x000fe20000000800 */
[----:B------:R1:W-:Y:S01]  /*a310*/  @!P1 LDGSTS.E.BYPASS.LTC128B.128 [R5+0x11c00], desc[UR42][R2.64], !P0 ;  /* 0x11c0000002059fae */ /* 0x0003e2000c101d6a */
[----:B------:R-:W-:Y:S01]  /*a320*/  NOP ;  /* 0x0000000000007918 */ /* 0x000fe20000000000 */
[----:B------:R-:W-:Y:S02]  /*a330*/  SYNCS.ARRIVE.TRANS64.RED.A0T1 RZ, [UR38+0x30800], RZ ;  /* 0x030800ffffff79a7 */ /* 0x000fe40008200426 */
[----:B------:R-:W-:Y:S01]  /*a340*/  ARRIVES.LDGSTSBAR.64.TRANSCNT [UR38+0x30800] ;  /* 0x03080000ff0079b0 */ /* 0x000fe20008000aa6 */
[----:B------:R-:W-:Y:S01]  /*a350*/  NOP ;  /* 0x0000000000007918 */ /* 0x000fe20000000000 */
[----:B------:R-:W-:Y:S01]  /*a360*/  SYNCS.ARRIVE.TRANS64.A1T0 RZ, [UR38+0x30800], RZ ;  /* 0x030800ffffff79a7 */ /* 0x000fe20008100026 */
[----:B------:R-:W-:-:S05]  /*a370*/  VIADD R7, R25, 0xfffffffe ;  /* 0xfffffffe19077836 */ /* 0x000fca0000000000 */
[----:B------:R-:W-:Y:S01]  /*a380*/  ISETP.GE.AND P1, PT, R7, R23, PT ;  /* 0x000000170700720c */ /* 0x000fe20003f26270 */
[----:B------:R-:W2:Y:S02]  /*a390*/  SYNCS.PHASECHK.TRANS64.TRYWAIT P0, [UR38+0x30820], R0 ;  /* 0x03082000ff0075a7 */ /* 0x000ea40008000166 */
[----:B-12---:R-:W-:Y:S10]  /*a3a0*/  @!P0 BRA `(.L_x_51) ;  /* 0x0000002800b08947 */ /* 0x006ff40003800000 */
.L_x_141:
[----:B------:R-:W-:Y:S02]  /*a3b0*/  IMAD.MOV.U32 R8, RZ, RZ, 0x1 ;  /* 0x00000001ff087424 */ /* 0x000fe400078e00ff */
[----:B-1----:R-:W-:Y:S01]  /*a3c0*/  IMAD.MOV.U32 R0, RZ, RZ, RZ ;  /* 0x000000ffff007224 */ /* 0x002fe200078e00ff */
[----:B------:R-:W-:Y:S06]  /*a3d0*/  @!P1 BRA `(.L_x_52) ;  /* 0x0000001000d09947 */ /* 0x000fec0003800000 */
[----:B------:R-:W-:Y:S01]  /*a3e0*/  UIADD3 UR4, UR40, 0x1, URZ ;  /* 0x0000000128047890 */ /* 0x000fe2000fffe03f */
[----:B------:R-:W1:Y:S01]  /*a3f0*/  S2R R4, SR_TID.X ;  /* 0x0000000000047919 */ /* 0x000e620000002100 */
[----:B------:R-:W-:Y:S01]  /*a400*/  LOP3.LUT R23, RZ, R23, RZ, 0x33, !PT ;  /* 0x00000017ff177212 */ /* 0x000fe200078e33ff */
[----:B------:R-:W-:-:S03]  /*a410*/  IMAD.MOV.U32 R8, RZ, RZ, 0x1 ;  /* 0x00000001ff087424 */ /* 0x000fc600078e00ff */
[----:B------:R-:W-:-:S05]  /*a420*/  IMAD R24, R24, UR4, RZ ;  /* 0x0000000418187c24 */ /* 0x000fca000f8e02ff */
[----:B------:R-:W-:-:S05]  /*a430*/  VIMNMX R24, R24, UR39, PT ;  /* 0x0000002718187c48 */ /* 0x000fca000bfe0100 */
[----:B------:R-:W-:-:S05]  /*a440*/  IMAD.MOV R2, RZ, RZ, -R24 ;  /* 0x000000ffff027224 */ /* 0x000fca00078e0a18 */
[----:B------:R-:W-:Y:S02]  /*a450*/  VIADDMNMX R23, R2, 0x1, R23, !PT ;  /* 0x0000000102177846 */ /* 0x000fe40007800117 */
[----:B------:R-:W-:-:S03]  /*a460*/  LOP3.LUT R2, RZ, R24, RZ, 0x33, !PT ;  /* 0x00000018ff027212 */ /* 0x000fc600078e33ff */
[----:B------:R-:W-:Y:S02]  /*a470*/  VIADD R3, R23, 0xfffffffe ;  /* 0xfffffffe17037836 */ /* 0x000fe40000000000 */
[----:B------:R-:W-:-:S03]  /*a480*/  IMAD.IADD R9, R24, 0x1, R23 ;  /* 0x0000000118097824 */ /* 0x000fc600078e0217 */
[----:B------:R-:W-:Y:S02]  /*a490*/  ISETP.NE.AND P0, PT, R3, R2, PT ;  /* 0x000000020300720c */ /* 0x000fe40003f05270 */
[----:B-1----:R-:W-:Y:S01]  /*a4a0*/  LOP3.LUT R6, R4, 0x1f, RZ, 0xc0, !PT ;  /* 0x0000001f04067812 */ /* 0x002fe200078ec0ff */
[----:B------:R-:W-:Y:S01]  /*a4b0*/  IMAD.MOV.U32 R4, RZ, RZ, R16 ;  /* 0x000000ffff047224 */ /* 0x000fe200078e0010 */
[----:B------:R-:W-:-:S09]  /*a4c0*/  LOP3.LUT R10, R9, 0x1, RZ, 0xc0, !PT ;  /* 0x00000001090a7812 */ /* 0x000fd200078ec0ff */
[----:B------:R-:W-:Y:S05]  /*a4d0*/  @!P0 BRA `(.L_x_53) ;  /* 0x0000000c00148947 */ /* 0x000fea0003800000 */
[----:B------:R-:W-:Y:S01]  /*a4e0*/  BSSY B0, `(.L_x_53) ;  /* 0x00000c4000007945 */ /* 0x000fe20003800000 */
[----:B------:R-:W-:Y:S02]  /*a4f0*/  IMAD.IADD R9, R9, 0x1, -R10 ;  /* 0x0000000109097824 */ /* 0x000fe400078e0a0a */
[----:B------:R-:W-:Y:S02]  /*a500*/  IMAD.MOV.U32 R11, RZ, RZ, 0x1 ;  /* 0x00000001ff0b7424 */ /* 0x000fe400078e00ff */
[----:B------:R-:W-:-:S07]  /*a510*/  IMAD.MOV.U32 R4, RZ, RZ, R16 ;  /* 0x000000ffff047224 */ /* 0x000fce00078e0010 */
.L_x_80:
[----:B------:R-:W-:Y:S01]  /*a520*/  LOP3.LUT P0, RZ, R17, 0x2, RZ, 0xc0, !PT ;  /* 0x0000000211ff7812 */ /* 0x000fe2000780c0ff */
[----:B------:R-:W-:Y:S01]  /*a530*/  VIADD R9, R9, 0xfffffffe ;  /* 0xfffffffe09097836 */ /* 0x000fe20000000000 */
[----:B------:R-:W-:Y:S04]  /*a540*/  BSSY B1, `(.L_x_54) ;  /* 0x000005b000017945 */ /* 0x000fe80003800000 */
[----:B------:R-:W-:-:S07]  /*a550*/  ISETP.NE.AND P1, PT, R9, RZ, PT ;  /* 0x000000ff0900720c */ /* 0x000fce0003f25270 */
[----:B------:R-:W-:Y:S06]  /*a560*/  @!P0 BRA `(.L_x_55) ;  /* 0x0000000400608947 */ /* 0x000fec0003800000 */
[----:B------:R-:W-:Y:S01]  /*a570*/  LOP3.LUT P0, RZ, R17, 0x1, RZ, 0xc0, !PT ;  /* 0x0000000111ff7812 */ /* 0x000fe2000780c0ff */
[----:B------:R-:W-:Y:S01]  /*a580*/  IMAD.MOV.U32 R12, RZ, RZ, R7 ;  /* 0x000000ffff0c7224 */ /* 0x000fe200078e0007 */
[----:B------:R-:W-:-:S11]  /*a590*/  SHF.L.U32 R8, R11, 0x1f, RZ ;  /* 0x0000001f0b087819 */ /* 0x000fd600000006ff */
[----:B------:R-:W-:Y:S05]  /*a5a0*/  @!P0 BRA `(.L_x_56) ;  /* 0x00000000004c8947 */ /* 0x000fea0003800000 */
[----:B------:R-:W1:Y:S01]  /*a5b0*/  LDC R12, c[0x0][0x43c] ;  /* 0x00010f00ff0c7b82 */ /* 0x000e620000000800 */
[----:B------:R-:W-:Y:S01]  /*a5c0*/  MOV R13, R7 ;  /* 0x00000007000d7202 */ /* 0x000fe20000000f00 */
[----:B------:R-:W-:Y:S01]  /*a5d0*/  ULDC.64 UR4, c[0x0][0x428] ;  /* 0x00010a0000047ab9 */ /* 0x000fe20000000a00 */
[----:B-1----:R-:W-:-:S13]  /*a5e0*/  ISETP.NE.AND P0, PT, R12, 0x1, PT ;  /* 0x000000010c00780c */ /* 0x002fda0003f05270 */
[----:B------:R-:W1:Y:S02]  /*a5f0*/  @P0 LDC.64 R2, c[0x0][0x440] ;  /* 0x00011000ff020b82 */ /* 0x000e640000000a00 */
[----:B-1----:R-:W-:-:S05]  /*a600*/  @P0 IMAD.HI.U32 R2, R7, R2, RZ ;  /* 0x0000000207020227 */ /* 0x002fca00078e00ff */
[----:B------:R-:W-:Y:S01]  /*a610*/  @P0 SHF.R.U32.HI R13, RZ, R3, R2 ;  /* 0x00000003ff0d0219 */ /* 0x000fe20000011602 */
[----:B------:R-:W-:-:S03]  /*a620*/  IMAD R2, R22, UR4, RZ ;  /* 0x0000000416027c24 */ /* 0x000fc6000f8e02ff */
[--C-:B------:R-:W-:Y:S01]  /*a630*/  SHF.R.S32.HI R3, RZ, 0x1f, R13.reuse ;  /* 0x0000001fff037819 */ /* 0x100fe2000001140d */
[----:B------:R-:W-:Y:S02]  /*a640*/  IMAD R5, R19, UR5, R2 ;  /* 0x0000000513057c24 */ /* 0x000fe4000f8e0202 */
[----:B------:R-:W-:-:S04]  /*a650*/  IMAD.MOV.U32 R2, RZ, RZ, R13 ;  /* 0x000000ffff027224 */ /* 0x000fc800078e000d */
[----:B------:R-:W-:Y:S01]  /*a660*/  IMAD.WIDE.U32 R2, R19, UR4, R2 ;  /* 0x0000000413027c25 */ /* 0x000fe2000f8e0002 */
[----:B------:R-:W-:-:S03]  /*a670*/  ULDC.64 UR4, c[0x0][0x418] ;  /* 0x0001060000047ab9 */ /* 0x000fc60000000a00 */
[----:B------:R-:W-:Y:S01]  /*a680*/  IMAD.IADD R3, R5, 0x1, R3 ;  /* 0x0000000105037824 */ /* 0x000fe200078e0203 */
[----:B------:R-:W-:-:S04]  /*a690*/  LEA R4, P0, R2, UR4, 0x2 ;  /* 0x0000000402047c11 */ /* 0x000fc8000f8010ff */
[----:B------:R-:W-:-:S05]  /*a6a0*/  LEA.HI.X R5, R2, UR5, R3, 0x2, P0 ;  /* 0x0000000502057c11 */ /* 0x000fca00080f1403 */
[----:B------:R1:W5:Y:S01]  /*a6b0*/  LDG.E R4, desc[UR42][R4.64] ;  /* 0x0000002a04047981 */ /* 0x000362000c1e1900 */
[----:B------:R-:W-:-:S04]  /*a6c0*/  IMAD.MOV R2, RZ, RZ, -R13 ;  /* 0x000000ffff027224 */ /* 0x000fc800078e0a0d */
[----:B------:R-:W-:-:S07]  /*a6d0*/  IMAD R12, R12, R2, R7 ;  /* 0x000000020c0c7224 */ /* 0x000fce00078e0207 */
.L_x_56:
[----:B------:R-:W2:Y:S01]  /*a6e0*/  SYNCS.PHASECHK.TRANS64.TRYWAIT P0, [UR38+0x30848], R8 ;  /* 0x03084808ff0075a7 */ /* 0x000ea20008000166 */
[----:B------:R-:W-:Y:S01]  /*a6f0*/  BSSY B2, `(.L_x_57) ;  /* 0x0000003000027945 */ /* 0x000fe20003800000 */
[----:B------:R-:W-:-:S03]  /*a700*/  ISETP.NE.AND P2, PT, R27, RZ, PT ;  /* 0x000000ff1b00720c */ /* 0x000fc60003f45270 */
[----:B--2---:R-:W-:Y:S10]  /*a710*/  @!P0 BRA `(.L_x_58) ;  /* 0x0000002400ec8947 */ /* 0x004ff40003800000 */
.L_x_142:
[----:B------:R-:W-:Y:S05]  /*a720*/  BSYNC B2 ;  /* 0x0000000000027941 */ /* 0x000fea0003800000 */
.L_x_57:
[----:B------:R-:W-:Y:S04]  /*a730*/  BSSY B2, `(.L_x_59) ;  /* 0x0000007000027945 */ /* 0x000fe80003800000 */
[----:B------:R-:W-:Y:S05]  /*a740*/  @P2 BRA `(.L_x_60) ;  /* 0x0000000000142947 */ /* 0x000fea0003800000 */
[----:B------:R-:W-:Y:S01]  /*a750*/  ISETP.NE.AND P0, PT, R6, RZ, PT ;  /* 0x000000ff0600720c */ /* 0x000fe20003f05270 */
[----:B------:R-:W-:-:S04]  /*a760*/  IMAD.MOV.U32 R2, RZ, RZ, 0x6000 ;  /* 0x00006000ff027424 */ /* 0x000fc800078e00ff */
[----:B------:R3:W-:Y:S08]  /*a770*/  SYNCS.ARRIVE.TRANS64 RZ, [UR38+0x30838], R2 ;  /* 0x03083802ffff79a7 */ /* 0x0007f00008000026 */
[----:B---3--:R-:W-:Y:S05]  /*a780*/  @!P0 BRA `(.L_x_60) ;  /* 0x0000000000048947 */ /* 0x008fea0003800000 */
[----:B------:R-:W-:Y:S01]  /*a790*/  BPT.TRAP 0x1 ;  /* 0x000000040000795c */ /* 0x000fe20000300000 */
.L_x_60:
[----:B------:R-:W-:Y:S05]  /*a7a0*/  BSYNC B2 ;  /* 0x0000000000027941 */ /* 0x000fea0003800000 */
.L_x_59:
[----:B-1----:R-:W-:Y:S01]  /*a7b0*/  IMAD.MOV.U32 R5, RZ, RZ, RZ ;  /* 0x000000ffff057224 */ /* 0x002fe200078e00ff */
[----:B------:R-:W-:Y:S01]  /*a7c0*/  ULDC.64 UR4, c[0x0][0x198] ;  /* 0x0000660000047ab9 */ /* 0x000fe20000000a00 */
[----:B------:R-:W-:Y:S01]  /*a7d0*/  PLOP3.LUT P0, PT, PT, PT, PT, 0x80, 0x0 ;  /* 0x000000000000781c */ /* 0x000fe20003f0f070 */
[----:B------:R-:W-:Y:S01]  /*a7e0*/  UIADD3 UR4, UP0, UR4, 0x370, URZ ;  /* 0x0000037004047890 */ /* 0x000fe2000ff1e03f */
[----:B------:R-:W-:Y:S01]  /*a7f0*/  IMAD R2, R12, 0xc0, RZ ;  /* 0x000000c00c027824 */ /* 0x000fe200078e02ff */
[----:B------:R-:W-:Y:S01]  /*a800*/  R2UR UR34, R5 ;  /* 0x00000000052272ca */ /* 0x000fe200000e0000 */
[----:B------:R-:W-:Y:S02]  /*a810*/  UIADD3 UR32, UR38, 0x18400, URZ ;  /* 0x0001840026207890 */ /* 0x000fe4000fffe03f */
[----:B------:R-:W-:Y:S02]  /*a820*/  UIADD3 UR33, UR38, 0x30838, URZ ;  /* 0x0003083826217890 */ /* 0x000fe4000fffe03f */
[----:B------:R-:W-:Y:S01]  /*a830*/  UIADD3.X UR5, URZ, UR5, URZ, UP0, !UPT ;  /* 0x000000053f057290 */ /* 0x000fe200087fe43f */
[----:B------:R-:W-:Y:S01]  /*a840*/  UMOV UR6, 0x0 ;  /* 0x0000000000067882 */ /* 0x000fe20000000000 */
[----:B------:R-:W-:-:S10]  /*a850*/  UMOV UR7, 0x14f00000 ;  /* 0x14f0000000077882 */ /* 0x000fd40000000000 */
.L_x_61:
[----:B------:R-:W-:-:S13]  /*a860*/  @P0 ELECT P3, URZ, PT ;  /* 0x00000000003f082f */ /* 0x000fda0003860000 */
[----:B-----5:R-:W-:Y:S02]  /*a870*/  @P3 R2UR UR37, R4 ;  /* 0x00000000042532ca */ /* 0x020fe400000e0000 */
[----:B------:R-:W-:Y:S02]  /*a880*/  @P3 R2UR UR35, R2 ;  /* 0x00000000022332ca */ /* 0x000fe400000e0000 */
[----:B------:R-:W-:Y:S02]  /*a890*/  @P3 PLOP3.LUT P0, PT, P3, PT, PT, 0x8, 0x0 ;  /* 0x000000000000381c */ /* 0x000fe40001f0e170 */
[----:B------:R-:W-:-:S09]  /*a8a0*/  PLOP3.LUT P3, PT, PT, PT, PT, 0x8, 0x0 ;  /* 0x000000000000781c */ /* 0x000fd20003f6e170 */
[----:B------:R1:W-:Y:S02]  /*a8b0*/  UTMALDG.4D [UR32], [UR4], desc[UR6] ;  /* 0x00000620040075b4 */ /* 0x0003e40008019000 */
[----:B-1----:R-:W-:Y:S05]  /*a8c0*/  @P0 BRA.U.ANY `(.L_x_61) ;  /* 0xfffffffd00e40947 */ /* 0x002fea000393ffff */
[----:B------:R-:W1:Y:S01]  /*a8d0*/  SYNCS.PHASECHK.TRANS64.TRYWAIT P0, [UR38+0x30860], R8 ;  /* 0x03086008ff0075a7 */ /* 0x000e620008000166 */
[----:B------:R-:W-:Y:S04]  /*a8e0*/  BSSY B2, `(.L_x_62) ;  /* 0x0000002000027945 */ /* 0x000fe80003800000 */
[----:B-1----:R-:W-:Y:S05]  /*a8f0*/  @!P0 BRA `(.L_x_63) ;  /* 0x00000024008c8947 */ /* 0x002fea0003800000 */
.L_x_143:
[----:B------:R-:W-:Y:S05]  /*a900*/  BSYNC B2 ;  /* 0x0000000000027941 */ /* 0x000fea0003800000 */
.L_x_62:
[----:B------:R-:W-:Y:S01]  /*a910*/  BSSY B2, `(.L_x_64) ;  /* 0x0000009000027945 */ /* 0x000fe20003800000 */
[----:B------:R-:W-:Y:S02]  /*a920*/  IMAD.MOV.U32 R2, RZ, RZ, 0x0 ;  /* 0x00000000ff027424 */ /* 0x000fe400078e00ff */
[----:B-12---:R-:W-:Y:S01]  /*a930*/  IMAD.MOV.U32 R3, RZ, RZ, 0x14f00000 ;  /* 0x14f00000ff037424 */ /* 0x006fe200078e00ff */
[----:B------:R-:W-:Y:S06]  /*a940*/  @P2 BRA `(.L_x_65) ;  /* 0x0000000000142947 */ /* 0x000fec0003800000 */
[----:B------:R-:W-:Y:S01]  /*a950*/  ISETP.NE.AND P0, PT, R6, RZ, PT ;  /* 0x000000ff0600720c */ /* 0x000fe20003f05270 */
[----:B------:R-:W-:-:S04]  /*a960*/  IMAD.MOV.U32 R8, RZ, RZ, 0x6000 ;  /* 0x00006000ff087424 */ /* 0x000fc800078e00ff */
[----:B------:R1:W-:Y:S08]  /*a970*/  SYNCS.ARRIVE.TRANS64 RZ, [UR38+0x30850], R8 ;  /* 0x03085008ffff79a7 */ /* 0x0003f00008000026 */
[----:B-1----:R-:W-:Y:S05]  /*a980*/  @!P0 BRA `(.L_x_65) ;  /* 0x0000000000048947 */ /* 0x002fea0003800000 */
[----:B------:R-:W-:Y:S01]  /*a990*/  BPT.TRAP 0x1 ;  /* 0x000000040000795c */ /* 0x000fe20000300000 */
.L_x_65:
[----:B------:R-:W-:Y:S05]  /*a9a0*/  BSYNC B2 ;  /* 0x0000000000027941 */ /* 0x000fea0003800000 */
.L_x_64:
[----:B------:R-:W-:Y:S01]  /*a9b0*/  R2UR UR7, R3 ;  /* 0x00000000030772ca */ /* 0x000fe200000e0000 */
[----:B------:R-:W-:Y:S01]  /*a9c0*/  ULDC.64 UR4, c[0x0][0x198] ;  /* 0x0000660000047ab9 */ /* 0x000fe20000000a00 */
[----:B------:R-:W-:Y:S01]  /*a9d0*/  R2UR UR10, R5 ;  /* 0x00000000050a72ca */ /* 0x000fe200000e0000 */
[----:B------:R-:W-:Y:S01]  /*a9e0*/  UIADD3 UR4, UP0, UR4, 0x470, URZ ;  /* 0x0000047004047890 */ /* 0x000fe2000ff1e03f */
[----:B------:R-:W-:Y:S01]  /*a9f0*/  R2UR UR6, R2 ;  /* 0x00000000020672ca */ /* 0x000fe200000e0000 */
[----:B------:R-:W-:Y:S01]  /*aa00*/  IMAD R2, R18, 0xc0, RZ ;  /* 0x000000c012027824 */ /* 0x000fe200078e02ff */
[----:B------:R-:W-:Y:S01]  /*aa10*/  PLOP3.LUT P0, PT, PT, PT, PT, 0x80, 0x0 ;  /* 0x000000000000781c */ /* 0x000fe20003f0f070 */
[----:B------:R-:W-:Y:S02]  /*aa20*/  UIADD3 UR8, UR38, 0x400, URZ ;  /* 0x0000040026087890 */ /* 0x000fe4000fffe03f */
[----:B------:R-:W-:Y:S02]  /*aa30*/  UIADD3 UR9, UR38, 0x30850, URZ ;  /* 0x0003085026097890 */ /* 0x000fe4000fffe03f */
[----:B------:R-:W-:-:S12]  /*aa40*/  UIADD3.X UR5, URZ, UR5, URZ, UP0, !UPT ;  /* 0x000000053f057290 */ /* 0x000fd800087fe43f */
.L_x_66:
[----:B------:R-:W-:-:S13]  /*aa50*/  @P0 ELECT P2, URZ, PT ;  /* 0x00000000003f082f */ /* 0x000fda0003840000 */
[----:B------:R-:W-:Y:S01]  /*aa60*/  @P2 R2UR UR13, R16 ;  /* 0x00000000100d22ca */ /* 0x000fe200000e0000 */
[----:B------:R-:W-:Y:S01]  /*aa70*/  UMOV UR12, UR36 ;  /* 0x00000024000c7c82 */ /* 0x000fe20008000000 */
[----:B------:R-:W-:Y:S02]  /*aa80*/  @P2 R2UR UR11, R2 ;  /* 0x00000000020b22ca */ /* 0x000fe400000e0000 */
[----:B------:R-:W-:Y:S02]  /*aa90*/  @P2 PLOP3.LUT P0, PT, P2, PT, PT, 0x8, 0x0 ;  /* 0x000000000000281c */ /* 0x000fe4000170e170 */
[----:B------:R-:W-:-:S09]  /*aaa0*/  PLOP3.LUT P2, PT, PT, PT, PT, 0x8, 0x0 ;  /* 0x000000000000781c */ /* 0x000fd20003f4e170 */
[----:B------:R1:W-:Y:S02]  /*aab0*/  UTMALDG.4D [UR8], [UR4], desc[UR6] ;  /* 0x00000608040075b4 */ /* 0x0003e40008019000 */
[----:B-1----:R-:W-:Y:S05]  /*aac0*/  @P0 BRA.U.ANY `(.L_x_66) ;  /* 0xfffffffd00e00947 */ /* 0x002fea000393ffff */
[----:B------:R-:W-:Y:S02]  /*aad0*/  IMAD.MOV.U32 R18, RZ, RZ, R12 ;  /* 0x000000ffff127224 */ /* 0x000fe400078e000c */
[----:B------:R-:W-:-:S07]  /*aae0*/  IMAD.MOV.U32 R16, RZ, RZ, R4 ;  /* 0x000000ffff107224 */ /* 0x000fce00078e0004 */
.L_x_55:
[----:B------:R-:W-:Y:S05]  /*aaf0*/  BSYNC B1 ;  /* 0x0000000000017941 */ /* 0x000fea0003800000 */
.L_x_54:
[----:B------:R-:W-:Y:S01]  /*ab00*/  LOP3.LUT P0, RZ, R17, 0x2, RZ, 0xc0, !PT ;  /* 0x0000000211ff7812 */ /* 0x000fe2000780c0ff */
[----:B------:R-:W-:Y:S01]  /*ab10*/  BSSY B1, `(.L_x_67) ;  /* 0x000005d000017945 */ /* 0x000fe20003800000 */
[----:B------:R-:W-:-:S11]  /*ab20*/  LOP3.LUT R8, R11, 0x1, RZ, 0x3c, !PT ;  /* 0x000000010b087812 */ /* 0x000fd600078e3cff */
[----:B------:R-:W-:Y:S05]  /*ab30*/  @!P0 BRA `(.L_x_68) ;  /* 0x0000000400688947 */ /* 0x000fea0003800000 */
[----:B------:R-:W-:Y:S01]  /*ab40*/  LOP3.LUT P0, RZ, R17, 0x1, RZ, 0xc0, !PT ;  /* 0x0000000111ff7812 */ /* 0x000fe2000780c0ff */
[----:B------:R-:W-:Y:S01]  /*ab50*/  VIADD R13, R7, 0xffffffff ;  /* 0xffffffff070d7836 */ /* 0x000fe20000000000 */
[----:B------:R-:W-:-:S11]  /*ab60*/  SHF.L.U32 R12, R8, 0x1f, RZ ;  /* 0x0000001f080c7819 */ /* 0x000fd600000006ff */
[----:B------:R-:W-:Y:S05]  /*ab70*/  @!P0 BRA `(.L_x_69) ;  /* 0x00000000004c8947 */ /* 0x000fea0003800000 */
[----:B------:R-:W1:Y:S01]  /*ab80*/  LDC R14, c[0x0][0x43c] ;  /* 0x00010f00ff0e7b82 */ /* 0x000e620000000800 */
[----:B------:R-:W-:Y:S01]  /*ab90*/  IMAD.MOV.U32 R15, RZ, RZ, R13 ;  /* 0x000000ffff0f7224 */ /* 0x000fe200078e000d */
        /* <DEDUP_REMOVED lines=10> */
[----:B------:R-:W-:-:S04]  /*ac40*/  ULDC.64 UR4, c[0x0][0x418] ;  /* 0x0001060000047ab9 */ /* 0x000fc80000000a00 */
[----:B------:R-:W-:Y:S02]  /*ac50*/  IADD3 R3, R5, R3, RZ ;  /* 0x0000000305037210 */ /* 0x000fe40007ffe0ff */
[----:B------:R-:W-:-:S04]  /*ac60*/  LEA R4, P0, R2, UR4, 0x2 ;  /* 0x0000000402047c11 */ /* 0x000fc8000f8010ff */
[----:B------:R-:W-:-:S05]  /*ac70*/  LEA.HI.X R5, R2, UR5, R3, 0x2, P0 ;  /* 0x0000000502057c11 */ /* 0x000fca00080f1403 */
[----:B------:R1:W5:Y:S01]  /*ac80*/  LDG.E R4, desc[UR42][R4.64] ;  /* 0x0000002a04047981 */ /* 0x000362000c1e1900 */
[----:B------:R-:W-:-:S04]  /*ac90*/  IMAD.MOV R2, RZ, RZ, -R15 ;  /* 0x000000ffff027224 */ /* 0x000fc800078e0a0f */
[----:B------:R-:W-:-:S07]  /*aca0*/  IMAD R13, R14, R2, R13 ;  /* 0x000000020e0d7224 */ /* 0x000fce00078e020d */
.L_x_69:
[----:B------:R-:W2:Y:S01]  /*acb0*/  SYNCS.PHASECHK.TRANS64.TRYWAIT P0, [UR38+0x30840], R12 ;  /* 0x0308400cff0075a7 */ /* 0x000ea20008000166 */
[----:B------:R-:W-:Y:S01]  /*acc0*/  BSSY B2, `(.L_x_70) ;  /* 0x0000003000027945 */ /* 0x000fe20003800000 */
[----:B------:R-:W-:-:S03]  /*acd0*/  ISETP.NE.AND P2, PT, R27, RZ, PT ;  /* 0x000000ff1b00720c */ /* 0x000fc60003f45270 */
[----:B--2---:R-:W-:Y:S10]  /*ace0*/  @!P0 BRA `(.L_x_71) ;  /* 0x0000002000a88947 */ /* 0x004ff40003800000 */
.L_x_144:
[----:B------:R-:W-:Y:S05]  /*acf0*/  BSYNC B2 ;  /* 0x0000000000027941 */ /* 0x000fea0003800000 */
.L_x_70:
[----:B------:R-:W-:Y:S04]  /*ad00*/  BSSY B2, `(.L_x_72) ;  /* 0x0000007000027945 */ /* 0x000fe80003800000 */
[----:B------:R-:W-:Y:S05]  /*ad10*/  @P2 BRA `(.L_x_73) ;  /* 0x0000000000142947 */ /* 0x000fea0003800000 */
[----:B------:R-:W-:Y:S01]  /*ad20*/  ISETP.NE.AND P0, PT, R6, RZ, PT ;  /* 0x000000ff0600720c */ /* 0x000fe20003f05270 */
[----:B------:R-:W-:-:S04]  /*ad30*/  IMAD.MOV.U32 R2, RZ, RZ, 0x6000 ;  /* 0x00006000ff027424 */ /* 0x000fc800078e00ff */
[----:B------:R3:W-:Y:S08]  /*ad40*/  SYNCS.ARRIVE.TRANS64 RZ, [UR38+0x30830], R2 ;  /* 0x03083002ffff79a7 */ /* 0x0007f00008000026 */
[----:B---3--:R-:W-:Y:S05]  /*ad50*/  @!P0 BRA `(.L_x_73) ;  /* 0x0000000000048947 */ /* 0x008fea0003800000 */
[----:B------:R-:W-:Y:S01]  /*ad60*/  BPT.TRAP 0x1 ;  /* 0x000000040000795c */ /* 0x000fe20000300000 */
.L_x_73:
[----:B------:R-:W-:Y:S05]  /*ad70*/  BSYNC B2 ;  /* 0x0000000000027941 */ /* 0x000fea0003800000 */
.L_x_72:
        /* <DEDUP_REMOVED lines=11> */
.L_x_74:
[----:B------:R-:W-:-:S13]  /*ae30*/  @P0 ELECT P3, URZ, PT ;  /* 0x00000000003f082f */ /* 0x000fda0003860000 */
[----:B-----5:R-:W-:Y:S01]  /*ae40*/  @P3 R2UR UR13, R4 ;  /* 0x00000000040d32ca */ /* 0x020fe200000e0000 */
[----:B------:R-:W-:Y:S01]  /*ae50*/  UMOV UR12, UR36 ;  /* 0x00000024000c7c82 */ /* 0x000fe20008000000 */
[----:B------:R-:W-:Y:S02]  /*ae60*/  @P3 R2UR UR11, R2 ;  /* 0x00000000020b32ca */ /* 0x000fe400000e0000 */
[----:B------:R-:W-:Y:S02]  /*ae70*/  @P3 PLOP3.LUT P0, PT, P3, PT, PT, 0x8, 0x0 ;  /* 0x000000000000381c */ /* 0x000fe40001f0e170 */
[----:B------:R-:W-:-:S09]  /*ae80*/  PLOP3.LUT P3, PT, PT, PT, PT, 0x8, 0x0 ;  /* 0x000000000000781c */ /* 0x000fd20003f6e170 */
[----:B------:R1:W-:Y:S02]  /*ae90*/  UTMALDG.4D [UR8], [UR4], desc[UR6] ;  /* 0x00000608040075b4 */ /* 0x0003e40008019000 */
[----:B-1----:R-:W-:Y:S05]  /*aea0*/  @P0 BRA.U.ANY `(.L_x_74) ;  /* 0xfffffffd00e00947 */ /* 0x002fea000393ffff */
[----:B------:R-:W-:Y:S01]  /*aeb0*/  SHF.L.U32 R2, R11, 0x1f, RZ ;  /* 0x0000001f0b027819 */ /* 0x000fe200000006ff */
[----:B------:R-:W-:Y:S03]  /*aec0*/  BSSY B2, `(.L_x_75) ;  /* 0x0000003000027945 */ /* 0x000fe60003800000 */
[----:B------:R-:W1:Y:S02]  /*aed0*/  SYNCS.PHASECHK.TRANS64.TRYWAIT P0, [UR38+0x30868], R2 ;  /* 0x03086802ff0075a7 */ /* 0x000e640008000166 */
[----:B-1----:R-:W-:Y:S05]  /*aee0*/  @!P0 BRA `(.L_x_76) ;  /* 0x0000002000408947 */ /* 0x002fea0003800000 */
.L_x_145:
[----:B------:R-:W-:Y:S05]  /*aef0*/  BSYNC B2 ;  /* 0x0000000000027941 */ /* 0x000fea0003800000 */
.L_x_75:
[----:B------:R-:W-:Y:S01]  /*af00*/  BSSY B2, `(.L_x_77) ;  /* 0x0000009000027945 */ /* 0x000fe20003800000 */
[----:B-1----:R-:W-:Y:S02]  /*af10*/  IMAD.MOV.U32 R2, RZ, RZ, 0x0 ;  /* 0x00000000ff027424 */ /* 0x002fe400078e00ff */
[----:B--2---:R-:W-:Y:S01]  /*af20*/  IMAD.MOV.U32 R3, RZ, RZ, 0x14f00000 ;  /* 0x14f00000ff037424 */ /* 0x004fe200078e00ff */
[----:B------:R-:W-:Y:S06]  /*af30*/  @P2 BRA `(.L_x_78) ;  /* 0x0000000000142947 */ /* 0x000fec0003800000 */
[----:B------:R-:W-:Y:S01]  /*af40*/  ISETP.NE.AND P0, PT, R6, RZ, PT ;  /* 0x000000ff0600720c */ /* 0x000fe20003f05270 */
[----:B------:R-:W-:-:S04]  /*af50*/  IMAD.MOV.U32 R11, RZ, RZ, 0x6000 ;  /* 0x00006000ff0b7424 */ /* 0x000fc800078e00ff */
[----:B------:R1:W-:Y:S08]  /*af60*/  SYNCS.ARRIVE.TRANS64 RZ, [UR38+0x30858], R11 ;  /* 0x0308580bffff79a7 */ /* 0x0003f00008000026 */
[----:B-1----:R-:W-:Y:S05]  /*af70*/  @!P0 BRA `(.L_x_78) ;  /* 0x0000000000048947 */ /* 0x002fea0003800000 */
[----:B------:R-:W-:Y:S01]  /*af80*/  BPT.TRAP 0x1 ;  /* 0x000000040000795c */ /* 0x000fe20000300000 */
.L_x_78:
[----:B------:R-:W-:Y:S05]  /*af90*/  BSYNC B2 ;  /* 0x0000000000027941 */ /* 0x000fea0003800000 */
.L_x_77:
        /* <DEDUP_REMOVED lines=10> */
.L_x_79:
        /* <DEDUP_REMOVED lines=10> */
.L_x_68:
[----:B------:R-:W-:Y:S05]  /*b0e0*/  BSYNC B1 ;  /* 0x0000000000017941 */ /* 0x000fea0003800000 */
.L_x_67:
[----:B------:R-:W-:Y:S02]  /*b0f0*/  VIADD R7, R7, 0xfffffffe ;  /* 0xfffffffe07077836 */ /* 0x000fe40000000000 */
[----:B------:R-:W-:Y:S01]  /*b100*/  IMAD.MOV.U32 R11, RZ, RZ, R8 ;  /* 0x000000ffff0b7224 */ /* 0x000fe200078e0008 */
[----:B------:R-:W-:Y:S06]  /*b110*/  @P1 BRA `(.L_x_80) ;  /* 0xfffffff400001947 */ /* 0x000fec000383ffff */
[----:B------:R-:W-:Y:S05]  /*b120*/  BSYNC B0 ;  /* 0x0000000000007941 */ /* 0x000fea0003800000 */
.L_x_53:
[----:B------:R-:W-:Y:S01]  /*b130*/  ISETP.NE.AND P0, PT, R10, RZ, PT ;  /* 0x000000ff0a00720c */ /* 0x000fe20003f05270 */
[----:B------:R-:W-:-:S12]  /*b140*/  BSSY B0, `(.L_x_52) ;  /* 0x000005d000007945 */ /* 0x000fd80003800000 */
[----:B------:R-:W-:Y:S05]  /*b150*/  @!P0 BRA `(.L_x_81) ;  /* 0x00000004006c8947 */ /* 0x000fea0003800000 */
[----:B------:R-:W-:Y:S01]  /*b160*/  LOP3.LUT P1, RZ, R17, 0x2, RZ, 0xc0, !PT ;  /* 0x0000000211ff7812 */ /* 0x000fe2000782c0ff */
[----:B------:R-:W-:-:S12]  /*b170*/  IMAD.MOV.U32 R0, RZ, RZ, 0x1 ;  /* 0x00000001ff007424 */ /* 0x000fd800078e00ff */
[----:B------:R-:W-:Y:S05]  /*b180*/  @!P1 BRA `(.L_x_81) ;  /* 0x0000000400609947 */ /* 0x000fea0003800000 */
[----:B------:R-:W-:Y:S02]  /*b190*/  LOP3.LUT P1, RZ, R17, 0x1, RZ, 0xc0, !PT ;  /* 0x0000000111ff7812 */ /* 0x000fe4000782c0ff */
[----:B------:R-:W-:-:S11]  /*b1a0*/  SHF.L.U32 R9, R8, 0x1f, RZ ;  /* 0x0000001f08097819 */ /* 0x000fd600000006ff */
[----:B------:R-:W-:Y:S05]  /*b1b0*/  @!P1 BRA `(.L_x_82) ;  /* 0x00000000004c9947 */ /* 0x000fea0003800000 */
        /* <DEDUP_REMOVED lines=19> */
.L_x_82:
[----:B------:R-:W2:Y:S01]  /*b2f0*/  SYNCS.PHASECHK.TRANS64.TRYWAIT P0, [UR38+0x30848], R9 ;  /* 0x03084809ff0075a7 */ /* 0x000ea20008000166 */
[----:B------:R-:W-:Y:S01]  /*b300*/  BSSY B1, `(.L_x_83) ;  /* 0x0000003000017945 */ /* 0x000fe20003800000 */
[----:B------:R-:W-:-:S03]  /*b310*/  ISETP.NE.AND P1, PT, R27, RZ, PT ;  /* 0x000000ff1b00720c */ /* 0x000fc60003f25270 */
[----:B--2---:R-:W-:Y:S10]  /*b320*/  @!P0 BRA `(.L_x_84) ;  /* 0x0000001c00488947 */ /* 0x004ff40003800000 */
.L_x_146:
[----:B------:R-:W-:Y:S05]  /*b330*/  BSYNC B1 ;  /* 0x0000000000017941 */ /* 0x000fea0003800000 */
.L_x_83:
[----:B------:R-:W-:Y:S04]  /*b340*/  BSSY B1, `(.L_x_85) ;  /* 0x0000007000017945 */ /* 0x000fe80003800000 */
[----:B------:R-:W-:Y:S05]  /*b350*/  @P1 BRA `(.L_x_86) ;  /* 0x0000000000141947 */ /* 0x000fea0003800000 */
[----:B------:R-:W-:Y:S01]  /*b360*/  ISETP.NE.AND P0, PT, R6, RZ, PT ;  /* 0x000000ff0600720c */ /* 0x000fe20003f05270 */
[----:B--2---:R-:W-:-:S04]  /*b370*/  IMAD.MOV.U32 R2, RZ, RZ, 0x6000 ;  /* 0x00006000ff027424 */ /* 0x004fc800078e00ff */
[----:B------:R3:W-:Y:S08]  /*b380*/  SYNCS.ARRIVE.TRANS64 RZ, [UR38+0x30838], R2 ;  /* 0x03083802ffff79a7 */ /* 0x0007f00008000026 */
[----:B---3--:R-:W-:Y:S05]  /*b390*/  @!P0 BRA `(.L_x_86) ;  /* 0x0000000000048947 */ /* 0x008fea0003800000 */
[----:B------:R-:W-:Y:S01]  /*b3a0*/  BPT.TRAP 0x1 ;  /* 0x000000040000795c */ /* 0x000fe20000300000 */
.L_x_86:
[----:B------:R-:W-:Y:S05]  /*b3b0*/  BSYNC B1 ;  /* 0x0000000000017941 */ /* 0x000fea0003800000 */
.L_x_85:
[----:B-1----:R-:W-:Y:S01]  /*b3c0*/  IMAD.MOV.U32 R5, RZ, RZ, RZ ;  /* 0x000000ffff057224 */ /* 0x002fe200078e00ff */
[----:B------:R-:W-:Y:S01]  /*b3d0*/  ULDC.64 UR4, c[0x0][0x198] ;  /* 0x0000660000047ab9 */ /* 0x000fe20000000a00 */
[----:B------:R-:W-:Y:S01]  /*b3e0*/  PLOP3.LUT P0, PT, PT, PT, PT, 0x80, 0x0 ;  /* 0x000000000000781c */ /* 0x000fe20003f0f070 */
[----:B------:R-:W-:Y:S01]  /*b3f0*/  UIADD3 UR4, UP0, UR4, 0x370, URZ ;  /* 0x0000037004047890 */ /* 0x000fe2000ff1e03f */
[----:B--2---:R-:W-:Y:S01]  /*b400*/  IMAD R2, R7, 0xc0, RZ ;  /* 0x000000c007027824 */ /* 0x004fe200078e02ff */
[----:B------:R-:W-:Y:S01]  /*b410*/  R2UR UR10, R5 ;  /* 0x00000000050a72ca */ /* 0x000fe200000e0000 */
[----:B------:R-:W-:Y:S02]  /*b420*/  UIADD3 UR8, UR38, 0x18400, URZ ;  /* 0x0001840026087890 */ /* 0x000fe4000fffe03f */
[----:B------:R-:W-:Y:S02]  /*b430*/  UIADD3 UR9, UR38, 0x30838, URZ ;  /* 0x0003083826097890 */ /* 0x000fe4000fffe03f */
[----:B------:R-:W-:Y:S01]  /*b440*/  UIADD3.X UR5, URZ, UR5, URZ, UP0, !UPT ;  /* 0x000000053f057290 */ /* 0x000fe200087fe43f */
[----:B------:R-:W-:Y:S01]  /*b450*/  UMOV UR6, 0x0 ;  /* 0x0000000000067882 */ /* 0x000fe20000000000 */
[----:B------:R-:W-:-:S10]  /*b460*/  UMOV UR7, 0x14f00000 ;  /* 0x14f0000000077882 */ /* 0x000fd40000000000 */
.L_x_87:
        /* <DEDUP_REMOVED lines=11> */
.L_x_147:
[----:B------:R-:W-:Y:S05]  /*b520*/  BSYNC B1 ;  /* 0x0000000000017941 */ /* 0x000fea0003800000 */
.L_x_88:
[----:B------:R-:W-:Y:S01]  /*b530*/  BSSY B1, `(.L_x_90) ;  /* 0x0000009000017945 */ /* 0x000fe20003800000 */
[----:B-1----:R-:W-:Y:S02]  /*b540*/  IMAD.MOV.U32 R2, RZ, RZ, 0x0 ;  /* 0x00000000ff027424 */ /* 0x002fe400078e00ff */
[----:B------:R-:W-:Y:S01]  /*b550*/  IMAD.MOV.U32 R3, RZ, RZ, 0x14f00000 ;  /* 0x14f00000ff037424 */ /* 0x000fe200078e00ff */
[----:B------:R-:W-:Y:S06]  /*b560*/  @P1 BRA `(.L_x_91) ;  /* 0x0000000000141947 */ /* 0x000fec0003800000 */
[----:B------:R-:W-:Y:S01]  /*b570*/  ISETP.NE.AND P0, PT, R6, RZ, PT ;  /* 0x000000ff0600720c */ /* 0x000fe20003f05270 */
[----:B------:R-:W-:-:S04]  /*b580*/  IMAD.MOV.U32 R9, RZ, RZ, 0x6000 ;  /* 0x00006000ff097424 */ /* 0x000fc800078e00ff */
[----:B------:R1:W-:Y:S08]  /*b590*/  SYNCS.ARRIVE.TRANS64 RZ, [UR38+0x30850], R9 ;  /* 0x03085009ffff79a7 */ /* 0x0003f00008000026 */
[----:B-1----:R-:W-:Y:S05]  /*b5a0*/  @!P0 BRA `(.L_x_91) ;  /* 0x0000000000048947 */ /* 0x002fea0003800000 */
[----:B------:R-:W-:Y:S01]  /*b5b0*/  BPT.TRAP 0x1 ;  /* 0x000000040000795c */ /* 0x000fe20000300000 */
.L_x_91:
[----:B------:R-:W-:Y:S05]  /*b5c0*/  BSYNC B1 ;  /* 0x0000000000017941 */ /* 0x000fea0003800000 */
.L_x_90:
        /* <DEDUP_REMOVED lines=10> */
.L_x_92:
        /* <DEDUP_REMOVED lines=10> */
.L_x_81:
[----:B------:R-:W-:Y:S05]  /*b710*/  BSYNC B0 ;  /* 0x0000000000007941 */ /* 0x000fea0003800000 */
.L_x_52:
[----:B------:R-:W-:Y:S01]  /*b720*/  LOP3.LUT P0, RZ, R17, 0x2, RZ, 0xc0, !PT ;  /* 0x0000000211ff7812 */ /* 0x000fe2000780c0ff */
[----:B------:R-:W-:-:S12]  /*b730*/  BSSY B0, `(.L_x_93) ;  /* 0x0000027000007945 */ /* 0x000fd80003800000 */
[----:B------:R-:W-:Y:S05]  /*b740*/  @!P0 BRA `(.L_x_94) ;  /* 0x0000000000948947 */ /* 0x000fea0003800000 */
[----:B------:R-:W-:Y:S01]  /*b750*/  LEA R3, R0, UR38, 0x3 ;  /* 0x0000002600037c11 */ /* 0x000fe2000f8e18ff */
[----:B------:R-:W-:Y:S01]  /*b760*/  BSSY B1, `(.L_x_95) ;  /* 0x0000005000017945 */ /* 0x000fe20003800000 */
[----:B------:R-:W-:Y:S02]  /*b770*/  SHF.L.U32 R2, R8, 0x1f, RZ ;  /* 0x0000001f08027819 */ /* 0x000fe400000006ff */
[----:B------:R-:W-:Y:S02]  /*b780*/  ISETP.NE.AND P1, PT, R27, RZ, PT ;  /* 0x000000ff1b00720c */ /* 0x000fe40003f25270 */
[----:B------:R-:W1:Y:S02]  /*b790*/  SYNCS.PHASECHK.TRANS64.TRYWAIT P0, [R3+URZ+0x30860], R2 ;  /* 0x03086002030075a7 */ /* 0x000e64000800017f */
[----:B-1----:R-:W-:Y:S09]  /*b7a0*/  @!P0 BRA `(.L_x_96) ;  /* 0x0000001800588947 */ /* 0x002ff20003800000 */
.L_x_148:
[----:B------:R-:W-:Y:S05]  /*b7b0*/  BSYNC B1 ;  /* 0x0000000000017941 */ /* 0x000fea0003800000 */
.L_x_95:
[----:B------:R-:W-:Y:S04]  /*b7c0*/  BSSY B1, `(.L_x_97) ;  /* 0x0000008000017945 */ /* 0x000fe80003800000 */
[----:B------:R-:W-:Y:S05]  /*b7d0*/  @P1 BRA `(.L_x_98) ;  /* 0x0000000000181947 */ /* 0x000fea0003800000 */
[----:B------:R-:W2:Y:S01]  /*b7e0*/  S2R R4, SR_TID.X ;  /* 0x0000000000047919 */ /* 0x000ea20000002100 */
[----:B-1----:R-:W-:-:S04]  /*b7f0*/  IMAD.MOV.U32 R2, RZ, RZ, 0x6000 ;  /* 0x00006000ff027424 */ /* 0x002fc800078e00ff */
[----:B------:R3:W-:Y:S01]  /*b800*/  SYNCS.ARRIVE.TRANS64 RZ, [R3+URZ+0x30850], R2 ;  /* 0x0308500203ff79a7 */ /* 0x0007e2000800003f */
[----:B--2---:R-:W-:-:S13]  /*b810*/  LOP3.LUT P0, RZ, R4, 0x1f, RZ, 0xc0, !PT ;  /* 0x0000001f04ff7812 */ /* 0x004fda000780c0ff */
[----:B---3--:R-:W-:Y:S05]  /*b820*/  @!P0 BRA `(.L_x_98) ;  /* 0x0000000000048947 */ /* 0x008fea0003800000 */
[----:B------:R-:W-:Y:S01]  /*b830*/  BPT.TRAP 0x1 ;  /* 0x000000040000795c */ /* 0x000fe20000300000 */
.L_x_98:
[----:B------:R-:W-:Y:S05]  /*b840*/  BSYNC B1 ;  /* 0x0000000000017941 */ /* 0x000fea0003800000 */
.L_x_97:
[----:B------:R-:W-:Y:S01]  /*b850*/  R2UR UR8, R0 ;  /* 0x00000000000872ca */ /* 0x000fe200000e0000 */
[----:B------:R-:W-:Y:S01]  /*b860*/  ULDC.64 UR4, c[0x0][0x198] ;  /* 0x0000660000047ab9 */ /* 0x000fe20000000a00 */
[----:B------:R-:W-:Y:S01]  /*b870*/  R2UR UR9, R3 ;  /* 0x00000000030972ca */ /* 0x000fe200000e0000 */
[----:B------:R-:W-:Y:S01]  /*b880*/  UIADD3 UR4, UP0, UR4, 0x470, URZ ;  /* 0x0000047004047890 */ /* 0x000fe2000ff1e03f */
[----:B------:R-:W-:Y:S01]  /*b890*/  PLOP3.LUT P0, PT, PT, PT, PT, 0x80, 0x0 ;  /* 0x000000000000781c */ /* 0x000fe20003f0f070 */
[----:B------:R-:W-:Y:S01]  /*b8a0*/  IMAD R18, R18, 0xc0, RZ ;  /* 0x000000c012127824 */ /* 0x000fe200078e02ff */
[----:B------:R-:W-:Y:S01]  /*b8b0*/  UMOV UR6, 0x0 ;  /* 0x0000000000067882 */ /* 0x000fe20000000000 */
[----:B------:R-:W-:Y:S01]  /*b8c0*/  UIADD3.X UR5, URZ, UR5, URZ, UP0, !UPT ;  /* 0x000000053f057290 */ /* 0x000fe200087fe43f */
[----:B------:R-:W-:Y:S01]  /*b8d0*/  UMOV UR7, 0x14f00000 ;  /* 0x14f0000000077882 */ /* 0x000fe20000000000 */
[----:B------:R-:W-:-:S04]  /*b8e0*/  UMOV UR10, URZ ;  /* 0x0000003f000a7c82 */ /* 0x000fc80008000000 */
[----:B------:R-:W-:Y:S02]  /*b8f0*/  UIMAD UR8, UR8, 0x6000, UR38 ;  /* 0x00006000080878a4 */ /* 0x000fe4000f8e0226 */
[----:B------:R-:W-:Y:S02]  /*b900*/  UIADD3 UR9, UR9, 0x30850, URZ ;  /* 0x0003085009097890 */ /* 0x000fe4000fffe03f */
[----:B------:R-:W-:-:S12]  /*b910*/  UIADD3 UR8, UR8, 0x400, URZ ;  /* 0x0000040008087890 */ /* 0x000fd8000fffe03f */
.L_x_99:
[----:B------:R-:W-:-:S13]  /*b920*/  @P0 ELECT P1, URZ, PT ;  /* 0x00000000003f082f */ /* 0x000fda0003820000 */
[----:B------:R-:W-:Y:S01]  /*b930*/  @P1 R2UR UR13, R16 ;  /* 0x00000000100d12ca */ /* 0x000fe200000e0000 */
[----:B------:R-:W-:Y:S01]  /*b940*/  UMOV UR12, UR36 ;  /* 0x00000024000c7c82 */ /* 0x000fe20008000000 */
[----:B------:R-:W-:Y:S02]  /*b950*/  @P1 R2UR UR11, R18 ;  /* 0x00000000120b12ca */ /* 0x000fe400000e0000 */
[----:B------:R-:W-:Y:S02]  /*b960*/  @P1 PLOP3.LUT P0, PT, P1, PT, PT, 0x8, 0x0 ;  /* 0x000000000000181c */ /* 0x000fe40000f0e170 */
[----:B------:R-:W-:-:S09]  /*b970*/  PLOP3.LUT P1, PT, PT, PT, PT, 0x8, 0x0 ;  /* 0x000000000000781c */ /* 0x000fd20003f2e170 */
[----:B------:R2:W-:Y:S02]  /*b980*/  UTMALDG.4D [UR8], [UR4], desc[UR6] ;  /* 0x00000608040075b4 */ /* 0x0005e40008019000 */
[----:B--2---:R-:W-:Y:S05]  /*b990*/  @P0 BRA.U.ANY `(.L_x_99) ;  /* 0xfffffffd00e00947 */ /* 0x004fea000393ffff */
.L_x_94:
[----:B------:R-:W-:Y:S05]  /*b9a0*/  BSYNC B0 ;  /* 0x0000000000007941 */ /* 0x000fea0003800000 */
.L_x_93:
[----:B------:R-:W-:Y:S02]  /*b9b0*/  VIADD R0, R0, 0x1 ;  /* 0x0000000100007836 */ /* 0x000fe40000000000 */
[----:B-1----:R-:W-:-:S03]  /*b9c0*/  IMAD.MOV.U32 R2, RZ, RZ, RZ ;  /* 0x000000ffff027224 */ /* 0x002fc600078e00ff */
[----:B------:R-:W-:-:S04]  /*b9d0*/  ISETP.NE.AND P0, PT, R0, 0x2, PT ;  /* 0x000000020000780c */ /* 0x000fc80003f05270 */
[----:B------:R-:W-:Y:S02]  /*b9e0*/  SEL R3, RZ, 0x1, P0 ;  /* 0x00000001ff037807 */ /* 0x000fe40000000000 */
[----:B------:R-:W-:Y:S02]  /*b9f0*/  SEL R0, R0, RZ, P0 ;  /* 0x000000ff00007207 */ /* 0x000fe40000000000 */
[----:B------:R-:W-:-:S07]  /*ba00*/  LOP3.LUT R8, R8, R3, RZ, 0x3c, !PT ;  /* 0x0000000308087212 */ /* 0x000fce00078e3cff */
.L_x_38:
[----:B------:R-:W1:Y:S01]  /*ba10*/  S2R R4, SR_CgaCtaId ;  /* 0x0000000000047919 */ /* 0x000e620000008800 */
[----:B------:R-:W-:Y:S02]  /*ba20*/  MOV R3, 0x400 ;  /* 0x0000040000037802 */ /* 0x000fe40000000f00 */
[----:B------:R-:W-:Y:S02]  /*ba30*/  SHF.L.U32 R2, R2, 0x1f, RZ ;  /* 0x0000001f02027819 */ /* 0x000fe400000006ff */
[----:B-1----:R-:W-:-:S04]  /*ba40*/  LEA R7, R4, R3, 0x18 ;  /* 0x0000000304077211 */ /* 0x002fc800078ec0ff */
[----:B------:R-:W1:Y:S02]  /*ba50*/  SYNCS.PHASECHK.TRANS64.TRYWAIT P0, [R7+URZ+0x30820], R2 ;  /* 0x03082002070075a7 */ /* 0x000e64000800017f */
[----:B-1----:R-:W-:Y:S05]  /*ba60*/  @!P0 BRA `(.L_x_100) ;  /* 0x0000001400bc8947 */ /* 0x002fea0003800000 */
.L_x_149:
[----:B------:R-:W-:-:S03]  /*ba70*/  UMOV UR4, 0xffffffff ;  /* 0xffffffff00047882 */ /* 0x000fc60000000000 */
[----:B------:R-:W-:Y:S05]  /*ba80*/  BRA.DIV UR4, `(.L_x_101) ;  /* 0x0000001604c87947 */ /* 0x000fea000b800000 */
[----:B------:R2:W3:Y:S02]  /*ba90*/  SHFL.IDX PT, R14, R29, RZ, 0x1f ;  /* 0x00001fff1d0e7589 */ /* 0x0004e400000e0000 */
.L_x_152:
[----:B---3--:R-:W-:-:S13]  /*baa0*/  ISETP.NE.AND P0, PT, R14, RZ, PT ;  /* 0x000000ff0e00720c */ /* 0x008fda0003f05270 */
[----:B------:R-:W-:Y:S05]  /*bab0*/  @P0 BRA `(.L_x_10) ;  /* 0x0000000000840947 */ /* 0x000fea0003800000 */
[----:B------:R-:W-:-:S03]  /*bac0*/  UMOV UR4, 0xffffffff ;  /* 0xffffffff00047882 */ /* 0x000fc60000000000 */
[----:B------:R-:W-:Y:S05]  /*bad0*/  BRA.DIV UR4, `(.L_x_102) ;  /* 0x0000001604dc7947 */ /* 0x000fea000b800000 */
[----:B------:R-:W-:-:S13]  /*bae0*/  ELECT P6, URZ, PT ;  /* 0x00000000003f782f */ /* 0x000fda00038c0000 */
.L_x_155:
[----:B------:R-:W-:Y:S05]  /*baf0*/  @!P6 BRA `(.L_x_10) ;  /* 0x000000000074e947 */ /* 0x000fea0003800000 */
[----:B------:R-:W-:-:S04]  /*bb00*/  LOP3.LUT R26, R26, 0x2, RZ, 0xfc, !PT ;  /* 0x000000021a1a7812 */ /* 0x000fc800078efcff */
[----:B------:R-:W-:-:S13]  /*bb10*/  ISETP.NE.AND P2, PT, R26, 0x3, PT ;  /* 0x000000031a00780c */ /* 0x000fda0003f45270 */
[----:B------:R-:W-:Y:S05]  /*bb20*/  @!P2 BRA `(.L_x_103) ;  /* 0x000000000004a947 */ /* 0x000fea0003800000 */
[----:B------:R-:W-:Y:S01]  /*bb30*/  BPT.TRAP 0x1 ;  /* 0x000000040000795c */ /* 0x000fe20000300000 */
.L_x_103:
[----:B------:R-:W-:Y:S01]  /*bb40*/  VIADD R9, R7, 0x30840 ;  /* 0x0003084007097836 */ /* 0x000fe20000000000 */
[----:B------:R-:W-:Y:S02]  /*bb50*/  SHF.L.U32 R4, R8, 0x1f, RZ ;  /* 0x0000001f08047819 */ /* 0x000fe400000006ff */
[C---:B-1----:R-:W-:Y:S01]  /*bb60*/  IADD3 R2, R0.reuse, 0x1, RZ ;  /* 0x0000000100027810 */ /* 0x042fe20007ffe0ff */
[----:B------:R-:W-:-:S03]  /*bb70*/  IMAD R5, R0, 0x8, R9 ;  /* 0x0000000800057824 */ /* 0x000fc600078e0209 */
[C---:B------:R-:W-:Y:S01]  /*bb80*/  ISETP.NE.AND P1, PT, R2.reuse, 0x2, PT ;  /* 0x000000020200780c */ /* 0x040fe20003f25270 */
[----:B------:R-:W1:Y:S03]  /*bb90*/  SYNCS.PHASECHK.TRANS64.TRYWAIT P0, [R5+URZ], R4 ;  /* 0x00000004050075a7 */ /* 0x000e66000800017f */
[----:B------:R-:W-:Y:S02]  /*bba0*/  SEL R3, RZ, 0x1, P1 ;  /* 0x00000001ff037807 */ /* 0x000fe40000800000 */
[----:B------:R-:W-:Y:S02]  /*bbb0*/  SEL R6, R2, RZ, P1 ;  /* 0x000000ff02067207 */ /* 0x000fe40000800000 */
[----:B------:R-:W-:-:S03]  /*bbc0*/  LOP3.LUT R2, R8, R3, RZ, 0x3c, !PT ;  /* 0x0000000308027212 */ /* 0x000fc600078e3cff */
[----:B------:R-:W-:Y:S01]  /*bbd0*/  IMAD R3, R6, 0x8, R9 ;  /* 0x0000000806037824 */ /* 0x000fe200078e0209 */
[----:B------:R-:W-:Y:S01]  /*bbe0*/  SHF.L.U32 R2, R2, 0x1f, RZ ;  /* 0x0000001f02027819 */ /* 0x000fe200000006ff */
[----:B-1----:R-:W-:Y:S06]  /*bbf0*/  @!P0 BRA `(.L_x_104) ;  /* 0x0000001400b48947 */ /* 0x002fec0003800000 */
.L_x_156:
[----:B------:R-:W3:Y:S02]  /*bc00*/  SYNCS.PHASECHK.TRANS64.TRYWAIT P0, [R3+URZ], R2 ;  /* 0x00000002030075a7 */ /* 0x000ee4000800017f */
[----:B---3--:R-:W-:Y:S05]  /*bc10*/  @!P0 BRA `(.L_x_105) ;  /* 0x0000001400c08947 */ /* 0x008fea0003800000 */
.L_x_157:
[----:B------:R-:W-:Y:S05]  /*bc20*/  @!P2 BRA `(.L_x_106) ;  /* 0x000000000004a947 */ /* 0x000fea0003800000 */
[----:B------:R-:W-:Y:S01]  /*bc30*/  BPT.TRAP 0x1 ;  /* 0x000000040000795c */ /* 0x000fe20000300000 */
.L_x_106:
[----:B---3--:R-:W-:-:S04]  /*bc40*/  VIADD R3, R7, 0x30860 ;  /* 0x0003086007037836 */ /* 0x008fc80000000000 */
[----:B-1----:R-:W-:-:S04]  /*bc50*/  IMAD R5, R0, 0x8, R3 ;  /* 0x0000000800057824 */ /* 0x002fc800078e0203 */
[----:B------:R-:W1:Y:S02]  /*bc60*/  SYNCS.PHASECHK.TRANS64.TRYWAIT P0, [R5+URZ], R4 ;  /* 0x00000004050075a7 */ /* 0x000e64000800017f */
[----:B-1----:R-:W-:Y:S05]  /*bc70*/  @!P0 BRA `(.L_x_107) ;  /* 0x0000001400bc8947 */ /* 0x002fea0003800000 */
.L_x_158:
[----:B------:R-:W-:-:S07]  /*bc80*/  IMAD R3, R6, 0x8, R3 ;  /* 0x0000000806037824 */ /* 0x000fce00078e0203 */
.L_x_108:
[----:B---3--:R3:W4:Y:S02]  /*bc90*/  SYNCS.PHASECHK.TRANS64.TRYWAIT P0, [R3+URZ], R2 ;  /* 0x00000002030075a7 */ /* 0x008724000800017f */
[----:B----4-:R-:W-:Y:S05]  /*bca0*/  @!P0 NANOSLEEP.SYNCS 0x989680 ;  /* 0x009896800000895d */ /* 0x010fea0003900000 */
[----:B------:R-:W4:Y:S02]  /*bcb0*/  @!P0 SYNCS.PHASECHK.TRANS64 P0, [R3+URZ], R2 ;  /* 0x00000002030085a7 */ /* 0x000f24000800007f */
[----:B----4-:R-:W-:Y:S05]  /*bcc0*/  @!P0 BRA `(.L_x_108) ;  /* 0xfffffffc00f08947 */ /* 0x010fea000383ffff */
.L_x_10:
[----:B------:R-:W-:Y:S05]  /*bcd0*/  BSYNC B6 ;  /* 0x0000000000067941 */ /* 0x000fea0003800000 */
.L_x_7:
[----:B------:R-:W-:Y:S05]  /*bce0*/  EXIT ;  /* 0x000000000000794d */ /* 0x000fea0003800000 */
.L_x_14:
[----:B0-----:R-:W-:-:S04]  /*bcf0*/  IMAD.U32 R3, RZ, RZ, UR36 ;  /* 0x00000024ff037e24 */ /* 0x001fc8000f8e00ff */
[----:B------:R0:W1:Y:S03]  /*bd00*/  SYNCS.PHASECHK.TRANS64.TRYWAIT P1, [R3+URZ+0x30800], R2 ;  /* 0x03080002030075a7 */ /* 0x000066000802017f */
[----:B-1----:R-:W-:Y:S05]  /*bd10*/  @!P1 NANOSLEEP.SYNCS 0x989680 ;  /* 0x009896800000995d */ /* 0x002fea0003900000 */
[----:B------:R-:W1:Y:S02]  /*bd20*/  @!P1 SYNCS.PHASECHK.TRANS64 P1, [R3+URZ+0x30800], R2 ;  /* 0x03080002030095a7 */ /* 0x000e64000802007f */
[----:B-1----:R-:W-:Y:S05]  /*bd30*/  @!P1 BRA `(.L_x_14) ;  /* 0xfffffffc00ec9947 */ /* 0x002fea000383ffff */
[----:B------:R-:W-:Y:S05]  /*bd40*/  BRA `(.L_x_109) ;  /* 0xffffff5400247947 */ /* 0x000fea000383ffff */
.L_x_18:
[----:B0-----:R-:W-:-:S04]  /*bd50*/  IMAD.U32 R3, RZ, RZ, UR36 ;  /* 0x00000024ff037e24 */ /* 0x001fc8000f8e00ff */
[----:B------:R0:W2:Y:S03]  /*bd60*/  SYNCS.PHASECHK.TRANS64.TRYWAIT P2, [R3+URZ+0x30830], R2 ;  /* 0x03083002030075a7 */ /* 0x0000a6000804017f */
[----:B--2---:R-:W-:Y:S05]  /*bd70*/  @!P2 NANOSLEEP.SYNCS 0x989680 ;  /* 0x009896800000a95d */ /* 0x004fea0003900000 */
[----:B------:R-:W2:Y:S02]  /*bd80*/  @!P2 SYNCS.PHASECHK.TRANS64 P2, [R3+URZ+0x30830], R2 ;  /* 0x030830020300a5a7 */ /* 0x000ea4000804007f */
[----:B--2---:R-:W-:Y:S05]  /*bd90*/  @!P2 BRA `(.L_x_18) ;  /* 0xfffffffc00eca947 */ /* 0x004fea000383ffff */
[----:B------:R-:W-:Y:S05]  /*bda0*/  BRA `(.L_x_17) ;  /* 0xffffff5400587947 */ /* 0x000fea000383ffff */
.L_x_23:
[----:B--2---:R2:W3:Y:S02]  /*bdb0*/  SYNCS.PHASECHK.TRANS64.TRYWAIT P2, [R3+URZ+0x30830], R2 ;  /* 0x03083002030075a7 */ /* 0x0044e4000804017f */
[----:B---3--:R-:W-:Y:S05]  /*bdc0*/  @!P2 NANOSLEEP.SYNCS 0x989680 ;  /* 0x009896800000a95d */ /* 0x008fea0003900000 */
[----:B------:R-:W3:Y:S02]  /*bdd0*/  @!P2 SYNCS.PHASECHK.TRANS64 P2, [R3+URZ+0x30830], R2 ;  /* 0x030830020300a5a7 */ /* 0x000ee4000804007f */
[----:B---3--:R-:W-:Y:S05]  /*bde0*/  @!P2 BRA `(.L_x_23) ;  /* 0xfffffffc00f0a947 */ /* 0x008fea000383ffff */
[----:B------:R-:W-:Y:S05]  /*bdf0*/  BRA `(.L_x_20) ;  /* 0xffffff8400307947 */ /* 0x000fea000383ffff */
.L_x_27:
[----:B-1----:R-:W-:-:S04]  /*be00*/  IMAD.U32 R3, RZ, RZ, UR5 ;  /* 0x00000005ff037e24 */ /* 0x002fc8000f8e00ff */
[----:B------:R1:W2:Y:S03]  /*be10*/  SYNCS.PHASECHK.TRANS64.TRYWAIT P2, [R3+URZ+0x30850], R2 ;  /* 0x03085002030075a7 */ /* 0x0002a6000804017f */
[----:B--2---:R-:W-:Y:S05]  /*be20*/  @!P2 NANOSLEEP.SYNCS 0x989680 ;  /* 0x009896800000a95d */ /* 0x004fea0003900000 */
[----:B------:R-:W2:Y:S02]  /*be30*/  @!P2 SYNCS.PHASECHK.TRANS64 P2, [R3+URZ+0x30850], R2 ;  /* 0x030850020300a5a7 */ /* 0x000ea4000804007f */
[----:B--2---:R-:W-:Y:S05]  /*be40*/  @!P2 BRA `(.L_x_27) ;  /* 0xfffffffc00eca947 */ /* 0x004fea000383ffff */
[----:B------:R-:W-:Y:S05]  /*be50*/  BRA `(.L_x_24) ;  /* 0xffffff8400b47947 */ /* 0x000fea000383ffff */
.L_x_32:
[----:B--2---:R2:W3:Y:S02]  /*be60*/  SYNCS.PHASECHK.TRANS64.TRYWAIT P0, [R9+URZ+0x30850], R12 ;  /* 0x0308500c090075a7 */ /* 0x0044e4000800017f */
[----:B---3--:R-:W-:Y:S05]  /*be70*/  @!P0 NANOSLEEP.SYNCS 0x989680 ;  /* 0x009896800000895d */ /* 0x008fea0003900000 */
[----:B------:R-:W3:Y:S02]  /*be80*/  @!P0 SYNCS.PHASECHK.TRANS64 P0, [R9+URZ+0x30850], R12 ;  /* 0x0308500c090085a7 */ /* 0x000ee4000800007f */
[----:B---3--:R-:W-:Y:S05]  /*be90*/  @!P0 BRA `(.L_x_32) ;  /* 0xfffffffc00f08947 */ /* 0x008fea000383ffff */
[----:B------:R-:W-:Y:S05]  /*bea0*/  BRA `(.L_x_31) ;  /* 0xffffffac00787947 */ /* 0x000fea000383ffff */
.L_x_43:
[----:B------:R-:W-:Y:S02]  /*beb0*/  IMAD.MOV.U32 R13, RZ, RZ, R29 ;  /* 0x000000ffff0d7224 */ /* 0x000fe400078e001d */
[----:B------:R-:W-:Y:S02]  /*bec0*/  IMAD.MOV.U32 R12, RZ, RZ, RZ ;  /* 0x000000ffff0c7224 */ /* 0x000fe400078e00ff */
[----:B------:R-:W-:Y:S02]  /*bed0*/  IMAD.MOV.U32 R11, RZ, RZ, 0x1f ;  /* 0x0000001fff0b7424 */ /* 0x000fe400078e00ff */
[----:B------:R-:W-:-:S07]  /*bee0*/  IMAD.MOV.U32 R15, RZ, RZ, -0x1 ;  /* 0xffffffffff0f7424 */ /* 0x000fce00078e00ff */
[----:B------:R-:W-:Y:S05]  /*bef0*/  WARPSYNC.COLLECTIVE R15, `(.L_x_110) ;  /* 0x000000000f087348 */ /* 0x000fea0003c00000 */
[----:B------:R0:W1:Y:S02]  /*bf00*/  SHFL.IDX P6, R14, R13, R12, R11 ;  /* 0x0000000c0d0e7389 */ /* 0x00006400000c000b */
[----:B01----:R-:W-:Y:S01]  /*bf10*/  ENDCOLLECTIVE ;  /* 0x000000000000791b */ /* 0x003fe20003800000 */
.L_x_110:
[----:B------:R-:W-:Y:S05]  /*bf20*/  BRA `(.L_x_111) ;  /* 0xffffffd000e87947 */ /* 0x000fea000383ffff */
.L_x_45:
[----:B------:R-:W-:Y:S01]  /*bf30*/  BSSY B0, `(.L_x_112) ;  /* 0x0000006000007945 */ /* 0x000fe20003800000 */
[----:B------:R-:W-:-:S07]  /*bf40*/  IMAD.MOV.U32 R15, RZ, RZ, -0x1 ;  /* 0xffffffffff0f7424 */ /* 0x000fce00078e00ff */
[----:B0-----:R-:W-:Y:S05]  /*bf50*/  WARPSYNC.COLLECTIVE R15, `(.L_x_113) ;  /* 0x000000000f0c7348 */ /* 0x001fea0003c00000 */
[----:B------:R-:W-:Y:S02]  /*bf60*/  ELECT P6, UR62, PT ;  /* 0x00000000003e782f */ /* 0x000fe400038c0000 */
[----:B------:R-:W-:Y:S01]  /*bf70*/  MOV R14, UR62 ;  /* 0x0000003e000e7c02 */ /* 0x000fe20008000f00 */
[----:B0-----:R-:W-:Y:S10]  /*bf80*/  ENDCOLLECTIVE ;  /* 0x000000000000791b */ /* 0x001ff40003800000 */
.L_x_113:
[----:B------:R-:W-:Y:S05]  /*bf90*/  BSYNC B0 ;  /* 0x0000000000007941 */ /* 0x000fea0003800000 */
.L_x_112:
[----:B------:R-:W-:Y:S05]  /*bfa0*/  BRA `(.L_x_114) ;  /* 0xffffffd000e87947 */ /* 0x000fea000383ffff */
.L_x_47:
[----:B--2---:R-:W-:-:S04]  /*bfb0*/  MOV R3, UR38 ;  /* 0x0000002600037c02 */ /* 0x004fc80008000f00 */
[----:B------:R2:W3:Y:S03]  /*bfc0*/  SYNCS.PHASECHK.TRANS64.TRYWAIT P0, [R3+URZ+0x30840], R0 ;  /* 0x03084000030075a7 */ /* 0x0004e6000800017f */
[----:B---3--:R-:W-:Y:S05]  /*bfd0*/  @!P0 NANOSLEEP.SYNCS 0x989680 ;  /* 0x009896800000895d */ /* 0x008fea0003900000 */
[----:B------:R-:W3:Y:S02]  /*bfe0*/  @!P0 SYNCS.PHASECHK.TRANS64 P0, [R3+URZ+0x30840], R0 ;  /* 0x03084000030085a7 */ /* 0x000ee4000800007f */
[----:B---3--:R-:W-:Y:S05]  /*bff0*/  @!P0 BRA `(.L_x_47) ;  /* 0xfffffffc00ec8947 */ /* 0x008fea000383ffff */
[----:B------:R-:W-:Y:S05]  /*c000*/  BRA `(.L_x_115) ;  /* 0xffffffd400387947 */ /* 0x000fea000383ffff */
.L_x_50:
[----:B------:R-:W-:Y:S02]  /*c010*/  IMAD.MOV.U32 R13, RZ, RZ, R10 ;  /* 0x000000ffff0d7224 */ /* 0x000fe400078e000a */
[----:B------:R-:W-:Y:S02]  /*c020*/  IMAD.MOV.U32 R12, RZ, RZ, RZ ;  /* 0x000000ffff0c7224 */ /* 0x000fe400078e00ff */
[----:B------:R-:W-:Y:S02]  /*c030*/  IMAD.MOV.U32 R11, RZ, RZ, 0x181f ;  /* 0x0000181fff0b7424 */ /* 0x000fe400078e00ff */
[----:B------:R-:W-:Y:S02]  /*c040*/  IMAD.MOV.U32 R15, RZ, RZ, -0x1 ;  /* 0xffffffffff0f7424 */ /* 0x000fe400078e00ff */
[----:B------:R-:W-:-:S07]  /*c050*/  IMAD R6, R21, 0xc0, R6 ;  /* 0x000000c015067824 */ /* 0x000fce00078e0206 */
[----:B0-----:R-:W-:Y:S05]  /*c060*/  WARPSYNC.COLLECTIVE R15, `(.L_x_116) ;  /* 0x000000000f087348 */ /* 0x001fea0003c00000 */
[----:B------:R1:W2:Y:S02]  /*c070*/  SHFL.IDX P6, R14, R13, R12, R11 ;  /* 0x0000000c0d0e7389 */ /* 0x0002a400000c000b */
[----:B012---:R-:W-:Y:S01]  /*c080*/  ENDCOLLECTIVE ;  /* 0x000000000000791b */ /* 0x007fe20003800000 */
.L_x_116:
[----:B------:R-:W-:Y:S02]  /*c090*/  IMAD.MOV.U32 R13, RZ, RZ, R9 ;  /* 0x000000ffff0d7224 */ /* 0x000fe400078e0009 */
[----:B------:R-:W-:-:S07]  /*c0a0*/  IMAD.MOV.U32 R2, RZ, RZ, R14 ;  /* 0x000000ffff027224 */ /* 0x000fce00078e000e */
[----:B------:R-:W-:Y:S05]  /*c0b0*/  WARPSYNC.COLLECTIVE R15, `(.L_x_117) ;  /* 0x000000000f087348 */ /* 0x000fea0003c00000 */
[----:B------:R0:W1:Y:S02]  /*c0c0*/  SHFL.IDX P6, R14, R13, R12, R11 ;  /* 0x0000000c0d0e7389 */ /* 0x00006400000c000b */
[----:B01----:R-:W-:Y:S01]  /*c0d0*/  ENDCOLLECTIVE ;  /* 0x000000000000791b */ /* 0x003fe20003800000 */
.L_x_117:
[----:B------:R-:W-:Y:S02]  /*c0e0*/  ULDC UR4, c[0x0][0x288] ;  /* 0x0000a20000047ab9 */ /* 0x000fe40000000800 */
[----:B------:R-:W-:-:S05]  /*c0f0*/  IMAD R5, R20, UR4, RZ ;  /* 0x0000000414057c24 */ /* 0x000fca000f8e02ff */
[----:B------:R-:W-:Y:S01]  /*c100*/  ISETP.GE.AND P1, PT, R6, R5, PT ;  /* 0x000000050600720c */ /* 0x000fe20003f26270 */
[----:B------:R-:W-:Y:S02]  /*c110*/  IMAD.MOV.U32 R13, RZ, RZ, R10 ;  /* 0x000000ffff0d7224 */ /* 0x000fe400078e000a */
[----:B------:R-:W-:-:S10]  /*c120*/  IMAD.MOV.U32 R12, RZ, RZ, 0x1 ;  /* 0x00000001ff0c7424 */ /* 0x000fd400078e00ff */
[----:B------:R-:W-:Y:S02]  /*c130*/  @!P1 LEA R28, R4, UR38, 0x1 ;  /* 0x00000026041c9c11 */ /* 0x000fe4000f8e08ff */
[----:B------:R-:W-:-:S05]  /*c140*/  @!P1 LEA R14, P2, R7, R14, 0x1 ;  /* 0x0000000e070e9211 */ /* 0x000fca00078408ff */
[----:B------:R-:W-:Y:S02]  /*c150*/  @!P1 IMAD.X R3, RZ, RZ, R2, P2 ;  /* 0x000000ffff039224 */ /* 0x000fe400010e0602 */
[----:B------:R-:W-:Y:S02]  /*c160*/  @!P1 IMAD.MOV.U32 R2, RZ, RZ, R14 ;  /* 0x000000ffff029224 */ /* 0x000fe400078e000e */
[----:B------:R-:W-:-:S03]  /*c170*/  VIADD R14, R6, 0x10 ;  /* 0x00000010060e7836 */ /* 0x000fc60000000000 */
[----:B------:R-:W-:Y:S01]  /*c180*/  @!PT LDS RZ, [RZ] ;  /* 0x00000000fffff984 */ /* 0x000fe20000000800 */
[----:B------:R-:W-:Y:S01]  /*c190*/  @!PT LDS RZ, [RZ] ;  /* 0x00000000fffff984 */ /* 0x000fe20000000800 */
[----:B------:R-:W-:Y:S01]  /*c1a0*/  @!PT LDS RZ, [RZ] ;  /* 0x00000000fffff984 */ /* 0x000fe20000000800 */
[----:B------:R0:W-:Y:S02]  /*c1b0*/  @!P1 LDGSTS.E.BYPASS.LTC128B.128 [R28+0xc400], desc[UR42][R2.64], !P0 ;  /* 0x0c400000021c9fae */ /* 0x0001e4000c101d6a */
[----:B------:R-:W-:-:S13]  /*c1c0*/  ISETP.GE.AND P1, PT, R14, R5, PT ;  /* 0x000000050e00720c */ /* 0x000fda0003f26270 */
[----:B0-----:R-:W-:Y:S05]  /*c1d0*/  WARPSYNC.COLLECTIVE R15, `(.L_x_118) ;  /* 0x000000000f087348 */ /* 0x001fea0003c00000 */
[----:B------:R1:W2:Y:S02]  /*c1e0*/  SHFL.IDX P6, R14, R13, R12, R11 ;  /* 0x0000000c0d0e7389 */ /* 0x0002a400000c000b */
[----:B012---:R-:W-:Y:S01]  /*c1f0*/  ENDCOLLECTIVE ;  /* 0x000000000000791b */ /* 0x007fe20003800000 */
.L_x_118:
[----:B------:R-:W-:Y:S01]  /*c200*/  MOV R13, R9 ;  /* 0x00000009000d7202 */ /* 0x000fe20000000f00 */
[----:B------:R-:W-:-:S07]  /*c210*/  IMAD.MOV.U32 R21, RZ, RZ, R14 ;  /* 0x000000ffff157224 */ /* 0x000fce00078e000e */
[----:B------:R-:W-:Y:S05]  /*c220*/  WARPSYNC.COLLECTIVE R15, `(.L_x_119) ;  /* 0x000000000f087348 */ /* 0x000fea0003c00000 */
[----:B------:R0:W1:Y:S02]  /*c230*/  SHFL.IDX P6, R14, R13, R12, R11 ;  /* 0x0000000c0d0e7389 */ /* 0x00006400000c000b */
[----:B01----:R-:W-:Y:S01]  /*c240*/  ENDCOLLECTIVE ;  /* 0x000000000000791b */ /* 0x003fe20003800000 */
.L_x_119:
[----:B------:R-:W-:Y:S02]  /*c250*/  IMAD.MOV.U32 R13, RZ, RZ, R10 ;  /* 0x000000ffff0d7224 */ /* 0x000fe400078e000a */
[----:B------:R-:W-:Y:S02]  /*c260*/  IMAD.MOV.U32 R12, RZ, RZ, 0x2 ;  /* 0x00000002ff0c7424 */ /* 0x000fe400078e00ff */
[----:B------:R-:W-:Y:S02]  /*c270*/  IMAD.MOV.U32 R2, RZ, RZ, R14 ;  /* 0x000000ffff027224 */ /* 0x000fe400078e000e */
[----:B------:R-:W-:-:S03]  /*c280*/  VIADD R14, R6, 0x20 ;  /* 0x00000020060e7836 */ /* 0x000fc60000000000 */
[----:B------:R-:W-:Y:S02]  /*c290*/  @!P1 LEA R2, P3, R7, R2, 0x1 ;  /* 0x0000000207029211 */ /* 0x000fe400078608ff */
[----:B------:R-:W-:-:S13]  /*c2a0*/  ISETP.GE.AND P2, PT, R14, R5, PT ;  /* 0x000000050e00720c */ /* 0x000fda0003f46270 */
[----:B------:R-:W-:Y:S05]  /*c2b0*/  WARPSYNC.COLLECTIVE R15, `(.L_x_120) ;  /* 0x000000000f087348 */ /* 0x000fea0003c00000 */
[----:B------:R0:W1:Y:S02]  /*c2c0*/  SHFL.IDX P6, R14, R13, R12, R11 ;  /* 0x0000000c0d0e7389 */ /* 0x00006400000c000b */
[----:B01----:R-:W-:Y:S01]  /*c2d0*/  ENDCOLLECTIVE ;  /* 0x000000000000791b */ /* 0x003fe20003800000 */
.L_x_120:
[----:B------:R-:W-:Y:S01]  /*c2e0*/  @!P1 IMAD.X R3, RZ, RZ, R21, P3 ;  /* 0x000000ffff039224 */ /* 0x000fe200018e0615 */
[----:B------:R-:W-:-:S05]  /*c2f0*/  @!P1 LEA R21, R4, UR38, 0x1 ;  /* 0x0000002604159c11 */ /* 0x000fca000f8e08ff */
[----:B------:R-:W-:Y:S01]  /*c300*/  @!PT LDS RZ, [RZ] ;  /* 0x00000000fffff984 */ /* 0x000fe20000000800 */
[----:B------:R-:W-:Y:S01]  /*c310*/  @!PT LDS RZ, [RZ] ;  /* 0x00000000fffff984 */ /* 0x000fe20000000800 */
[----:B------:R-:W-:Y:S01]  /*c320*/  @!PT LDS RZ, [RZ] ;  /* 0x00000000fffff984 */ /* 0x000fe20000000800 */
[----:B------:R0:W-:Y:S01]  /*c330*/  @!P1 LDGSTS.E.BYPASS.LTC128B.128 [R21+0xcc00], desc[UR42][R2.64], !P0 ;  /* 0x0cc0000002159fae */ /* 0x0001e2000c101d6a */
[----:B------:R-:W-:Y:S02]  /*c340*/  IMAD.MOV.U32 R13, RZ, RZ, R9 ;  /* 0x000000ffff0d7224 */ /* 0x000fe400078e0009 */
[----:B------:R-:W-:-:S07]  /*c350*/  IMAD.MOV.U32 R20, RZ, RZ, R14 ;  /* 0x000000ffff147224 */ /* 0x000fce00078e000e */
[----:B0-----:R-:W-:Y:S05]  /*c360*/  WARPSYNC.COLLECTIVE R15, `(.L_x_121) ;  /* 0x000000000f087348 */ /* 0x001fea0003c00000 */
[----:B------:R1:W2:Y:S02]  /*c370*/  SHFL.IDX P6, R14, R13, R12, R11 ;  /* 0x0000000c0d0e7389 */ /* 0x0002a400000c000b */
[----:B012---:R-:W-:Y:S01]  /*c380*/  ENDCOLLECTIVE ;  /* 0x000000000000791b */ /* 0x007fe20003800000 */
.L_x_121:
[----:B------:R-:W-:Y:S02]  /*c390*/  IMAD.MOV.U32 R13, RZ, RZ, R10 ;  /* 0x000000ffff0d7224 */ /* 0x000fe400078e000a */
[----:B------:R-:W-:Y:S01]  /*c3a0*/  IMAD.MOV.U32 R12, RZ, RZ, 0x3 ;  /* 0x00000003ff0c7424 */ /* 0x000fe200078e00ff */
[----:B------:R-:W-:Y:S01]  /*c3b0*/  @!P2 LEA R2, P1, R7, R14, 0x1 ;  /* 0x0000000e0702a211 */ /* 0x000fe200078208ff */
[----:B------:R-:W-:-:S04]  /*c3c0*/  VIADD R14, R6, 0x30 ;  /* 0x00000030060e7836 */ /* 0x000fc80000000000 */
[----:B------:R-:W-:Y:S01]  /*c3d0*/  @!P2 IMAD.X R3, RZ, RZ, R20, P1 ;  /* 0x000000ffff03a224 */ /* 0x000fe200008e0614 */
[----:B------:R-:W-:-:S13]  /*c3e0*/  ISETP.GE.AND P1, PT, R14, R5, PT ;  /* 0x000000050e00720c */ /* 0x000fda0003f26270 */
[----:B------:R-:W-:Y:S05]  /*c3f0*/  WARPSYNC.COLLECTIVE R15, `(.L_x_122) ;  /* 0x000000000f087348 */ /* 0x000fea0003c00000 */
[----:B------:R0:W1:Y:S02]  /*c400*/  SHFL.IDX P6, R14, R13, R12, R11 ;  /* 0x0000000c0d0e7389 */ /* 0x00006400000c000b */
[----:B01----:R-:W-:Y:S01]  /*c410*/  ENDCOLLECTIVE ;  /* 0x000000000000791b */ /* 0x003fe20003800000 */
.L_x_122:
[----:B------:R-:W-:-:S05]  /*c420*/  @!P2 LEA R20, R4, UR38, 0x1 ;  /* 0x000000260414ac11 */ /* 0x000fca000f8e08ff */
[----:B------:R-:W-:Y:S01]  /*c430*/  @!PT LDS RZ, [RZ] ;  /* 0x00000000fffff984 */ /* 0x000fe20000000800 */
[----:B------:R-:W-:Y:S01]  /*c440*/  @!PT LDS RZ, [RZ] ;  /* 0x00000000fffff984 */ /* 0x000fe20000000800 */
[----:B------:R-:W-:Y:S01]  /*c450*/  @!PT LDS RZ, [RZ] ;  /* 0x00000000fffff984 */ /* 0x000fe20000000800 */
[----:B------:R0:W-:Y:S01]  /*c460*/  @!P2 LDGSTS.E.BYPASS.LTC128B.128 [R20+0xd400], desc[UR42][R2.64], !P0 ;  /* 0x0d4000000214afae */ /* 0x0001e2000c101d6a */
[----:B------:R-:W-:Y:S01]  /*c470*/  MOV R13, R9 ;  /* 0x00000009000d7202 */ /* 0x000fe20000000f00 */
[----:B------:R-:W-:-:S07]  /*c480*/  IMAD.MOV.U32 R21, RZ, RZ, R14 ;  /* 0x000000ffff157224 */ /* 0x000fce00078e000e */
[----:B0-----:R-:W-:Y:S05]  /*c490*/  WARPSYNC.COLLECTIVE R15, `(.L_x_123) ;  /* 0x000000000f087348 */ /* 0x001fea0003c00000 */
[----:B------:R1:W2:Y:S02]  /*c4a0*/  SHFL.IDX P6, R14, R13, R12, R11 ;  /* 0x0000000c0d0e7389 */ /* 0x0002a400000c000b */
[----:B012---:R-:W-:Y:S01]  /*c4b0*/  ENDCOLLECTIVE ;  /* 0x000000000000791b */ /* 0x007fe20003800000 */
.L_x_123:
        /* <DEDUP_REMOVED lines=9> */
.L_x_124:
        /* <DEDUP_REMOVED lines=11> */
.L_x_125:
        /* <DEDUP_REMOVED lines=9> */
.L_x_126:
        /* <DEDUP_REMOVED lines=10> */
.L_x_127:
        /* <DEDUP_REMOVED lines=9> */
.L_x_128:
[----:B------:R-:W-:Y:S01]  /*c7c0*/  @!P1 IMAD.X R3, RZ, RZ, R21, P3 ;  /* 0x000000ffff039224 */ /* 0x000fe200018e0615 */
[----:B------:R-:W-:-:S05]  /*c7d0*/  @!P1 LEA R21, R4, UR38, 0x1 ;  /* 0x0000002604159c11 */ /* 0x000fca000f8e08ff */
[----:B------:R-:W-:Y:S01]  /*c7e0*/  @!PT LDS RZ, [RZ] ;  /* 0x00000000fffff984 */ /* 0x000fe20000000800 */
[----:B------:R-:W-:Y:S01]  /*c7f0*/  @!PT LDS RZ, [RZ] ;  /* 0x00000000fffff984 */ /* 0x000fe20000000800 */
[----:B------:R-:W-:Y:S01]  /*c800*/  @!PT LDS RZ, [RZ] ;  /* 0x00000000fffff984 */ /* 0x000fe20000000800 */
[----:B------:R0:W-:Y:S01]  /*c810*/  @!P1 LDGSTS.E.BYPASS.LTC128B.128 [R21+0xec00], desc[UR42][R2.64], !P0 ;  /* 0x0ec0000002159fae */ /* 0x0001e2000c101d6a */
[----:B------:R-:W-:Y:S01]  /*c820*/  IMAD.MOV.U32 R13, RZ, RZ, R9 ;  /* 0x000000ffff0d7224 */ /* 0x000fe200078e0009 */
[----:B0-----:R-:W-:Y:S01]  /*c830*/  @!P2 LEA R21, R4, UR38, 0x1 ;  /* 0x000000260415ac11 */ /* 0x001fe2000f8e08ff */
[----:B------:R-:W-:-:S07]  /*c840*/  IMAD.MOV.U32 R20, RZ, RZ, R14 ;  /* 0x000000ffff147224 */ /* 0x000fce00078e000e */
[----:B------:R-:W-:Y:S05]  /*c850*/  WARPSYNC.COLLECTIVE R15, `(.L_x_129) ;  /* 0x000000000f087348 */ /* 0x000fea0003c00000 */
[----:B------:R0:W1:Y:S02]  /*c860*/  SHFL.IDX P6, R14, R13, R12, R11 ;  /* 0x0000000c0d0e7389 */ /* 0x00006400000c000b */
[----:B01----:R-:W-:Y:S01]  /*c870*/  ENDCOLLECTIVE ;  /* 0x000000000000791b */ /* 0x003fe20003800000 */
.L_x_129:
[----:B------:R-:W-:Y:S02]  /*c880*/  IMAD.MOV.U32 R13, RZ, RZ, R10 ;  /* 0x000000ffff0d7224 */ /* 0x000fe400078e000a */
[----:B------:R-:W-:Y:S01]  /*c890*/  IMAD.MOV.U32 R12, RZ, RZ, 0x7 ;  /* 0x00000007ff0c7424 */ /* 0x000fe200078e00ff */
[----:B------:R-:W-:-:S13]  /*c8a0*/  @!P2 LEA R2, P1, R7, R14, 0x1 ;  /* 0x0000000e0702a211 */ /* 0x000fda00078208ff */
[----:B------:R-:W-:Y:S05]  /*c8b0*/  WARPSYNC.COLLECTIVE R15, `(.L_x_130) ;  /* 0x000000000f087348 */ /* 0x000fea0003c00000 */
[----:B------:R0:W1:Y:S02]  /*c8c0*/  SHFL.IDX P6, R14, R13, R12, R11 ;  /* 0x0000000c0d0e7389 */ /* 0x00006400000c000b */
[----:B01----:R-:W-:Y:S01]  /*c8d0*/  ENDCOLLECTIVE ;  /* 0x000000000000791b */ /* 0x003fe20003800000 */
.L_x_130:
[----:B------:R-:W-:-:S05]  /*c8e0*/  @!P2 IMAD.X R3, RZ, RZ, R20, P1 ;  /* 0x000000ffff03a224 */ /* 0x000fca00008e0614 */
[----:B------:R-:W-:Y:S01]  /*c8f0*/  @!PT LDS RZ, [RZ] ;  /* 0x00000000fffff984 */ /* 0x000fe20000000800 */
[----:B------:R-:W-:Y:S01]  /*c900*/  @!PT LDS RZ, [RZ] ;  /* 0x00000000fffff984 */ /* 0x000fe20000000800 */
[----:B------:R-:W-:Y:S01]  /*c910*/  @!PT LDS RZ, [RZ] ;  /* 0x00000000fffff984 */ /* 0x000fe20000000800 */
[----:B------:R0:W-:Y:S01]  /*c920*/  @!P2 LDGSTS.E.BYPASS.LTC128B.128 [R21+0xf400], desc[UR42][R2.64], !P0 ;  /* 0x0f4000000215afae */ /* 0x0001e2000c101d6a */
[----:B------:R-:W-:Y:S01]  /*c930*/  IMAD.MOV.U32 R13, RZ, RZ, R9 ;  /* 0x000000ffff0d7224 */ /* 0x000fe200078e0009 */
[----:B0-----:R-:W-:Y:S01]  /*c940*/  IADD3 R2, R6, 0x70, RZ ;  /* 0x0000007006027810 */ /* 0x001fe20007ffe0ff */
[----:B------:R-:W-:-:S03]  /*c950*/  IMAD.MOV.U32 R10, RZ, RZ, R14 ;  /* 0x000000ffff0a7224 */ /* 0x000fc600078e000e */
[----:B------:R-:W-:-:S13]  /*c960*/  ISETP.GE.AND P1, PT, R2, R5, PT ;  /* 0x000000050200720c */ /* 0x000fda0003f26270 */
[----:B------:R-:W-:Y:S05]  /*c970*/  WARPSYNC.COLLECTIVE R15, `(.L_x_131) ;  /* 0x000000000f087348 */ /* 0x000fea0003c00000 */
[----:B------:R0:W1:Y:S02]  /*c980*/  SHFL.IDX P6, R14, R13, R12, R11 ;  /* 0x0000000c0d0e7389 */ /* 0x00006400000c000b */
[----:B01----:R-:W-:Y:S01]  /*c990*/  ENDCOLLECTIVE ;  /* 0x000000000000791b */ /* 0x003fe20003800000 */
.L_x_131:
[----:B------:R-:W-:Y:S01]  /*c9a0*/  @!P1 LEA R21, R4, UR38, 0x1 ;  /* 0x0000002604159c11 */ /* 0x000fe2000f8e08ff */
[----:B------:R-:W-:Y:S02]  /*c9b0*/  IMAD.MOV.U32 R13, RZ, RZ, R8 ;  /* 0x000000ffff0d7224 */ /* 0x000fe400078e0008 */
[----:B------:R-:W-:Y:S01]  /*c9c0*/  IMAD.MOV.U32 R12, RZ, RZ, RZ ;  /* 0x000000ffff0c7224 */ /* 0x000fe200078e00ff */
[----:B------:R-:W-:-:S13]  /*c9d0*/  @!P1 LEA R2, P3, R7, R14, 0x1 ;  /* 0x0000000e07029211 */ /* 0x000fda00078608ff */
[----:B------:R-:W-:Y:S05]  /*c9e0*/  WARPSYNC.COLLECTIVE R15, `(.L_x_132) ;  /* 0x000000000f087348 */ /* 0x000fea0003c00000 */
[----:B------:R0:W1:Y:S02]  /*c9f0*/  SHFL.IDX P6, R14, R13, R12, R11 ;  /* 0x0000000c0d0e7389 */ /* 0x00006400000c000b */
[----:B01----:R-:W-:Y:S01]  /*ca00*/  ENDCOLLECTIVE ;  /* 0x000000000000791b */ /* 0x003fe20003800000 */
.L_x_132:
[----:B------:R-:W-:Y:S02]  /*ca10*/  @!P1 IMAD.X R3, RZ, RZ, R10, P3 ;  /* 0x000000ffff039224 */ /* 0x000fe400018e060a */
[----:B------:R-:W-:-:S03]  /*ca20*/  VIADD R10, R6, 0x80 ;  /* 0x00000080060a7836 */ /* 0x000fc60000000000 */
[----:B------:R-:W-:Y:S01]  /*ca30*/  @!PT LDS RZ, [RZ] ;  /* 0x00000000fffff984 */ /* 0x000fe20000000800 */
[----:B------:R-:W-:Y:S01]  /*ca40*/  @!PT LDS RZ, [RZ] ;  /* 0x00000000fffff984 */ /* 0x000fe20000000800 */
[----:B------:R-:W-:Y:S01]  /*ca50*/  @!PT LDS RZ, [RZ] ;  /* 0x00000000fffff984 */ /* 0x000fe20000000800 */
[----:B------:R0:W-:Y:S02]  /*ca60*/  @!P1 LDGSTS.E.BYPASS.LTC128B.128 [R21+0xfc00], desc[UR42][R2.64], !P0 ;  /* 0x0fc0000002159fae */ /* 0x0001e4000c101d6a */
[----:B------:R-:W-:Y:S01]  /*ca70*/  ISETP.GE.AND P2, PT, R10, R5, PT ;  /* 0x000000050a00720c */ /* 0x000fe20003f46270 */
[----:B------:R-:W-:Y:S02]  /*ca80*/  VIADD R10, R6, 0x90 ;  /* 0x00000090060a7836 */ /* 0x000fe40000000000 */
[----:B------:R-:W-:Y:S02]  /*ca90*/  IMAD.MOV.U32 R13, RZ, RZ, R0 ;  /* 0x000000ffff0d7224 */ /* 0x000fe400078e0000 */
[----:B------:R-:W-:-:S08]  /*caa0*/  IMAD.MOV.U32 R20, RZ, RZ, R14 ;  /* 0x000000ffff147224 */ /* 0x000fd000078e000e */
[----:B0-----:R-:W-:Y:S05]  /*cab0*/  WARPSYNC.COLLECTIVE R15, `(.L_x_133) ;  /* 0x000000000f087348 */ /* 0x001fea0003c00000 */
[----:B------:R1:W2:Y:S02]  /*cac0*/  SHFL.IDX P6, R14, R13, R12, R11 ;  /* 0x0000000c0d0e7389 */ /* 0x0002a400000c000b */
[----:B012---:R-:W-:Y:S01]  /*cad0*/  ENDCOLLECTIVE ;  /* 0x000000000000791b */ /* 0x007fe20003800000 */
.L_x_133:
[----:B------:R-:W-:Y:S02]  /*cae0*/  IMAD.MOV.U32 R13, RZ, RZ, R8 ;  /* 0x000000ffff0d7224 */ /* 0x000fe400078e0008 */
[----:B------:R-:W-:Y:S02]  /*caf0*/  IMAD.MOV.U32 R12, RZ, RZ, 0x1 ;  /* 0x00000001ff0c7424 */ /* 0x000fe400078e00ff */
[----:B------:R-:W-:-:S07]  /*cb00*/  IMAD.MOV.U32 R28, RZ, RZ, R14 ;  /* 0x000000ffff1c7224 */ /* 0x000fce00078e000e */
[----:B------:R-:W-:Y:S05]  /*cb10*/  WARPSYNC.COLLECTIVE R15, `(.L_x_134) ;  /* 0x000000000f087348 */ /* 0x000fea0003c00000 */
[----:B------:R0:W1:Y:S02]  /*cb20*/  SHFL.IDX P6, R14, R13, R12, R11 ;  /* 0x0000000c0d0e7389 */ /* 0x00006400000c000b */
[----:B01----:R-:W-:Y:S01]  /*cb30*/  ENDCOLLECTIVE ;  /* 0x000000000000791b */ /* 0x003fe20003800000 */
.L_x_134:
[----:B------:R-:W-:Y:S02]  /*cb40*/  @!P2 LEA R2, P1, R7, R28, 0x1 ;  /* 0x0000001c0702a211 */ /* 0x000fe400078208ff */
[----:B------:R-:W-:-:S03]  /*cb50*/  @!P2 LEA R28, R4, UR38, 0x1 ;  /* 0x00000026041cac11 */ /* 0x000fc6000f8e08ff */
[----:B------:R-:W-:Y:S01]  /*cb60*/  @!P2 IMAD.X R3, RZ, RZ, R20, P1 ;  /* 0x000000ffff03a224 */ /* 0x000fe200008e0614 */
[----:B------:R-:W-:-:S04]  /*cb70*/  ISETP.GE.AND P1, PT, R10, R5, PT ;  /* 0x000000050a00720c */ /* 0x000fc80003f26270 */
[----:B------:R-:W-:Y:S01]  /*cb80*/  @!PT LDS RZ, [RZ] ;  /* 0x00000000fffff984 */ /* 0x000fe20000000800 */
[----:B------:R-:W-:Y:S01]  /*cb90*/  @!PT LDS RZ, [RZ] ;  /* 0x00000000fffff984 */ /* 0x000fe20000000800 */
[----:B------:R-:W-:Y:S01]  /*cba0*/  @!PT LDS RZ, [RZ] ;  /* 0x00000000fffff984 */ /* 0x000fe20000000800 */
[----:B------:R0:W-:Y:S01]  /*cbb0*/  @!P2 LDGSTS.E.BYPASS.LTC128B.128 [R28+0x10400], desc[UR42][R2.64], !P0 ;  /* 0x10400000021cafae */ /* 0x0001e2000c101d6a */
[----:B------:R-:W-:-:S08]  /*cbc0*/  MOV R13, R0 ;  /* 0x00000000000d7202 */ /* 0x000fd00000000f00 */
[----:B------:R-:W-:Y:S01]  /*cbd0*/  @!P1 LEA R21, R4, UR38, 0x1 ;  /* 0x0000002604159c11 */ /* 0x000fe2000f8e08ff */
[----:B------:R-:W-:-:S07]  /*cbe0*/  IMAD.MOV.U32 R10, RZ, RZ, R14 ;  /* 0x000000ffff0a7224 */ /* 0x000fce00078e000e */
[----:B0-----:R-:W-:Y:S05]  /*cbf0*/  WARPSYNC.COLLECTIVE R15, `(.L_x_135) ;  /* 0x000000000f087348 */ /* 0x001fea0003c00000 */
[----:B------:R1:W2:Y:S02]  /*cc00*/  SHFL.IDX P6, R14, R13, R12, R11 ;  /* 0x0000000c0d0e7389 */ /* 0x0002a400000c000b */
[----:B012---:R-:W-:Y:S01]  /*cc10*/  ENDCOLLECTIVE ;  /* 0x000000000000791b */ /* 0x007fe20003800000 */
.L_x_135:
[----:B------:R-:W-:Y:S02]  /*cc20*/  IMAD.MOV.U32 R13, RZ, RZ, R8 ;  /* 0x000000ffff0d7224 */ /* 0x000fe400078e0008 */
[----:B------:R-:W-:Y:S01]  /*cc30*/  IMAD.MOV.U32 R12, RZ, RZ, 0x2 ;  /* 0x00000002ff0c7424 */ /* 0x000fe200078e00ff */
[----:B------:R-:W-:-:S13]  /*cc40*/  @!P1 LEA R2, P3, R7, R14, 0x1 ;  /* 0x0000000e07029211 */ /* 0x000fda00078608ff */
[----:B------:R-:W-:Y:S05]  /*cc50*/  WARPSYNC.COLLECTIVE R15, `(.L_x_136) ;  /* 0x000000000f087348 */ /* 0x000fea0003c00000 */
[----:B------:R0:W1:Y:S02]  /*cc60*/  SHFL.IDX P6, R14, R13, R12, R11 ;  /* 0x0000000c0d0e7389 */ /* 0x00006400000c000b */
[----:B01----:R-:W-:Y:S01]  /*cc70*/  ENDCOLLECTIVE ;  /* 0x000000000000791b */ /* 0x003fe20003800000 */
.L_x_136:
[----:B------:R-:W-:-:S05]  /*cc80*/  @!P1 IMAD.X R3, RZ, RZ, R10, P3 ;  /* 0x000000ffff039224 */ /* 0x000fca00018e060a */
[----:B------:R-:W-:Y:S01]  /*cc90*/  @!PT LDS RZ, [RZ] ;  /* 0x00000000fffff984 */ /* 0x000fe20000000800 */
[----:B------:R-:W-:Y:S01]  /*cca0*/  @!PT LDS RZ, [RZ] ;  /* 0x00000000fffff984 */ /* 0x000fe20000000800 */
[----:B------:R-:W-:Y:S01]  /*ccb0*/  @!PT LDS RZ, [RZ] ;  /* 0x00000000fffff984 */ /* 0x000fe20000000800 */
[----:B------:R0:W-:Y:S01]  /*ccc0*/  @!P1 LDGSTS.E.BYPASS.LTC128B.128 [R21+0x10c00], desc[UR42][R2.64], !P0 ;  /* 0x10c0000002159fae */ /* 0x0001e2000c101d6a */
[----:B------:R-:W-:Y:S02]  /*ccd0*/  IMAD.MOV.U32 R13, RZ, RZ, R0 ;  /* 0x000000ffff0d7224 */ /* 0x000fe400078e0000 */
[----:B0-----:R-:W-:Y:S02]  /*cce0*/  VIADD R2, R6, 0xa0 ;  /* 0x000000a006027836 */ /* 0x001fe40000000000 */
[----:B------:R-:W-:-:S03]  /*ccf0*/  IMAD.MOV.U32 R9, RZ, RZ, R14 ;  /* 0x000000ffff097224 */ /* 0x000fc600078e000e */
[----:B------:R-:W-:-:S13]  /*cd00*/  ISETP.GE.AND P2, PT, R2, R5, PT ;  /* 0x000000050200720c */ /* 0x000fda0003f46270 */
[----:B------:R-:W-:Y:S05]  /*cd10*/  WARPSYNC.COLLECTIVE R15, `(.L_x_137) ;  /* 0x000000000f087348 */ /* 0x000fea0003c00000 */
[----:B------:R0:W1:Y:S02]  /*cd20*/  SHFL.IDX P6, R14, R13, R12, R11 ;  /* 0x0000000c0d0e7389 */ /* 0x00006400000c000b */
[----:B01----:R-:W-:Y:S01]  /*cd30*/  ENDCOLLECTIVE ;  /* 0x000000000000791b */ /* 0x003fe20003800000 */
.L_x_137:
[----:B------:R-:W-:Y:S02]  /*cd40*/  IMAD.MOV.U32 R13, RZ, RZ, R8 ;  /* 0x000000ffff0d7224 */ /* 0x000fe400078e0008 */
[----:B------:R-:W-:Y:S02]  /*cd50*/  IMAD.MOV.U32 R12, RZ, RZ, 0x3 ;  /* 0x00000003ff0c7424 */ /* 0x000fe400078e00ff */
[----:B------:R-:W-:-:S07]  /*cd60*/  IMAD.MOV.U32 R20, RZ, RZ, R14 ;  /* 0x000000ffff147224 */ /* 0x000fce00078e000e */
[----:B------:R-:W-:Y:S05]  /*cd70*/  WARPSYNC.COLLECTIVE R15, `(.L_x_138) ;  /* 0x000000000f087348 */ /* 0x000fea0003c00000 */
[----:B------:R0:W1:Y:S02]  /*cd80*/  SHFL.IDX P6, R14, R13, R12, R11 ;  /* 0x0000000c0d0e7389 */ /* 0x00006400000c000b */
[----:B01----:R-:W-:Y:S01]  /*cd90*/  ENDCOLLECTIVE ;  /* 0x000000000000791b */ /* 0x003fe20003800000 */
.L_x_138:
[----:B------:R-:W-:-:S05]  /*cda0*/  @!P2 LEA R2, P1, R7, R20, 0x1 ;  /* 0x000000140702a211 */ /* 0x000fca00078208ff */
[----:B------:R-:W-:Y:S01]  /*cdb0*/  @!P2 IMAD.X R3, RZ, RZ, R9, P1 ;  /* 0x000000ffff03a224 */ /* 0x000fe200008e0609 */
[----:B------:R-:W-:Y:S01]  /*cdc0*/  @!P2 LEA R9, R4, UR38, 0x1 ;  /* 0x000000260409ac11 */ /* 0x000fe2000f8e08ff */
[----:B------:R-:W-:-:S04]  /*cdd0*/  IMAD.MOV.U32 R13, RZ, RZ, R0 ;  /* 0x000000ffff0d7224 */ /* 0x000fc800078e0000 */
[----:B------:R-:W-:Y:S01]  /*cde0*/  @!PT LDS RZ, [RZ] ;  /* 0x00000000fffff984 */ /* 0x000fe20000000800 */
[----:B------:R-:W-:Y:S01]  /*cdf0*/  @!PT LDS RZ, [RZ] ;  /* 0x00000000fffff984 */ /* 0x000fe20000000800 */
[----:B------:R-:W-:Y:S01]  /*ce00*/  @!PT LDS RZ, [RZ] ;  /* 0x00000000fffff984 */ /* 0x000fe20000000800 */
[----:B------:R0:W-:Y:S01]  /*ce10*/  @!P2 LDGSTS.E.BYPASS.LTC128B.128 [R9+0x11400], desc[UR42][R2.64], !P0 ;  /* 0x114000000209afae */ /* 0x0001e2000c101d6a */
[----:B------:R-:W-:-:S07]  /*ce20*/  IMAD.MOV.U32 R8, RZ, RZ, R14 ;  /* 0x000000ffff087224 */ /* 0x000fce00078e000e */
[----:B0-----:R-:W-:Y:S05]  /*ce30*/  WARPSYNC.COLLECTIVE R15, `(.L_x_139) ;  /* 0x000000000f087348 */ /* 0x001fea0003c00000 */
[----:B------:R1:W2:Y:S02]  /*ce40*/  SHFL.IDX P6, R14, R13, R12, R11 ;  /* 0x0000000c0d0e7389 */ /* 0x0002a400000c000b */
[----:B012---:R-:W-:Y:S01]  /*ce50*/  ENDCOLLECTIVE ;  /* 0x000000000000791b */ /* 0x007fe20003800000 */
.L_x_139:
[----:B------:R-:W-:Y:S05]  /*ce60*/  BRA `(.L_x_140) ;  /* 0xffffffd400007947 */ /* 0x000fea000383ffff */
.L_x_51:
[----:B-1----:R-:W-:-:S04]  /*ce70*/  MOV R3, UR38 ;  /* 0x0000002600037c02 */ /* 0x002fc80008000f00 */
[----:B------:R1:W2:Y:S03]  /*ce80*/  SYNCS.PHASECHK.TRANS64.TRYWAIT P0, [R3+URZ+0x30820], R0 ;  /* 0x03082000030075a7 */ /* 0x0002a6000800017f */
[----:B--2---:R-:W-:Y:S05]  /*ce90*/  @!P0 NANOSLEEP.SYNCS 0x989680 ;  /* 0x009896800000895d */ /* 0x004fea0003900000 */
[----:B------:R-:W2:Y:S02]  /*cea0*/  @!P0 SYNCS.PHASECHK.TRANS64 P0, [R3+URZ+0x30820], R0 ;  /* 0x03082000030085a7 */ /* 0x000ea4000800007f */
[----:B--2---:R-:W-:Y:S05]  /*ceb0*/  @!P0 BRA `(.L_x_51) ;  /* 0xfffffffc00ec8947 */ /* 0x004fea000383ffff */
[----:B------:R-:W-:Y:S05]  /*cec0*/  BRA `(.L_x_141) ;  /* 0xffffffd400387947 */ /* 0x000fea000383ffff */
.L_x_58:
[----:B--2---:R-:W-:-:S04]  /*ced0*/  IMAD.U32 R3, RZ, RZ, UR38 ;  /* 0x00000026ff037e24 */ /* 0x004fc8000f8e00ff */
[----:B------:R2:W3:Y:S03]  /*cee0*/  SYNCS.PHASECHK.TRANS64.TRYWAIT P0, [R3+URZ+0x30848], R8 ;  /* 0x03084808030075a7 */ /* 0x0004e6000800017f */
[----:B---3--:R-:W-:Y:S05]  /*cef0*/  @!P0 NANOSLEEP.SYNCS 0x989680 ;  /* 0x009896800000895d */ /* 0x008fea0003900000 */
[----:B------:R-:W3:Y:S02]  /*cf00*/  @!P0 SYNCS.PHASECHK.TRANS64 P0, [R3+URZ+0x30848], R8 ;  /* 0x03084808030085a7 */ /* 0x000ee4000800007f */
[----:B---3--:R-:W-:Y:S05]  /*cf10*/  @!P0 BRA `(.L_x_58) ;  /* 0xfffffffc00ec8947 */ /* 0x008fea000383ffff */
[----:B------:R-:W-:Y:S05]  /*cf20*/  BRA `(.L_x_142) ;  /* 0xffffffd400fc7947 */ /* 0x000fea000383ffff */
.L_x_63:
[----:B-12---:R-:W-:-:S04]  /*cf30*/  IMAD.U32 R3, RZ, RZ, UR38 ;  /* 0x00000026ff037e24 */ /* 0x006fc8000f8e00ff */
[----:B------:R1:W2:Y:S03]  /*cf40*/  SYNCS.PHASECHK.TRANS64.TRYWAIT P0, [R3+URZ+0x30860], R8 ;  /* 0x03086008030075a7 */ /* 0x0002a6000800017f */
[----:B--2---:R-:W-:Y:S05]  /*cf50*/  @!P0 NANOSLEEP.SYNCS 0x989680 ;  /* 0x009896800000895d */ /* 0x004fea0003900000 */
[----:B------:R-:W2:Y:S02]  /*cf60*/  @!P0 SYNCS.PHASECHK.TRANS64 P0, [R3+URZ+0x30860], R8 ;  /* 0x03086008030085a7 */ /* 0x000ea4000800007f */
[----:B--2---:R-:W-:Y:S05]  /*cf70*/  @!P0 BRA `(.L_x_63) ;  /* 0xfffffffc00ec8947 */ /* 0x004fea000383ffff */
[----:B------:R-:W-:Y:S05]  /*cf80*/  BRA `(.L_x_143) ;  /* 0xffffffd8005c7947 */ /* 0x000fea000383ffff */
.L_x_71:
[----:B--2---:R-:W-:-:S04]  /*cf90*/  IMAD.U32 R3, RZ, RZ, UR38 ;  /* 0x00000026ff037e24 */ /* 0x004fc8000f8e00ff */
[----:B------:R2:W3:Y:S03]  /*cfa0*/  SYNCS.PHASECHK.TRANS64.TRYWAIT P0, [R3+URZ+0x30840], R12 ;  /* 0x0308400c030075a7 */ /* 0x0004e6000800017f */
[----:B---3--:R-:W-:Y:S05]  /*cfb0*/  @!P0 NANOSLEEP.SYNCS 0x989680 ;  /* 0x009896800000895d */ /* 0x008fea0003900000 */
[----:B------:R-:W3:Y:S02]  /*cfc0*/  @!P0 SYNCS.PHASECHK.TRANS64 P0, [R3+URZ+0x30840], R12 ;  /* 0x0308400c030085a7 */ /* 0x000ee4000800007f */
[----:B---3--:R-:W-:Y:S05]  /*cfd0*/  @!P0 BRA `(.L_x_71) ;  /* 0xfffffffc00ec8947 */ /* 0x008fea000383ffff */
[----:B------:R-:W-:Y:S05]  /*cfe0*/  BRA `(.L_x_144) ;  /* 0xffffffdc00407947 */ /* 0x000fea000383ffff */
.L_x_76:
[----:B-12---:R-:W-:-:S04]  /*cff0*/  IMAD.U32 R3, RZ, RZ, UR38 ;  /* 0x00000026ff037e24 */ /* 0x006fc8000f8e00ff */
[----:B------:R1:W2:Y:S03]  /*d000*/  SYNCS.PHASECHK.TRANS64.TRYWAIT P0, [R3+URZ+0x30868], R2 ;  /* 0x03086802030075a7 */ /* 0x0002a6000800017f */
[----:B--2---:R-:W-:Y:S05]  /*d010*/  @!P0 NANOSLEEP.SYNCS 0x989680 ;  /* 0x009896800000895d */ /* 0x004fea0003900000 */
[----:B------:R-:W2:Y:S02]  /*d020*/  @!P0 SYNCS.PHASECHK.TRANS64 P0, [R3+URZ+0x30868], R2 ;  /* 0x03086802030085a7 */ /* 0x000ea4000800007f */
[----:B--2---:R-:W-:Y:S05]  /*d030*/  @!P0 BRA `(.L_x_76) ;  /* 0xfffffffc00ec8947 */ /* 0x004fea000383ffff */
[----:B------:R-:W-:Y:S05]  /*d040*/  BRA `(.L_x_145) ;  /* 0xffffffdc00a87947 */ /* 0x000fea000383ffff */
.L_x_84:
[----:B--2---:R-:W-:-:S04]  /*d050*/  IMAD.U32 R2, RZ, RZ, UR38 ;  /* 0x00000026ff027e24 */ /* 0x004fc8000f8e00ff */
[----:B------:R2:W3:Y:S03]  /*d060*/  SYNCS.PHASECHK.TRANS64.TRYWAIT P0, [R2+URZ+0x30848], R9 ;  /* 0x03084809020075a7 */ /* 0x0004e6000800017f */
[----:B---3--:R-:W-:Y:S05]  /*d070*/  @!P0 NANOSLEEP.SYNCS 0x989680 ;  /* 0x009896800000895d */ /* 0x008fea0003900000 */
[----:B------:R-:W3:Y:S02]  /*d080*/  @!P0 SYNCS.PHASECHK.TRANS64 P0, [R2+URZ+0x30848], R9 ;  /* 0x03084809020085a7 */ /* 0x000ee4000800007f */
[----:B---3--:R-:W-:Y:S05]  /*d090*/  @!P0 BRA `(.L_x_84) ;  /* 0xfffffffc00ec8947 */ /* 0x008fea000383ffff */
[----:B------:R-:W-:Y:S05]  /*d0a0*/  BRA `(.L_x_146) ;  /* 0xffffffe000a07947 */ /* 0x000fea000383ffff */
.L_x_89:
[----:B-1----:R-:W-:-:S04]  /*d0b0*/  IMAD.U32 R2, RZ, RZ, UR38 ;  /* 0x00000026ff027e24 */ /* 0x002fc8000f8e00ff */
[----:B------:R1:W2:Y:S03]  /*d0c0*/  SYNCS.PHASECHK.TRANS64.TRYWAIT P0, [R2+URZ+0x30860], R9 ;  /* 0x03086009020075a7 */ /* 0x0002a6000800017f */
[----:B--2---:R-:W-:Y:S05]  /*d0d0*/  @!P0 NANOSLEEP.SYNCS 0x989680 ;  /* 0x009896800000895d */ /* 0x004fea0003900000 */
[----:B------:R-:W2:Y:S02]  /*d0e0*/  @!P0 SYNCS.PHASECHK.TRANS64 P0, [R2+URZ+0x30860], R9 ;  /* 0x03086009020085a7 */ /* 0x000ea4000800007f */
[----:B--2---:R-:W-:Y:S05]  /*d0f0*/  @!P0 BRA `(.L_x_89) ;  /* 0xfffffffc00ec8947 */ /* 0x004fea000383ffff */
[----:B------:R-:W-:Y:S05]  /*d100*/  BRA `(.L_x_147) ;  /* 0xffffffe400047947 */ /* 0x000fea000383ffff */
.L_x_96:
[----:B-1----:R1:W2:Y:S02]  /*d110*/  SYNCS.PHASECHK.TRANS64.TRYWAIT P0, [R3+URZ+0x30860], R2 ;  /* 0x03086002030075a7 */ /* 0x0022a4000800017f */
[----:B--2---:R-:W-:Y:S05]  /*d120*/  @!P0 NANOSLEEP.SYNCS 0x989680 ;  /* 0x009896800000895d */ /* 0x004fea0003900000 */
[----:B------:R-:W2:Y:S02]  /*d130*/  @!P0 SYNCS.PHASECHK.TRANS64 P0, [R3+URZ+0x30860], R2 ;  /* 0x03086002030085a7 */ /* 0x000ea4000800007f */
[----:B--2---:R-:W-:Y:S05]  /*d140*/  @!P0 BRA `(.L_x_96) ;  /* 0xfffffffc00f08947 */ /* 0x004fea000383ffff */
[----:B------:R-:W-:Y:S05]  /*d150*/  BRA `(.L_x_148) ;  /* 0xffffffe400947947 */ /* 0x000fea000383ffff */
.L_x_100:
[----:B-1----:R1:W2:Y:S02]  /*d160*/  SYNCS.PHASECHK.TRANS64.TRYWAIT P0, [R7+URZ+0x30820], R2 ;  /* 0x03082002070075a7 */ /* 0x0022a4000800017f */
[----:B--2---:R-:W-:Y:S05]  /*d170*/  @!P0 NANOSLEEP.SYNCS 0x989680 ;  /* 0x009896800000895d */ /* 0x004fea0003900000 */
[----:B------:R-:W2:Y:S02]  /*d180*/  @!P0 SYNCS.PHASECHK.TRANS64 P0, [R7+URZ+0x30820], R2 ;  /* 0x03082002070085a7 */ /* 0x000ea4000800007f */
[----:B--2---:R-:W-:Y:S05]  /*d190*/  @!P0 BRA `(.L_x_100) ;  /* 0xfffffffc00f08947 */ /* 0x004fea000383ffff */
[----:B------:R-:W-:Y:S05]  /*d1a0*/  BRA `(.L_x_149) ;  /* 0xffffffe800307947 */ /* 0x000fea000383ffff */
.L_x_101:
[----:B------:R-:W-:Y:S01]  /*d1b0*/  BSSY B0, `(.L_x_150) ;  /* 0x0000008000007945 */ /* 0x000fe20003800000 */
[----:B------:R-:W-:Y:S02]  /*d1c0*/  IMAD.MOV.U32 R13, RZ, RZ, R29 ;  /* 0x000000ffff0d7224 */ /* 0x000fe400078e001d */
[----:B------:R-:W-:Y:S02]  /*d1d0*/  IMAD.MOV.U32 R12, RZ, RZ, RZ ;  /* 0x000000ffff0c7224 */ /* 0x000fe400078e00ff */
[----:B------:R-:W-:Y:S02]  /*d1e0*/  IMAD.MOV.U32 R11, RZ, RZ, 0x1f ;  /* 0x0000001fff0b7424 */ /* 0x000fe400078e00ff */
[----:B------:R-:W-:-:S07]  /*d1f0*/  IMAD.MOV.U32 R15, RZ, RZ, -0x1 ;  /* 0xffffffffff0f7424 */ /* 0x000fce00078e00ff */
[----:B01----:R-:W-:Y:S05]  /*d200*/  WARPSYNC.COLLECTIVE R15, `(.L_x_151) ;  /* 0x000000000f087348 */ /* 0x003fea0003c00000 */
[----:B------:R2:W3:Y:S02]  /*d210*/  SHFL.IDX P6, R14, R13, R12, R11 ;  /* 0x0000000c0d0e7389 */ /* 0x0004e400000c000b */
[----:B0123--:R-:W-:Y:S01]  /*d220*/  ENDCOLLECTIVE ;  /* 0x000000000000791b */ /* 0x00ffe20003800000 */
.L_x_151:
[----:B------:R-:W-:Y:S05]  /*d230*/  BSYNC B0 ;  /* 0x0000000000007941 */ /* 0x000fea0003800000 */
.L_x_150:
[----:B------:R-:W-:Y:S05]  /*d240*/  BRA `(.L_x_152) ;  /* 0xffffffe800147947 */ /* 0x000fea000383ffff */
.L_x_102:
[----:B------:R-:W-:Y:S01]  /*d250*/  BSSY B0, `(.L_x_153) ;  /* 0x0000006000007945 */ /* 0x000fe20003800000 */
[----:B------:R-:W-:-:S07]  /*d260*/  IMAD.MOV.U32 R15, RZ, RZ, -0x1 ;  /* 0xffffffffff0f7424 */ /* 0x000fce00078e00ff */
[----:B012---:R-:W-:Y:S05]  /*d270*/  WARPSYNC.COLLECTIVE R15, `(.L_x_154) ;  /* 0x000000000f0c7348 */ /* 0x007fea0003c00000 */
[----:B------:R-:W-:Y:S02]  /*d280*/  ELECT P6, UR62, PT ;  /* 0x00000000003e782f */ /* 0x000fe400038c0000 */
[----:B------:R-:W-:Y:S01]  /*d290*/  MOV R14, UR62 ;  /* 0x0000003e000e7c02 */ /* 0x000fe20008000f00 */
[----:B012---:R-:W-:Y:S10]  /*d2a0*/  ENDCOLLECTIVE ;  /* 0x000000000000791b */ /* 0x007ff40003800000 */
.L_x_154:
[----:B------:R-:W-:Y:S05]  /*d2b0*/  BSYNC B0 ;  /* 0x0000000000007941 */ /* 0x000fea0003800000 */
.L_x_153:
[----:B------:R-:W-:Y:S05]  /*d2c0*/  BRA `(.L_x_155) ;  /* 0xffffffe800087947 */ /* 0x000fea000383ffff */
.L_x_104:
[----:B-1----:R1:W3:Y:S02]  /*d2d0*/  SYNCS.PHASECHK.TRANS64.TRYWAIT P0, [R5+URZ], R4 ;  /* 0x00000004050075a7 */ /* 0x0022e4000800017f */
[----:B---3--:R-:W-:Y:S05]  /*d2e0*/  @!P0 NANOSLEEP.SYNCS 0x989680 ;  /* 0x009896800000895d */ /* 0x008fea0003900000 */
[----:B------:R-:W3:Y:S02]  /*d2f0*/  @!P0 SYNCS.PHASECHK.TRANS64 P0, [R5+URZ], R4 ;  /* 0x00000004050085a7 */ /* 0x000ee4000800007f */
[----:B---3--:R-:W-:Y:S05]  /*d300*/  @!P0 BRA `(.L_x_104) ;  /* 0xfffffffc00f08947 */ /* 0x008fea000383ffff */
[----:B------:R-:W-:Y:S05]  /*d310*/  BRA `(.L_x_156) ;  /* 0xffffffe800387947 */ /* 0x000fea000383ffff */
.L_x_105:
[----:B---3--:R3:W4:Y:S02]  /*d320*/  SYNCS.PHASECHK.TRANS64.TRYWAIT P0, [R3+URZ], R2 ;  /* 0x00000002030075a7 */ /* 0x008724000800017f */
[----:B----4-:R-:W-:Y:S05]  /*d330*/  @!P0 NANOSLEEP.SYNCS 0x989680 ;  /* 0x009896800000895d */ /* 0x010fea0003900000 */
[----:B------:R-:W4:Y:S02]  /*d340*/  @!P0 SYNCS.PHASECHK.TRANS64 P0, [R3+URZ], R2 ;  /* 0x00000002030085a7 */ /* 0x000f24000800007f */
[----:B----4-:R-:W-:Y:S05]  /*d350*/  @!P0 BRA `(.L_x_105) ;  /* 0xfffffffc00f08947 */ /* 0x010fea000383ffff */
[----:B------:R-:W-:Y:S05]  /*d360*/  BRA `(.L_x_157) ;  /* 0xffffffe8002c7947 */ /* 0x000fea000383ffff */
.L_x_107:
[----:B-1----:R1:W3:Y:S02]  /*d370*/  SYNCS.PHASECHK.TRANS64.TRYWAIT P0, [R5+URZ], R4 ;  /* 0x00000004050075a7 */ /* 0x0022e4000800017f */
[----:B---3--:R-:W-:Y:S05]  /*d380*/  @!P0 NANOSLEEP.SYNCS 0x989680 ;  /* 0x009896800000895d */ /* 0x008fea0003900000 */
[----:B------:R-:W3:Y:S02]  /*d390*/  @!P0 SYNCS.PHASECHK.TRANS64 P0, [R5+URZ], R4 ;  /* 0x00000004050085a7 */ /* 0x000ee4000800007f */
[----:B---3--:R-:W-:Y:S05]  /*d3a0*/  @!P0 BRA `(.L_x_107) ;  /* 0xfffffffc00f08947 */ /* 0x008fea000383ffff */
[----:B------:R-:W-:Y:S05]  /*d3b0*/  BRA `(.L_x_158) ;  /* 0xffffffe800307947 */ /* 0x000fea000383ffff */
.L_x_159:
[----:B------:R-:W-:-:S00]  /*d3c0*/  BRA `(.L_x_159) ;  /* 0xfffffffc00fc7947 */ /* 0x000fc0000383ffff */
[----:B------:R-:W-:-:S00]  /*d3d0*/  NOP ;  /* 0x0000000000007918 */ /* 0x000fc00000000000 */
        /* <DEDUP_REMOVED lines=10> */
.L_x_2702:


//--------------------- .text._ZN7cutlass13device_kernelIN5flash11enable_sm90INS1_16FlashAttnFwdSm90INS1_25CollectiveMainloopFwdSm90ILi2EN4cute5tupleIJNS5_1CILi1EEES8_S8_EEENS6_IJNS7_ILi192EEESA_NS7_ILi64EEEEEELi64ENS_10bfloat16_tEfNS_4arch4Sm90ELb0ELb0ELb0ELb1ELb0ELb0ELb0ELb0ELb1ELb1ELb1ELb0EEENS1_21CollectiveEpilogueFwdINS6_IJSA_SB_SA_EEES9_SD_SF_Li384ELb1ELb1ELb1ELb0EEENS1_36VarlenDynamicPersistentTileSchedulerILi192ELi192ELi384ELi128ELb1ELb1ELb1ELb0ELb1ELb1EEEEEEEEEvNT_6ParamsE --------------------------
	.section	.text._ZN7cutlass13device_kernelIN5flash11enable_sm90INS1_16FlashAttnFwdSm90INS1_25CollectiveMainloopFwdSm90ILi2EN4cute5tupleIJNS5_1CILi1EEES8_S8_EEENS6_IJNS7_ILi192EEESA_NS7_ILi64EEEEEELi64ENS_10bfloat16_tEfNS_4arch4Sm90ELb0ELb0ELb0ELb1ELb0ELb0ELb0ELb0ELb1ELb1ELb1ELb0EEENS1_21CollectiveEpilogueFwdINS6_IJSA_SB_SA_EEES9_SD_SF_Li384ELb1ELb1ELb1ELb0EEENS1_36VarlenDynamicPersistentTileSchedulerILi192ELi192ELi384ELi128ELb1ELb1ELb1ELb0ELb1ELb1EEEEEEEEEvNT_6ParamsE,"ax",@progbits
	.align	128
.text._ZN7cutlass13device_kernelIN5flash11enable_sm90INS1_16FlashAttnFwdSm90INS1_25CollectiveMainloopFwdSm90ILi2EN4cute5tupleIJNS5_1CILi1EEES8_S8_EEENS6_IJNS7_ILi192EEESA_NS7_ILi64EEEEEELi64ENS_10bfloat16_tEfNS_4arch4Sm90ELb0ELb0ELb0ELb1ELb0ELb0ELb0ELb0ELb1ELb1ELb1ELb0EEENS1_21CollectiveEpilogueFwdINS6_IJSA_SB_SA_EEES9_SD_SF_Li384ELb1ELb1ELb1ELb0EEENS1_36VarlenDynamicPersistentTileSchedulerILi192ELi192ELi384ELi128ELb1ELb1ELb1ELb0ELb1ELb1EEEEEEEEEvNT_6ParamsE:
        .type           _ZN7cutlass13device_kernelIN5flash11enable_sm90INS1_16FlashAttnFwdSm90INS1_25CollectiveMainloopFwdSm90ILi2EN4cute5tupleIJNS5_1CILi1EEES8_S8_EEENS6_IJNS7_ILi192EEESA_NS7_ILi64EEEEEELi64ENS_10bfloat16_tEfNS_4arch4Sm90ELb0ELb0ELb0ELb1ELb0ELb0ELb0ELb0ELb1ELb1ELb1ELb0EEENS1_21CollectiveEpilogueFwdINS6_IJSA_SB_SA_EEES9_SD_SF_Li384ELb1ELb1ELb1ELb0EEENS1_36VarlenDynamicPersistentTileSchedulerILi192ELi192ELi384ELi128ELb1ELb1ELb1ELb0ELb1ELb1EEEEEEEEEvNT_6ParamsE,@function
        .size           _ZN7cutlass13device_kernelIN5flash11enable_sm90INS1_16FlashAttnFwdSm90INS1_25CollectiveMainloopFwdSm90ILi2EN4cute5tupleIJNS5_1CILi1EEES8_S8_EEENS6_IJNS7_ILi192EEESA_NS7_ILi64EEEEEELi64ENS_10bfloat16_tEfNS_4arch4Sm90ELb0ELb0ELb0ELb1ELb0ELb0ELb0ELb0ELb1ELb1ELb1ELb0EEENS1_21CollectiveEpilogueFwdINS6_IJSA_SB_SA_EEES9_SD_SF_Li384ELb1ELb1ELb1ELb0EEENS1_36VarlenDynamicPersistentTileSchedulerILi192ELi192ELi384ELi128ELb1ELb1ELb1ELb0ELb1ELb1EEEEEEEEEvNT_6ParamsE,(.L_x_2703 - _ZN7cutlass13device_kernelIN5flash11enable_sm90INS1_16FlashAttnFwdSm90INS1_25CollectiveMainloopFwdSm90ILi2EN4cute5tupleIJNS5_1CILi1EEES8_S8_EEENS6_IJNS7_ILi192EEESA_NS7_ILi64EEEEEELi64ENS_10bfloat16_tEfNS_4arch4Sm90ELb0ELb0ELb0ELb1ELb0ELb0ELb0ELb0ELb1ELb1ELb1ELb0EEENS1_21CollectiveEpilogueFwdINS6_IJSA_SB_SA_EEES9_SD_SF_Li384ELb1ELb1ELb1ELb0EEENS1_36VarlenDynamicPersistentTileSchedulerILi192ELi192ELi384ELi128ELb1ELb1ELb1ELb0ELb1ELb1EEEEEEEEEvNT_6ParamsE)
        .other          _ZN7cutlass13device_kernelIN5flash11enable_sm90INS1_16FlashAttnFwdSm90INS1_25CollectiveMainloopFwdSm90ILi2EN4cute5tupleIJNS5_1CILi1EEES8_S8_EEENS6_IJNS7_ILi192EEESA_NS7_ILi64EEEEEELi64ENS_10bfloat16_tEfNS_4arch4Sm90ELb0ELb0ELb0ELb1ELb0ELb0ELb0ELb0ELb1ELb1ELb1ELb0EEENS1_21CollectiveEpilogueFwdINS6_IJSA_SB_SA_EEES9_SD_SF_Li384ELb1ELb1ELb1ELb0EEENS1_36VarlenDynamicPersistentTileSchedulerILi192ELi192ELi384ELi128ELb1ELb1ELb1ELb0ELb1ELb1EEEEEEEEEvNT_6ParamsE,@"STO_CUDA_ENTRY STV_DEFAULT"
_ZN7cutlass13device_kernelIN5flash11enable_sm90INS1_16FlashAttnFwdSm90INS1_25CollectiveMainloopFwdSm90ILi2EN4cute5tupleIJNS5_1CILi1EEES8_S8_EEENS6_IJNS7_ILi192EEESA_NS7_ILi64EEEEEELi64ENS_10bfloat16_tEfNS_4arch4Sm90ELb0ELb0ELb0ELb1ELb0ELb0ELb0ELb0ELb1ELb1ELb1ELb0EEENS1_21CollectiveEpilogueFwdINS6_IJSA_SB_SA_EEES9_SD_SF_Li384ELb1ELb1ELb1ELb0EEENS1_36VarlenDynamicPersistentTileSchedulerILi192ELi192ELi384ELi128ELb1ELb1ELb1ELb0ELb1ELb1EEEEEEEEEvNT_6ParamsE:
        /* <DEDUP_REMOVED lines=17> */
.L_x_161:
[----:B------:R-:W-:Y:S05]  /*0110*/  BSYNC B0 ;  /* 0x0000000000007941 */ /* 0x000fea0003800000 */
.L_x_160:
        /* <DEDUP_REMOVED lines=40> */
.L_x_162:
        /* <DEDUP_REMOVED lines=22> */
.L_x_163:
        /* <DEDUP_REMOVED lines=18> */
.L_x_164:
        /* <DEDUP_REMOVED lines=22> */
.L_x_165:
        /* <DEDUP_REMOVED lines=22> */
.L_x_166:
[----:B--2---:R-:W-:Y:S01]  /*08e0*/  ISETP.NE.AND P0, PT, R2, RZ, PT ;  /* 0x000000ff0200720c */ /* 0x004fe20003f05270 */
[----:B------:R-:W-:Y:S01]  /*08f0*/  IMAD.MOV.U32 R2, RZ, RZ, 0x1 ;  /* 0x00000001ff027424 */ /* 0x000fe200078e00ff */
[----:B------:R-:W-:Y:S01]  /*0900*/  NOP ;  /* 0x0000000000007918 */ /* 0x000fe20000000000 */
[----:B------:R-:W-:-:S03]  /*0910*/  ULDC.64 UR40, c[0x0][0x208] ;  /* 0x0000820000287ab9 */ /* 0x000fc60000000a00 */
[----:B------:R-:W-:-:S05]  /*0920*/  SEL R2, R2, 0x2, !P0 ;  /* 0x0000000202027807 */ /* 0x000fca0004000000 */
[----:B------:R2:W-:Y:S01]  /*0930*/  STL [R1+0x44], R2 ;  /* 0x0000440201007387 */ /* 0x0005e20000100800 */
[----:B01-34-:R-:W-:Y:S06]  /*0940*/  BAR.SYNC.DEFER_BLOCKING 0x0 ;  /* 0x0000000000007b1d */ /* 0x01bfec0000010000 */
[----:B------:R-:W-:Y:S05]  /*0950*/  @!P0 BRA `(.L_x_167) ;  /* 0x0000009400c08947 */ /* 0x000fea0003800000 */
.L_x_168:
[----:B------:R-:W-:-:S08]  /*0960*/  NOP ;  /* 0x0000000000007918 */ /* 0x000fd00000000000 */
[----:B------:R-:W0:Y:S02]  /*0970*/  USETMAXREG.TRY_ALLOC.CTAPOOL UP0, 0xa0 ;  /* 0x000000a0000079c8 */ /* 0x000e240008000600 */
[----:B0-----:R-:W-:-:S13]  /*0980*/  PLOP3.LUT P0, PT, PT, PT, UP0, 0x80, 0x0 ;  /* 0x000000000000781c */ /* 0x001fda0003f0f008 */
[----:B------:R-:W-:Y:S05]  /*0990*/  @!P0 BRA `(.L_x_168) ;  /* 0xfffffffc00f08947 */ /* 0x000fea000383ffff */
[----:B--2---:R-:W0:Y:S01]  /*09a0*/  S2R R2, SR_TID.X ;  /* 0x0000000000027919 */ /* 0x004e220000002100 */
[----:B------:R-:W1:Y:S01]  /*09b0*/  S2UR UR4, SR_CgaCtaId ;  /* 0x00000000000479c3 */ /* 0x000e620000008800 */
[----:B------:R-:W-:-:S07]  /*09c0*/  UMOV UR37, 0x400 ;  /* 0x0000040000257882 */ /* 0x000fce0000000000 */
[----:B------:R-:W-:Y:S06]  /*09d0*/  BAR.ARV 0x8, 0x200 ;  /* 0x0208000000007b1d */ /* 0x000fec0000002000 */
[----:B-1----:R-:W-:-:S03]  /*09e0*/  ULEA UR37, UR4, UR37, 0x18 ;  /* 0x0000002504257291 */ /* 0x002fc6000f8ec03f */
[----:B------:R-:W-:Y:S01]  /*09f0*/  ULDC UR4, c[0x0][0xc3c] ;  /* 0x00030f0000047ab9 */ /* 0x000fe20000000800 */
[----:B0-----:R-:W-:-:S04]  /*0a00*/  LOP3.LUT R0, R2, 0xffffff80, RZ, 0xc0, !PT ;  /* 0xffffff8002007812 */ /* 0x001fc800078ec0ff */
[----:B------:R-:W-:-:S13]  /*0a10*/  ISETP.NE.AND P0, PT, R0, 0x80, PT ;  /* 0x000000800000780c */ /* 0x000fda0003f05270 */
[----:B------:R-:W-:Y:S08]  /*0a20*/  @!P0 BAR.ARV 0x9, 0x100 ;  /* 0x0244000000008b1d */ /* 0x000ff00000002000 */
[----:B------:R-:W-:Y:S06]  /*0a30*/  BAR.SYNC.DEFER_BLOCKING 0x5, 0x200 ;  /* 0x0148000000007b1d */ /* 0x000fec0000010000 */
[----:B------:R-:W0:Y:S02]  /*0a40*/  LDS.128 R8, [UR37+0x308d0] ;  /* 0x0308d025ff087984 */ /* 0x000e240008000c00 */
[----:B------:R-:W-:Y:S06]  /*0a50*/  BAR.ARV 0x4, 0x200 ;  /* 0x0108000000007b1d */ /* 0x000fec0000002000 */
[----:B0-----:R-:W-:-:S13]  /*0a60*/  ISETP.GE.AND P0, PT, R11, UR4, PT ;  /* 0x000000040b007c0c */ /* 0x001fda000bf06270 */
[----:B------:R-:W-:Y:S05]  /*0a70*/  @P0 EXIT ;  /* 0x000000000000094d */ /* 0x000fea0003800000 */
[----:B------:R-:W2:Y:S01]  /*0a80*/  LDL.LU R20, [R1+0x44] ;  /* 0x0000440001147983 */ /* 0x000ea20000300800 */
[----:B------:R-:W-:-:S05]  /*0a90*/  VIADD R19, R2, 0xffffff80 ;  /* 0xffffff8002137836 */ /* 0x000fca0000000000 */
[----:B------:R-:W-:-:S04]  /*0aa0*/  SHF.R.S32.HI R0, RZ, 0x1f, R19 ;  /* 0x0000001fff007819 */ /* 0x000fc80000011413 */
[CC--:B------:R-:W-:Y:S02]  /*0ab0*/  LEA.HI R3, R0.reuse, R19.reuse, RZ, 0x4 ;  /* 0x0000001300037211 */ /* 0x0c0fe400078f20ff */
[----:B------:R-:W-:Y:S02]  /*0ac0*/  LEA.HI R2, R0, R19, RZ, 0x7 ;  /* 0x0000001300027211 */ /* 0x000fe400078f38ff */
[----:B------:R-:W-:Y:S02]  /*0ad0*/  SHF.R.S32.HI R4, RZ, 0x4, R3 ;  /* 0x00000004ff047819 */ /* 0x000fe40000011403 */
[----:B------:R-:W-:Y:S02]  /*0ae0*/  LOP3.LUT R6, R2, 0xffffff80, RZ, 0xc0, !PT ;  /* 0xffffff8002067812 */ /* 0x000fe400078ec0ff */
[C---:B------:R-:W-:Y:S02]  /*0af0*/  LEA.HI R5, R3.reuse, R4, RZ, 0x1 ;  /* 0x0000000403057211 */ /* 0x040fe400078f08ff */
[----:B------:R-:W-:Y:S01]  /*0b00*/  LOP3.LUT R3, R3, 0xfffffff0, RZ, 0xc0, !PT ;  /* 0xfffffff003037812 */ /* 0x000fe200078ec0ff */
[----:B------:R-:W-:Y:S01]  /*0b10*/  IMAD.IADD R18, R19, 0x1, -R6 ;  /* 0x0000000113127824 */ /* 0x000fe200078e0a06 */
[----:B------:R-:W-:-:S02]  /*0b20*/  LOP3.LUT R5, R5, 0x1ffffffe, RZ, 0xc0, !PT ;  /* 0x1ffffffe05057812 */ /* 0x000fc400078ec0ff */
[----:B------:R-:W-:Y:S01]  /*0b30*/  LEA.HI R6, R0, R19, RZ, 0x2 ;  /* 0x0000001300067211 */ /* 0x000fe200078f10ff */
[----:B------:R-:W-:Y:S02]  /*0b40*/  IMAD.IADD R3, R19, 0x1, -R3 ;  /* 0x0000000113037824 */ /* 0x000fe400078e0a03 */
[----:B------:R-:W-:Y:S01]  /*0b50*/  IMAD.IADD R5, R4, 0x1, -R5 ;  /* 0x0000000104057824 */ /* 0x000fe200078e0a05 */
[----:B------:R-:W-:Y:S02]  /*0b60*/  LOP3.LUT R4, R6, 0xfffffffc, RZ, 0xc0, !PT ;  /* 0xfffffffc06047812 */ /* 0x000fe400078ec0ff */
[----:B------:R-:W-:-:S03]  /*0b70*/  SHF.R.S32.HI R13, RZ, 0x1f, R18 ;  /* 0x0000001fff0d7819 */ /* 0x000fc60000011412 */
[----:B------:R-:W-:Y:S01]  /*0b80*/  IMAD.IADD R12, R19, 0x1, -R4 ;  /* 0x00000001130c7824 */ /* 0x000fe200078e0a04 */
[----:B------:R-:W-:Y:S02]  /*0b90*/  SHF.R.S32.HI R4, RZ, 0x1f, R3 ;  /* 0x0000001fff047819 */ /* 0x000fe40000011403 */
[----:B------:R-:W-:Y:S02]  /*0ba0*/  LEA.HI R6, R0, R19, RZ, 0x5 ;  /* 0x0000001300067211 */ /* 0x000fe400078f28ff */
[----:B------:R-:W-:Y:S02]  /*0bb0*/  LEA.HI R14, R13, R18, RZ, 0x2 ;  /* 0x000000120d0e7211 */ /* 0x000fe400078f10ff */
[----:B------:R-:W-:Y:S01]  /*0bc0*/  LEA.HI R4, R4, R3, RZ, 0x3 ;  /* 0x0000000304047211 */ /* 0x000fe200078f18ff */
[----:B------:R-:W-:Y:S01]  /*0bd0*/  IMAD.SHL.U32 R7, R6, 0x20, RZ ;  /* 0x0000002006077824 */ /* 0x000fe200078e00ff */
[--C-:B------:R-:W-:Y:S02]  /*0be0*/  SHF.R.S32.HI R8, RZ, 0x2, R14.reuse ;  /* 0x00000002ff087819 */ /* 0x100fe4000001140e */
[----:B------:R-:W-:-:S02]  /*0bf0*/  SHF.R.S32.HI R15, RZ, 0x1f, R14 ;  /* 0x0000001fff0f7819 */ /* 0x000fc4000001140e */
[----:B------:R-:W-:Y:S02]  /*0c00*/  LOP3.LUT R6, R4, 0xfffffff8, RZ, 0xc0, !PT ;  /* 0xfffffff804067812 */ /* 0x000fe400078ec0ff */
[----:B------:R-:W-:-:S03]  /*0c10*/  LEA.HI R15, R15, R8, RZ, 0x3 ;  /* 0x000000080f0f7211 */ /* 0x000fc600078f18ff */
[----:B------:R-:W-:Y:S01]  /*0c20*/  IMAD.IADD R6, R3, 0x1, -R6 ;  /* 0x0000000103067824 */ /* 0x000fe200078e0a06 */
[----:B------:R-:W-:Y:S02]  /*0c30*/  LEA.HI R16, R12, R12, RZ, 0x1 ;  /* 0x0000000c0c107211 */ /* 0x000fe400078f08ff */
[----:B------:R-:W-:Y:S02]  /*0c40*/  LOP3.LUT R15, R15, 0xfffffff8, RZ, 0xc0, !PT ;  /* 0xfffffff80f0f7812 */ /* 0x000fe400078ec0ff */
[----:B------:R-:W-:Y:S01]  /*0c50*/  SHF.R.S32.HI R21, RZ, 0x7, R2 ;  /* 0x00000007ff157819 */ /* 0x000fe20000011402 */
[----:B------:R-:W-:Y:S01]  /*0c60*/  IMAD.SHL.U32 R2, R6, 0x40, RZ ;  /* 0x0000004006027824 */ /* 0x000fe200078e00ff */
[----:B------:R-:W-:Y:S02]  /*0c70*/  LOP3.LUT R7, R7, 0xfffffc00, RZ, 0xc0, !PT ;  /* 0xfffffc0007077812 */ /* 0x000fe400078ec0ff */
[----:B------:R-:W-:Y:S01]  /*0c80*/  LOP3.LUT R17, R16, 0x1ffffffe, RZ, 0xc0, !PT ;  /* 0x1ffffffe10117812 */ /* 0x000fe200078ec0ff */
[----:B------:R-:W-:Y:S01]  /*0c90*/  IMAD.IADD R16, R8, 0x1, -R15 ;  /* 0x0000000108107824 */ /* 0x000fe200078e0a0f */
[----:B------:R-:W-:Y:S01]  /*0ca0*/  LOP3.LUT R2, R2, 0x1c0, RZ, 0xc0, !PT ;  /* 0x000001c002027812 */ /* 0x000fe200078ec0ff */
[----:B------:R-:W-:-:S02]  /*0cb0*/  IMAD R8, R3, 0x40, R7 ;  /* 0x0000004003087824 */ /* 0x000fc400078e0207 */
[----:B------:R-:W-:Y:S02]  /*0cc0*/  IMAD.SHL.U32 R5, R5, 0x8, RZ ;  /* 0x0000000805057824 */ /* 0x000fe400078e00ff */
[----:B------:R-:W-:Y:S02]  /*0cd0*/  IMAD.SHL.U32 R4, R4, 0x40, RZ ;  /* 0x0000004004047824 */ /* 0x000fe400078e00ff */
[----:B------:R-:W-:Y:S01]  /*0ce0*/  IMAD.IADD R3, R5, 0x1, R8 ;  /* 0x0000000105037824 */ /* 0x000fe200078e0208 */
[----:B------:R-:W-:Y:S01]  /*0cf0*/  LOP3.LUT R5, R2, 0x8, R5, 0xf8, !PT ;  /* 0x0000000802057812 */ /* 0x000fe200078ef805 */
[----:B------:R-:W-:Y:S01]  /*0d00*/  IMAD.IADD R17, R12, 0x1, -R17 ;  /* 0x000000010c117824 */ /* 0x000fe200078e0a11 */
[----:B------:R-:W-:Y:S01]  /*0d10*/  SHF.R.U32.HI R2, RZ, 0x3, R2 ;  /* 0x00000003ff027819 */ /* 0x000fe20000011602 */
[----:B------:R-:W-:Y:S01]  /*0d20*/  IMAD.HI R12, R21, 0x55555556, RZ ;  /* 0x55555556150c7827 */ /* 0x000fe200078e02ff */
[----:B------:R-:W-:Y:S02]  /*0d30*/  LEA.HI R13, R13, R18, RZ, 0x5 ;  /* 0x000000120d0d7211 */ /* 0x000fe400078f28ff */
[----:B------:R-:W-:-:S02]  /*0d40*/  LOP3.LUT R2, R5, R2, RZ, 0x3c, !PT ;  /* 0x0000000205027212 */ /* 0x000fc400078e3cff */
[----:B------:R-:W-:Y:S02]  /*0d50*/  LOP3.LUT R4, R4, 0x7ffffe00, RZ, 0xc0, !PT ;  /* 0x7ffffe0004047812 */ /* 0x000fe400078ec0ff */
[----:B------:R-:W-:Y:S02]  /*0d60*/  LEA.HI R0, R0, R19, RZ, 0x3 ;  /* 0x0000001300007211 */ /* 0x000fe400078f18ff */
[----:B------:R-:W-:Y:S02]  /*0d70*/  LEA.HI R12, R12, R12, RZ, 0x1 ;  /* 0x0000000c0c0c7211 */ /* 0x000fe400078f08ff */
[----:B------:R-:W-:Y:S02]  /*0d80*/  SHF.R.S32.HI R13, RZ, 0x5, R13 ;  /* 0x00000005ff0d7819 */ /* 0x000fe4000001140d */
[----:B------:R-:W-:Y:S02]  /*0d90*/  IADD3 R4, R2, R4, R7 ;  /* 0x0000000402047210 */ /* 0x000fe40007ffe007 */
[----:B------:R-:W-:Y:S01]  /*0da0*/  LOP3.LUT R2, R0, 0xfffffff8, RZ, 0xc0, !PT ;  /* 0xfffffff800027812 */ /* 0x000fe200078ec0ff */
[----:B------:R-:W-:Y:S01]  /*0db0*/  IMAD R12, R12, -0x3, R21 ;  /* 0xfffffffd0c0c7824 */ /* 0x000fe200078e0215 */
[----:B------:R-:W-:Y:S01]  /*0dc0*/  LOP3.LUT R14, R14, 0x7ffffffc, RZ, 0xc0, !PT ;  /* 0x7ffffffc0e0e7812 */ /* 0x000fe200078ec0ff */
[----:B------:R-:W-:-:S02]  /*0dd0*/  IMAD R13, R13, 0x10, R16 ;  /* 0x000000100d0d7824 */ /* 0x000fc400078e0210 */
[----:B------:R-:W-:Y:S02]  /*0de0*/  IMAD.IADD R2, R19, 0x1, -R2 ;  /* 0x0000000113027824 */ /* 0x000fe400078e0a02 */
[----:B------:R-:W-:Y:S02]  /*0df0*/  IMAD R8, R12, 0x40, R13 ;  /* 0x000000400c087824 */ /* 0x000fe400078e020d */
[----:B------:R-:W-:Y:S02]  /*0e00*/  IMAD.MOV.U32 R5, RZ, RZ, R9 ;  /* 0x000000ffff057224 */ /* 0x000fe400078e0009 */
[----:B------:R-:W-:Y:S02]  /*0e10*/  IMAD.IADD R14, R18, 0x1, -R14 ;  /* 0x00000001120e7824 */ /* 0x000fe400078e0a0e */
[----:B------:R-:W-:Y:S01]  /*0e20*/  IMAD.SHL.U32 R9, R2, 0x8, RZ ;  /* 0x0000000802097824 */ /* 0x000fe200078e00ff */
[----:B------:R-:W-:Y:S01]  /*0e30*/  STL [R1+0x60], R3 ;  /* 0x0000600301007387 */ /* 0x000fe20000100800 */
[----:B------:R-:W-:-:S03]  /*0e40*/  IMAD.SHL.U32 R15, R14, 0x2, RZ ;  /* 0x000000020e0f7824 */ /* 0x000fc600078e00ff */
[----:B------:R-:W-:Y:S01]  /*0e50*/  STL [R1+0x58], R8 ;  /* 0x0000580801007387 */ /* 0x000fe20000100800 */
[----:B------:R-:W-:-:S03]  /*0e60*/  VIADD R14, R15, 0x8 ;  /* 0x000000080f0e7836 */ /* 0x000fc60000000000 */
[----:B------:R-:W-:Y:S01]  /*0e70*/  STL [R1+0x38], RZ ;  /* 0x000038ff01007387 */ /* 0x000fe20000100800 */
[----:B------:R-:W-:-:S03]  /*0e80*/  VIADD R13, R15, 0x10 ;  /* 0x000000100f0d7836 */ /* 0x000fc60000000000 */
[----:B------:R0:W-:Y:S01]  /*0e90*/  STL [R1+0x8], R9 ;  /* 0x0000080901007387 */ /* 0x0001e20000100800 */
[----:B------:R-:W-:Y:S01]  /*0ea0*/  R2P PR, R6, 0x6 ;  /* 0x0000000606007804 */ /* 0x000fe20000000000 */
[----:B------:R-:W-:Y:S02]  /*0eb0*/  IMAD.MOV.U32 R7, RZ, RZ, R11 ;  /* 0x000000ffff077224 */ /* 0x000fe400078e000b */
[C---:B------:R-:W-:Y:S01]  /*0ec0*/  VIADD R12, R15.reuse, 0x18 ;  /* 0x000000180f0c7836 */ /* 0x040fe20000000000 */
[----:B------:R-:W-:Y:S01]  /*0ed0*/  STL [R1+0x30], R15 ;  /* 0x0000300f01007387 */ /* 0x000fe20000100800 */
[----:B------:R-:W-:Y:S01]  /*0ee0*/  IMAD.MOV.U32 R6, RZ, RZ, R10 ;  /* 0x000000ffff067224 */ /* 0x000fe200078e000a */
[----:B0-----:R-:W-:Y:S01]  /*0ef0*/  SHF.R.S32.HI R9, RZ, 0x1f, R9 ;  /* 0x0000001fff097819 */ /* 0x001fe20000011409 */
[----:B------:R-:W-:Y:S01]  /*0f00*/  VIADD R11, R15, 0x20 ;  /* 0x000000200f0b7836 */ /* 0x000fe20000000000 */
[----:B------:R-:W-:Y:S01]  /*0f10*/  LEA R16, R4, UR37, 0x1 ;  /* 0x0000002504107c11 */ /* 0x000fe2000f8e08ff */
[----:B------:R-:W-:-:S02]  /*0f20*/  IMAD.MOV.U32 R3, RZ, RZ, 0x40 ;  /* 0x00000040ff037424 */ /* 0x000fc400078e00ff */
[----:B------:R0:W-:Y:S01]  /*0f30*/  STL [R1+0x64], R9 ;  /* 0x0000640901007387 */ /* 0x0001e20000100800 */
[----:B------:R-:W-:Y:S01]  /*0f40*/  VIADD R10, R15, 0x28 ;  /* 0x000000280f0a7836 */ /* 0x000fe20000000000 */
[----:B------:R-:W-:Y:S02]  /*0f50*/  SHF.R.S32.HI R4, RZ, 0x1f, R14 ;  /* 0x0000001fff047819 */ /* 0x000fe4000001140e */
[----:B------:R-:W-:Y:S01]  /*0f60*/  STL [R1+0x24], R14 ;  /* 0x0000240e01007387 */ /* 0x000fe20000100800 */
[----:B------:R-:W-:-:S03]  /*0f70*/  SHF.R.S32.HI R0, RZ, 0x3, R0 ;  /* 0x00000003ff007819 */ /* 0x000fc60000011400 */
[----:B------:R1:W-:Y:S01]  /*0f80*/  STL [R1+0x20], R13 ;  /* 0x0000200d01007387 */ /* 0x0003e20000100800 */
[----:B0-----:R-:W-:-:S03]  /*0f90*/  VIADD R9, R15, 0x30 ;  /* 0x000000300f097836 */ /* 0x001fc60000000000 */
[----:B------:R-:W-:Y:S01]  /*0fa0*/  STL [R1+0x1c], R12 ;  /* 0x00001c0c01007387 */ /* 0x000fe20000100800 */
[----:B------:R-:W-:Y:S01]  /*0fb0*/  SEL R0, R3, 0xffffffc0, !P2 ;  /* 0xffffffc003007807 */ /* 0x000fe20005000000 */
[----:B------:R-:W-:Y:S02]  /*0fc0*/  VIADD R3, R15, 0x38 ;  /* 0x000000380f037836 */ /* 0x000fe40000000000 */
[----:B------:R0:W-:Y:S01]  /*0fd0*/  STL [R1+0x18], R11 ;  /* 0x0000180b01007387 */ /* 0x0001e20000100800 */
[----:B-1----:R-:W-:-:S03]  /*0fe0*/  SHF.R.S32.HI R13, RZ, 0x1f, R13 ;  /* 0x0000001fff0d7819 */ /* 0x002fc6000001140d */
[----:B------:R-:W-:Y:S04]  /*0ff0*/  STL [R1+0x14], R10 ;  /* 0x0000140a01007387 */ /* 0x000fe80000100800 */
[----:B------:R-:W-:Y:S04]  /*1000*/  STL [R1+0x10], R9 ;  /* 0x0000100901007387 */ /* 0x000fe80000100800 */
[----:B------:R1:W-:Y:S01]  /*1010*/  STL [R1+0x54], R4 ;  /* 0x0000540401007387 */ /* 0x0003e20000100800 */
[----:B0-----:R-:W-:-:S03]  /*1020*/  SHF.R.S32.HI R11, RZ, 0x1f, R11 ;  /* 0x0000001fff0b7819 */ /* 0x001fc6000001140b */
[----:B------:R-:W-:Y:S01]  /*1030*/  STL [R1+0xc], R3 ;  /* 0x00000c0301007387 */ /* 0x000fe20000100800 */
[----:B-1----:R-:W-:-:S03]  /*1040*/  SHF.R.S32.HI R4, RZ, 0x1f, R12 ;  /* 0x0000001fff047819 */ /* 0x002fc6000001140c */
[----:B------:R-:W-:Y:S04]  /*1050*/  STL [R1+0x50], R13 ;  /* 0x0000500d01007387 */ /* 0x000fe80000100800 */
[----:B------:R0:W-:Y:S01]  /*1060*/  STL [R1+0x4c], R4 ;  /* 0x00004c0401007387 */ /* 0x0001e20000100800 */
[----:B------:R-:W-:-:S03]  /*1070*/  SHF.R.S32.HI R9, RZ, 0x1f, R9 ;  /* 0x0000001fff097819 */ /* 0x000fc60000011409 */
[----:B------:R-:W-:Y:S01]  /*1080*/  STL [R1+0x48], R11 ;  /* 0x0000480b01007387 */ /* 0x000fe20000100800 */
[----:B0-----:R-:W-:-:S05]  /*1090*/  SHF.R.S32.HI R4, RZ, 0x1f, R10 ;  /* 0x0000001fff047819 */ /* 0x001fca000001140a */
[----:B------:R0:W-:Y:S04]  /*10a0*/  STL [R1+0x44], R4 ;  /* 0x0000440401007387 */ /* 0x0001e80000100800 */
[----:B------:R1:W-:Y:S01]  /*10b0*/  STL [R1+0x40], R9 ;  /* 0x0000400901007387 */ /* 0x0003e20000100800 */
[----:B0-----:R-:W-:Y:S01]  /*10c0*/  SHF.R.S32.HI R4, RZ, 0x1f, R3 ;  /* 0x0000001fff047819 */ /* 0x001fe20000011403 */
[----:B------:R-:W-:-:S04]  /*10d0*/  IMAD R3, R17, 0x8, R8 ;  /* 0x0000000811037824 */ /* 0x000fc800078e0208 */
[----:B------:R1:W-:Y:S04]  /*10e0*/  STL [R1+0x3c], R4 ;  /* 0x00003c0401007387 */ /* 0x0003e80000100800 */
[----:B------:R1:W-:Y:S01]  /*10f0*/  STL [R1+0x5c], R3 ;  /* 0x00005c0301007387 */ /* 0x0003e20000100800 */
[C---:B------:R-:W-:Y:S02]  /*1100*/  VIADD R18, R16.reuse, 0x1e800 ;  /* 0x0001e80010127836 */ /* 0x040fe40000000000 */
[----:B------:R-:W-:Y:S02]  /*1110*/  VIADD R23, R16, 0x1e820 ;  /* 0x0001e82010177836 */ /* 0x000fe40000000000 */
[----:B------:R-:W-:Y:S02]  /*1120*/  @P1 VIADD R23, R18, 0xffffffe0 ;  /* 0xffffffe012171836 */ /* 0x000fe40000000000 */
[----:B------:R-:W-:-:S02]  /*1130*/  IMAD.MOV.U32 R2, RZ, RZ, RZ ;  /* 0x000000ffff027224 */ /* 0x000fc400078e00ff */
[----:B------:R-:W-:Y:S02]  /*1140*/  IMAD.IADD R18, R18, 0x1, R0 ;  /* 0x0000000112127824 */ /* 0x000fe400078e0200 */
[----:B------:R-:W-:Y:S02]  /*1150*/  IMAD.IADD R17, R0, 0x1, R23 ;  /* 0x0000000100117824 */ /* 0x000fe400078e0217 */
[C---:B------:R-:W-:Y:S02]  /*1160*/  VIADD R153, R23.reuse, 0x6000 ;  /* 0x0000600017997836 */ /* 0x040fe40000000000 */
[----:B------:R-:W-:Y:S01]  /*1170*/  VIADD R152, R23, 0xc000 ;  /* 0x0000c00017987836 */ /* 0x000fe20000000000 */
[----:B------:R-:W-:Y:S01]  /*1180*/  UMOV UR36, URZ ;  /* 0x0000003f00247c82 */ /* 0x000fe20008000000 */
[----:B-12---:R-:W-:-:S07]  /*1190*/  LOP3.LUT R154, R20, 0x1, RZ, 0xfc, !PT ;  /* 0x00000001149a7812 */ /* 0x006fce00078efcff */
.L_x_202:
[----:B012-45:R-:W0:Y:S01]  /*11a0*/  LDC.64 R8, c[0x0][0xc88] ;  /* 0x00032200ff087b82 */ /* 0x037e220000000a00 */
[----:B------:R-:W-:-:S07]  /*11b0*/  ULDC.64 UR4, c[0x0][0xa28] ;  /* 0x00028a0000047ab9 */ /* 0x000fce0000000a00 */
[----:B------:R-:W1:Y:S08]  /*11c0*/  LDC.64 R12, c[0x0][0x418] ;  /* 0x00010600ff0c7b82 */ /* 0x000e700000000a00 */
[----:B------:R-:W2:Y:S01]  /*11d0*/  LDC R0, c[0x0][0x424] ;  /* 0x00010900ff007b82 */ /* 0x000ea20000000800 */
[----:B0-----:R-:W-:Y:S01]  /*11e0*/  IMAD.WIDE R8, R7, 0x4, R8 ;  /* 0x0000000407087825 */ /* 0x001fe200078e0208 */
[----:B------:R-:W-:-:S06]  /*11f0*/  ISETP.NE.U32.AND P0, PT, RZ, UR4, PT ;  /* 0x00000004ff007c0c */ /* 0x000fcc000bf05070 */
[----:B------:R-:W0:Y:S01]  /*1200*/  LDC R7, c[0x0][0x2f0] ;  /* 0x0000bc00ff077b82 */ /* 0x000e220000000800 */
[----:B---3--:R-:W3:Y:S01]  /*1210*/  LDG.E R155, desc[UR40][R8.64] ;  /* 0x00000028089b7981 */ /* 0x008ee2000c1e1900 */
[----:B------:R-:W-:Y:S01]  /*1220*/  ISETP.NE.AND.EX P0, PT, RZ, UR5, PT, P0 ;  /* 0x00000005ff007c0c */ /* 0x000fe2000bf05300 */
[----:B------:R-:W-:Y:S01]  /*1230*/  IMAD.MOV.U32 R3, RZ, RZ, RZ ;  /* 0x000000ffff037224 */ /* 0x000fe200078e00ff */
[----:B---3--:R-:W-:-:S11]  /*1240*/  SHF.R.S32.HI R4, RZ, 0x1f, R155 ;  /* 0x0000001fff047819 */ /* 0x008fd6000001149b */
[C---:B------:R-:W-:Y:S01]  /*1250*/  @P0 LEA R10, P1, R155.reuse, UR4, 0x2 ;  /* 0x000000049b0a0c11 */ /* 0x040fe2000f8210ff */
[----:B------:R3:W-:Y:S03]  /*1260*/  STL [R1+0x2c], R4 ;  /* 0x00002c0401007387 */ /* 0x0007e60000100800 */
[----:B------:R-:W-:Y:S01]  /*1270*/  @P0 LEA.HI.X R11, R155, UR5, R4, 0x2, P1 ;  /* 0x000000059b0b0c11 */ /* 0x000fe200088f1404 */
[----:B------:R-:W-:Y:S02]  /*1280*/  ULDC.64 UR4, c[0x0][0xa20] ;  /* 0x0002880000047ab9 */ /* 0x000fe40000000a00 */
[----:B------:R-:W-:Y:S02]  /*1290*/  ISETP.NE.U32.AND P1, PT, RZ, UR4, PT ;  /* 0x00000004ff007c0c */ /* 0x000fe4000bf25070 */
[----:B------:R3:W5:Y:S01]  /*12a0*/  @P0 LDG.E R3, desc[UR40][R10.64] ;  /* 0x000000280a030981 */ /* 0x000762000c1e1900 */
[----:B-1----:R-:W-:-:S02]  /*12b0*/  ISETP.NE.U32.AND P0, PT, R12, RZ, PT ;  /* 0x000000ff0c00720c */ /* 0x002fc40003f05070 */
[----:B------:R-:W-:Y:S02]  /*12c0*/  ISETP.NE.AND.EX P1, PT, RZ, UR5, PT, P1 ;  /* 0x00000005ff007c0c */ /* 0x000fe4000bf25310 */
[----:B------:R-:W-:-:S04]  /*12d0*/  ISETP.NE.AND.EX P0, PT, R13, RZ, PT, P0 ;  /* 0x000000ff0d00720c */ /* 0x000fc80003f05300 */
[----:B--2---:R-:W-:-:S05]  /*12e0*/  SEL R0, R0, 0x1, P0 ;  /* 0x0000000100007807 */ /* 0x004fca0000000000 */
[----:B0-----:R-:W-:Y:S02]  /*12f0*/  IMAD R120, R0, R7, RZ ;  /* 0x0000000700787224 */ /* 0x001fe400078e02ff */
[----:B------:R-:W-:-:S04]  /*1300*/  @P1 LEA R8, P2, R155, UR4, 0x2 ;  /* 0x000000049b081c11 */ /* 0x000fc8000f8410ff */
[----:B------:R-:W-:-:S05]  /*1310*/  @P1 LEA.HI.X R9, R155, UR5, R4, 0x2, P2 ;  /* 0x000000059b091c11 */ /* 0x000fca00090f1404 */
[----:B------:R3:W5:Y:S01]  /*1320*/  @P1 LDG.E R120, desc[UR40][R8.64] ;  /* 0x0000002808781981 */ /* 0x000762000c1e1900 */
[----:B------:R-:W-:Y:S05]  /*1330*/  @P1 BRA `(.L_x_169) ;  /* 0x0000000000241947 */ /* 0x000fea0003800000 */
[----:B------:R-:W-:Y:S02]  /*1340*/  ULDC.64 UR4, c[0x0][0xa08] ;  /* 0x0002820000047ab9 */ /* 0x000fe40000000a00 */
[----:B------:R-:W-:-:S04]  /*1350*/  ISETP.NE.U32.AND P0, PT, RZ, UR4, PT ;  /* 0x00000004ff007c0c */ /* 0x000fc8000bf05070 */
[----:B------:R-:W-:-:S13]  /*1360*/  ISETP.NE.AND.EX P0, PT, RZ, UR5, PT, P0 ;  /* 0x00000005ff007c0c */ /* 0x000fda000bf05300 */
[----:B------:R-:W-:Y:S05]  /*1370*/  @!P0 BRA `(.L_x_169) ;  /* 0x0000000000148947 */ /* 0x000fea0003800000 */
[----:B---3--:R-:W0:Y:S02]  /*1380*/  LDC.64 R8, c[0x0][0xa08] ;  /* 0x00028200ff087b82 */ /* 0x008e240000000a00 */
[----:B0-----:R-:W-:-:S05]  /*1390*/  IMAD.WIDE R8, R155, 0x4, R8 ;  /* 0x000000049b087825 */ /* 0x001fca00078e0208 */
[----:B-----5:R-:W2:Y:S04]  /*13a0*/  LDG.E R120, desc[UR40][R8.64] ;  /* 0x0000002808787981 */ /* 0x020ea8000c1e1900 */
[----:B------:R-:W2:Y:S02]  /*13b0*/  LDG.E R7, desc[UR40][R8.64+0x4] ;  /* 0x0000042808077981 */ /* 0x000ea4000c1e1900 */
[----:B--2---:R-:W-:-:S07]  /*13c0*/  IMAD.IADD R120, R7, 0x1, -R120 ;  /* 0x0000000107787824 */ /* 0x004fce00078e0a78 */
.L_x_169:
[----:B-----5:R-:W-:Y:S01]  /*13d0*/  IMAD.IADD R120, R120, 0x1, -R3 ;  /* 0x0000000178787824 */ /* 0x020fe200078e0a03 */
[----:B------:R-:W-:Y:S01]  /*13e0*/  LOP3.LUT R3, R6, 0xff000000, RZ, 0xc0, !PT ;  /* 0xff00000006037812 */ /* 0x000fe200078ec0ff */
[----:B------:R-:W-:Y:S02]  /*13f0*/  IMAD.MOV.U32 R19, RZ, RZ, RZ ;  /* 0x000000ffff137224 */ /* 0x000fe400078e00ff */
[C---:B------:R-:W-:Y:S01]  /*1400*/  VIADD R0, R120.reuse, 0xbf ;  /* 0x000000bf78007836 */ /* 0x040fe20000000000 */
[----:B------:R-:W-:Y:S02]  /*1410*/  SHF.R.U32.HI R3, RZ, 0x8, R3 ;  /* 0x00000008ff037819 */ /* 0x000fe40000011603 */
[----:B------:R-:W-:Y:S01]  /*1420*/  ISETP.GE.AND P0, PT, R120, 0x1, PT ;  /* 0x000000017800780c */ /* 0x000fe20003f06270 */
[----:B---3--:R-:W-:Y:S01]  /*1430*/  IMAD.HI R4, R0, 0x2aaaaaab, RZ ;  /* 0x2aaaaaab00047827 */ /* 0x008fe200078e02ff */
[----:B------:R-:W-:-:S04]  /*1440*/  LOP3.LUT R0, R6, 0xff0000, RZ, 0xc0, !PT ;  /* 0x00ff000006007812 */ /* 0x000fc800078ec0ff */
[----:B------:R-:W-:Y:S02]  /*1450*/  LEA.HI R0, R0, R3, RZ, 0x10 ;  /* 0x0000000300007211 */ /* 0x000fe400078f80ff */
[----:B------:R-:W-:Y:S02]  /*1460*/  SHF.R.U32.HI R7, RZ, 0x1f, R4 ;  /* 0x0000001fff077819 */ /* 0x000fe40000011604 */
[----:B------:R-:W-:Y:S02]  /*1470*/  LOP3.LUT R14, R0, 0xff, RZ, 0xc0, !PT ;  /* 0x000000ff000e7812 */ /* 0x000fe400078ec0ff */
[----:B------:R-:W-:Y:S02]  /*1480*/  LEA.HI.SX32 R11, R4, R7, 0x1b ;  /* 0x00000007040b7211 */ /* 0x000fe400078fdaff */
[----:B------:R-:W-:Y:S01]  /*1490*/  SHF.R.U32.HI R157, RZ, 0x10, R0 ;  /* 0x00000010ff9d7819 */ /* 0x000fe20000011600 */
[----:B------:R0:W-:Y:S01]  /*14a0*/  STL [R1+0x28], R14 ;  /* 0x0000280e01007387 */ /* 0x0001e20000100800 */
[----:B------:R-:W-:Y:S05]  /*14b0*/  @!P0 BRA `(.L_x_170) ;  /* 0x0000000000748947 */ /* 0x000fea0003800000 */
[----:B------:R-:W1:Y:S01]  /*14c0*/  LDC R0, c[0x0][0x9f0] ;  /* 0x00027c00ff007b82 */ /* 0x000e620000000800 */
[----:B------:R-:W-:-:S04]  /*14d0*/  ISETP.NE.AND P0, PT, R157, RZ, PT ;  /* 0x000000ff9d00720c */ /* 0x000fc80003f05270 */
[----:B-1----:R-:W-:-:S04]  /*14e0*/  SEL R12, R157, R0, P0 ;  /* 0x000000009d0c7207 */ /* 0x002fc80000000000 */
[-C--:B------:R-:W-:Y:S02]  /*14f0*/  IABS R4, R12.reuse ;  /* 0x0000000c00047213 */ /* 0x080fe40000000000 */
[----:B------:R-:W-:Y:S02]  /*1500*/  IADD3 R0, R11, -0x1, R12 ;  /* 0xffffffff0b007810 */ /* 0x000fe40007ffe00c */
[----:B------:R-:W1:Y:S01]  /*1510*/  I2F.RP R3, R4 ;  /* 0x0000000400037306 */ /* 0x000e620000209400 */
[----:B------:R-:W-:Y:S02]  /*1520*/  IABS R13, R12 ;  /* 0x0000000c000d7213 */ /* 0x000fe40000000000 */
[----:B------:R-:W-:Y:S02]  /*1530*/  IABS R10, R0 ;  /* 0x00000000000a7213 */ /* 0x000fe40000000000 */
[----:B------:R-:W-:-:S04]  /*1540*/  LOP3.LUT R0, R0, R12, RZ, 0x3c, !PT ;  /* 0x0000000c00007212 */ /* 0x000fc800078e3cff */
[----:B------:R-:W-:Y:S01]  /*1550*/  ISETP.GE.AND P2, PT, R0, RZ, PT ;  /* 0x000000ff0000720c */ /* 0x000fe20003f46270 */
[----:B-1----:R-:W1:Y:S02]  /*1560*/  MUFU.RCP R3, R3 ;  /* 0x0000000300037308 */ /* 0x002e640000001000 */
[----:B-1----:R-:W-:Y:S02]  /*1570*/  VIADD R8, R3, 0xffffffe ;  /* 0x0ffffffe03087836 */ /* 0x002fe40000000000 */
[----:B------:R-:W-:-:S04]  /*1580*/  IMAD.MOV R3, RZ, RZ, -R13 ;  /* 0x000000ffff037224 */ /* 0x000fc800078e0a0d */
[----:B------:R1:W2:Y:S02]  /*1590*/  F2I.FTZ.U32.TRUNC.NTZ R9, R8 ;  /* 0x0000000800097305 */ /* 0x0002a4000021f000 */
[----:B-1----:R-:W-:Y:S02]  /*15a0*/  IMAD.MOV.U32 R8, RZ, RZ, RZ ;  /* 0x000000ffff087224 */ /* 0x002fe400078e00ff */
[----:B--2---:R-:W-:-:S04]  /*15b0*/  IMAD.MOV R7, RZ, RZ, -R9 ;  /* 0x000000ffff077224 */ /* 0x004fc800078e0a09 */
[----:B------:R-:W-:-:S04]  /*15c0*/  IMAD R7, R7, R4, RZ ;  /* 0x0000000407077224 */ /* 0x000fc800078e02ff */
[----:B------:R-:W-:-:S06]  /*15d0*/  IMAD.HI.U32 R9, R9, R7, R8 ;  /* 0x0000000709097227 */ /* 0x000fcc00078e0008 */
[----:B------:R-:W-:-:S04]  /*15e0*/  IMAD.HI.U32 R9, R9, R10, RZ ;  /* 0x0000000a09097227 */ /* 0x000fc800078e00ff */
[----:B------:R-:W-:-:S05]  /*15f0*/  IMAD R3, R9, R3, R10 ;  /* 0x0000000309037224 */ /* 0x000fca00078e020a */
[----:B------:R-:W-:-:S13]  /*1600*/  ISETP.GT.U32.AND P1, PT, R4, R3, PT ;  /* 0x000000030400720c */ /* 0x000fda0003f24070 */
[----:B------:R-:W-:Y:S02]  /*1610*/  @!P1 IMAD.IADD R3, R3, 0x1, -R4 ;  /* 0x0000000103039824 */ /* 0x000fe400078e0a04 */
[----:B------:R-:W-:Y:S01]  /*1620*/  @!P1 VIADD R9, R9, 0x1 ;  /* 0x0000000109099836 */ /* 0x000fe20000000000 */
[----:B------:R-:W-:Y:S02]  /*1630*/  ISETP.NE.AND P1, PT, R12, RZ, PT ;  /* 0x000000ff0c00720c */ /* 0x000fe40003f25270 */
[----:B------:R-:W-:-:S13]  /*1640*/  ISETP.GE.U32.AND P0, PT, R3, R4, PT ;  /* 0x000000040300720c */ /* 0x000fda0003f06070 */
[----:B------:R-:W-:-:S04]  /*1650*/  @P0 VIADD R9, R9, 0x1 ;  /* 0x0000000109090836 */ /* 0x000fc80000000000 */
[----:B------:R-:W-:Y:S01]  /*1660*/  @!P2 IMAD.MOV R9, RZ, RZ, -R9 ;  /* 0x000000ffff09a224 */ /* 0x000fe200078e0a09 */
[----:B------:R-:W-:-:S05]  /*1670*/  @!P1 LOP3.LUT R9, RZ, R12, RZ, 0x33, !PT ;  /* 0x0000000cff099212 */ /* 0x000fca00078e33ff */
[----:B------:R-:W-:-:S07]  /*1680*/  IMAD.MOV.U32 R19, RZ, RZ, R9 ;  /* 0x000000ffff137224 */ /* 0x000fce00078e0009 */
.L_x_170:
[-C--:B------:R-:W-:Y:S01]  /*1690*/  IMAD R22, R14, R19.reuse, RZ ;  /* 0x000000130e167224 */ /* 0x080fe200078e02ff */
[----:B------:R1:W-:Y:S01]  /*16a0*/  STL [R1+0x4], R5 ;  /* 0x0000040501007387 */ /* 0x0003e20000100800 */
[----:B------:R-:W-:Y:S02]  /*16b0*/  LOP3.LUT R156, R6, 0xffff, RZ, 0xc0, !PT ;  /* 0x0000ffff069c7812 */ /* 0x000fe400078ec0ff */
[----:B------:R-:W-:Y:S02]  /*16c0*/  CS2R R58, SRZ ;  /* 0x00000000003a7805 */ /* 0x000fe4000001ff00 */
[----:B------:R-:W-:Y:S02]  /*16d0*/  PLOP3.LUT P0, PT, PT, PT, PT, 0x80, 0x0 ;  /* 0x000000000000781c */ /* 0x000fe40003f0f070 */
[----:B------:R-:W-:Y:S02]  /*16e0*/  CS2R R150, SRZ ;  /* 0x0000000000967805 */ /* 0x000fe4000001ff00 */
[----:B------:R-:W-:-:S02]  /*16f0*/  VIADDMNMX R19, R22, R19, R11, PT ;  /* 0x0000001316137246 */ /* 0x000fc4000380010b */
[----:B------:R-:W-:Y:S02]  /*1700*/  CS2R R40, SRZ ;  /* 0x0000000000287805 */ /* 0x000fe4000001ff00 */
[----:B------:R-:W-:Y:S02]  /*1710*/  CS2R R54, SRZ ;  /* 0x0000000000367805 */ /* 0x000fe4000001ff00 */
[----:B------:R-:W-:Y:S02]  /*1720*/  CS2R R38, SRZ ;  /* 0x0000000000267805 */ /* 0x000fe4000001ff00 */
[----:B------:R-:W-:Y:S02]  /*1730*/  ISETP.GT.AND P1, PT, R19, R22, PT ;  /* 0x000000161300720c */ /* 0x000fe40003f24270 */
        /* <DEDUP_REMOVED lines=11> */
[----:B------:R-:W-:Y:S01]  /*17f0*/  CS2R R20, SRZ ;  /* 0x0000000000147805 */ /* 0x000fe2000001ff00 */
[----:B-1----:R-:W-:Y:S06]  /*1800*/  @!P1 BRA `(.L_x_171) ;  /* 0x0000006400149947 */ /* 0x002fec0003800000 */
[----:B------:R-:W1:Y:S02]  /*1810*/  S2R R0, SR_TID.X ;  /* 0x0000000000007919 */ /* 0x000e640000002100 */
[----:B-1----:R-:W-:-:S05]  /*1820*/  VIADD R3, R0, 0xffffff80 ;  /* 0xffffff8000037836 */ /* 0x002fca0000000000 */
[----:B------:R-:W-:-:S04]  /*1830*/  SHF.R.S32.HI R0, RZ, 0x1f, R3 ;  /* 0x0000001fff007819 */ /* 0x000fc80000011403 */
[----:B------:R-:W-:-:S04]  /*1840*/  LEA.HI R0, R0, R3, RZ, 0x7 ;  /* 0x0000000300007211 */ /* 0x000fc800078f38ff */
[----:B------:R-:W-:-:S06]  /*1850*/  SHF.R.S32.HI R0, RZ, 0x7, R0 ;  /* 0x00000007ff007819 */ /* 0x000fcc0000011400 */
[----:B------:R-:W1:Y:S02]  /*1860*/  SHFL.IDX PT, R0, R0, RZ, 0x1f ;  /* 0x00001fff00007589 */ /* 0x000e6400000e0000 */
[----:B-1----:R-:W-:-:S13]  /*1870*/  R2UR UR39, R0 ;  /* 0x00000000002772ca */ /* 0x002fda00000e0000 */
[----:B------:R-:W-:-:S04]  /*1880*/  UIMAD.WIDE UR4, UR39, 0x55555556, URZ ;  /* 0x55555556270478a5 */ /* 0x000fc8000f8e023f */
[----:B------:R-:W-:Y:S02]  /*1890*/  ULEA.HI UR38, UR5, UR5, URZ, 0x1 ;  /* 0x0000000505267291 */ /* 0x000fe4000f8f083f */
[----:B------:R-:W-:Y:S02]  /*18a0*/  UIADD3 UR5, UR37, 0x1e800, URZ ;  /* 0x0001e80025057890 */ /* 0x000fe4000fffe03f */
[----:B------:R-:W-:Y:S02]  /*18b0*/  UIMAD UR38, UR38, -0x3, UR39 ;  /* 0xfffffffd262678a4 */ /* 0x000fe4000f8e0227 */
[----:B------:R-:W-:Y:S02]  /*18c0*/  ULOP3.LUT UP0, URZ, UR5, 0x3ff, URZ, 0xc0, !UPT ;  /* 0x000003ff053f7892 */ /* 0x000fe4000f80c03f */
[----:B------:R-:W-:-:S04]  /*18d0*/  ULEA UR4, UR38, UR37, 0xd ;  /* 0x0000002526047291 */ /* 0x000fc8000f8e683f */
[----:B------:R-:W-:Y:S01]  /*18e0*/  PLOP3.LUT P0, PT, PT, PT, UP0, 0x80, 0x0 ;  /* 0x000000000000781c */ /* 0x000fe20003f0f008 */
[----:B------:R-:W-:-:S04]  /*18f0*/  UIADD3 UR4, UR4, 0xc400, URZ ;  /* 0x0000c40004047890 */ /* 0x000fc8000fffe03f */
[----:B------:R-:W-:-:S04]  /*1900*/  USHF.R.U32.HI UR4, URZ, 0x4, UR4 ;  /* 0x000000043f047899 */ /* 0x000fc80008011604 */
[----:B------:R-:W-:-:S04]  /*1910*/  ULOP3.LUT UR42, UR4, 0x3fff, URZ, 0xc0, !UPT ;  /* 0x00003fff042a7892 */ /* 0x000fc8000f8ec03f */
[----:B------:R-:W-:Y:S08]  /*1920*/  @!P0 BRA `(.L_x_172) ;  /* 0x0000000000408947 */ /* 0x000ff00003800000 */
[----:B------:R-:W-:Y:S01]  /*1930*/  MOV R0, 0x0 ;  /* 0x0000000000007802 */ /* 0x000fe20000000f00 */
[----:B------:R-:W-:Y:S01]  /*1940*/  ULDC.64 UR4, c[0x4][0xa8] ;  /* 0x01002a0000047ab9 */ /* 0x000fe20000000a00 */
[----:B------:R-:W-:Y:S01]  /*1950*/  ULDC.64 UR6, c[0x4][0x48] ;  /* 0x0100120000067ab9 */ /* 0x000fe20000000a00 */
[----:B------:R-:W-:Y:S01]  /*1960*/  IMAD.U32 R4, RZ, RZ, UR4 ;  /* 0x00000004ff047e24 */ /* 0x000fe2000f8e00ff */
[----:B0-----:R0:W1:Y:S01]  /*1970*/  LDC.64 R14, c[0x4][R0] ;  /* 0x01000000000e7b82 */ /* 0x0010620000000a00 */
        /* <DEDUP_REMOVED lines=11> */
.L_x_172:
[----:B------:R-:W2:Y:S01]  /*1a30*/  LDL R20, [R1+0x38] ;  /* 0x0000380001147983 */ /* 0x000ea20000100800 */
[----:B------:R-:W-:Y:S02]  /*1a40*/  ISETP.NE.AND P0, PT, R154, 0x3, PT ;  /* 0x000000039a00780c */ /* 0x000fe40003f05270 */
[----:B--2---:R-:W-:-:S04]  /*1a50*/  LEA.HI R0, R20, R20, RZ, 0x1 ;  /* 0x0000001414007211 */ /* 0x004fc800078f08ff */
[----:B------:R-:W-:-:S05]  /*1a60*/  LOP3.LUT R0, R0, 0xfffffffe, RZ, 0xc0, !PT ;  /* 0xfffffffe00007812 */ /* 0x000fca00078ec0ff */
[----:B------:R-:W-:-:S05]  /*1a70*/  IMAD.IADD R0, R20, 0x1, -R0 ;  /* 0x0000000114007824 */ /* 0x000fca00078e0a00 */
[----:B------:R-:W-:-:S04]  /*1a80*/  SHF.L.U32 R0, R0, 0x1f, RZ ;  /* 0x0000001f00007819 */ /* 0x000fc800000006ff */
[----:B------:R-:W1:Y:S02]  /*1a90*/  SYNCS.PHASECHK.TRANS64.TRYWAIT P1, [UR37+0x30800], R0 ;  /* 0x03080000ff0075a7 */ /* 0x000e640008020165 */
[----:B-1----:R-:W-:Y:S05]  /*1aa0*/  @!P1 BRA `(.L_x_173) ;  /* 0x000000dc00e09947 */ /* 0x002fea0003800000 */
.L_x_313:
[----:B------:R-:W-:Y:S05]  /*1ab0*/  @!P0 BRA `(.L_x_174) ;  /* 0x0000000000048947 */ /* 0x000fea0003800000 */
[----:B------:R-:W-:Y:S01]  /*1ac0*/  BPT.TRAP 0x1 ;  /* 0x000000040000795c */ /* 0x000fe20000300000 */
.L_x_174:
[----:B------:R-:W-:Y:S01]  /*1ad0*/  IMAD.U32 R4, RZ, RZ, UR36 ;  /* 0x00000024ff047e24 */ /* 0x000fe2000f8e00ff */
[----:B-1----:R-:W-:-:S04]  /*1ae0*/  SHF.L.U32 R3, R2, 0x1f, RZ ;  /* 0x0000001f02037819 */ /* 0x002fc800000006ff */
[----:B------:R-:W-:-:S04]  /*1af0*/  LEA R4, R4, UR37, 0x3 ;  /* 0x0000002504047c11 */ /* 0x000fc8000f8e18ff */
[----:B------:R1:W2:Y:S01]  /*1b00*/  SYNCS.PHASECHK.TRANS64.TRYWAIT P2, [R4+URZ+0x30830], R3 ;  /* 0x03083003040075a7 */ /* 0x0002a2000804017f */
[----:B------:R-:W-:Y:S05]  /*1b10*/  @!P0 BRA `(.L_x_175) ;  /* 0x0000000000048947 */ /* 0x000fea0003800000 */
[----:B------:R-:W-:Y:S01]  /*1b20*/  BPT.TRAP 0x1 ;  /* 0x000000040000795c */ /* 0x000fe20000300000 */
.L_x_175:
[----:B------:R-:W3:Y:S01]  /*1b30*/  S2R R0, SR_TID.X ;  /* 0x0000000000007919 */ /* 0x000ee20000002100 */
[----:B------:R-:W-:Y:S01]  /*1b40*/  IMAD.MOV.U32 R151, RZ, RZ, RZ ;  /* 0x000000ffff977224 */ /* 0x000fe200078e00ff */
[----:B---3--:R-:W-:Y:S01]  /*1b50*/  LOP3.LUT P1, RZ, R0, 0x7f, RZ, 0xc0, !PT ;  /* 0x0000007f00ff7812 */ /* 0x008fe2000782c0ff */
[----:B--2---:R-:W-:-:S12]  /*1b60*/  @P2 BRA `(.L_x_176) ;  /* 0x0000000000082947 */ /* 0x004fd80003800000 */
[----:B------:R-:W2:Y:S02]  /*1b70*/  SYNCS.PHASECHK.TRANS64.TRYWAIT P2, [R4+URZ+0x30830], R3 ;  /* 0x03083003040075a7 */ /* 0x000ea4000804017f */
[----:B--2---:R-:W-:Y:S05]  /*1b80*/  @!P2 BRA `(.L_x_177) ;  /* 0x000000dc00c0a947 */ /* 0x004fea0003800000 */
.L_x_176:
[----:B------:R-:W-:Y:S05]  /*1b90*/  WARPSYNC.ALL ;  /* 0x0000000000007948 */ /* 0x000fea0003800000 */
[----:B------:R-:W-:Y:S01]  /*1ba0*/  UIADD3 UR4, UR37, 0x12400, URZ ;  /* 0x0001240025047890 */ /* 0x000fe2000fffe03f */
[----:B------:R-:W3:Y:S01]  /*1bb0*/  LDL R0, [R1+0x30] ;  /* 0x0000300001007983 */ /* 0x000ee20000100800 */
[----:B------:R-:W-:Y:S01]  /*1bc0*/  WARPGROUP.ARRIVE ;  /* 0x00000000000079c5 */ /* 0x000fe20000000000 */
[----:B------:R-:W-:Y:S01]  /*1bd0*/  UMOV UR5, 0x40000040 ;  /* 0x4000004000057882 */ /* 0x000fe20000000000 */
[----:B------:R-:W-:Y:S01]  /*1be0*/  USHF.R.U32.HI UR4, URZ, 0x4, UR4 ;  /* 0x000000043f047899 */ /* 0x000fe20008011604 */
[----:B------:R-:W-:Y:S01]  /*1bf0*/  P2R R7, PR, RZ, 0x2 ;  /* 0x00000002ff077803 */ /* 0x000fe20000000000 */
[----:B------:R-:W-:Y:S01]  /*1c00*/  UMOV UR7, 0x40000040 ;  /* 0x4000004000077882 */ /* 0x000fe20000000000 */
[----:B------:R-:W-:Y:S01]  /*1c10*/  UMOV UR9, 0x40000040 ;  /* 0x4000004000097882 */ /* 0x000fe20000000000 */
[----:B------:R-:W-:Y:S01]  /*1c20*/  ULOP3.LUT UR4, UR4, 0x3fff, URZ, 0xc0, !UPT ;  /* 0x00003fff04047892 */ /* 0x000fe2000f8ec03f */
[----:B------:R-:W-:Y:S01]  /*1c30*/  P2R R6, PR, RZ, 0x1 ;  /* 0x00000001ff067803 */ /* 0x000fe20000000000 */
[----:B------:R-:W-:Y:S01]  /*1c40*/  UMOV UR11, 0x40000040 ;  /* 0x40000040000b7882 */ /* 0x000fe20000000000 */
[----:B------:R-:W-:Y:S01]  /*1c50*/  UMOV UR13, 0x40000040 ;  /* 0x40000040000d7882 */ /* 0x000fe20000000000 */
[----:B------:R-:W-:Y:S01]  /*1c60*/  ULOP3.LUT UR20, UR4, 0x10000, URZ, 0xfc, !UPT ;  /* 0x0001000004147892 */ /* 0x000fe2000f8efc3f */
[--C-:B------:R-:W-:Y:S01]  /*1c70*/  IMAD.MOV.U32 R150, RZ, RZ, R151.reuse ;  /* 0x000000ffff967224 */ /* 0x100fe200078e0097 */
[----:B------:R-:W-:Y:S01]  /*1c80*/  ULOP3.LUT UR4, UR42, 0x10000, URZ, 0xfc, !UPT ;  /* 0x000100002a047892 */ /* 0x000fe2000f8efc3f */
[--C-:B------:R-:W-:Y:S01]  /*1c90*/  IMAD.MOV.U32 R149, RZ, RZ, R151.reuse ;  /* 0x000000ffff957224 */ /* 0x100fe200078e0097 */
[----:B------:R-:W-:Y:S01]  /*1ca0*/  UIMAD UR6, UR36, 0x600, UR20 ;  /* 0x00000600240678a4 */ /* 0x000fe2000f8e0214 */
[--C-:B------:R-:W-:Y:S01]  /*1cb0*/  IMAD.MOV.U32 R148, RZ, RZ, R151.reuse ;  /* 0x000000ffff947224 */ /* 0x100fe200078e0097 */
[----:B------:R-:W-:Y:S01]  /*1cc0*/  UIADD3 UR8, UR4, 0x2, URZ ;  /* 0x0000000204087890 */ /* 0x000fe2000fffe03f */
[--C-:B------:R-:W-:Y:S01]  /*1cd0*/  IMAD.MOV.U32 R147, RZ, RZ, R151.reuse ;  /* 0x000000ffff937224 */ /* 0x100fe200078e0097 */
[----:B------:R-:W-:Y:S01]  /*1ce0*/  UIADD3 UR10, UR6, 0x2, URZ ;  /* 0x00000002060a7890 */ /* 0x000fe2000fffe03f */
[--C-:B------:R-:W-:Y:S01]  /*1cf0*/  IMAD.MOV.U32 R146, RZ, RZ, R151.reuse ;  /* 0x000000ffff927224 */ /* 0x100fe200078e0097 */
[----:B------:R-:W-:Y:S01]  /*1d00*/  UIADD3 UR12, UR4, 0x4, URZ ;  /* 0x00000004040c7890 */ /* 0x000fe2000fffe03f */
[----:B------:R-:W-:Y:S01]  /*1d10*/  IMAD.MOV.U32 R145, RZ, RZ, R151 ;  /* 0x000000ffff917224 */ /* 0x000fe200078e0097 */
[----:B------:R-:W-:-:S02]  /*1d20*/  UIADD3 UR14, UR6, 0x4, URZ ;  /* 0x00000004060e7890 */ /* 0x000fc4000fffe03f */
[----:B------:R-:W-:Y:S01]  /*1d30*/  HGMMA.64x192x16.F32.BF16 R24, gdesc[UR4], RZ, !UPT, gsb0 ;  /* 0x02e00000041879f0 */ /* 0x000fe2000c0018ff */
[----:B------:R-:W-:Y:S01]  /*1d40*/  UMOV UR15, 0x40000040 ;  /* 0x40000040000f7882 */ /* 0x000fe20000000000 */
[----:B------:R-:W-:Y:S01]  /*1d50*/  UIADD3 UR16, UR4, 0x6, URZ ;  /* 0x0000000604107890 */ /* 0x000fe2000fffe03f */
[--C-:B------:R-:W-:Y:S01]  /*1d60*/  IMAD.MOV.U32 R144, RZ, RZ, R151.reuse ;  /* 0x000000ffff907224 */ /* 0x100fe200078e0097 */
[----:B------:R-:W-:Y:S01]  /*1d70*/  UIADD3 UR18, UR6, 0x6, URZ ;  /* 0x0000000606127890 */ /* 0x000fe2000fffe03f */
[--C-:B------:R-:W-:Y:S01]  /*1d80*/  IMAD.MOV.U32 R143, RZ, RZ, R151.reuse ;  /* 0x000000ffff8f7224 */ /* 0x100fe200078e0097 */
[----:B------:R-:W-:Y:S01]  /*1d90*/  UMOV UR17, 0x40000040 ;  /* 0x4000004000117882 */ /* 0x000fe20000000000 */
[----:B------:R-:W-:Y:S01]  /*1da0*/  UMOV UR19, 0x40000040 ;  /* 0x4000004000137882 */ /* 0x000fe20000000000 */
[----:B------:R-:W-:Y:S01]  /*1db0*/  ULDC UR6, c[0x0][0x988] ;  /* 0x0002620000067ab9 */ /* 0x000fe20000000800 */
[--C-:B------:R-:W-:Y:S02]  /*1dc0*/  IMAD.MOV.U32 R142, RZ, RZ, R151.reuse ;  /* 0x000000ffff8e7224 */ /* 0x100fe400078e0097 */
[----:B------:R-:W-:-:S02]  /*1dd0*/  IMAD.MOV.U32 R141, RZ, RZ, R151 ;  /* 0x000000ffff8d7224 */ /* 0x000fc400078e0097 */
[--C-:B------:R-:W-:Y:S02]  /*1de0*/  IMAD.MOV.U32 R140, RZ, RZ, R151.reuse ;  /* 0x000000ffff8c7224 */ /* 0x100fe400078e0097 */
[--C-:B------:R-:W-:Y:S02]  /*1df0*/  IMAD.MOV.U32 R139, RZ, RZ, R151.reuse ;  /* 0x000000ffff8b7224 */ /* 0x100fe400078e0097 */
[--C-:B------:R-:W-:Y:S02]  /*1e00*/  IMAD.MOV.U32 R138, RZ, RZ, R151.reuse ;  /* 0x000000ffff8a7224 */ /* 0x100fe400078e0097 */
[--C-:B------:R-:W-:Y:S02]  /*1e10*/  IMAD.MOV.U32 R137, RZ, RZ, R151.reuse ;  /* 0x000000ffff897224 */ /* 0x100fe400078e0097 */
        /* <DEDUP_REMOVED lines=15> */
[----:B------:R-:W-:Y:S01]  /*1f10*/  IMAD.MOV.U32 R121, RZ, RZ, R151 ;  /* 0x000000ffff797224 */ /* 0x000fe200078e0097 */
[----:B------:R-:W-:Y:S02]  /*1f20*/  WARPGROUP.DEPBAR.LE gsb0, 0x0 ;  /* 0x00008000000079c5 */ /* 0x000fe40000010000 */
[----:B------:R-:W-:-:S06]  /*1f30*/  WARPGROUP.ARRIVE ;  /* 0x00000000000079c5 */ /* 0x000fcc0000000000 */
[----:B------:R-:W-:Y:S01]  /*1f40*/  HGMMA.64x192x16.F32.BF16 R24, gdesc[UR8], R24, gsb0 ;  /* 0x02e00000081879f0 */ /* 0x000fe20008001818 */
[----:B---3--:R-:W-:-:S05]  /*1f50*/  IADD3 R120, R120, 0xc0, -R0 ;  /* 0x000000c078787810 */ /* 0x008fca0007ffe800 */
[----:B------:R-:W-:Y:S02]  /*1f60*/  IMAD R5, R19, -0xc0, R120 ;  /* 0xffffff4013057824 */ /* 0x000fe400078e0278 */
[----:B------:R-:W-:-:S03]  /*1f70*/  IMAD.MOV.U32 R120, RZ, RZ, R151 ;  /* 0x000000ffff787224 */ /* 0x000fc600078e0097 */
[C---:B------:R-:W-:Y:S02]  /*1f80*/  ISETP.GT.AND P5, PT, R5.reuse, RZ, PT ;  /* 0x000000ff0500720c */ /* 0x040fe40003fa4270 */
[C---:B------:R-:W-:Y:S02]  /*1f90*/  ISETP.GT.AND P4, PT, R5.reuse, 0x1, PT ;  /* 0x000000010500780c */ /* 0x040fe40003f84270 */
[C---:B------:R-:W-:Y:S02]  /*1fa0*/  ISETP.GT.AND P3, PT, R5.reuse, 0x8, PT ;  /* 0x000000080500780c */ /* 0x040fe40003f64270 */
[C---:B------:R-:W-:Y:S02]  /*1fb0*/  ISETP.GT.AND P2, PT, R5.reuse, 0x9, PT ;  /* 0x000000090500780c */ /* 0x040fe40003f44270 */
[C---:B------:R-:W-:Y:S02]  /*1fc0*/  ISETP.GT.AND P6, PT, R5.reuse, 0x10, PT ;  /* 0x000000100500780c */ /* 0x040fe40003fc4270 */
[----:B------:R-:W-:-:S02]  /*1fd0*/  ISETP.GT.AND P1, PT, R5, 0x99, PT ;  /* 0x000000990500780c */ /* 0x000fc40003f24270 */
        /* <DEDUP_REMOVED lines=11> */
[----:B-12---:R-:W-:-:S02]  /*2090*/  FMNMX.FTZ R3, R24, R25, !PT ;  /* 0x0000001918037209 */ /* 0x006fc40007810000 */
        /* <DEDUP_REMOVED lines=168> */
[----:B------:R-:W-:Y:S02]  /*2b20*/  FMNMX.FTZ R0, R116, R3, !PT ;  /* 0x0000000374007209 */ /* 0x000fe40007810000 */
[----:B------:R-:W-:Y:S02]  /*2b30*/  FSEL R117, R117, -INF , P6 ;  /* 0xff80000075757808 */ /* 0x000fe40003000000 */
[----:B------:R-:W-:Y:S02]  /*2b40*/  P2R R11, PR, RZ, 0x4 ;  /* 0x00000004ff0b7803 */ /* 0x000fe40000000000 */
[----:B------:R-:W-:Y:S02]  /*2b50*/  FMNMX.FTZ R12, R117, R0, !PT ;  /* 0x00000000750c7209 */ /* 0x000fe40007810000 */
[----:B------:R-:W-:Y:S02]  /*2b60*/  P2R R9, PR, RZ, 0x2 ;  /* 0x00000002ff097803 */ /* 0x000fe40000000000 */
[----:B------:R-:W-:Y:S01]  /*2b70*/  ISETP.GT.AND P1, PT, R5, 0xa0, PT ;  /* 0x000000a00500780c */ /* 0x000fe20003f24270 */
[----:B------:R-:W1:Y:S01]  /*2b80*/  SHFL.BFLY PT, R3, R12, 0x2, 0x1f ;  /* 0x0c401f000c037f89 */ /* 0x000e6200000e0000 */
[----:B------:R-:W-:-:S02]  /*2b90*/  P2R R10, PR, RZ, 0x1 ;  /* 0x00000001ff0a7803 */ /* 0x000fc40000000000 */
[----:B------:R-:W-:Y:S02]  /*2ba0*/  FSEL R106, R106, -INF , P1 ;  /* 0xff8000006a6a7808 */ /* 0x000fe40000800000 */
[----:B------:R-:W-:Y:S02]  /*2bb0*/  ISETP.NE.AND P1, PT, R9, RZ, PT ;  /* 0x000000ff0900720c */ /* 0x000fe40003f25270 */
[----:B------:R-:W-:Y:S02]  /*2bc0*/  ISETP.GT.AND P0, PT, R5, 0x99, PT ;  /* 0x000000990500780c */ /* 0x000fe40003f04270 */
[----:B------:R-:W-:Y:S02]  /*2bd0*/  FSEL R107, R107, -INF , P1 ;  /* 0xff8000006b6b7808 */ /* 0x000fe40000800000 */
[----:B------:R-:W-:Y:S02]  /*2be0*/  ISETP.NE.AND P1, PT, R7, RZ, PT ;  /* 0x000000ff0700720c */ /* 0x000fe40003f25270 */
[----:B------:R-:W-:-:S02]  /*2bf0*/  FSEL R103, R103, -INF , P0 ;  /* 0xff80000067677808 */ /* 0x000fc40000000000 */
[----:B------:R-:W-:Y:S02]  /*2c00*/  ISETP.NE.AND P0, PT, R10, RZ, PT ;  /* 0x000000ff0a00720c */ /* 0x000fe40003f05270 */
[----:B------:R-:W-:Y:S02]  /*2c10*/  FSEL R114, R114, -INF , P3 ;  /* 0xff80000072727808 */ /* 0x000fe40001800000 */
[----:B------:R-:W-:Y:S02]  /*2c20*/  FSEL R110, R110, -INF , P0 ;  /* 0xff8000006e6e7808 */ /* 0x000fe40000000000 */
[----:B------:R-:W-:Y:S02]  /*2c30*/  ISETP.NE.AND P0, PT, R6, RZ, PT ;  /* 0x000000ff0600720c */ /* 0x000fe40003f05270 */
[----:B------:R-:W-:Y:S01]  /*2c40*/  FSEL R115, R115, -INF , P4 ;  /* 0xff80000073737808 */ /* 0x000fe20002000000 */
[----:B------:R-:W-:Y:S01]  /*2c50*/  @!P1 VIADD R4, R4, 0x30840 ;  /* 0x0003084004049836 */ /* 0x000fe20000000000 */
[----:B-1----:R-:W-:Y:S01]  /*2c60*/  FMNMX.FTZ R13, R12, R3, !PT ;  /* 0x000000030c0d7209 */ /* 0x002fe20007810000 */
[----:B------:R-:W-:Y:S01]  /*2c70*/  IMAD.U32 R3, RZ, RZ, UR6 ;  /* 0x00000006ff037e24 */ /* 0x000fe2000f8e00ff */
[----:B------:R-:W-:-:S02]  /*2c80*/  FSEL R118, R118, -INF , P5 ;  /* 0xff80000076767808 */ /* 0x000fc40002800000 */
[----:B------:R-:W-:Y:S01]  /*2c90*/  FSEL R119, R119, -INF , P6 ;  /* 0xff80000077777808 */ /* 0x000fe20003000000 */
[----:B------:R-:W1:Y:S01]  /*2ca0*/  SHFL.BFLY PT, R0, R13, 0x1, 0x1f ;  /* 0x0c201f000d007f89 */ /* 0x000e6200000e0000 */
[----:B------:R-:W-:-:S04]  /*2cb0*/  @!P1 PRMT R4, RZ, 0x654, R4 ;  /* 0x00000654ff049816 */ /* 0x000fc80000000004 */
[----:B------:R2:W-:Y:S01]  /*2cc0*/  @!P1 SYNCS.ARRIVE.TRANS64.RED.A1T0 RZ, [R4+URZ], RZ ;  /* 0x000000ff04ff99a7 */ /* 0x0005e2000810043f */
[----:B-1----:R-:W-:-:S04]  /*2cd0*/  FMNMX.FTZ R0, R13, R0, !PT ;  /* 0x000000000d007209 */ /* 0x002fc80007810000 */
[C---:B------:R-:W-:Y:S01]  /*2ce0*/  FSETP.NEU.FTZ.AND P2, PT, R0.reuse, -INF , PT ;  /* 0xff8000000000780b */ /* 0x040fe20003f5d000 */
[----:B------:R-:W-:-:S05]  /*2cf0*/  FMUL.FTZ R8, R0, R3 ;  /* 0x0000000300087220 */ /* 0x000fca0000410000 */
[----:B------:R-:W-:Y:S02]  /*2d00*/  FSEL R8, R8, RZ, P2 ;  /* 0x000000ff08087208 */ /* 0x000fe40001000000 */
[----:B------:R-:W-:Y:S02]  /*2d10*/  ISETP.NE.AND P2, PT, R11, RZ, PT ;  /* 0x000000ff0b00720c */ /* 0x000fe40003f45270 */
        /* <DEDUP_REMOVED lines=11> */
[--C-:B0-----:R-:W-:Y:S01]  /*2dd0*/  FFMA.FTZ R14, R33, R3, -R8.reuse ;  /* 0x00000003210e7223 */ /* 0x101fe20000010808 */
        /* <DEDUP_REMOVED lines=14> */
[--C-:B------:R-:W-:Y:S01]  /*2ec0*/  FFMA.FTZ R45, R72, R3, -R8.reuse ;  /* 0x00000003482d7223 */ /* 0x100fe20000010808 */
[----:B------:R-:W-:Y:S01]  /*2ed0*/  FSEL R111, R111, -INF , P2 ;  /* 0xff8000006f6f7808 */ /* 0x000fe20001000000 */
[----:B------:R-:W-:Y:S01]  /*2ee0*/  MUFU.EX2 R5, R5 ;  /* 0x0000000500057308 */ /* 0x000fe20000000800 */
[----:B------:R-:W-:Y:S01]  /*2ef0*/  FMNMX.FTZ R36, R42, R11, !PT ;  /* 0x0000000b2a247209 */ /* 0x000fe20007810000 */
[-CC-:B------:R-:W-:Y:S01]  /*2f00*/  FFMA.FTZ R32, R53, R3.reuse, -R8.reuse ;  /* 0x0000000335207223 */ /* 0x180fe20000010808 */
[-CC-:B------:R-:W-:Y:S01]  /*2f10*/  FFMA.FTZ R53, R77, R3.reuse, -R8.reuse ;  /* 0x000000034d357223 */ /* 0x180fe20000010808 */
[-CC-:B------:R-:W-:Y:S01]  /*2f20*/  FFMA.FTZ R77, R100, R3.reuse, -R8.reuse ;  /* 0x00000003644d7223 */ /* 0x180fe20000010808 */
[----:B------:R-:W-:Y:S01]  /*2f30*/  FMNMX.FTZ R11, R43, R36, !PT ;  /* 0x000000242b0b7209 */ /* 0x000fe20007810000 */
[-CC-:B------:R-:W-:Y:S01]  /*2f40*/  FFMA.FTZ R36, R57, R3.reuse, -R8.reuse ;  /* 0x0000000339247223 */ /* 0x180fe20000010808 */
[--C-:B------:R-:W-:Y:S01]  /*2f50*/  FFMA.FTZ R57, R81, R3, -R8.reuse ;  /* 0x0000000351397223 */ /* 0x100fe20000010808 */
[----:B------:R-:W2:Y:S01]  /*2f60*/  MUFU.EX2 R6, R6 ;  /* 0x0000000600067308 */ /* 0x000ea20000000800 */
[----:B------:R-:W-:Y:S01]  /*2f70*/  FMNMX.FTZ R40, R46, R11, !PT ;  /* 0x0000000b2e287209 */ /* 0x000fe20007810000 */
[-CC-:B------:R-:W-:Y:S01]  /*2f80*/  FFMA.FTZ R81, R108, R3.reuse, -R8.reuse ;  /* 0x000000036c517223 */ /* 0x180fe20000010808 */
[-CC-:B------:R-:W-:Y:S01]  /*2f90*/  FFMA.FTZ R61, R61, R3.reuse, -R8.reuse ;  /* 0x000000033d3d7223 */ /* 0x180fe20000010808 */
[----:B------:R-:W-:Y:S01]  /*2fa0*/  FFMA.FTZ R116, R116, R3, -R8 ;  /* 0x0000000374747223 */ /* 0x000fe20000010808 */
[----:B------:R-:W-:-:S03]  /*2fb0*/  FMNMX.FTZ R11, R47, R40, !PT ;  /* 0x000000282f0b7209 */ /* 0x000fc60007810000 */
[----:B------:R-:W0:Y:S01]  /*2fc0*/  MUFU.EX2 R7, R7 ;  /* 0x0000000700077308 */ /* 0x000e220000000800 */
[----:B------:R-:W-:-:S04]  /*2fd0*/  FMNMX.FTZ R40, R50, R11, !PT ;  /* 0x0000000b32287209 */ /* 0x000fc80007810000 */
[----:B------:R-:W-:-:S03]  /*2fe0*/  FMNMX.FTZ R11, R51, R40, !PT ;  /* 0x00000028330b7209 */ /* 0x000fc60007810000 */
[----:B------:R-:W1:Y:S01]  /*2ff0*/  MUFU.EX2 R13, R13 ;  /* 0x0000000d000d7308 */ /* 0x000e620000000800 */
[----:B------:R-:W-:Y:S02]  /*3000*/  FMNMX.FTZ R40, R54, R11, !PT ;  /* 0x0000000b36287209 */ /* 0x000fe40007810000 */
[----:B--2---:R-:W-:Y:S02]  /*3010*/  F2FP.BF16.F32.PACK_AB R4, R6, R5 ;  /* 0x000000050604723e */ /* 0x004fe400000010ff */
[----:B------:R-:W-:-:S03]  /*3020*/  FMNMX.FTZ R11, R55, R40, !PT ;  /* 0x00000028370b7209 */ /* 0x000fc60007810000 */
[----:B------:R-:W2:Y:S01]  /*3030*/  MUFU.EX2 R12, R12 ;  /* 0x0000000c000c7308 */ /* 0x000ea20000000800 */
[----:B------:R-:W-:-:S04]  /*3040*/  FMNMX.FTZ R40, R58, R11, !PT ;  /* 0x0000000b3a287209 */ /* 0x000fc80007810000 */
[----:B------:R-:W-:Y:S01]  /*3050*/  FMNMX.FTZ R11, R59, R40, !PT ;  /* 0x000000283b0b7209 */ /* 0x000fe20007810000 */
[-CC-:B------:R-:W-:Y:S01]  /*3060*/  FFMA.FTZ R40, R65, R3.reuse, -R8.reuse ;  /* 0x0000000341287223 */ /* 0x180fe20000010808 */
[--C-:B------:R-:W-:Y:S01]  /*3070*/  FFMA.FTZ R65, R88, R3, -R8.reuse ;  /* 0x0000000358417223 */ /* 0x100fe20000010808 */
[----:B------:R-:W3:Y:S01]  /*3080*/  MUFU.EX2 R14, R14 ;  /* 0x0000000e000e7308 */ /* 0x000ee20000000800 */
[----:B------:R-:W-:Y:S01]  /*3090*/  FMNMX.FTZ R44, R62, R11, !PT ;  /* 0x0000000b3e2c7209 */ /* 0x000fe20007810000 */
[----:B------:R-:W-:-:S03]  /*30a0*/  FFMA.FTZ R88, R113, R3, -R8 ;  /* 0x0000000371587223 */ /* 0x000fc60000010808 */
[----:B------:R-:W-:-:S03]  /*30b0*/  FMNMX.FTZ R11, R63, R44, !PT ;  /* 0x0000002c3f0b7209 */ /* 0x000fc60007810000 */
[----:B------:R-:W-:Y:S01]  /*30c0*/  MUFU.EX2 R15, R15 ;  /* 0x0000000f000f7308 */ /* 0x000fe20000000800 */
[----:B------:R-:W-:-:S04]  /*30d0*/  FMNMX.FTZ R44, R66, R11, !PT ;  /* 0x0000000b422c7209 */ /* 0x000fc80007810000 */
[----:B------:R-:W-:Y:S01]  /*30e0*/  FMNMX.FTZ R11, R67, R44, !PT ;  /* 0x0000002c430b7209 */ /* 0x000fe20007810000 */
[-CC-:B------:R-:W-:Y:S01]  /*30f0*/  FFMA.FTZ R44, R69, R3.reuse, -R8.reuse ;  /* 0x00000003452c7223 */ /* 0x180fe20000010808 */
[-CC-:B------:R-:W-:Y:S01]  /*3100*/  FFMA.FTZ R69, R92, R3.reuse, -R8.reuse ;  /* 0x000000035c457223 */ /* 0x180fe20000010808 */
[----:B------:R-:W-:Y:S01]  /*3110*/  FFMA.FTZ R92, R104, R3, -R8 ;  /* 0x00000003685c7223 */ /* 0x000fe20000010808 */
[----:B------:R-:W-:Y:S01]  /*3120*/  FMNMX.FTZ R48, R70, R11, !PT ;  /* 0x0000000b46307209 */ /* 0x000fe20007810000 */
[----:B------:R-:W-:Y:S03]  /*3130*/  MUFU.EX2 R25, R25 ;  /* 0x0000001900197308 */ /* 0x000fe60000000800 */
[----:B------:R-:W-:-:S04]  /*3140*/  FMNMX.FTZ R11, R71, R48, !PT ;  /* 0x00000030470b7209 */ /* 0x000fc80007810000 */
[----:B------:R-:W-:Y:S01]  /*3150*/  FMNMX.FTZ R48, R74, R11, !PT ;  /* 0x0000000b4a307209 */ /* 0x000fe20007810000 */
[----:B------:R-:W-:Y:S03]  /*3160*/  MUFU.EX2 R9, R9 ;  /* 0x0000000900097308 */ /* 0x000fe60000000800 */
[----:B------:R-:W-:Y:S01]  /*3170*/  FMNMX.FTZ R11, R75, R48, !PT ;  /* 0x000000304b0b7209 */ /* 0x000fe20007810000 */
[-CC-:B------:R-:W-:Y:S01]  /*3180*/  FFMA.FTZ R48, R73, R3.reuse, -R8.reuse ;  /* 0x0000000349307223 */ /* 0x180fe20000010808 */
[--C-:B------:R-:W-:Y:S02]  /*3190*/  FFMA.FTZ R73, R96, R3, -R8.reuse ;  /* 0x0000000360497223 */ /* 0x100fe40000010808 */
[----:B------:R-:W-:Y:S01]  /*31a0*/  FMNMX.FTZ R52, R78, R11, !PT ;  /* 0x0000000b4e347209 */ /* 0x000fe20007810000 */
[----:B------:R-:W-:Y:S03]  /*31b0*/  MUFU.EX2 R10, R10 ;  /* 0x0000000a000a7308 */ /* 0x000fe60000000800 */
[----:B------:R-:W-:Y:S01]  /*31c0*/  FMNMX.FTZ R11, R79, R52, !PT ;  /* 0x000000344f0b7209 */ /* 0x000fe20007810000 */
[----:B------:R-:W-:-:S03]  /*31d0*/  FFMA.FTZ R52, R76, R3, -R8 ;  /* 0x000000034c347223 */ /* 0x000fc60000010808 */
[----:B------:R-:W-:Y:S01]  /*31e0*/  FMNMX.FTZ R56, R82, R11, !PT ;  /* 0x0000000b52387209 */ /* 0x000fe20007810000 */
[----:B------:R-:W-:Y:S03]  /*31f0*/  MUFU.EX2 R20, R20 ;  /* 0x0000001400147308 */ /* 0x000fe60000000800 */
[----:B------:R-:W-:-:S04]  /*3200*/  FMNMX.FTZ R11, R83, R56, !PT ;  /* 0x00000038530b7209 */ /* 0x000fc80007810000 */
        /* <DEDUP_REMOVED lines=15> */
[-CC-:B------:R-:W-:Y:S01]  /*3300*/  FFMA.FTZ R64, R85, R3.reuse, -R8.reuse ;  /* 0x0000000355407223 */ /* 0x180fe20000010808 */
[----:B------:R-:W-:-:S02]  /*3310*/  FFMA.FTZ R85, R112, R3, -R8 ;  /* 0x0000000370557223 */ /* 0x000fc40000010808 */
        /* <DEDUP_REMOVED lines=18> */
[----:B------:R-:W-:-:S04]  /*3440*/  FFMA.FTZ R76, R97, R3, -R8 ;  /* 0x00000003614c7223 */ /* 0x000fc80000010808 */
[----:B------:R-:W4:Y:S01]  /*3450*/  SHFL.BFLY PT, R80, R11, 0x2, 0x1f ;  /* 0x0c401f000b507f89 */ /* 0x000f2200000e0000 */
[----:B------:R-:W-:Y:S08]  /*3460*/  MUFU.EX2 R37, R37 ;  /* 0x0000002500257308 */ /* 0x000ff00000000800 */
[----:B------:R-:W-:Y:S08]  /*3470*/  MUFU.EX2 R40, R40 ;  /* 0x0000002800287308 */ /* 0x000ff00000000800 */
[----:B------:R-:W-:Y:S01]  /*3480*/  MUFU.EX2 R41, R41 ;  /* 0x0000002900297308 */ /* 0x000fe20000000800 */
[----:B----4-:R-:W-:Y:S01]  /*3490*/  FMNMX.FTZ R89, R11, R80, !PT ;  /* 0x000000500b597209 */ /* 0x010fe20007810000 */
[----:B------:R-:W-:-:S06]  /*34a0*/  FFMA.FTZ R80, R105, R3, -R8 ;  /* 0x0000000369507223 */ /* 0x000fcc0000010808 */
[----:B------:R-:W-:Y:S01]  /*34b0*/  MUFU.EX2 R44, R44 ;  /* 0x0000002c002c7308 */ /* 0x000fe20000000800 */
[----:B------:R-:W-:Y:S01]  /*34c0*/  FFMA.FTZ R8, R117, R3, -R8 ;  /* 0x0000000375087223 */ /* 0x000fe20000010808 */
[----:B------:R-:W4:Y:S06]  /*34d0*/  SHFL.BFLY PT, R96, R89, 0x1, 0x1f ;  /* 0x0c201f0059607f89 */ /* 0x000f2c00000e0000 */
[----:B------:R-:W-:Y:S08]  /*34e0*/  MUFU.EX2 R45, R45 ;  /* 0x0000002d002d7308 */ /* 0x000ff00000000800 */
[----:B------:R-:W-:Y:S08]  /*34f0*/  MUFU.EX2 R48, R48 ;  /* 0x0000003000307308 */ /* 0x000ff00000000800 */
[----:B------:R-:W-:Y:S01]  /*3500*/  MUFU.EX2 R52, R52 ;  /* 0x0000003400347308 */ /* 0x000fe20000000800 */
[----:B----4-:R-:W-:-:S04]  /*3510*/  FMNMX.FTZ R11, R89, R96, !PT ;  /* 0x00000060590b7209 */ /* 0x010fc80007810000 */
[C---:B------:R-:W-:Y:S01]  /*3520*/  FSETP.NEU.FTZ.AND P2, PT, R11.reuse, -INF , PT ;  /* 0xff8000000b00780b */ /* 0x040fe20003f5d000 */
[----:B------:R-:W-:Y:S02]  /*3530*/  FMUL.FTZ R96, R11, R3 ;  /* 0x000000030b607220 */ /* 0x000fe40000410000 */
[----:B------:R-:W-:Y:S03]  /*3540*/  MUFU.EX2 R53, R53 ;  /* 0x0000003500357308 */ /* 0x000fe60000000800 */
[----:B------:R-:W-:-:S05]  /*3550*/  FSEL R96, R96, RZ, P2 ;  /* 0x000000ff60607208 */ /* 0x000fca0001000000 */
[----:B------:R-:W-:Y:S01]  /*3560*/  MUFU.EX2 R56, R56 ;  /* 0x0000003800387308 */ /* 0x000fe20000000800 */
[-CC-:B------:R-:W-:Y:S01]  /*3570*/  FFMA.FTZ R26, R26, R3.reuse, -R96.reuse ;  /* 0x000000031a1a7223 */ /* 0x180fe20000010860 */
[-CC-:B------:R-:W-:Y:S01]  /*3580*/  FFMA.FTZ R97, R27, R3.reuse, -R96.reuse ;  /* 0x000000031b617223 */ /* 0x180fe20000010860 */
[-CC-:B------:R-:W-:Y:S01]  /*3590*/  FFMA.FTZ R100, R30, R3.reuse, -R96.reuse ;  /* 0x000000031e647223 */ /* 0x180fe20000010860 */
[-CC-:B------:R-:W-:Y:S01]  /*35a0*/  FFMA.FTZ R101, R31, R3.reuse, -R96.reuse ;  /* 0x000000031f657223 */ /* 0x180fe20000010860 */
[-CC-:B------:R-:W-:Y:S01]  /*35b0*/  FFMA.FTZ R104, R34, R3.reuse, -R96.reuse ;  /* 0x0000000322687223 */ /* 0x180fe20000010860 */
[-CC-:B------:R-:W-:Y:S01]  /*35c0*/  FFMA.FTZ R105, R35, R3.reuse, -R96.reuse ;  /* 0x0000000323697223 */ /* 0x180fe20000010860 */
[-C--:B------:R-:W-:Y:S01]  /*35d0*/  FFMA.FTZ R35, R66, R3.reuse, -R96 ;  /* 0x0000000342237223 */ /* 0x080fe20000010860 */
[----:B------:R-:W-:Y:S01]  /*35e0*/  MUFU.EX2 R26, R26 ;  /* 0x0000001a001a7308 */ /* 0x000fe20000000800 */
[----:B------:R-:W-:Y:S01]  /*35f0*/  FADD.FTZ R66, R5, R6 ;  /* 0x0000000605427221 */ /* 0x000fe20000010000 */
[-CC-:B------:R-:W-:Y:S01]  /*3600*/  FFMA.FTZ R108, R38, R3.reuse, -R96.reuse ;  /* 0x00000003266c7223 */ /* 0x180fe20000010860 */
[-CC-:B------:R-:W-:Y:S01]  /*3610*/  FFMA.FTZ R30, R43, R3.reuse, -R96.reuse ;  /* 0x000000032b1e7223 */ /* 0x180fe20000010860 */
[-C--:B------:R-:W-:Y:S01]  /*3620*/  FFMA.FTZ R43, R67, R3.reuse, -R96 ;  /* 0x00000003432b7223 */ /* 0x080fe20000010860 */
[----:B0-----:R-:W-:Y:S01]  /*3630*/  FADD.FTZ R66, R7, R66 ;  /* 0x0000004207427221 */ /* 0x001fe20000010000 */
[----:B------:R-:W-:Y:S01]  /*3640*/  FFMA.FTZ R109, R39, R3, -R96 ;  /* 0x00000003276d7223 */ /* 0x000fe20000010860 */
[C---:B-1----:R-:W-:Y:S01]  /*3650*/  F2FP.BF16.F32.PACK_AB R6, R13.reuse, R7 ;  /* 0x000000070d06723e */ /* 0x042fe200000010ff */
[----:B------:R-:W0:Y:S01]  /*3660*/  MUFU.EX2 R97, R97 ;  /* 0x0000006100617308 */ /* 0x000e220000000800 */
[----:B------:R-:W-:Y:S01]  /*3670*/  FADD.FTZ R67, R13, R66 ;  /* 0x000000420d437221 */ /* 0x000fe20000010000 */
[-CC-:B------:R-:W-:Y:S01]  /*3680*/  FFMA.FTZ R27, R42, R3.reuse, -R96.reuse ;  /* 0x000000032a1b7223 */ /* 0x180fe20000010860 */
[-CC-:B------:R-:W-:Y:S01]  /*3690*/  FFMA.FTZ R31, R46, R3.reuse, -R96.reuse ;  /* 0x000000032e1f7223 */ /* 0x180fe20000010860 */
[-CC-:B------:R-:W-:Y:S01]  /*36a0*/  FFMA.FTZ R46, R70, R3.reuse, -R96.reuse ;  /* 0x00000003462e7223 */ /* 0x180fe20000010860 */
[----:B--2---:R-:W-:Y:S01]  /*36b0*/  FADD.FTZ R7, R12, R67 ;  /* 0x000000430c077221 */ /* 0x004fe20000010000 */
[----:B---3--:R-:W-:Y:S01]  /*36c0*/  F2FP.BF16.F32.PACK_AB R12, R14, R12 ;  /* 0x0000000c0e0c723e */ /* 0x008fe200000010ff */
[-CC-:B------:R-:W-:Y:S01]  /*36d0*/  FFMA.FTZ R34, R47, R3.reuse, -R96.reuse ;  /* 0x000000032f227223 */ /* 0x180fe20000010860 */
[----:B------:R-:W1:Y:S01]  /*36e0*/  MUFU.EX2 R100, R100 ;  /* 0x0000006400647308 */ /* 0x000e620000000800 */
[-CC-:B------:R-:W-:Y:S01]  /*36f0*/  FFMA.FTZ R38, R50, R3.reuse, -R96.reuse ;  /* 0x0000000332267223 */ /* 0x180fe20000010860 */
[-CC-:B------:R-:W-:Y:S01]  /*3700*/  FFMA.FTZ R42, R54, R3.reuse, -R96.reuse ;  /* 0x00000003362a7223 */ /* 0x180fe20000010860 */
[-CC-:B------:R-:W-:Y:S01]  /*3710*/  FFMA.FTZ R54, R62, R3.reuse, -R96.reuse ;  /* 0x000000033e367223 */ /* 0x180fe20000010860 */
[-CC-:B------:R-:W-:Y:S01]  /*3720*/  FFMA.FTZ R62, R75, R3.reuse, -R96.reuse ;  /* 0x000000034b3e7223 */ /* 0x180fe20000010860 */
[-CC-:B------:R-:W-:Y:S01]  /*3730*/  FFMA.FTZ R75, R87, R3.reuse, -R96.reuse ;  /* 0x00000003574b7223 */ /* 0x180fe20000010860 */
[-CC-:B------:R-:W-:Y:S01]  /*3740*/  FFMA.FTZ R39, R51, R3.reuse, -R96.reuse ;  /* 0x0000000333277223 */ /* 0x180fe20000010860 */
[-CC-:B------:R-:W-:Y:S01]  /*3750*/  FFMA.FTZ R47, R55, R3.reuse, -R96.reuse ;  /* 0x00000003372f7223 */ /* 0x180fe20000010860 */
[----:B------:R-:W2:Y:S01]  /*3760*/  MUFU.EX2 R101, R101 ;  /* 0x0000006500657308 */ /* 0x000ea20000000800 */
[----:B0-----:R-:W-:Y:S01]  /*3770*/  FADD.FTZ R5, R26, R97 ;  /* 0x000000611a057221 */ /* 0x001fe20000010000 */
[-CC-:B------:R-:W-:Y:S01]  /*3780*/  FFMA.FTZ R50, R58, R3.reuse, -R96.reuse ;  /* 0x000000033a327223 */ /* 0x180fe20000010860 */
[-CC-:B------:R-:W-:Y:S01]  /*3790*/  FFMA.FTZ R51, R59, R3.reuse, -R96.reuse ;  /* 0x000000033b337223 */ /* 0x180fe20000010860 */
[-CC-:B------:R-:W-:Y:S01]  /*37a0*/  FFMA.FTZ R59, R63, R3.reuse, -R96.reuse ;  /* 0x000000033f3b7223 */ /* 0x180fe20000010860 */
[-CC-:B------:R-:W-:Y:S01]  /*37b0*/  FFMA.FTZ R55, R71, R3.reuse, -R96.reuse ;  /* 0x0000000347377223 */ /* 0x180fe20000010860 */
[-CC-:B------:R-:W-:Y:S01]  /*37c0*/  FFMA.FTZ R58, R74, R3.reuse, -R96.reuse ;  /* 0x000000034a3a7223 */ /* 0x180fe20000010860 */
[-CC-:B------:R-:W-:Y:S01]  /*37d0*/  FFMA.FTZ R63, R78, R3.reuse, -R96.reuse ;  /* 0x000000034e3f7223 */ /* 0x180fe20000010860 */
        /* <DEDUP_REMOVED lines=9> */
[----:B--2---:R-:W-:Y:S01]  /*3870*/  FADD.FTZ R5, R101, R66 ;  /* 0x0000004265057221 */ /* 0x004fe20000010000 */
[----:B------:R-:W-:Y:S01]  /*3880*/  FADD.FTZ R66, R14, R7 ;  /* 0x000000070e427221 */ /* 0x000fe20000010000 */
[-CC-:B------:R-:W-:Y:S01]  /*3890*/  FFMA.FTZ R98, R98, R3.reuse, -R96.reuse ;  /* 0x0000000362627223 */ /* 0x180fe20000010860 */
[-CC-:B------:R-:W-:Y:S01]  /*38a0*/  FFMA.FTZ R99, R99, R3.reuse, -R96.reuse ;  /* 0x0000000363637223 */ /* 0x180fe20000010860 */
[-C--:B------:R-:W-:Y:S01]  /*38b0*/  FFMA.FTZ R102, R102, R3.reuse, -R96 ;  /* 0x0000000366667223 */ /* 0x080fe20000010860 */
[----:B------:R-:W-:Y:S01]  /*38c0*/  FADD.FTZ R70, R15, R66 ;  /* 0x000000420f467221 */ /* 0x000fe20000010000 */
[-C--:B------:R-:W-:Y:S01]  /*38d0*/  FFMA.FTZ R66, R82, R3.reuse, -R96 ;  /* 0x0000000352427223 */ /* 0x080fe20000010860 */
[----:B------:R-:W2:Y:S01]  /*38e0*/  MUFU.EX2 R108, R108 ;  /* 0x0000006c006c7308 */ /* 0x000ea20000000800 */
[----:B0-----:R-:W-:Y:S01]  /*38f0*/  FADD.FTZ R14, R104, R5 ;  /* 0x00000005680e7221 */ /* 0x001fe20000010000 */
[----:B------:R-:W-:Y:S01]  /*3900*/  FADD.FTZ R70, R25, R70 ;  /* 0x0000004619467221 */ /* 0x000fe20000010000 */
[----:B------:R-:W-:Y:S01]  /*3910*/  F2FP.BF16.F32.PACK_AB R5, R97, R26 ;  /* 0x0000001a6105723e */ /* 0x000fe200000010ff */
[-CC-:B------:R-:W-:Y:S01]  /*3920*/  FFMA.FTZ R82, R94, R3.reuse, -R96.reuse ;  /* 0x000000035e527223 */ /* 0x180fe20000010860 */
[-CC-:B------:R-:W-:Y:S01]  /*3930*/  FFMA.FTZ R103, R103, R3.reuse, -R96.reuse ;  /* 0x0000000367677223 */ /* 0x180fe20000010860 */
[-CC-:B------:R-:W-:Y:S01]  /*3940*/  FFMA.FTZ R106, R106, R3.reuse, -R96.reuse ;  /* 0x000000036a6a7223 */ /* 0x180fe20000010860 */
[----:B------:R-:W-:Y:S01]  /*3950*/  FFMA.FTZ R107, R107, R3, -R96 ;  /* 0x000000036b6b7223 */ /* 0x000fe20000010860 */
[----:B------:R-:W0:Y:S01]  /*3960*/  MUFU.EX2 R109, R109 ;  /* 0x0000006d006d7308 */ /* 0x000e220000000800 */
[----:B-1----:R-:W-:Y:S01]  /*3970*/  FADD.FTZ R7, R105, R14 ;  /* 0x0000000e69077221 */ /* 0x002fe20000010000 */
[----:B------:R-:W-:Y:S01]  /*3980*/  F2FP.BF16.F32.PACK_AB R14, R25, R15 ;  /* 0x0000000f190e723e */ /* 0x000fe200000010ff */
[----:B------:R-:W-:Y:S01]  /*3990*/  FADD.FTZ R25, R9, R70 ;  /* 0x0000004609197221 */ /* 0x000fe20000010000 */
[----:B------:R-:W-:Y:S01]  /*39a0*/  F2FP.BF16.F32.PACK_AB R13, R105, R104 ;  /* 0x00000068690d723e */ /* 0x000fe200000010ff */
[-CC-:B------:R-:W-:Y:S01]  /*39b0*/  FFMA.FTZ R110, R110, R3.reuse, -R96.reuse ;  /* 0x000000036e6e7223 */ /* 0x180fe20000010860 */
[-CC-:B------:R-:W-:Y:S01]  /*39c0*/  FFMA.FTZ R111, R111, R3.reuse, -R96.reuse ;  /* 0x000000036f6f7223 */ /* 0x180fe20000010860 */
[----:B------:R-:W-:Y:S01]  /*39d0*/  FADD.FTZ R87, R10, R25 ;  /* 0x000000190a577221 */ /* 0x000fe20000010000 */
[----:B------:R-:W1:Y:S01]  /*39e0*/  MUFU.EX2 R27, R27 ;  /* 0x0000001b001b7308 */ /* 0x000e620000000800 */
[----:B--2---:R-:W-:Y:S01]  /*39f0*/  FADD.FTZ R26, R108, R7 ;  /* 0x000000076c1a7221 */ /* 0x004fe20000010000 */
[----:B------:R-:W-:Y:S01]  /*3a00*/  F2FP.BF16.F32.PACK_AB R7, R101, R100 ;  /* 0x000000646507723e */ /* 0x000fe200000010ff */
[----:B------:R-:W-:Y:S01]  /*3a10*/  FADD.FTZ R70, R20, R87 ;  /* 0x0000005714467221 */ /* 0x000fe20000010000 */
[-CC-:B------:R-:W-:Y:S01]  /*3a20*/  FFMA.FTZ R114, R114, R3.reuse, -R96.reuse ;  /* 0x0000000372727223 */ /* 0x180fe20000010860 */
[-CC-:B------:R-:W-:Y:S01]  /*3a30*/  FFMA.FTZ R118, R118, R3.reuse, -R96.reuse ;  /* 0x0000000376767223 */ /* 0x180fe20000010860 */
[-C--:B------:R-:W-:Y:S01]  /*3a40*/  FFMA.FTZ R115, R115, R3.reuse, -R96 ;  /* 0x0000000373737223 */ /* 0x080fe20000010860 */
[----:B------:R-:W-:Y:S01]  /*3a50*/  FADD.FTZ R87, R21, R70 ;  /* 0x0000004615577221 */ /* 0x000fe20000010000 */
[----:B------:R-:W2:Y:S01]  /*3a60*/  MUFU.EX2 R30, R30 ;  /* 0x0000001e001e7308 */ /* 0x000ea20000000800 */
[C---:B0-----:R-:W-:Y:S01]  /*3a70*/  FADD.FTZ R26, R109.reuse, R26 ;  /* 0x0000001a6d1a7221 */ /* 0x041fe20000010000 */
[----:B------:R0:W-:Y:S01]  /*3a80*/  STSM.16.M88.4 [R16+0x1e800], R4 ;  /* 0x01e8000410007844 */ /* 0x0001e20000000200 */
[----:B------:R-:W-:Y:S01]  /*3a90*/  FADD.FTZ R87, R24, R87 ;  /* 0x0000005718577221 */ /* 0x000fe20000010000 */
[----:B------:R-:W-:Y:S01]  /*3aa0*/  F2FP.BF16.F32.PACK_AB R15, R109, R108 ;  /* 0x0000006c6d0f723e */ /* 0x000fe200000010ff */
[----:B------:R-:W-:Y:S01]  /*3ab0*/  FFMA.FTZ R96, R119, R3, -R96 ;  /* 0x0000000377607223 */ /* 0x000fe20000010860 */
[C---:B------:R-:W-:Y:S01]  /*3ac0*/  F2FP.BF16.F32.PACK_AB R24, R28.reuse, R24 ;  /* 0x000000181c18723e */ /* 0x040fe200000010ff */
[----:B------:R-:W-:Y:S01]  /*3ad0*/  FADD.FTZ R70, R28, R87 ;  /* 0x000000571c467221 */ /* 0x000fe20000010000 */
[----:B------:R-:W3:Y:S01]  /*3ae0*/  MUFU.EX2 R31, R31 ;  /* 0x0000001f001f7308 */ /* 0x000ee20000000800 */
[----:B-1----:R-:W-:Y:S01]  /*3af0*/  FADD.FTZ R25, R27, R26 ;  /* 0x0000001a1b197221 */ /* 0x002fe20000010000 */
[----:B------:R1:W-:Y:S01]  /*3b00*/  STSM.16.M88.4 [R23], R12 ;  /* 0x0000000c17007844 */ /* 0x0003e20000000200 */
[----:B------:R-:W-:-:S04]  /*3b10*/  FADD.FTZ R87, R29, R70 ;  /* 0x000000461d577221 */ /* 0x000fc80000010000 */
[----:B------:R-:W-:Y:S01]  /*3b20*/  FADD.FTZ R70, R32, R87 ;  /* 0x0000005720467221 */ /* 0x000fe20000010000 */
[----:B------:R-:W4:Y:S01]  /*3b30*/  MUFU.EX2 R34, R34 ;  /* 0x0000002200227308 */ /* 0x000f220000000800 */
[----:B--2---:R-:W-:Y:S01]  /*3b40*/  FADD.FTZ R26, R30, R25 ;  /* 0x000000191e1a7221 */ /* 0x004fe20000010000 */
[----:B0-----:R-:W-:Y:S01]  /*3b50*/  F2FP.BF16.F32.PACK_AB R4, R10, R9 ;  /* 0x000000090a04723e */ /* 0x001fe200000010ff */
[----:B------:R-:W-:Y:S01]  /*3b60*/  FADD.FTZ R87, R33, R70 ;  /* 0x0000004621577221 */ /* 0x000fe20000010000 */
[----:B------:R-:W-:-:S03]  /*3b70*/  F2FP.BF16.F32.PACK_AB R6, R21, R20 ;  /* 0x000000141506723e */ /* 0x000fc600000010ff */
[C---:B------:R-:W-:Y:S01]  /*3b80*/  FADD.FTZ R70, R36.reuse, R87 ;  /* 0x0000005724467221 */ /* 0x040fe20000010000 */
[----:B------:R-:W0:Y:S01]  /*3b90*/  MUFU.EX2 R38, R38 ;  /* 0x0000002600267308 */ /* 0x000e220000000800 */
[----:B---3--:R-:W-:Y:S01]  /*3ba0*/  FADD.FTZ R25, R31, R26 ;  /* 0x0000001a1f197221 */ /* 0x008fe20000010000 */
[----:B-1----:R-:W-:Y:S01]  /*3bb0*/  F2FP.BF16.F32.PACK_AB R12, R36, R33 ;  /* 0x00000021240c723e */ /* 0x002fe200000010ff */
[----:B------:R-:W-:Y:S01]  /*3bc0*/  FADD.FTZ R70, R49, R70 ;  /* 0x0000004631467221 */ /* 0x000fe20000010000 */
[----:B------:R-:W-:-:S03]  /*3bd0*/  F2FP.BF16.F32.PACK_AB R14, R61, R49 ;  /* 0x000000313d0e723e */ /* 0x000fc600000010ff */
[----:B------:R-:W-:Y:S01]  /*3be0*/  FADD.FTZ R70, R61, R70 ;  /* 0x000000463d467221 */ /* 0x000fe20000010000 */
[----:B------:R-:W1:Y:S01]  /*3bf0*/  MUFU.EX2 R39, R39 ;  /* 0x0000002700277308 */ /* 0x000e620000000800 */
[----:B----4-:R-:W-:Y:S02]  /*3c00*/  FADD.FTZ R25, R34, R25 ;  /* 0x0000001922197221 */ /* 0x010fe40000010000 */
[----:B------:R-:W-:-:S04]  /*3c10*/  FADD.FTZ R9, R37, R70 ;  /* 0x0000004625097221 */ /* 0x000fc80000010000 */
[----:B------:R-:W-:Y:S01]  /*3c20*/  FADD.FTZ R20, R40, R9 ;  /* 0x0000000928147221 */ /* 0x000fe20000010000 */
[----:B------:R-:W2:Y:S01]  /*3c30*/  MUFU.EX2 R42, R42 ;  /* 0x0000002a002a7308 */ /* 0x000ea20000000800 */
[----:B0-----:R-:W-:Y:S01]  /*3c40*/  FADD.FTZ R26, R38, R25 ;  /* 0x00000019261a7221 */ /* 0x001fe20000010000 */
[----:B------:R-:W-:Y:S01]  /*3c50*/  F2FP.BF16.F32.PACK_AB R40, R40, R37 ;  /* 0x000000252828723e */ /* 0x000fe200000010ff */
[----:B------:R-:W-:-:S04]  /*3c60*/  FADD.FTZ R5, R41, R20 ;  /* 0x0000001429057221 */ /* 0x000fc80000010000 */
[----:B------:R-:W-:Y:S01]  /*3c70*/  FADD.FTZ R28, R44, R5 ;  /* 0x000000052c1c7221 */ /* 0x000fe20000010000 */
[----:B------:R-:W0:Y:S01]  /*3c80*/  MUFU.EX2 R47, R47 ;  /* 0x0000002f002f7308 */ /* 0x000e220000000800 */
[----:B-1----:R-:W-:Y:S01]  /*3c90*/  FADD.FTZ R25, R39, R26 ;  /* 0x0000001a27197221 */ /* 0x002fe20000010000 */
[----:B------:R-:W-:Y:S01]  /*3ca0*/  F2FP.BF16.F32.PACK_AB R5, R30, R27 ;  /* 0x0000001b1e05723e */ /* 0x000fe200000010ff */
[----:B------:R-:W-:-:S04]  /*3cb0*/  FADD.FTZ R15, R45, R28 ;  /* 0x0000001c2d0f7221 */ /* 0x000fc80000010000 */
[----:B------:R-:W-:Y:S01]  /*3cc0*/  FADD.FTZ R15, R48, R15 ;  /* 0x0000000f300f7221 */ /* 0x000fe20000010000 */
[----:B------:R-:W1:Y:S01]  /*3cd0*/  MUFU.EX2 R50, R50 ;  /* 0x0000003200327308 */ /* 0x000e620000000800 */
[----:B--2---:R-:W-:Y:S01]  /*3ce0*/  FADD.FTZ R26, R42, R25 ;  /* 0x000000192a1a7221 */ /* 0x004fe20000010000 */
[----:B------:R-:W-:Y:S01]  /*3cf0*/  F2FP.BF16.F32.PACK_AB R48, R48, R45 ;  /* 0x0000002d3030723e */ /* 0x000fe200000010ff */
[----:B------:R-:W-:-:S05]  /*3d00*/  FADD.FTZ R28, R52, R15 ;  /* 0x0000000f341c7221 */ /* 0x000fca0000010000 */
[----:B------:R-:W2:Y:S01]  /*3d10*/  MUFU.EX2 R51, R51 ;  /* 0x0000003300337308 */ /* 0x000ea20000000800 */
[C---:B0-----:R-:W-:Y:S01]  /*3d20*/  FADD.FTZ R25, R47.reuse, R26 ;  /* 0x0000001a2f197221 */ /* 0x041fe20000010000 */
[----:B------:R-:W-:Y:S02]  /*3d30*/  F2FP.BF16.F32.PACK_AB R27, R47, R42 ;  /* 0x0000002a2f1b723e */ /* 0x000fe400000010ff */
[----:B------:R-:W-:-:S04]  /*3d40*/  F2FP.BF16.F32.PACK_AB R42, R44, R41 ;  /* 0x000000292c2a723e */ /* 0x000fc800000010ff */
[----:B------:R-:W0:Y:S01]  /*3d50*/  MUFU.EX2 R54, R54 ;  /* 0x0000003600367308 */ /* 0x000e220000000800 */
[----:B-1----:R-:W-:-:S07]  /*3d60*/  FADD.FTZ R26, R50, R25 ;  /* 0x00000019321a7221 */ /* 0x002fce0000010000 */
[----:B------:R-:W1:Y:S01]  /*3d70*/  MUFU.EX2 R59, R59 ;  /* 0x0000003b003b7308 */ /* 0x000e620000000800 */
[----:B--2---:R-:W-:Y:S01]  /*3d80*/  FADD.FTZ R25, R51, R26 ;  /* 0x0000001a33197221 */ /* 0x004fe20000010000 */
[----:B------:R-:W-:-:S06]  /*3d90*/  F2FP.BF16.F32.PACK_AB R26, R32, R29 ;  /* 0x0000001d201a723e */ /* 0x000fcc00000010ff */
[----:B------:R-:W2:Y:S01]  /*3da0*/  MUFU.EX2 R35, R35 ;  /* 0x0000002300237308 */ /* 0x000ea20000000800 */
[----:B0-----:R-:W-:Y:S01]  /*3db0*/  FADD.FTZ R10, R54, R25 ;  /* 0x00000019360a7221 */ /* 0x001fe20000010000 */
[----:B------:R-:W-:-:S06]  /*3dc0*/  F2FP.BF16.F32.PACK_AB R25, R39, R38 ;  /* 0x000000262719723e */ /* 0x000fcc00000010ff */
[----:B------:R-:W0:Y:S01]  /*3dd0*/  MUFU.EX2 R43, R43 ;  /* 0x0000002b002b7308 */ /* 0x000e220000000800 */
[C---:B-1----:R-:W-:Y:S01]  /*3de0*/  FADD.FTZ R10, R59.reuse, R10 ;  /* 0x0000000a3b0a7221 */ /* 0x042fe20000010000 */
[----:B------:R-:W-:-:S06]  /*3df0*/  F2FP.BF16.F32.PACK_AB R15, R59, R54 ;  /* 0x000000363b0f723e */ /* 0x000fcc00000010ff */
[----:B------:R-:W1:Y:S01]  /*3e00*/  MUFU.EX2 R46, R46 ;  /* 0x0000002e002e7308 */ /* 0x000e620000000800 */
[----:B--2---:R-:W-:-:S07]  /*3e10*/  FADD.FTZ R10, R35, R10 ;  /* 0x0000000a230a7221 */ /* 0x004fce0000010000 */
[----:B------:R-:W2:Y:S01]  /*3e20*/  MUFU.EX2 R55, R55 ;  /* 0x0000003700377308 */ /* 0x000ea20000000800 */
[C---:B0-----:R-:W-:Y:S01]  /*3e30*/  FADD.FTZ R7, R43.reuse, R10 ;  /* 0x0000000a2b077221 */ /* 0x041fe20000010000 */
[----:B------:R-:W-:-:S06]  /*3e40*/  F2FP.BF16.F32.PACK_AB R41, R43, R35 ;  /* 0x000000232b29723e */ /* 0x000fcc00000010ff */
[----:B------:R-:W0:Y:S01]  /*3e50*/  MUFU.EX2 R58, R58 ;  /* 0x0000003a003a7308 */ /* 0x000e220000000800 */
[----:B-1----:R-:W-:Y:S01]  /*3e60*/  FADD.FTZ R20, R46, R7 ;  /* 0x000000072e147221 */ /* 0x002fe20000010000 */
[----:B------:R-:W-:-:S05]  /*3e70*/  F2FP.BF16.F32.PACK_AB R7, R34, R31 ;  /* 0x0000001f2207723e */ /* 0x000fca00000010ff */
[----:B------:R1:W-:Y:S01]  /*3e80*/  STSM.16.M88.4 [R18], R4 ;  /* 0x0000000412007844 */ /* 0x0003e20000000200 */
[----:B------:R-:W3:Y:S01]  /*3e90*/  MUFU.EX2 R62, R62 ;  /* 0x0000003e003e7308 */ /* 0x000ee20000000800 */
[C---:B--2---:R-:W-:Y:S01]  /*3ea0*/  FADD.FTZ R13, R55.reuse, R20 ;  /* 0x00000014370d7221 */ /* 0x044fe20000010000 */
[----:B------:R-:W-:Y:S01]  /*3eb0*/  F2FP.BF16.F32.PACK_AB R43, R55, R46 ;  /* 0x0000002e372b723e */ /* 0x000fe200000010ff */
[----:B------:R-:W-:Y:S05]  /*3ec0*/  STSM.16.M88.4 [R17], R24 ;  /* 0x0000001811007844 */ /* 0x000fea0000000200 */
[----:B------:R-:W2:Y:S01]  /*3ed0*/  MUFU.EX2 R63, R63 ;  /* 0x0000003f003f7308 */ /* 0x000ea20000000800 */
[----:B0-----:R-:W-:Y:S01]  /*3ee0*/  FADD.FTZ R21, R58, R13 ;  /* 0x0000000d3a157221 */ /* 0x001fe20000010000 */
[----:B------:R-:W-:-:S02]  /*3ef0*/  F2FP.BF16.F32.PACK_AB R13, R51, R50 ;  /* 0x00000032330d723e */ /* 0x000fc400000010ff */
[----:B------:R-:W-:-:S03]  /*3f00*/  F2FP.BF16.F32.PACK_AB R50, R53, R52 ;  /* 0x000000343532723e */ /* 0x000fc600000010ff */
[----:B------:R0:W-:Y:S01]  /*3f10*/  STSM.16.M88.4 [R16+0x24800], R12 ;  /* 0x0248000c10007844 */ /* 0x0001e20000000200 */
[----:B------:R-:W4:Y:S01]  /*3f20*/  MUFU.EX2 R67, R67 ;  /* 0x0000004300437308 */ /* 0x000f220000000800 */
[C---:B---3--:R-:W-:Y:S01]  /*3f30*/  FADD.FTZ R20, R62.reuse, R21 ;  /* 0x000000153e147221 */ /* 0x048fe20000010000 */
[----:B------:R-:W-:Y:S01]  /*3f40*/  FADD.FTZ R21, R53, R28 ;  /* 0x0000001c35157221 */ /* 0x000fe20000010000 */
[----:B------:R-:W-:Y:S01]  /*3f50*/  F2FP.BF16.F32.PACK_AB R49, R62, R58 ;  /* 0x0000003a3e31723e */ /* 0x000fe200000010ff */
[----:B------:R-:W-:Y:S02]  /*3f60*/  STSM.16.M88.4 [R153], R40 ;  /* 0x0000002899007844 */ /* 0x000fe40000000200 */
[----:B------:R-:W-:Y:S02]  /*3f70*/  FADD.FTZ R28, R56, R21 ;  /* 0x00000015381c7221 */ /* 0x000fe40000010000 */
[----:B------:R-:W3:Y:S01]  /*3f80*/  MUFU.EX2 R57, R57 ;  /* 0x0000003900397308 */ /* 0x000ee20000000800 */
[----:B--2---:R-:W-:-:S07]  /*3f90*/  FADD.FTZ R20, R63, R20 ;  /* 0x000000143f147221 */ /* 0x004fce0000010000 */
[----:B------:R-:W2:Y:S01]  /*3fa0*/  MUFU.EX2 R66, R66 ;  /* 0x0000004200427308 */ /* 0x000ea20000000800 */
[C---:B----4-:R-:W-:Y:S01]  /*3fb0*/  FADD.FTZ R21, R67.reuse, R20 ;  /* 0x0000001443157221 */ /* 0x050fe20000010000 */
[----:B------:R-:W-:-:S05]  /*3fc0*/  F2FP.BF16.F32.PACK_AB R51, R67, R63 ;  /* 0x0000003f4333723e */ /* 0x000fca00000010ff */
[----:B------:R-:W-:Y:S01]  /*3fd0*/  STSM.16.M88.4 [R18+0x6000], R48 ;  /* 0x0060003012007844 */ /* 0x000fe20000000200 */
[----:B------:R-:W4:Y:S01]  /*3fe0*/  MUFU.EX2 R60, R60 ;  /* 0x0000003c003c7308 */ /* 0x000f220000000800 */
[C---:B---3--:R-:W-:Y:S01]  /*3ff0*/  FADD.FTZ R29, R57.reuse, R28 ;  /* 0x0000001c391d7221 */ /* 0x048fe20000010000 */
[----:B------:R-:W-:-:S06]  /*4000*/  F2FP.BF16.F32.PACK_AB R56, R57, R56 ;  /* 0x000000383938723e */ /* 0x000fcc00000010ff */
[----:B------:R-:W1:Y:S01]  /*4010*/  MUFU.EX2 R71, R71 ;  /* 0x0000004700477308 */ /* 0x000e620000000800 */
[----:B--2---:R-:W-:-:S07]  /*4020*/  FADD.FTZ R20, R66, R21 ;  /* 0x0000001542147221 */ /* 0x004fce0000010000 */
[----:B------:R-:W2:Y:S01]  /*4030*/  MUFU.EX2 R64, R64 ;  /* 0x0000004000407308 */ /* 0x000ea20000000800 */
[----:B----4-:R-:W-:-:S07]  /*4040*/  FADD.FTZ R29, R60, R29 ;  /* 0x0000001d3c1d7221 */ /* 0x010fce0000010000 */
[----:B------:R-:W3:Y:S01]  /*4050*/  MUFU.EX2 R74, R74 ;  /* 0x0000004a004a7308 */ /* 0x000ee20000000800 */
[C---:B-1----:R-:W-:Y:S01]  /*4060*/  FADD.FTZ R5, R71.reuse, R20 ;  /* 0x0000001447057221 */ /* 0x042fe20000010000 */
[----:B------:R-:W-:-:S06]  /*4070*/  F2FP.BF16.F32.PACK_AB R57, R71, R66 ;  /* 0x000000424739723e */ /* 0x000fcc00000010ff */
[----:B------:R-:W1:Y:S01]  /*4080*/  MUFU.EX2 R65, R65 ;  /* 0x0000004100417308 */ /* 0x000e620000000800 */
[C---:B--2---:R-:W-:Y:S01]  /*4090*/  FADD.FTZ R6, R64.reuse, R29 ;  /* 0x0000001d40067221 */ /* 0x044fe20000010000 */
[----:B------:R-:W-:-:S06]  /*40a0*/  F2FP.BF16.F32.PACK_AB R58, R64, R60 ;  /* 0x0000003c403a723e */ /* 0x000fcc00000010ff */
[----:B------:R-:W2:Y:S01]  /*40b0*/  MUFU.EX2 R75, R75 ;  /* 0x0000004b004b7308 */ /* 0x000ea20000000800 */
[----:B---3--:R-:W-:-:S07]  /*40c0*/  FADD.FTZ R4, R74, R5 ;  /* 0x000000054a047221 */ /* 0x008fce0000010000 */
[----:B------:R-:W3:Y:S01]  /*40d0*/  MUFU.EX2 R68, R68 ;  /* 0x0000004400447308 */ /* 0x000ee20000000800 */
[----:B-1----:R-:W-:-:S07]  /*40e0*/  FADD.FTZ R7, R65, R6 ;  /* 0x0000000641077221 */ /* 0x002fce0000010000 */
[----:B------:R-:W1:Y:S01]  /*40f0*/  MUFU.EX2 R78, R78 ;  /* 0x0000004e004e7308 */ /* 0x000e620000000800 */
[C---:B--2---:R-:W-:Y:S01]  /*4100*/  FADD.FTZ R5, R75.reuse, R4 ;  /* 0x000000044b057221 */ /* 0x044fe20000010000 */
[----:B------:R-:W-:-:S05]  /*4110*/  F2FP.BF16.F32.PACK_AB R59, R75, R74 ;  /* 0x0000004a4b3b723e */ /* 0x000fca00000010ff */
[----:B------:R-:W-:Y:S01]  /*4120*/  STSM.16.M88.4 [R17+0x6000], R56 ;  /* 0x0060003811007844 */ /* 0x000fe20000000200 */
[----:B------:R-:W2:Y:S01]  /*4130*/  MUFU.EX2 R69, R69 ;  /* 0x0000004500457308 */ /* 0x000ea20000000800 */
[C---:B---3--:R-:W-:Y:S01]  /*4140*/  FADD.FTZ R6, R68.reuse, R7 ;  /* 0x0000000744067221 */ /* 0x048fe20000010000 */
[----:B------:R-:W-:-:S06]  /*4150*/  F2FP.BF16.F32.PACK_AB R68, R68, R65 ;  /* 0x000000414444723e */ /* 0x000fcc00000010ff */
[----:B------:R-:W3:Y:S01]  /*4160*/  MUFU.EX2 R79, R79 ;  /* 0x0000004f004f7308 */ /* 0x000ee20000000800 */
[----:B-1----:R-:W-:-:S07]  /*4170*/  FADD.FTZ R4, R78, R5 ;  /* 0x000000054e047221 */ /* 0x002fce0000010000 */
[----:B------:R-:W1:Y:S01]  /*4180*/  MUFU.EX2 R72, R72 ;  /* 0x0000004800487308 */ /* 0x000e620000000800 */
[----:B--2---:R-:W-:-:S07]  /*4190*/  FADD.FTZ R7, R69, R6 ;  /* 0x0000000645077221 */ /* 0x004fce0000010000 */
[----:B------:R-:W2:Y:S01]  /*41a0*/  MUFU.EX2 R82, R82 ;  /* 0x0000005200527308 */ /* 0x000ea20000000800 */
[----:B---3--:R-:W-:-:S07]  /*41b0*/  FADD.FTZ R5, R79, R4 ;  /* 0x000000044f057221 */ /* 0x008fce0000010000 */
[----:B------:R-:W3:Y:S01]  /*41c0*/  MUFU.EX2 R73, R73 ;  /* 0x0000004900497308 */ /* 0x000ee20000000800 */
[C---:B-1----:R-:W-:Y:S01]  /*41d0*/  FADD.FTZ R6, R72.reuse, R7 ;  /* 0x0000000748067221 */ /* 0x042fe20000010000 */
[----:B------:R-:W-:Y:S02]  /*41e0*/  F2FP.BF16.F32.PACK_AB R70, R72, R69 ;  /* 0x000000454846723e */ /* 0x000fe400000010ff */
[----:B------:R-:W-:-:S04]  /*41f0*/  F2FP.BF16.F32.PACK_AB R69, R79, R78 ;  /* 0x0000004e4f45723e */ /* 0x000fc800000010ff */
[----:B------:R-:W1:Y:S01]  /*4200*/  MUFU.EX2 R76, R76 ;  /* 0x0000004c004c7308 */ /* 0x000e620000000800 */
[----:B--2---:R-:W-:-:S07]  /*4210*/  FADD.FTZ R4, R82, R5 ;  /* 0x0000000552047221 */ /* 0x004fce0000010000 */
[----:B------:R-:W2:Y:S01]  /*4220*/  MUFU.EX2 R83, R83 ;  /* 0x0000005300537308 */ /* 0x000ea20000000800 */
[----:B---3--:R-:W-:-:S07]  /*4230*/  FADD.FTZ R5, R73, R6 ;  /* 0x0000000649057221 */ /* 0x008fce0000010000 */
[----:B------:R-:W3:Y:S01]  /*4240*/  MUFU.EX2 R77, R77 ;  /* 0x0000004d004d7308 */ /* 0x000ee20000000800 */
[C---:B-1----:R-:W-:Y:S01]  /*4250*/  FADD.FTZ R6, R76.reuse, R5 ;  /* 0x000000054c067221 */ /* 0x042fe20000010000 */
[----:B------:R-:W-:-:S06]  /*4260*/  F2FP.BF16.F32.PACK_AB R76, R76, R73 ;  /* 0x000000494c4c723e */ /* 0x000fcc00000010ff */
[----:B------:R-:W1:Y:S01]  /*4270*/  MUFU.EX2 R9, R98 ;  /* 0x0000006200097308 */ /* 0x000e620000000800 */
[C---:B--2---:R-:W-:Y:S01]  /*4280*/  FADD.FTZ R4, R83.reuse, R4 ;  /* 0x0000000453047221 */ /* 0x044fe20000010000 */
[----:B------:R-:W-:-:S05]  /*4290*/  F2FP.BF16.F32.PACK_AB R71, R83, R82 ;  /* 0x000000525347723e */ /* 0x000fca00000010ff */
[----:B------:R-:W-:Y:S01]  /*42a0*/  STSM.16.M88.4 [R16+0x2a800], R68 ;  /* 0x02a8004410007844 */ /* 0x000fe20000000200 */
[----:B------:R-:W0:Y:S01]  /*42b0*/  MUFU.EX2 R93, R93 ;  /* 0x0000005d005d7308 */ /* 0x000e220000000800 */
[----:B---3--:R-:W-:-:S07]  /*42c0*/  FADD.FTZ R6, R77, R6 ;  /* 0x000000064d067221 */ /* 0x008fce0000010000 */
[----:B------:R-:W2:Y:S01]  /*42d0*/  MUFU.EX2 R10, R99 ;  /* 0x00000063000a7308 */ /* 0x000ea20000000800 */
[----:B-1----:R-:W-:-:S07]  /*42e0*/  FADD.FTZ R7, R9, R4 ;  /* 0x0000000409077221 */ /* 0x002fce0000010000 */
[----:B------:R-:W1:Y:S01]  /*42f0*/  MUFU.EX2 R92, R92 ;  /* 0x0000005c005c7308 */ /* 0x000e620000000800 */
[C---:B0-----:R-:W-:Y:S01]  /*4300*/  FADD.FTZ R13, R93.reuse, R6 ;  /* 0x000000065d0d7221 */ /* 0x041fe20000010000 */
[----:B------:R-:W-:-:S06]  /*4310*/  F2FP.BF16.F32.PACK_AB R78, R93, R77 ;  /* 0x0000004d5d4e723e */ /* 0x000fcc00000010ff */
[----:B------:R-:W0:Y:S01]  /*4320*/  MUFU.EX2 R102, R102 ;  /* 0x0000006600667308 */ /* 0x000e220000000800 */
[C---:B--2---:R-:W-:Y:S01]  /*4330*/  FADD.FTZ R7, R10.reuse, R7 ;  /* 0x000000070a077221 */ /* 0x044fe20000010000 */
[----:B------:R-:W-:-:S06]  /*4340*/  F2FP.BF16.F32.PACK_AB R77, R10, R9 ;  /* 0x000000090a4d723e */ /* 0x000fcc00000010ff */
[----:B------:R-:W2:Y:S01]  /*4350*/  MUFU.EX2 R80, R80 ;  /* 0x0000005000507308 */ /* 0x000ea20000000800 */
[----:B-1----:R-:W-:-:S07]  /*4360*/  FADD.FTZ R13, R92, R13 ;  /* 0x0000000d5c0d7221 */ /* 0x002fce0000010000 */
[----:B------:R-:W1:Y:S01]  /*4370*/  MUFU.EX2 R103, R103 ;  /* 0x0000006700677308 */ /* 0x000e620000000800 */
[----:B0-----:R-:W-:-:S07]  /*4380*/  FADD.FTZ R4, R102, R7 ;  /* 0x0000000766047221 */ /* 0x001fce0000010000 */
[----:B------:R-:W0:Y:S01]  /*4390*/  MUFU.EX2 R81, R81 ;  /* 0x0000005100517308 */ /* 0x000e220000000800 */
[C---:B--2---:R-:W-:Y:S01]  /*43a0*/  FADD.FTZ R12, R80.reuse, R13 ;  /* 0x0000000d500c7221 */ /* 0x044fe20000010000 */
[----:B------:R-:W-:-:S06]  /*43b0*/  F2FP.BF16.F32.PACK_AB R80, R80, R92 ;  /* 0x0000005c5050723e */ /* 0x000fcc00000010ff */
[----:B------:R-:W2:Y:S01]  /*43c0*/  MUFU.EX2 R106, R106 ;  /* 0x0000006a006a7308 */ /* 0x000ea20000000800 */
[C---:B-1----:R-:W-:Y:S01]  /*43d0*/  FADD.FTZ R7, R103.reuse, R4 ;  /* 0x0000000467077221 */ /* 0x042fe20000010000 */
[----:B------:R-:W-:-:S05]  /*43e0*/  F2FP.BF16.F32.PACK_AB R79, R103, R102 ;  /* 0x00000066674f723e */ /* 0x000fca00000010ff */
[----:B------:R-:W-:Y:S01]  /*43f0*/  STSM.16.M88.4 [R152], R76 ;  /* 0x0000004c98007844 */ /* 0x000fe20000000200 */
[----:B------:R-:W1:Y:S01]  /*4400*/  MUFU.EX2 R84, R84 ;  /* 0x0000005400547308 */ /* 0x000e620000000800 */
[----:B0-----:R-:W-:-:S07]  /*4410*/  FADD.FTZ R13, R81, R12 ;  /* 0x0000000c510d7221 */ /* 0x001fce0000010000 */
[----:B------:R-:W0:Y:S01]  /*4420*/  MUFU.EX2 R107, R107 ;  /* 0x0000006b006b7308 */ /* 0x000e220000000800 */
[----:B--2---:R-:W-:-:S07]  /*4430*/  FADD.FTZ R4, R106, R7 ;  /* 0x000000076a047221 */ /* 0x004fce0000010000 */
[----:B------:R-:W2:Y:S01]  /*4440*/  MUFU.EX2 R110, R110 ;  /* 0x0000006e006e7308 */ /* 0x000ea20000000800 */
[C---:B-1----:R-:W-:Y:S01]  /*4450*/  FADD.FTZ R12, R84.reuse, R13 ;  /* 0x0000000d540c7221 */ /* 0x042fe20000010000 */
[----:B------:R-:W-:-:S06]  /*4460*/  F2FP.BF16.F32.PACK_AB R82, R84, R81 ;  /* 0x000000515452723e */ /* 0x000fcc00000010ff */
[----:B------:R-:W1:Y:S01]  /*4470*/  MUFU.EX2 R85, R85 ;  /* 0x0000005500557308 */ /* 0x000e620000000800 */
[C---:B0-----:R-:W-:Y:S01]  /*4480*/  FADD.FTZ R7, R107.reuse, R4 ;  /* 0x000000046b077221 */ /* 0x041fe20000010000 */
[----:B------:R-:W-:-:S06]  /*4490*/  F2FP.BF16.F32.PACK_AB R81, R107, R106 ;  /* 0x0000006a6b51723e */ /* 0x000fcc00000010ff */
[----:B------:R-:W0:Y:S01]  /*44a0*/  MUFU.EX2 R111, R111 ;  /* 0x0000006f006f7308 */ /* 0x000e220000000800 */
[----:B--2---:R-:W-:-:S07]  /*44b0*/  FADD.FTZ R4, R110, R7 ;  /* 0x000000076e047221 */ /* 0x004fce0000010000 */
[----:B------:R-:W2:Y:S01]  /*44c0*/  MUFU.EX2 R88, R88 ;  /* 0x0000005800587308 */ /* 0x000ea20000000800 */
[----:B-1----:R-:W-:-:S07]  /*44d0*/  FADD.FTZ R7, R85, R12 ;  /* 0x0000000c55077221 */ /* 0x002fce0000010000 */
[----:B------:R-:W1:Y:S01]  /*44e0*/  MUFU.EX2 R5, R114 ;  /* 0x0000007200057308 */ /* 0x000e620000000800 */
[C---:B0-----:R-:W-:Y:S01]  /*44f0*/  FADD.FTZ R12, R111.reuse, R4 ;  /* 0x000000046f0c7221 */ /* 0x041fe20000010000 */
[----:B------:R-:W-:-:S05]  /*4500*/  F2FP.BF16.F32.PACK_AB R83, R111, R110 ;  /* 0x0000006e6f53723e */ /* 0x000fca00000010ff */
[----:B------:R-:W-:Y:S01]  /*4510*/  STSM.16.M88.4 [R18+0xc000], R80 ;  /* 0x00c0005012007844 */ /* 0x000fe20000000200 */
[----:B------:R-:W0:Y:S01]  /*4520*/  MUFU.EX2 R6, R115 ;  /* 0x0000007300067308 */ /* 0x000e220000000800 */
[C---:B--2---:R-:W-:Y:S01]  /*4530*/  FADD.FTZ R14, R88.reuse, R7 ;  /* 0x00000007580e7221 */ /* 0x044fe20000010000 */
[----:B------:R-:W-:-:S06]  /*4540*/  F2FP.BF16.F32.PACK_AB R4, R88, R85 ;  /* 0x000000555804723e */ /* 0x000fcc00000010ff */
[----:B------:R-:W-:Y:S01]  /*4550*/  MUFU.EX2 R89, R116 ;  /* 0x0000007400597308 */ /* 0x000fe20000000800 */
[----:B-1----:R-:W-:-:S07]  /*4560*/  FADD.FTZ R7, R5, R12 ;  /* 0x0000000c05077221 */ /* 0x002fce0000010000 */
[----:B------:R-:W1:Y:S01]  /*4570*/  MUFU.EX2 R8, R8 ;  /* 0x0000000800087308 */ /* 0x000e620000000800 */
[C---:B0-----:R-:W-:Y:S01]  /*4580*/  FADD.FTZ R9, R6.reuse, R7 ;  /* 0x0000000706097221 */ /* 0x041fe20000010000 */
[----:B------:R-:W-:-:S06]  /*4590*/  F2FP.BF16.F32.PACK_AB R5, R6, R5 ;  /* 0x000000050605723e */ /* 0x000fcc00000010ff */
[----:B------:R-:W-:Y:S08]  /*45a0*/  MUFU.EX2 R118, R118 ;  /* 0x0000007600767308 */ /* 0x000ff00000000800 */
[----:B------:R-:W0:Y:S01]  /*45b0*/  MUFU.EX2 R13, R96 ;  /* 0x00000060000d7308 */ /* 0x000e220000000800 */
[----:B-1----:R-:W-:Y:S01]  /*45c0*/  F2FP.BF16.F32.PACK_AB R6, R8, R89 ;  /* 0x000000590806723e */ /* 0x002fe200000010ff */
[----:B------:R-:W-:Y:S01]  /*45d0*/  FADD.FTZ R89, R89, R14 ;  /* 0x0000000e59597221 */ /* 0x000fe20000010000 */
[----:B0-----:R-:W-:Y:S01]  /*45e0*/  F2FP.BF16.F32.PACK_AB R7, R13, R118 ;  /* 0x000000760d07723e */ /* 0x001fe200000010ff */
[----:B------:R-:W-:-:S02]  /*45f0*/  FADD.FTZ R118, R118, R9 ;  /* 0x0000000976767221 */ /* 0x000fc40000010000 */
[----:B------:R-:W-:Y:S01]  /*4600*/  FADD.FTZ R9, R8, R89 ;  /* 0x0000005908097221 */ /* 0x000fe20000010000 */
[----:B------:R-:W-:Y:S01]  /*4610*/  VIADD R8, R19, 0xfffffffe ;  /* 0xfffffffe13087836 */ /* 0x000fe20000000000 */
[----:B------:R0:W-:Y:S04]  /*4620*/  STSM.16.M88.4 [R17+0xc000], R4 ;  /* 0x00c0000411007844 */ /* 0x0001e80000000200 */
[----:B------:R-:W-:Y:S01]  /*4630*/  ISETP.GE.AND P2, PT, R8, R22, PT ;  /* 0x000000160800720c */ /* 0x000fe20003f46270 */
[----:B------:R1:W-:Y:S06]  /*4640*/  MEMBAR.ALL.CTA ;  /* 0x0000000000007992 */ /* 0x0003ec0000008000 */
[----:B-1----:R-:W1:Y:S01]  /*4650*/  FENCE.VIEW.ASYNC.S ;  /* 0x00000000000073c6 */ /* 0x002e620000000000 */
[----:B0-----:R-:W-:Y:S01]  /*4660*/  FADD.FTZ R5, R13, R118 ;  /* 0x000000760d057221 */ /* 0x001fe20000010000 */
[----:B-1----:R-:W-:-:S04]  /*4670*/  NOP ;  /* 0x0000000000007918 */ /* 0x002fc80000000000 */
[----:B------:R-:W-:Y:S05]  /*4680*/  @!P2 BRA `(.L_x_178) ;  /* 0x0000002800c8a947 */ /* 0x000fea0003800000 */
[----:B------:R-:W-:Y:S01]  /*4690*/  IMAD.MOV.U32 R7, RZ, RZ, R11 ;  /* 0x000000ffff077224 */ /* 0x000fe200078e000b */
[----:B------:R-:W-:Y:S01]  /*46a0*/  CS2R R150, SRZ ;  /* 0x0000000000967805 */ /* 0x000fe2000001ff00 */
[----:B------:R-:W-:Y:S01]  /*46b0*/  IMAD.MOV.U32 R6, RZ, RZ, R0 ;  /* 0x000000ffff067224 */ /* 0x000fe200078e0000 */
[----:B------:R-:W-:Y:S01]  /*46c0*/  CS2R R148, SRZ ;  /* 0x0000000000947805 */ /* 0x000fe2000001ff00 */
[----:B------:R-:W-:Y:S01]  /*46d0*/  IMAD.MOV.U32 R4, RZ, RZ, R2 ;  /* 0x000000ffff047224 */ /* 0x000fe200078e0002 */
        /* <DEDUP_REMOVED lines=14> */
[----:B------:R-:W-:-:S06]  /*47c0*/  UMOV UR6, UR36 ;  /* 0x0000002400067c82 */ /* 0x000fcc0008000000 */
.L_x_187:
[----:B------:R-:W-:Y:S01]  /*47d0*/  UIADD3 UR36, UR6, 0x1, URZ ;  /* 0x0000000106247890 */ /* 0x000fe2000fffe03f */
[----:B------:R-:W-:-:S03]  /*47e0*/  ISETP.NE.AND P3, PT, RZ, UR39, PT ;  /* 0x00000027ff007c0c */ /* 0x000fc6000bf65270 */
[----:B------:R-:W-:-:S04]  /*47f0*/  UISETP.NE.AND UP0, UPT, UR36, 0x2, UPT ;  /* 0x000000022400788c */ /* 0x000fc8000bf05270 */
[----:B------:R-:W-:Y:S02]  /*4800*/  USEL UR7, URZ, 0x1, UP0 ;  /* 0x000000013f077887 */ /* 0x000fe40008000000 */
[----:B------:R-:W-:-:S04]  /*4810*/  USEL UR36, UR36, URZ, UP0 ;  /* 0x0000003f24247287 */ /* 0x000fc80008000000 */
[----:B------:R-:W-:Y:S01]  /*4820*/  LOP3.LUT R2, R4, UR7, RZ, 0x3c, !PT ;  /* 0x0000000704027c12 */ /* 0x000fe2000f8e3cff */
[----:B----4-:R-:W-:Y:S07]  /*4830*/  @P3 BRA `(.L_x_179) ;  /* 0x0000000000283947 */ /* 0x010fee0003800000 */
[----:B------:R-:W-:Y:S05]  /*4840*/  @!P0 BRA `(.L_x_180) ;  /* 0x0000000000048947 */ /* 0x000fea0003800000 */
[----:B------:R-:W-:Y:S01]  /*4850*/  BPT.TRAP 0x1 ;  /* 0x000000040000795c */ /* 0x000fe20000300000 */
.L_x_180:
[----:B------:R-:W-:Y:S01]  /*4860*/  ULEA UR7, UR36, UR37, 0x3 ;  /* 0x0000002524077291 */ /* 0x000fe2000f8e183f */
[----:B------:R-:W-:-:S08]  /*4870*/  SHF.L.U32 R0, R2, 0x1f, RZ ;  /* 0x0000001f02007819 */ /* 0x000fd000000006ff */
[----:B------:R0:W1:Y:S01]  /*4880*/  SYNCS.PHASECHK.TRANS64.TRYWAIT P2, [UR7+0x30830], R0 ;  /* 0x03083000ff0075a7 */ /* 0x0000620008040147 */
[----:B------:R-:W-:Y:S05]  /*4890*/  @!P0 BRA `(.L_x_181) ;  /* 0x0000000000048947 */ /* 0x000fea0003800000 */
[----:B------:R-:W-:Y:S01]  /*48a0*/  BPT.TRAP 0x1 ;  /* 0x000000040000795c */ /* 0x000fe20000300000 */
.L_x_181:
[----:B-1----:R-:W-:Y:S05]  /*48b0*/  @P2 BRA `(.L_x_179) ;  /* 0x0000000000082947 */ /* 0x002fea0003800000 */
[----:B------:R-:W1:Y:S02]  /*48c0*/  SYNCS.PHASECHK.TRANS64.TRYWAIT P2, [UR7+0x30830], R0 ;  /* 0x03083000ff0075a7 */ /* 0x000e640008040147 */
[----:B-1----:R-:W-:Y:S05]  /*48d0*/  @!P2 BRA `(.L_x_182) ;  /* 0x000000b00080a947 */ /* 0x002fea0003800000 */
.L_x_179:
[----:B-1----:R-:W1:Y:S01]  /*48e0*/  S2R R3, SR_TID.X ;  /* 0x0000000000037919 */ /* 0x002e620000002100 */
[----:B------:R-:W-:Y:S01]  /*48f0*/  UIMAD UR26, UR36, 0x600, UR20 ;  /* 0x00000600241a78a4 */ /* 0x000fe2000f8e0214 */
[----:B------:R-:W-:Y:S01]  /*4900*/  UMOV UR24, UR4 ;  /* 0x0000000400187c82 */ /* 0x000fe20008000000 */
[----:B------:R-:W-:Y:S01]  /*4910*/  UMOV UR25, UR5 ;  /* 0x0000000500197c82 */ /* 0x000fe20008000000 */
[----:B------:R-:W-:Y:S01]  /*4920*/  UMOV UR27, 0x40000040 ;  /* 0x40000040001b7882 */ /* 0x000fe20000000000 */
[----:B------:R-:W-:Y:S01]  /*4930*/  UIADD3 UR10, UR26, 0x2, URZ ;  /* 0x000000021a0a7890 */ /* 0x000fe2000fffe03f */
[----:B------:R-:W-:Y:S01]  /*4940*/  UMOV UR11, 0x40000040 ;  /* 0x40000040000b7882 */ /* 0x000fe20000000000 */
[----:B------:R-:W-:Y:S01]  /*4950*/  UIADD3 UR14, UR26, 0x4, URZ ;  /* 0x000000041a0e7890 */ /* 0x000fe2000fffe03f */
[----:B------:R-:W-:Y:S01]  /*4960*/  UMOV UR15, 0x40000040 ;  /* 0x40000040000f7882 */ /* 0x000fe20000000000 */
[----:B------:R-:W-:Y:S01]  /*4970*/  UIADD3 UR18, UR26, 0x6, URZ ;  /* 0x000000061a127890 */ /* 0x000fe2000fffe03f */
[----:B------:R-:W-:Y:S01]  /*4980*/  UMOV UR19, 0x40000040 ;  /* 0x4000004000137882 */ /* 0x000fe20000000000 */
[----:B-1----:R-:W-:-:S05]  /*4990*/  SHF.R.U32.HI R3, RZ, 0x7, R3 ;  /* 0x00000007ff037819 */ /* 0x002fca0000011603 */
[----:B0-----:R-:W-:-:S05]  /*49a0*/  VIADD R0, R3, 0x8 ;  /* 0x0000000803007836 */ /* 0x001fca0000000000 */
[----:B------:R0:W-:Y:S06]  /*49b0*/  BAR.SYNC.DEFER_BLOCKING R0, 0x100 ;  /* 0x000400000000751d */ /* 0x0001ec0000010000 */
[----:B------:R-:W-:-:S06]  /*49c0*/  WARPGROUP.ARRIVE ;  /* 0x00000000000079c5 */ /* 0x000fcc0000000000 */
        /* <DEDUP_REMOVED lines=11> */
[----:B0-----:R-:W-:Y:S05]  /*4a80*/  @P3 BRA `(.L_x_183) ;  /* 0x0000000000283947 */ /* 0x001fea0003800000 */
[----:B------:R-:W-:Y:S05]  /*4a90*/  @!P0 BRA `(.L_x_184) ;  /* 0x0000000000048947 */ /* 0x000fea0003800000 */
[----:B------:R-:W-:Y:S01]  /*4aa0*/  BPT.TRAP 0x1 ;  /* 0x000000040000795c */ /* 0x000fe20000300000 */
.L_x_184:
[----:B------:R-:W-:Y:S01]  /*4ab0*/  ULEA UR7, UR6, UR37, 0x3 ;  /* 0x0000002506077291 */ /* 0x000fe2000f8e183f */
[----:B------:R-:W-:-:S08]  /*4ac0*/  SHF.L.U32 R0, R4, 0x1f, RZ ;  /* 0x0000001f04007819 */ /* 0x000fd000000006ff */
[----:B------:R0:W1:Y:S01]  /*4ad0*/  SYNCS.PHASECHK.TRANS64.TRYWAIT P2, [UR7+0x30850], R0 ;  /* 0x03085000ff0075a7 */ /* 0x0000620008040147 */
[----:B------:R-:W-:Y:S05]  /*4ae0*/  @!P0 BRA `(.L_x_185) ;  /* 0x0000000000048947 */ /* 0x000fea0003800000 */
[----:B------:R-:W-:Y:S01]  /*4af0*/  BPT.TRAP 0x1 ;  /* 0x000000040000795c */ /* 0x000fe20000300000 */
.L_x_185:
[----:B-1----:R-:W-:Y:S05]  /*4b00*/  @P2 BRA `(.L_x_183) ;  /* 0x0000000000082947 */ /* 0x002fea0003800000 */
[----:B------:R-:W1:Y:S02]  /*4b10*/  SYNCS.PHASECHK.TRANS64.TRYWAIT P2, [UR7+0x30850], R0 ;  /* 0x03085000ff0075a7 */ /* 0x000e640008040147 */
[----:B-1----:R-:W-:Y:S05]  /*4b20*/  @!P2 BRA `(.L_x_186) ;  /* 0x000000b00004a947 */ /* 0x002fea0003800000 */
.L_x_183:
[----:B------:R-:W-:Y:S01]  /*4b30*/  ULEA UR10, UR38, UR37, 0xd ;  /* 0x00000025260a7291 */ /* 0x000fe2000f8e683f */
[----:B------:R-:W-:Y:S01]  /*4b40*/  WARPGROUP.ARRIVE ;  /* 0x00000000000079c5 */ /* 0x000fe20000000000 */
[----:B------:R-:W-:Y:S01]  /*4b50*/  UIADD3 UR7, UR37, 0x400, URZ ;  /* 0x0000040025077890 */ /* 0x000fe2000fffe03f */
[----:B01----:R-:W-:Y:S01]  /*4b60*/  FMNMX.FTZ R0, R24, R6, !PT ;  /* 0x0000000618007209 */ /* 0x003fe20007810000 */
[----:B------:R-:W-:Y:S01]  /*4b70*/  UIADD3 UR10, UR10, 0x1e800, URZ ;  /* 0x0001e8000a0a7890 */ /* 0x000fe2000fffe03f */
[----:B------:R-:W-:Y:S01]  /*4b80*/  FMNMX.FTZ R11, R26, R7, !PT ;  /* 0x000000071a0b7209 */ /* 0x000fe20007810000 */
[----:B------:R-:W-:Y:S01]  /*4b90*/  USHF.R.U32.HI UR7, URZ, 0x4, UR7 ;  /* 0x000000043f077899 */ /* 0x000fe20008011607 */
[----:B------:R-:W-:Y:S01]  /*4ba0*/  FMNMX.FTZ R0, R25, R0, !PT ;  /* 0x0000000019007209 */ /* 0x000fe20007810000 */
[----:B------:R-:W-:Y:S01]  /*4bb0*/  USHF.R.U32.HI UR10, URZ, 0x4, UR10 ;  /* 0x000000043f0a7899 */ /* 0x000fe2000801160a */
[----:B------:R-:W-:Y:S01]  /*4bc0*/  FMNMX.FTZ R11, R27, R11, !PT ;  /* 0x0000000b1b0b7209 */ /* 0x000fe20007810000 */
[----:B------:R-:W-:Y:S01]  /*4bd0*/  ULOP3.LUT UR7, UR7, 0x3fff, URZ, 0xc0, !UPT ;  /* 0x00003fff07077892 */ /* 0x000fe2000f8ec03f */
[----:B------:R-:W-:Y:S01]  /*4be0*/  FMNMX.FTZ R0, R28, R0, !PT ;  /* 0x000000001c007209 */ /* 0x000fe20007810000 */
[----:B------:R-:W-:Y:S01]  /*4bf0*/  ULOP3.LUT UR10, UR10, 0x3fff, URZ, 0xc0, !UPT ;  /* 0x00003fff0a0a7892 */ /* 0x000fe2000f8ec03f */
[----:B------:R-:W-:Y:S01]  /*4c00*/  FMNMX.FTZ R11, R30, R11, !PT ;  /* 0x0000000b1e0b7209 */ /* 0x000fe20007810000 */
[----:B------:R-:W-:Y:S01]  /*4c10*/  UIMAD UR14, UR6, 0x600, UR7 ;  /* 0x00000600060e78a4 */ /* 0x000fe2000f8e0207 */
[----:B------:R-:W-:Y:S01]  /*4c20*/  FMNMX.FTZ R0, R29, R0, !PT ;  /* 0x000000001d007209 */ /* 0x000fe20007810000 */
[----:B------:R-:W-:Y:S01]  /*4c30*/  ULOP3.LUT UR10, UR10, 0x10000, URZ, 0xfc, !UPT ;  /* 0x000100000a0a7892 */ /* 0x000fe2000f8efc3f */
[----:B------:R-:W-:Y:S01]  /*4c40*/  FMNMX.FTZ R11, R31, R11, !PT ;  /* 0x0000000b1f0b7209 */ /* 0x000fe20007810000 */
[----:B------:R-:W-:Y:S01]  /*4c50*/  UMOV UR27, 0x40000040 ;  /* 0x40000040001b7882 */ /* 0x000fe20000000000 */
[----:B------:R-:W-:Y:S01]  /*4c60*/  UMOV UR25, 0x40000040 ;  /* 0x4000004000197882 */ /* 0x000fe20000000000 */
[----:B------:R-:W-:Y:S01]  /*4c70*/  FMNMX.FTZ R0, R32, R0, !PT ;  /* 0x0000000020007209 */ /* 0x000fe20007810000 */
[----:B------:R-:W-:Y:S01]  /*4c80*/  UMOV UR26, UR14 ;  /* 0x0000000e001a7c82 */ /* 0x000fe20008000000 */
[----:B------:R-:W-:Y:S01]  /*4c90*/  FMNMX.FTZ R11, R34, R11, !PT ;  /* 0x0000000b220b7209 */ /* 0x000fe20007810000 */
        /* <DEDUP_REMOVED lines=9> */
[----:B------:R-:W-:Y:S01]  /*4d30*/  FMNMX.FTZ R11, R38, R11, !PT ;  /* 0x0000000b260b7209 */ /* 0x000fe20007810000 */
[----:B------:R-:W0:Y:S01]  /*4d40*/  S2R R19, SR_TID.X ;  /* 0x0000000000137919 */ /* 0x000e220000002100 */
        /* <DEDUP_REMOVED lines=96> */
[----:B0-----:R-:W-:Y:S01]  /*5350*/  SHF.R.U32.HI R15, RZ, 0x7, R19 ;  /* 0x00000007ff0f7819 */ /* 0x001fe20000011613 */
[----:B------:R-:W0:Y:S01]  /*5360*/  SHFL.BFLY PT, R3, R0, 0x2, 0x1f ;  /* 0x0c401f0000037f89 */ /* 0x000e2200000e0000 */
[----:B------:R-:W-:-:S03]  /*5370*/  ISETP.GE.U32.AND P2, PT, R19, 0x180, PT ;  /* 0x000001801300780c */ /* 0x000fc60003f46070 */
[----:B------:R-:W1:Y:S01]  /*5380*/  SHFL.BFLY PT, R13, R11, 0x2, 0x1f ;  /* 0x0c401f000b0d7f89 */ /* 0x000e6200000e0000 */
[----:B0-----:R-:W-:Y:S02]  /*5390*/  FMNMX.FTZ R0, R0, R3, !PT ;  /* 0x0000000300007209 */ /* 0x001fe40007810000 */
[----:B-1----:R-:W-:-:S03]  /*53a0*/  FMNMX.FTZ R11, R11, R13, !PT ;  /* 0x0000000d0b0b7209 */ /* 0x002fc60007810000 */
[----:B------:R-:W0:Y:S04]  /*53b0*/  SHFL.BFLY PT, R3, R0, 0x1, 0x1f ;  /* 0x0c201f0000037f89 */ /* 0x000e2800000e0000 */
[----:B------:R-:W1:Y:S01]  /*53c0*/  SHFL.BFLY PT, R13, R11, 0x1, 0x1f ;  /* 0x0c201f000b0d7f89 */ /* 0x000e6200000e0000 */
[----:B0-----:R-:W-:Y:S02]  /*53d0*/  FMNMX.FTZ R0, R0, R3, !PT ;  /* 0x0000000300007209 */ /* 0x001fe40007810000 */
[----:B------:R-:W0:Y:S01]  /*53e0*/  LDC R3, c[0x0][0x988] ;  /* 0x00026200ff037b82 */ /* 0x000e220000000800 */
[----:B-1----:R-:W-:Y:S02]  /*53f0*/  FMNMX.FTZ R11, R11, R13, !PT ;  /* 0x0000000d0b0b7209 */ /* 0x002fe40007810000 */
[----:B------:R-:W-:Y:S01]  /*5400*/  FADD.FTZ R6, -R0, R6 ;  /* 0x0000000600067221 */ /* 0x000fe20000010100 */
[----:B------:R-:W-:-:S02]  /*5410*/  WARPGROUP.DEPBAR.LE gsb0, 0x0 ;  /* 0x00008000000079c5 */ /* 0x000fc40000010000 */
[----:B------:R-:W-:Y:S01]  /*5420*/  WARPGROUP.ARRIVE ;  /* 0x00000000000079c5 */ /* 0x000fe20000000000 */
[----:B------:R-:W-:-:S05]  /*5430*/  FADD.FTZ R7, -R11, R7 ;  /* 0x000000070b077221 */ /* 0x000fca0000010100 */
[----:B------:R-:W-:Y:S01]  /*5440*/  HGMMA.64x64x16.F32.BF16 R120, gdesc[UR24].tnspB, R120, gsb0 ;  /* 0x40e00000187879f0 */ /* 0x000fe20008001878 */
[----:B------:R-:W-:Y:S02]  /*5450*/  UIADD3 UR26, UR14, 0x200, URZ ;  /* 0x000002000e1a7890 */ /* 0x000fe4000fffe03f */
[----:B------:R-:W-:Y:S01]  /*5460*/  UIADD3 UR24, UR10, 0x600, URZ ;  /* 0x000006000a187890 */ /* 0x000fe2000fffe03f */
[----:B------:R-:W-:Y:S01]  /*5470*/  UMOV UR27, 0x40000040 ;  /* 0x40000040001b7882 */ /* 0x000fe20000000000 */
[----:B------:R-:W-:Y:S01]  /*5480*/  UMOV UR25, 0x40000040 ;  /* 0x4000004000197882 */ /* 0x000fe20000000000 */
[-C--:B0-----:R-:W-:Y:S01]  /*5490*/  FMUL.FTZ R7, R7, R3.reuse ;  /* 0x0000000307077220 */ /* 0x081fe20000410000 */
[-C--:B------:R-:W-:Y:S01]  /*54a0*/  FMUL.FTZ R4, R0, R3.reuse ;  /* 0x0000000300047220 */ /* 0x080fe20000410000 */
[-C--:B------:R-:W-:Y:S01]  /*54b0*/  FMUL.FTZ R14, R11, R3.reuse ;  /* 0x000000030b0e7220 */ /* 0x080fe20000410000 */
[-C--:B------:R-:W-:Y:S01]  /*54c0*/  FMUL.FTZ R6, R6, R3.reuse ;  /* 0x0000000306067220 */ /* 0x080fe20000410000 */
[----:B------:R0:W-:Y:S01]  /*54d0*/  MUFU.EX2 R19, R7 ;  /* 0x0000000700137308 */ /* 0x0001e20000000800 */
        /* <DEDUP_REMOVED lines=8> */
[----:B0-----:R-:W-:-:S02]  /*5560*/  VIADD R7, R15, 0x9 ;  /* 0x000000090f077836 */ /* 0x001fc40000000000 */
[-CC-:B------:R-:W-:Y:S01]  /*5570*/  FFMA.FTZ R40, R40, R3.reuse, -R4.reuse ;  /* 0x0000000328287223 */ /* 0x180fe20000010804 */
[-CC-:B------:R-:W-:Y:S01]  /*5580*/  FFMA.FTZ R41, R41, R3.reuse, -R4.reuse ;  /* 0x0000000329297223 */ /* 0x180fe20000010804 */
[-CC-:B------:R-:W-:Y:S01]  /*5590*/  FFMA.FTZ R44, R44, R3.reuse, -R4.reuse ;  /* 0x000000032c2c7223 */ /* 0x180fe20000010804 */
[-CC-:B------:R-:W-:Y:S01]  /*55a0*/  FFMA.FTZ R45, R45, R3.reuse, -R4.reuse ;  /* 0x000000032d2d7223 */ /* 0x180fe20000010804 */
[----:B------:R-:W-:Y:S01]  /*55b0*/  SEL R7, R7, 0x9, !P2 ;  /* 0x0000000907077807 */ /* 0x000fe20005000000 */
        /* <DEDUP_REMOVED lines=35> */
[-C--:B------:R-:W-:Y:S01]  /*57f0*/  FFMA.FTZ R117, R117, R3.reuse, -R4 ;  /* 0x0000000375757223 */ /* 0x080fe20000010804 */
[-CC-:B------:R-:W-:Y:S01]  /*5800*/  FFMA.FTZ R26, R26, R3.reuse, -R14.reuse ;  /* 0x000000031a1a7223 */ /* 0x180fe2000001080e */
        /* <DEDUP_REMOVED lines=10> */
[----:B------:R-:W-:Y:S01]  /*58b0*/  FFMA.FTZ R43, R43, R3, -R14 ;  /* 0x000000032b2b7223 */ /* 0x000fe2000001080e */
[----:B------:R-:W-:-:S02]  /*58c0*/  WARPGROUP.DEPBAR.LE gsb0, 0x0 ;  /* 0x00008000000079c5 */ /* 0x000fc40000010000 */
[----:B------:R-:W-:Y:S01]  /*58d0*/  WARPGROUP.ARRIVE ;  /* 0x00000000000079c5 */ /* 0x000fe20000000000 */
[-CC-:B------:R-:W-:Y:S01]  /*58e0*/  FFMA.FTZ R46, R46, R3.reuse, -R14.reuse ;  /* 0x000000032e2e7223 */ /* 0x180fe2000001080e */
[-CC-:B------:R-:W-:Y:S01]  /*58f0*/  FFMA.FTZ R47, R47, R3.reuse, -R14.reuse ;  /* 0x000000032f2f7223 */ /* 0x180fe2000001080e */
[----:B------:R-:W1:Y:S01]  /*5900*/  MUFU.EX2 R25, R25 ;  /* 0x0000001900197308 */ /* 0x000e620000000800 */
[-CC-:B------:R-:W-:Y:S01]  /*5910*/  FFMA.FTZ R50, R50, R3.reuse, -R14.reuse ;  /* 0x0000000332327223 */ /* 0x180fe2000001080e */
[-CC-:B------:R-:W-:Y:S01]  /*5920*/  FFMA.FTZ R51, R51, R3.reuse, -R14.reuse ;  /* 0x0000000333337223 */ /* 0x180fe2000001080e */
[----:B------:R-:W-:Y:S01]  /*5930*/  HGMMA.64x64x16.F32.BF16 R120, gdesc[UR24].tnspB, R120, gsb0 ;  /* 0x40e00000187879f0 */ /* 0x000fe20008001878 */
[----:B------:R-:W-:Y:S01]  /*5940*/  UIADD3 UR26, UR14, 0x280, URZ ;  /* 0x000002800e1a7890 */ /* 0x000fe2000fffe03f */
[-CC-:B------:R-:W-:Y:S01]  /*5950*/  FFMA.FTZ R54, R54, R3.reuse, -R14.reuse ;  /* 0x0000000336367223 */ /* 0x180fe2000001080e */
[----:B------:R-:W-:Y:S01]  /*5960*/  UIADD3 UR24, UR10, 0x602, URZ ;  /* 0x000006020a187890 */ /* 0x000fe2000fffe03f */
[----:B------:R-:W-:Y:S01]  /*5970*/  FFMA.FTZ R55, R55, R3, -R14 ;  /* 0x0000000337377223 */ /* 0x000fe2000001080e */
[----:B------:R-:W-:Y:S01]  /*5980*/  UMOV UR27, 0x40000040 ;  /* 0x40000040001b7882 */ /* 0x000fe20000000000 */
[----:B------:R-:W-:Y:S01]  /*5990*/  UMOV UR25, 0x40000040 ;  /* 0x4000004000197882 */ /* 0x000fe20000000000 */
[----:B------:R-:W2:Y:S01]  /*59a0*/  MUFU.EX2 R26, R26 ;  /* 0x0000001a001a7308 */ /* 0x000ea20000000800 */
[----:B0-----:R-:W-:Y:S01]  /*59b0*/  FFMA.FTZ R6, R10, R9, R4 ;  /* 0x000000090a067223 */ /* 0x001fe20000010004 */
[-CC-:B------:R-:W-:Y:S01]  /*59c0*/  FFMA.FTZ R58, R58, R3.reuse, -R14.reuse ;  /* 0x000000033a3a7223 */ /* 0x180fe2000001080e */
[-CC-:B------:R-:W-:Y:S01]  /*59d0*/  FFMA.FTZ R59, R59, R3.reuse, -R14.reuse ;  /* 0x000000033b3b7223 */ /* 0x180fe2000001080e */
[-CC-:B------:R-:W-:Y:S01]  /*59e0*/  FFMA.FTZ R62, R62, R3.reuse, -R14.reuse ;  /* 0x000000033e3e7223 */ /* 0x180fe2000001080e */
[-CC-:B------:R-:W-:Y:S01]  /*59f0*/  FFMA.FTZ R63, R63, R3.reuse, -R14.reuse ;  /* 0x000000033f3f7223 */ /* 0x180fe2000001080e */
[-C--:B------:R-:W-:Y:S01]  /*5a00*/  FFMA.FTZ R66, R66, R3.reuse, -R14 ;  /* 0x0000000342427223 */ /* 0x080fe2000001080e */
[----:B-1----:R-:W-:Y:S01]  /*5a10*/  FADD.FTZ R6, R25, R6 ;  /* 0x0000000619067221 */ /* 0x002fe20000010000 */
[----:B------:R-:W0:Y:S01]  /*5a20*/  MUFU.EX2 R28, R28 ;  /* 0x0000001c001c7308 */ /* 0x000e220000000800 */
[-CC-:B------:R-:W-:Y:S01]  /*5a30*/  FFMA.FTZ R67, R67, R3.reuse, -R14.reuse ;  /* 0x0000000343437223 */ /* 0x180fe2000001080e */
[-CC-:B------:R-:W-:Y:S01]  /*5a40*/  FFMA.FTZ R70, R70, R3.reuse, -R14.reuse ;  /* 0x0000000346467223 */ /* 0x180fe2000001080e */
[-CC-:B------:R-:W-:Y:S01]  /*5a50*/  FFMA.FTZ R71, R71, R3.reuse, -R14.reuse ;  /* 0x0000000347477223 */ /* 0x180fe2000001080e */
[-CC-:B------:R-:W-:Y:S01]  /*5a60*/  FFMA.FTZ R74, R74, R3.reuse, -R14.reuse ;  /* 0x000000034a4a7223 */ /* 0x180fe2000001080e */
[-CC-:B------:R-:W-:Y:S01]  /*5a70*/  FFMA.FTZ R75, R75, R3.reuse, -R14.reuse ;  /* 0x000000034b4b7223 */ /* 0x180fe2000001080e */
[-CC-:B------:R-:W-:Y:S01]  /*5a80*/  FFMA.FTZ R78, R78, R3.reuse, -R14.reuse ;  /* 0x000000034e4e7223 */ /* 0x180fe2000001080e */
[----:B------:R-:W-:Y:S01]  /*5a90*/  FFMA.FTZ R79, R79, R3, -R14 ;  /* 0x000000034f4f7223 */ /* 0x000fe2000001080e */
[----:B------:R-:W1:Y:S01]  /*5aa0*/  MUFU.EX2 R27, R27 ;  /* 0x0000001b001b7308 */ /* 0x000e620000000800 */
[----:B--2---:R-:W-:Y:S01]  /*5ab0*/  FFMA.FTZ R13, R19, R5, R26 ;  /* 0x00000005130d7223 */ /* 0x004fe2000001001a */
[-CC-:B------:R-:W-:Y:S01]  /*5ac0*/  FFMA.FTZ R82, R82, R3.reuse, -R14.reuse ;  /* 0x0000000352527223 */ /* 0x180fe2000001080e */
[-CC-:B------:R-:W-:Y:S01]  /*5ad0*/  FFMA.FTZ R83, R83, R3.reuse, -R14.reuse ;  /* 0x0000000353537223 */ /* 0x180fe2000001080e */
[-CC-:B------:R-:W-:Y:S01]  /*5ae0*/  FFMA.FTZ R86, R86, R3.reuse, -R14.reuse ;  /* 0x0000000356567223 */ /* 0x180fe2000001080e */
[-CC-:B------:R-:W-:Y:S01]  /*5af0*/  FFMA.FTZ R87, R87, R3.reuse, -R14.reuse ;  /* 0x0000000357577223 */ /* 0x180fe2000001080e */
[-CC-:B------:R-:W-:Y:S01]  /*5b00*/  FFMA.FTZ R90, R90, R3.reuse, -R14.reuse ;  /* 0x000000035a5a7223 */ /* 0x180fe2000001080e */
[-C--:B------:R-:W-:Y:S01]  /*5b10*/  FFMA.FTZ R91, R91, R3.reuse, -R14 ;  /* 0x000000035b5b7223 */ /* 0x080fe2000001080e */
        /* <DEDUP_REMOVED lines=15> */
[-CC-:B------:R-:W-:Y:S01]  /*5c10*/  FFMA.FTZ R115, R115, R3.reuse, -R14.reuse ;  /* 0x0000000373737223 */ /* 0x180fe2000001080e */
[----:B------:R-:W1:Y:S01]  /*5c20*/  MUFU.EX2 R31, R31 ;  /* 0x0000001f001f7308 */ /* 0x000e620000000800 */
[-CC-:B------:R-:W-:Y:S01]  /*5c30*/  FFMA.FTZ R118, R118, R3.reuse, -R14.reuse ;  /* 0x0000000376767223 */ /* 0x180fe2000001080e */
[----:B------:R-:W-:Y:S01]  /*5c40*/  FFMA.FTZ R119, R119, R3, -R14 ;  /* 0x0000000377777223 */ /* 0x000fe2000001080e */
[----:B--2---:R-:W-:Y:S01]  /*5c50*/  FADD.FTZ R9, R29, R6 ;  /* 0x000000061d097221 */ /* 0x004fe20000010000 */
[----:B------:R-:W-:-:S02]  /*5c60*/  F2FP.BF16.F32.PACK_AB R4, R25, R4 ;  /* 0x000000041904723e */ /* 0x000fc400000010ff */
[----:B------:R-:W-:Y:S02]  /*5c70*/  F2FP.BF16.F32.PACK_AB R6, R29, R28 ;  /* 0x0000001c1d06723e */ /* 0x000fe400000010ff */
[----:B------:R-:W2:Y:S01]  /*5c80*/  MUFU.EX2 R12, R32 ;  /* 0x00000020000c7308 */ /* 0x000ea20000000800 */
[----:B------:R-:W-:Y:S01]  /*5c90*/  F2FP.BF16.F32.PACK_AB R5, R27, R26 ;  /* 0x0000001a1b05723e */ /* 0x000fe200000010ff */
[----:B0-----:R-:W-:Y:S01]  /*5ca0*/  FADD.FTZ R13, R30, R13 ;  /* 0x0000000d1e0d7221 */ /* 0x001fe20000010000 */
[C---:B------:R-:W-:Y:S01]  /*5cb0*/  ISETP.GT.AND P2, PT, R8.reuse, R22, PT ;  /* 0x000000160800720c */ /* 0x040fe20003f44270 */
[----:B------:R-:W-:-:S04]  /*5cc0*/  VIADD R8, R8, 0xffffffff ;  /* 0xffffffff08087836 */ /* 0x000fc80000000000 */
[----:B------:R-:W0:Y:S01]  /*5cd0*/  MUFU.EX2 R33, R33 ;  /* 0x0000002100217308 */ /* 0x000e220000000800 */
[----:B-1----:R-:W-:-:S07]  /*5ce0*/  FADD.FTZ R13, R31, R13 ;  /* 0x0000000d1f0d7221 */ /* 0x002fce0000010000 */
[----:B------:R-:W1:Y:S01]  /*5cf0*/  MUFU.EX2 R34, R34 ;  /* 0x0000002200227308 */ /* 0x000e620000000800 */
[----:B--2---:R-:W-:Y:S01]  /*5d00*/  FADD.FTZ R9, R12, R9 ;  /* 0x000000090c097221 */ /* 0x004fe20000010000 */
[----:B------:R-:W-:Y:S02]  /*5d10*/  WARPGROUP.DEPBAR.LE gsb0, 0x0 ;  /* 0x00008000000079c5 */ /* 0x000fe40000010000 */
[----:B------:R-:W-:-:S04]  /*5d20*/  WARPGROUP.ARRIVE ;  /* 0x00000000000079c5 */ /* 0x000fc80000000000 */
[----:B------:R-:W2:Y:S01]  /*5d30*/  MUFU.EX2 R36, R36 ;  /* 0x0000002400247308 */ /* 0x000ea20000000800 */
[C---:B0-----:R-:W-:Y:S01]  /*5d40*/  FADD.FTZ R9, R33.reuse, R9 ;  /* 0x0000000921097221 */ /* 0x041fe20000010000 */
[----:B------:R-:W-:Y:S01]  /*5d50*/  F2FP.BF16.F32.PACK_AB R12, R33, R12 ;  /* 0x0000000c210c723e */ /* 0x000fe200000010ff */
[----:B------:R-:W-:Y:S01]  /*5d60*/  HGMMA.64x64x16.F32.BF16 R120, gdesc[UR24].tnspB, R120, gsb0 ;  /* 0x40e00000187879f0 */ /* 0x000fe20008001878 */
[----:B------:R-:W-:Y:S02]  /*5d70*/  UIADD3 UR26, UR14, 0x300, URZ ;  /* 0x000003000e1a7890 */ /* 0x000fe4000fffe03f */
[----:B------:R-:W-:Y:S02]  /*5d80*/  UIADD3 UR24, UR10, 0x604, URZ ;  /* 0x000006040a187890 */ /* 0x000fe4000fffe03f */
[----:B------:R-:W0:Y:S01]  /*5d90*/  MUFU.EX2 R35, R35 ;  /* 0x0000002300237308 */ /* 0x000e220000000800 */
[----:B------:R-:W-:Y:S01]  /*5da0*/  UMOV UR27, 0x40000040 ;  /* 0x40000040001b7882 */ /* 0x000fe20000000000 */
[----:B------:R-:W-:Y:S01]  /*5db0*/  UMOV UR25, 0x40000040 ;  /* 0x4000004000197882 */ /* 0x000fe20000000000 */
[----:B-1----:R-:W-:-:S05]  /*5dc0*/  FADD.FTZ R13, R34, R13 ;  /* 0x0000000d220d7221 */ /* 0x002fca0000010000 */
[----:B------:R-:W1:Y:S01]  /*5dd0*/  MUFU.EX2 R14, R37 ;  /* 0x00000025000e7308 */ /* 0x000e620000000800 */
[----:B--2---:R-:W-:-:S07]  /*5de0*/  FADD.FTZ R26, R36, R9 ;  /* 0x00000009241a7221 */ /* 0x004fce0000010000 */
[----:B------:R-:W2:Y:S01]  /*5df0*/  MUFU.EX2 R15, R38 ;  /* 0x00000026000f7308 */ /* 0x000ea20000000800 */
[C---:B0-----:R-:W-:Y:S01]  /*5e00*/  FADD.FTZ R9, R35.reuse, R13 ;  /* 0x0000000d23097221 */ /* 0x041fe20000010000 */
[----:B------:R-:W-:-:S06]  /*5e10*/  F2FP.BF16.F32.PACK_AB R13, R35, R34 ;  /* 0x00000022230d723e */ /* 0x000fcc00000010ff */
[----:B------:R-:W0:Y:S01]  /*5e20*/  MUFU.EX2 R40, R40 ;  /* 0x0000002800287308 */ /* 0x000e220000000800 */
[C---:B-1----:R-:W-:Y:S01]  /*5e30*/  FADD.FTZ R26, R14.reuse, R26 ;  /* 0x0000001a0e1a7221 */ /* 0x042fe20000010000 */
[----:B------:R-:W-:-:S06]  /*5e40*/  F2FP.BF16.F32.PACK_AB R14, R14, R36 ;  /* 0x000000240e0e723e */ /* 0x000fcc00000010ff */
[----:B------:R-:W1:Y:S01]  /*5e50*/  MUFU.EX2 R39, R39 ;  /* 0x0000002700277308 */ /* 0x000e620000000800 */
[----:B--2---:R-:W-:-:S07]  /*5e60*/  FADD.FTZ R9, R15, R9 ;  /* 0x000000090f097221 */ /* 0x004fce0000010000 */
[----:B------:R-:W-:Y:S01]  /*5e70*/  MUFU.EX2 R43, R43 ;  /* 0x0000002b002b7308 */ /* 0x000fe20000000800 */
[----:B0-----:R-:W-:-:S07]  /*5e80*/  FADD.FTZ R26, R40, R26 ;  /* 0x0000001a281a7221 */ /* 0x001fce0000010000 */
[----:B------:R-:W-:Y:S01]  /*5e90*/  MUFU.EX2 R45, R45 ;  /* 0x0000002d002d7308 */ /* 0x000fe20000000800 */
[C---:B-1----:R-:W-:Y:S01]  /*5ea0*/  FADD.FTZ R9, R39.reuse, R9 ;  /* 0x0000000927097221 */ /* 0x042fe20000010000 */
[----:B------:R-:W-:-:S06]  /*5eb0*/  F2FP.BF16.F32.PACK_AB R15, R39, R15 ;  /* 0x0000000f270f723e */ /* 0x000fcc00000010ff */
[----:B------:R-:W-:Y:S08]  /*5ec0*/  MUFU.EX2 R48, R48 ;  /* 0x0000003000307308 */ /* 0x000ff00000000800 */
[----:B------:R-:W-:Y:S01]  /*5ed0*/  MUFU.EX2 R47, R47 ;  /* 0x0000002f002f7308 */ /* 0x000fe20000000800 */
[----:B------:R-:W-:Y:S02]  /*5ee0*/  WARPGROUP.DEPBAR.LE gsb0, 0x0 ;  /* 0x00008000000079c5 */ /* 0x000fe40000010000 */
        /* <DEDUP_REMOVED lines=87> */
[----:B------:R-:W-:Y:S07]  /*6460*/  HGMMA.64x64x16.F32.BF16 R120, gdesc[UR24].tnspB, R120, gsb0 ;  /* 0x40e00000187879f0 */ /* 0x000fee0008001878 */
[----:B------:R-:W-:Y:S08]  /*6470*/  MUFU.EX2 R101, R101 ;  /* 0x0000006500657308 */ /* 0x000ff00000000800 */
        /* <DEDUP_REMOVED lines=10> */
[----:B------:R0:W-:Y:S06]  /*6520*/  BAR.ARV R7, 0x100 ;  /* 0x000400070000751d */ /* 0x0001ec0000002000 */
[----:B------:R-:W-:Y:S01]  /*6530*/  MUFU.EX2 R112, R112 ;  /* 0x0000007000707308 */ /* 0x000fe20000000800 */
[-C--:B------:R-:W-:Y:S01]  /*6540*/  FMUL.FTZ R120, R120, R10.reuse ;  /* 0x0000000a78787220 */ /* 0x080fe20000410000 */
[----:B0-----:R-:W-:Y:S02]  /*6550*/  IMAD.U32 R7, RZ, RZ, UR36 ;  /* 0x00000024ff077e24 */ /* 0x001fe4000f8e00ff */
[-C--:B------:R-:W-:Y:S01]  /*6560*/  FMUL.FTZ R121, R121, R10.reuse ;  /* 0x0000000a79797220 */ /* 0x080fe20000410000 */
[-C--:B------:R-:W-:Y:S01]  /*6570*/  FMUL.FTZ R124, R124, R10.reuse ;  /* 0x0000000a7c7c7220 */ /* 0x080fe20000410000 */
[-C--:B------:R-:W-:Y:S01]  /*6580*/  FMUL.FTZ R125, R125, R10.reuse ;  /* 0x0000000a7d7d7220 */ /* 0x080fe20000410000 */
[-C--:B------:R-:W-:Y:S01]  /*6590*/  FMUL.FTZ R128, R128, R10.reuse ;  /* 0x0000000a80807220 */ /* 0x080fe20000410000 */
[----:B------:R-:W-:Y:S01]  /*65a0*/  @!P1 LEA R7, R7, UR37, 0x3 ;  /* 0x0000002507079c11 */ /* 0x000fe2000f8e18ff */
[----:B------:R-:W-:Y:S01]  /*65b0*/  MUFU.EX2 R114, R114 ;  /* 0x0000007200727308 */ /* 0x000fe20000000800 */
[-C--:B------:R-:W-:Y:S01]  /*65c0*/  FMUL.FTZ R129, R129, R10.reuse ;  /* 0x0000000a81817220 */ /* 0x080fe20000410000 */
[-C--:B------:R-:W-:Y:S01]  /*65d0*/  FMUL.FTZ R132, R132, R10.reuse ;  /* 0x0000000a84847220 */ /* 0x080fe20000410000 */
[----:B------:R-:W-:Y:S01]  /*65e0*/  FMUL.FTZ R133, R133, R10 ;  /* 0x0000000a85857220 */ /* 0x000fe20000410000 */
[----:B------:R-:W-:-:S02]  /*65f0*/  @!P1 VIADD R7, R7, 0x30840 ;  /* 0x0003084007079836 */ /* 0x000fc40000000000 */
[-C--:B------:R-:W-:Y:S01]  /*6600*/  FMUL.FTZ R136, R136, R10.reuse ;  /* 0x0000000a88887220 */ /* 0x080fe20000410000 */
[-C--:B------:R-:W-:Y:S01]  /*6610*/  FMUL.FTZ R137, R137, R10.reuse ;  /* 0x0000000a89897220 */ /* 0x080fe20000410000 */
[-C--:B------:R-:W-:Y:S01]  /*6620*/  FMUL.FTZ R140, R140, R10.reuse ;  /* 0x0000000a8c8c7220 */ /* 0x080fe20000410000 */
[----:B------:R-:W-:Y:S01]  /*6630*/  MUFU.EX2 R113, R113 ;  /* 0x0000007100717308 */ /* 0x000fe20000000800 */
[----:B------:R-:W-:Y:S01]  /*6640*/  @!P1 PRMT R7, RZ, 0x654, R7 ;  /* 0x00000654ff079816 */ /* 0x000fe20000000007 */
[-C--:B------:R-:W-:Y:S01]  /*6650*/  FMUL.FTZ R141, R141, R10.reuse ;  /* 0x0000000a8d8d7220 */ /* 0x080fe20000410000 */
[-C--:B------:R-:W-:Y:S01]  /*6660*/  FMUL.FTZ R144, R144, R10.reuse ;  /* 0x0000000a90907220 */ /* 0x080fe20000410000 */
[-C--:B------:R-:W-:Y:S01]  /*6670*/  FMUL.FTZ R145, R145, R10.reuse ;  /* 0x0000000a91917220 */ /* 0x080fe20000410000 */
[----:B------:R0:W-:Y:S01]  /*6680*/  @!P1 SYNCS.ARRIVE.TRANS64.RED.A1T0 RZ, [R7+URZ], RZ ;  /* 0x000000ff07ff99a7 */ /* 0x0001e2000810043f */
[-C--:B------:R-:W-:Y:S01]  /*6690*/  FMUL.FTZ R148, R148, R10.reuse ;  /* 0x0000000a94947220 */ /* 0x080fe20000410000 */
[----:B------:R-:W-:Y:S01]  /*66a0*/  FMUL.FTZ R149, R149, R10 ;  /* 0x0000000a95957220 */ /* 0x000fe20000410000 */
[----:B------:R-:W-:Y:S01]  /*66b0*/  MUFU.EX2 R115, R115 ;  /* 0x0000007300737308 */ /* 0x000fe20000000800 */
[-C--:B------:R-:W-:Y:S01]  /*66c0*/  FMUL.FTZ R122, R122, R19.reuse ;  /* 0x000000137a7a7220 */ /* 0x080fe20000410000 */
[-C--:B------:R-:W-:Y:S01]  /*66d0*/  FMUL.FTZ R123, R123, R19.reuse ;  /* 0x000000137b7b7220 */ /* 0x080fe20000410000 */
[-C--:B------:R-:W-:Y:S01]  /*66e0*/  FMUL.FTZ R126, R126, R19.reuse ;  /* 0x000000137e7e7220 */ /* 0x080fe20000410000 */
[-C--:B------:R-:W-:Y:S01]  /*66f0*/  FMUL.FTZ R127, R127, R19.reuse ;  /* 0x000000137f7f7220 */ /* 0x080fe20000410000 */
[----:B0-----:R-:W-:Y:S01]  /*6700*/  IMAD.U32 R7, RZ, RZ, UR6 ;  /* 0x00000006ff077e24 */ /* 0x001fe2000f8e00ff */
[----:B------:R-:W-:Y:S01]  /*6710*/  UMOV UR6, UR36 ;  /* 0x0000002400067c82 */ /* 0x000fe20008000000 */
[-C--:B------:R-:W-:Y:S01]  /*6720*/  FMUL.FTZ R130, R130, R19.reuse ;  /* 0x0000001382827220 */ /* 0x080fe20000410000 */
[----:B------:R-:W-:Y:S01]  /*6730*/  MUFU.EX2 R116, R116 ;  /* 0x0000007400747308 */ /* 0x000fe20000000800 */
[-C--:B------:R-:W-:Y:S01]  /*6740*/  FMUL.FTZ R131, R131, R19.reuse ;  /* 0x0000001383837220 */ /* 0x080fe20000410000 */
[----:B------:R-:W-:Y:S01]  /*6750*/  @!P1 LEA R7, R7, UR37, 0x3 ;  /* 0x0000002507079c11 */ /* 0x000fe2000f8e18ff */
[-C--:B------:R-:W-:Y:S01]  /*6760*/  FMUL.FTZ R134, R134, R19.reuse ;  /* 0x0000001386867220 */ /* 0x080fe20000410000 */
[-C--:B------:R-:W-:Y:S01]  /*6770*/  FMUL.FTZ R135, R135, R19.reuse ;  /* 0x0000001387877220 */ /* 0x080fe20000410000 */
[-C--:B------:R-:W-:Y:S01]  /*6780*/  FMUL.FTZ R138, R138, R19.reuse ;  /* 0x000000138a8a7220 */ /* 0x080fe20000410000 */
[-C--:B------:R-:W-:Y:S01]  /*6790*/  FMUL.FTZ R139, R139, R19.reuse ;  /* 0x000000138b8b7220 */ /* 0x080fe20000410000 */
[----:B------:R-:W-:Y:S01]  /*67a0*/  @!P1 VIADD R7, R7, 0x30860 ;  /* 0x0003086007079836 */ /* 0x000fe20000000000 */
[----:B------:R-:W-:Y:S01]  /*67b0*/  MUFU.EX2 R117, R117 ;  /* 0x0000007500757308 */ /* 0x000fe20000000800 */
[-C--:B------:R-:W-:Y:S01]  /*67c0*/  FMUL.FTZ R142, R142, R19.reuse ;  /* 0x000000138e8e7220 */ /* 0x080fe20000410000 */
[-C--:B------:R-:W-:Y:S01]  /*67d0*/  FMUL.FTZ R143, R143, R19.reuse ;  /* 0x000000138f8f7220 */ /* 0x080fe20000410000 */
[-C--:B------:R-:W-:Y:S01]  /*67e0*/  FMUL.FTZ R146, R146, R19.reuse ;  /* 0x0000001392927220 */ /* 0x080fe20000410000 */
[----:B------:R-:W-:Y:S01]  /*67f0*/  @!P1 PRMT R7, RZ, 0x654, R7 ;  /* 0x00000654ff079816 */ /* 0x000fe20000000007 */
[-C--:B------:R-:W-:Y:S01]  /*6800*/  FMUL.FTZ R147, R147, R19.reuse ;  /* 0x0000001393937220 */ /* 0x080fe20000410000 */
[-C--:B------:R-:W-:Y:S01]  /*6810*/  FMUL.FTZ R150, R150, R19.reuse ;  /* 0x0000001396967220 */ /* 0x080fe20000410000 */
[----:B------:R-:W-:Y:S01]  /*6820*/  FMUL.FTZ R151, R151, R19 ;  /* 0x0000001397977220 */ /* 0x000fe20000410000 */
[----:B------:R0:W-:Y:S01]  /*6830*/  @!P1 SYNCS.ARRIVE.TRANS64.RED.A1T0 RZ, [R7+URZ], RZ ;  /* 0x000000ff07ff99a7 */ /* 0x0001e2000810043f */
[----:B------:R-:W-:Y:S01]  /*6840*/  MUFU.EX2 R118, R118 ;  /* 0x0000007600767308 */ /* 0x000fe20000000800 */
[----:B0-----:R-:W-:-:S07]  /*6850*/  F2FP.BF16.F32.PACK_AB R7, R31, R30 ;  /* 0x0000001e1f07723e */ /* 0x001fce00000010ff */
[----:B------:R-:W-:Y:S01]  /*6860*/  MUFU.EX2 R119, R119 ;  /* 0x0000007700777308 */ /* 0x000fe20000000800 */
[----:B------:R0:W-:Y:S04]  /*6870*/  STSM.16.M88.4 [R16+0x1e800], R4 ;  /* 0x01e8000410007844 */ /* 0x0001e80000000200 */
[----:B------:R1:W-:Y:S03]  /*6880*/  STSM.16.M88.4 [R23], R12 ;  /* 0x0000000c17007844 */ /* 0x0003e60000000200 */
[----:B0-----:R-:W0:Y:S08]  /*6890*/  MUFU.EX2 R4, R41 ;  /* 0x0000002900047308 */ /* 0x001e300000000800 */
[----:B------:R-:W2:Y:S08]  /*68a0*/  MUFU.EX2 R5, R42 ;  /* 0x0000002a00057308 */ /* 0x000eb00000000800 */
[----:B------:R-:W3:Y:S01]  /*68b0*/  MUFU.EX2 R6, R44 ;  /* 0x0000002c00067308 */ /* 0x000ee20000000800 */
[C---:B0-----:R-:W-:Y:S01]  /*68c0*/  FADD.FTZ R26, R4.reuse, R26 ;  /* 0x0000001a041a7221 */ /* 0x041fe20000010000 */
[----:B------:R-:W-:-:S06]  /*68d0*/  F2FP.BF16.F32.PACK_AB R4, R4, R40 ;  /* 0x000000280404723e */ /* 0x000fcc00000010ff */
[----:B------:R-:W0:Y:S01]  /*68e0*/  MUFU.EX2 R7, R46 ;  /* 0x0000002e00077308 */ /* 0x000e220000000800 */
[----:B--2---:R-:W-:Y:S01]  /*68f0*/  FADD.FTZ R9, R5, R9 ;  /* 0x0000000905097221 */ /* 0x004fe20000010000 */
[----:B------:R-:W-:-:S03]  /*6900*/  F2FP.BF16.F32.PACK_AB R5, R43, R5 ;  /* 0x000000052b05723e */ /* 0x000fc600000010ff */
[----:B------:R-:W-:Y:S01]  /*6910*/  FADD.FTZ R9, R43, R9 ;  /* 0x000000092b097221 */ /* 0x000fe20000010000 */
[----:B---3--:R-:W-:Y:S01]  /*6920*/  FADD.FTZ R26, R6, R26 ;  /* 0x0000001a061a7221 */ /* 0x008fe20000010000 */
[----:B------:R-:W-:-:S03]  /*6930*/  F2FP.BF16.F32.PACK_AB R6, R45, R6 ;  /* 0x000000062d06723e */ /* 0x000fc600000010ff */
[----:B------:R-:W-:Y:S01]  /*6940*/  FADD.FTZ R26, R45, R26 ;  /* 0x0000001a2d1a7221 */ /* 0x000fe20000010000 */
[----:B0-----:R-:W-:-:S03]  /*6950*/  FADD.FTZ R9, R7, R9 ;  /* 0x0000000907097221 */ /* 0x001fc60000010000 */
[----:B------:R-:W-:Y:S01]  /*6960*/  FADD.FTZ R26, R48, R26 ;  /* 0x0000001a301a7221 */ /* 0x000fe20000010000 */
[----:B------:R-:W-:Y:S01]  /*6970*/  F2FP.BF16.F32.PACK_AB R48, R49, R48 ;  /* 0x000000303130723e */ /* 0x000fe200000010ff */
[----:B------:R-:W-:Y:S02]  /*6980*/  FADD.FTZ R9, R47, R9 ;  /* 0x000000092f097221 */ /* 0x000fe40000010000 */
[----:B------:R-:W-:Y:S01]  /*6990*/  FADD.FTZ R26, R49, R26 ;  /* 0x0000001a311a7221 */ /* 0x000fe20000010000 */
[----:B------:R-:W-:Y:S01]  /*69a0*/  F2FP.BF16.F32.PACK_AB R49, R25, R50 ;  /* 0x000000321931723e */ /* 0x000fe200000010ff */
[----:B------:R-:W-:Y:S02]  /*69b0*/  FADD.FTZ R9, R50, R9 ;  /* 0x0000000932097221 */ /* 0x000fe40000010000 */
[----:B------:R-:W-:Y:S01]  /*69c0*/  FADD.FTZ R27, R52, R26 ;  /* 0x0000001a341b7221 */ /* 0x000fe20000010000 */
[----:B------:R-:W-:Y:S01]  /*69d0*/  F2FP.BF16.F32.PACK_AB R7, R47, R7 ;  /* 0x000000072f07723e */ /* 0x000fe200000010ff */
[----:B------:R-:W-:-:S02]  /*69e0*/  FADD.FTZ R26, R25, R9 ;  /* 0x00000009191a7221 */ /* 0x000fc40000010000 */
[----:B------:R-:W-:Y:S01]  /*69f0*/  FADD.FTZ R27, R53, R27 ;  /* 0x0000001b351b7221 */ /* 0x000fe20000010000 */
[----:B------:R-:W0:Y:S01]  /*6a00*/  MUFU.EX2 R9, R91 ;  /* 0x0000005b00097308 */ /* 0x000e220000000800 */
[----:B------:R2:W-:Y:S01]  /*6a10*/  STSM.16.M88.4 [R18], R4 ;  /* 0x0000000412007844 */ /* 0x0005e20000000200 */
[----:B------:R-:W-:Y:S01]  /*6a20*/  FADD.FTZ R26, R51, R26 ;  /* 0x0000001a331a7221 */ /* 0x000fe20000010000 */
[----:B------:R-:W-:Y:S01]  /*6a30*/  FADD.FTZ R27, R56, R27 ;  /* 0x0000001b381b7221 */ /* 0x000fe20000010000 */
[----:B------:R-:W-:Y:S02]  /*6a40*/  F2FP.BF16.F32.PACK_AB R56, R57, R56 ;  /* 0x000000383938723e */ /* 0x000fe400000010ff */
[----:B------:R-:W-:Y:S01]  /*6a50*/  FADD.FTZ R26, R55, R26 ;  /* 0x0000001a371a7221 */ /* 0x000fe20000010000 */
[----:B------:R-:W-:Y:S01]  /*6a60*/  FADD.FTZ R27, R57, R27 ;  /* 0x0000001b391b7221 */ /* 0x000fe20000010000 */
[----:B------:R-:W3:Y:S01]  /*6a70*/  MUFU.EX2 R91, R94 ;  /* 0x0000005e005b7308 */ /* 0x000ee20000000800 */
[----:B------:R-:W-:Y:S01]  /*6a80*/  F2FP.BF16.F32.PACK_AB R50, R53, R52 ;  /* 0x000000343532723e */ /* 0x000fe200000010ff */
[----:B------:R-:W-:Y:S01]  /*6a90*/  FADD.FTZ R26, R58, R26 ;  /* 0x0000001a3a1a7221 */ /* 0x000fe20000010000 */
[----:B------:R-:W-:Y:S01]  /*6aa0*/  FADD.FTZ R28, R60, R27 ;  /* 0x0000001b3c1c7221 */ /* 0x000fe20000010000 */
[----:B------:R-:W-:-:S02]  /*6ab0*/  F2FP.BF16.F32.PACK_AB R51, R55, R51 ;  /* 0x000000333733723e */ /* 0x000fc400000010ff */
[C---:B------:R-:W-:Y:S01]  /*6ac0*/  FADD.FTZ R27, R24.reuse, R26 ;  /* 0x0000001a181b7221 */ /* 0x040fe20000010000 */
[----:B------:R-:W-:Y:S01]  /*6ad0*/  FADD.FTZ R26, R61, R28 ;  /* 0x0000001c3d1a7221 */ /* 0x000fe20000010000 */
[----:B------:R-:W-:Y:S01]  /*6ae0*/  F2FP.BF16.F32.PACK_AB R57, R24, R58 ;  /* 0x0000003a1839723e */ /* 0x000fe200000010ff */
[----:B------:R4:W-:Y:S01]  /*6af0*/  STSM.16.M88.4 [R17], R48 ;  /* 0x0000003011007844 */ /* 0x0009e20000000200 */
[----:B------:R-:W-:Y:S01]  /*6b00*/  FADD.FTZ R27, R59, R27 ;  /* 0x0000001b3b1b7221 */ /* 0x000fe20000010000 */
[----:B------:R-:W-:Y:S01]  /*6b10*/  FADD.FTZ R26, R64, R26 ;  /* 0x0000001a401a7221 */ /* 0x000fe20000010000 */
[----:B------:R-:W-:Y:S02]  /*6b20*/  F2FP.BF16.F32.PACK_AB R64, R65, R64 ;  /* 0x000000404140723e */ /* 0x000fe400000010ff */
[----:B------:R-:W-:Y:S01]  /*6b30*/  FADD.FTZ R27, R63, R27 ;  /* 0x0000001b3f1b7221 */ /* 0x000fe20000010000 */
[----:B------:R-:W-:Y:S01]  /*6b40*/  FADD.FTZ R26, R65, R26 ;  /* 0x0000001a411a7221 */ /* 0x000fe20000010000 */
[----:B------:R-:W-:-:S02]  /*6b50*/  F2FP.BF16.F32.PACK_AB R58, R61, R60 ;  /* 0x0000003c3d3a723e */ /* 0x000fc400000010ff */
[----:B------:R-:W-:Y:S01]  /*6b60*/  FADD.FTZ R27, R66, R27 ;  /* 0x0000001b421b7221 */ /* 0x000fe20000010000 */
[----:B------:R-:W-:Y:S01]  /*6b70*/  FADD.FTZ R26, R68, R26 ;  /* 0x0000001a441a7221 */ /* 0x000fe20000010000 */
[----:B------:R-:W-:Y:S02]  /*6b80*/  F2FP.BF16.F32.PACK_AB R59, R63, R59 ;  /* 0x0000003b3f3b723e */ /* 0x000fe400000010ff */
[----:B------:R-:W-:Y:S01]  /*6b90*/  FADD.FTZ R27, R21, R27 ;  /* 0x0000001b151b7221 */ /* 0x000fe20000010000 */
[----:B------:R-:W-:Y:S01]  /*6ba0*/  FADD.FTZ R26, R69, R26 ;  /* 0x0000001a451a7221 */ /* 0x000fe20000010000 */
[----:B------:R-:W-:Y:S01]  /*6bb0*/  F2FP.BF16.F32.PACK_AB R65, R21, R66 ;  /* 0x000000421541723e */ /* 0x000fe200000010ff */
[----:B------:R4:W-:Y:S01]  /*6bc0*/  STSM.16.M88.4 [R16+0x24800], R56 ;  /* 0x0248003810007844 */ /* 0x0009e20000000200 */
        /* <DEDUP_REMOVED lines=8> */
[----:B------:R-:W-:Y:S02]  /*6c50*/  F2FP.BF16.F32.PACK_AB R67, R71, R67 ;  /* 0x000000434743723e */ /* 0x000fe400000010ff */
[C---:B-1----:R-:W-:Y:S01]  /*6c60*/  FADD.FTZ R12, R20.reuse, R27 ;  /* 0x0000001b140c7221 */ /* 0x042fe20000010000 */
[----:B--2---:R-:W-:Y:S01]  /*6c70*/  FADD.FTZ R5, R77, R26 ;  /* 0x0000001a4d057221 */ /* 0x004fe20000010000 */
[----:B------:R-:W-:Y:S01]  /*6c80*/  F2FP.BF16.F32.PACK_AB R73, R20, R74 ;  /* 0x0000004a1449723e */ /* 0x000fe200000010ff */
[----:B------:R4:W-:Y:S01]  /*6c90*/  STSM.16.M88.4 [R153], R64 ;  /* 0x0000004099007844 */ /* 0x0009e20000000200 */
        /* <DEDUP_REMOVED lines=22> */
[----:B0-----:R-:W-:Y:S01]  /*6e00*/  FADD.FTZ R4, R9, R4 ;  /* 0x0000000409047221 */ /* 0x001fe20000010000 */
[----:B------:R-:W-:Y:S01]  /*6e10*/  FADD.FTZ R5, R93, R6 ;  /* 0x000000065d057221 */ /* 0x000fe20000010000 */
[----:B------:R-:W-:Y:S01]  /*6e20*/  F2FP.BF16.F32.PACK_AB R89, R9, R90 ;  /* 0x0000005a0959723e */ /* 0x000fe200000010ff */
[----:B------:R4:W-:Y:S01]  /*6e30*/  STSM.16.M88.4 [R17+0x6000], R80 ;  /* 0x0060005011007844 */ /* 0x0009e20000000200 */
[----:B---3--:R-:W-:Y:S01]  /*6e40*/  FADD.FTZ R4, R91, R4 ;  /* 0x000000045b047221 */ /* 0x008fe20000010000 */
        /* <DEDUP_REMOVED lines=24> */
[----:B------:R4:W-:Y:S01]  /*6fd0*/  STSM.16.M88.4 [R152], R96 ;  /* 0x0000006098007844 */ /* 0x0009e20000000200 */
[----:B------:R-:W-:Y:S01]  /*6fe0*/  FADD.FTZ R4, R110, R5 ;  /* 0x000000056e047221 */ /* 0x000fe20000010000 */
[----:B------:R-:W-:Y:S01]  /*6ff0*/  FADD.FTZ R6, R112, R7 ;  /* 0x0000000770067221 */ /* 0x000fe20000010000 */
[----:B------:R-:W-:-:S02]  /*7000*/  F2FP.BF16.F32.PACK_AB R112, R113, R112 ;  /* 0x000000707170723e */ /* 0x000fc400000010ff */
[----:B------:R-:W-:Y:S01]  /*7010*/  FADD.FTZ R5, R111, R4 ;  /* 0x000000046f057221 */ /* 0x000fe20000010000 */
[----:B------:R-:W-:Y:S01]  /*7020*/  FADD.FTZ R7, R113, R6 ;  /* 0x0000000671077221 */ /* 0x000fe20000010000 */
[----:B------:R-:W-:Y:S01]  /*7030*/  F2FP.BF16.F32.PACK_AB R106, R109, R108 ;  /* 0x0000006c6d6a723e */ /* 0x000fe200000010ff */
[----:B------:R-:W-:Y:S02]  /*7040*/  IMAD.MOV.U32 R6, RZ, RZ, R0 ;  /* 0x000000ffff067224 */ /* 0x000fe400078e0000 */
[----:B------:R-:W-:Y:S01]  /*7050*/  FADD.FTZ R5, R114, R5 ;  /* 0x0000000572057221 */ /* 0x000fe20000010000 */
[----:B------:R-:W-:Y:S01]  /*7060*/  F2FP.BF16.F32.PACK_AB R107, R111, R110 ;  /* 0x0000006e6f6b723e */ /* 0x000fe200000010ff */
[----:B------:R-:W-:Y:S01]  /*7070*/  FADD.FTZ R4, R116, R7 ;  /* 0x0000000774047221 */ /* 0x000fe20000010000 */
[C---:B------:R-:W-:Y:S01]  /*7080*/  F2FP.BF16.F32.PACK_AB R113, R115.reuse, R114 ;  /* 0x000000727371723e */ /* 0x040fe200000010ff */
[----:B------:R-:W-:Y:S01]  /*7090*/  FADD.FTZ R5, R115, R5 ;  /* 0x0000000573057221 */ /* 0x000fe20000010000 */
[----:B------:R-:W-:Y:S01]  /*70a0*/  F2FP.BF16.F32.PACK_AB R114, R117, R116 ;  /* 0x000000747572723e */ /* 0x000fe200000010ff */
[----:B------:R4:W-:Y:S01]  /*70b0*/  STSM.16.M88.4 [R18+0xc000], R104 ;  /* 0x00c0006812007844 */ /* 0x0009e20000000200 */
[----:B------:R-:W-:Y:S01]  /*70c0*/  F2FP.BF16.F32.PACK_AB R115, R119, R118 ;  /* 0x000000767773723e */ /* 0x000fe200000010ff */
[----:B------:R-:W-:Y:S01]  /*70d0*/  FADD.FTZ R5, R118, R5 ;  /* 0x0000000576057221 */ /* 0x000fe20000010000 */
[----:B------:R-:W-:Y:S01]  /*70e0*/  FADD.FTZ R9, R117, R4 ;  /* 0x0000000475097221 */ /* 0x000fe20000010000 */
[----:B------:R-:W-:-:S02]  /*70f0*/  IMAD.MOV.U32 R4, RZ, RZ, R2 ;  /* 0x000000ffff047224 */ /* 0x000fc400078e0002 */
[----:B------:R4:W-:Y:S01]  /*7100*/  STSM.16.M88.4 [R17+0xc000], R112 ;  /* 0x00c0007011007844 */ /* 0x0009e20000000200 */
[----:B------:R-:W-:Y:S01]  /*7110*/  FADD.FTZ R5, R119, R5 ;  /* 0x0000000577057221 */ /* 0x000fe20000010000 */
[----:B------:R-:W-:Y:S01]  /*7120*/  IMAD.MOV.U32 R7, RZ, RZ, R11 ;  /* 0x000000ffff077224 */ /* 0x000fe200078e000b */
[----:B------:R-:W-:Y:S01]  /*7130*/  @!PT LDS RZ, [RZ] ;  /* 0x00000000fffff984 */ /* 0x000fe20000000800 */
[----:B------:R-:W-:Y:S01]  /*7140*/  @!PT LDS RZ, [RZ] ;  /* 0x00000000fffff984 */ /* 0x000fe20000000800 */
[----:B------:R-:W-:Y:S01]  /*7150*/  @!PT LDS RZ, [RZ] ;  /* 0x00000000fffff984 */ /* 0x000fe20000000800 */
[----:B------:R-:W-:Y:S01]  /*7160*/  @!PT LDS RZ, [RZ] ;  /* 0x00000000fffff984 */ /* 0x000fe20000000800 */
[----:B------:R0:W-:Y:S06]  /*7170*/  MEMBAR.ALL.CTA ;  /* 0x0000000000007992 */ /* 0x0001ec0000008000 */
[----:B0-----:R-:W0:Y:S02]  /*7180*/  FENCE.VIEW.ASYNC.S ;  /* 0x00000000000073c6 */ /* 0x001e240000000000 */
[----:B0-----:R-:W-:Y:S01]  /*7190*/  NOP ;  /* 0x0000000000007918 */ /* 0x001fe20000000000 */
[----:B------:R-:W-:Y:S05]  /*71a0*/  @P2 BRA `(.L_x_187) ;  /* 0xffffffd400882947 */ /* 0x000fea000383ffff */
.L_x_178:
[----:B------:R-:W-:Y:S06]  /*71b0*/  BAR.ARV 0x8, 0x200 ;  /* 0x0208000000007b1d */ /* 0x000fec0000002000 */
[----:B------:R-:W-:Y:S05]  /*71c0*/  @!P0 BRA `(.L_x_188) ;  /* 0x0000000000048947 */ /* 0x000fea0003800000 */
[----:B------:R-:W-:Y:S01]  /*71d0*/  BPT.TRAP 0x1 ;  /* 0x000000040000795c */ /* 0x000fe20000300000 */
.L_x_188:
[----:B------:R-:W-:Y:S01]  /*71e0*/  ULEA UR12, UR36, UR37, 0x3 ;  /* 0x00000025240c7291 */ /* 0x000fe2000f8e183f */
[----:B------:R-:W-:-:S08]  /*71f0*/  SHF.L.U32 R4, R2, 0x1f, RZ ;  /* 0x0000001f02047819 */ /* 0x000fd000000006ff */
[----:B------:R0:W1:Y:S01]  /*7200*/  SYNCS.PHASECHK.TRANS64.TRYWAIT P2, [UR12+0x30850], R4 ;  /* 0x03085004ff0075a7 */ /* 0x000062000804014c */
[----:B------:R-:W-:Y:S05]  /*7210*/  @!P0 BRA `(.L_x_189) ;  /* 0x0000000000048947 */ /* 0x000fea0003800000 */
[----:B------:R-:W-:Y:S01]  /*7220*/  BPT.TRAP 0x1 ;  /* 0x000000040000795c */ /* 0x000fe20000300000 */
.L_x_189:
[----:B-1----:R-:W-:Y:S05]  /*7230*/  @P2 BRA `(.L_x_190) ;  /* 0x0000000000082947 */ /* 0x002fea0003800000 */
[----:B------:R-:W1:Y:S02]  /*7240*/  SYNCS.PHASECHK.TRANS64.TRYWAIT P0, [UR12+0x30850], R4 ;  /* 0x03085004ff0075a7 */ /* 0x000e64000800014c */
[----:B-1----:R-:W-:Y:S05]  /*7250*/  @!P0 BRA `(.L_x_191) ;  /* 0x0000008800508947 */ /* 0x002fea0003800000 */
.L_x_190:
[----:B------:R-:W-:Y:S01]  /*7260*/  ULEA UR38, UR38, UR37, 0xd ;  /* 0x0000002526267291 */ /* 0x000fe2000f8e683f */
[----:B------:R-:W2:Y:S01]  /*7270*/  LDL.LU R14, [R1+0x38] ;  /* 0x00003800010e7983 */ /* 0x000ea20000300800 */
[----:B------:R-:W-:Y:S01]  /*7280*/  UIADD3 UR37, UR37, 0x400, URZ ;  /* 0x0000040025257890 */ /* 0x000fe2000fffe03f */
[----:B------:R-:W-:Y:S01]  /*7290*/  WARPGROUP.ARRIVE ;  /* 0x00000000000079c5 */ /* 0x000fe20000000000 */
[----:B------:R-:W-:Y:S01]  /*72a0*/  UIADD3 UR38, UR38, 0x1e800, URZ ;  /* 0x0001e80026267890 */ /* 0x000fe2000fffe03f */
[----:B01----:R-:W0:Y:S01]  /*72b0*/  SHFL.BFLY PT, R4, R9, 0x2, 0x1f ;  /* 0x0c401f0009047f89 */ /* 0x003e2200000e0000 */
[----:B------:R-:W-:Y:S01]  /*72c0*/  USHF.R.U32.HI UR37, URZ, 0x4, UR37 ;  /* 0x000000043f257899 */ /* 0x000fe20008011625 */
[----:B------:R-:W-:Y:S01]  /*72d0*/  IMAD.U32 R10, RZ, RZ, UR12 ;  /* 0x0000000cff0a7e24 */ /* 0x000fe2000f8e00ff */
[----:B------:R-:W-:Y:S01]  /*72e0*/  USHF.R.U32.HI UR38, URZ, 0x4, UR38 ;  /* 0x000000043f267899 */ /* 0x000fe20008011626 */
[----:B------:R-:W1:Y:S01]  /*72f0*/  SHFL.BFLY PT, R6, R5, 0x2, 0x1f ;  /* 0x0c401f0005067f89 */ /* 0x000e6200000e0000 */
[----:B------:R-:W-:Y:S01]  /*7300*/  ULOP3.LUT UR6, UR37, 0x3fff, URZ, 0xc0, !UPT ;  /* 0x00003fff25067892 */ /* 0x000fe2000f8ec03f */
[----:B------:R-:W-:Y:S01]  /*7310*/  @!P1 VIADD R10, R10, 0x30860 ;  /* 0x000308600a0a9836 */ /* 0x000fe20000000000 */
[----:B------:R-:W-:Y:S01]  /*7320*/  ULOP3.LUT UR4, UR38, 0x3fff, URZ, 0xc0, !UPT ;  /* 0x00003fff26047892 */ /* 0x000fe2000f8ec03f */
[----:B------:R-:W-:Y:S01]  /*7330*/  IMAD.MOV.U32 R41, RZ, RZ, RZ ;  /* 0x000000ffff297224 */ /* 0x000fe200078e00ff */
[----:B------:R-:W-:Y:S01]  /*7340*/  UIMAD UR6, UR36, 0x600, UR6 ;  /* 0x00000600240678a4 */ /* 0x000fe2000f8e0206 */
[----:B------:R-:W-:Y:S01]  /*7350*/  IMAD.MOV.U32 R8, RZ, RZ, RZ ;  /* 0x000000ffff087224 */ /* 0x000fe200078e00ff */
[----:B------:R-:W-:Y:S01]  /*7360*/  ULOP3.LUT UR4, UR4, 0x10000, URZ, 0xfc, !UPT ;  /* 0x0001000004047892 */ /* 0x000fe2000f8efc3f */
[----:B------:R-:W-:Y:S01]  /*7370*/  @!P1 PRMT R10, RZ, 0x654, R10 ;  /* 0x00000654ff0a9816 */ /* 0x000fe2000000000a */
[----:B------:R-:W-:Y:S01]  /*7380*/  UMOV UR7, 0x40000040 ;  /* 0x4000004000077882 */ /* 0x000fe20000000000 */
[----:B------:R-:W-:Y:S01]  /*7390*/  UMOV UR5, 0x40000040 ;  /* 0x4000004000057882 */ /* 0x000fe20000000000 */
[----:B------:R-:W-:Y:S01]  /*73a0*/  UIADD3 UR10, UR6, 0x80, URZ ;  /* 0x00000080060a7890 */ /* 0x000fe2000fffe03f */
[----:B----4-:R-:W-:Y:S01]  /*73b0*/  IMAD.MOV.U32 R59, RZ, RZ, -0x800000 ;  /* 0xff800000ff3b7424 */ /* 0x010fe200078e00ff */
[----:B------:R-:W-:Y:S01]  /*73c0*/  UIADD3 UR8, UR4, 0x2, URZ ;  /* 0x0000000204087890 */ /* 0x000fe2000fffe03f */
[----:B------:R-:W-:Y:S01]  /*73d0*/  IMAD.MOV.U32 R58, RZ, RZ, -0x800000 ;  /* 0xff800000ff3a7424 */ /* 0x000fe200078e00ff */
[----:B------:R-:W-:Y:S01]  /*73e0*/  UMOV UR11, 0x40000040 ;  /* 0x40000040000b7882 */ /* 0x000fe20000000000 */
[----:B------:R-:W-:Y:S01]  /*73f0*/  HGMMA.64x64x16.F32.BF16 R120, gdesc[UR4].tnspB, R120, gsb0 ;  /* 0x40e00000047879f0 */ /* 0x000fe20008001878 */
[----:B------:R-:W-:Y:S01]  /*7400*/  UMOV UR9, 0x40000040 ;  /* 0x4000004000097882 */ /* 0x000fe20000000000 */
[----:B------:R-:W-:Y:S01]  /*7410*/  UMOV UR7, 0x40000040 ;  /* 0x4000004000077882 */ /* 0x000fe20000000000 */
[----:B------:R-:W-:Y:S01]  /*7420*/  UMOV UR5, 0x40000040 ;  /* 0x4000004000057882 */ /* 0x000fe20000000000 */
[----:B0-----:R-:W-:Y:S01]  /*7430*/  FADD.FTZ R4, R4, R9 ;  /* 0x0000000904047221 */ /* 0x001fe20000010000 */
[----:B------:R-:W-:Y:S01]  /*7440*/  UIADD3 UR36, UR36, 0x1, URZ ;  /* 0x0000000124247890 */ /* 0x000fe2000fffe03f */
[----:B-1----:R-:W-:-:S03]  /*7450*/  FADD.FTZ R6, R6, R5 ;  /* 0x0000000506067221 */ /* 0x002fc60000010000 */
[----:B------:R-:W0:Y:S01]  /*7460*/  SHFL.BFLY PT, R7, R4, 0x1, 0x1f ;  /* 0x0c201f0004077f89 */ /* 0x000e2200000e0000 */
[----:B------:R-:W-:-:S03]  /*7470*/  UISETP.NE.AND UP0, UPT, UR36, 0x2, UPT ;  /* 0x000000022400788c */ /* 0x000fc6000bf05270 */
[----:B------:R-:W1:Y:S01]  /*7480*/  SHFL.BFLY PT, R13, R6, 0x1, 0x1f ;  /* 0x0c201f00060d7f89 */ /* 0x000e6200000e0000 */
[----:B------:R-:W-:Y:S01]  /*7490*/  USEL UR36, UR36, URZ, UP0 ;  /* 0x0000003f24247287 */ /* 0x000fe20008000000 */
[----:B0-----:R-:W-:Y:S01]  /*74a0*/  FADD.FTZ R12, R4, R7 ;  /* 0x00000007040c7221 */ /* 0x001fe20000010000 */
[----:B-1----:R-:W-:-:S04]  /*74b0*/  FADD.FTZ R13, R6, R13 ;  /* 0x0000000d060d7221 */ /* 0x002fc80000010000 */
[----:B------:R-:W-:Y:S02]  /*74c0*/  FSETP.NE.FTZ.AND P0, PT, R12, RZ, PT ;  /* 0x000000ff0c00720b */ /* 0x000fe40003f15000 */
[----:B------:R-:W-:-:S11]  /*74d0*/  FSETP.NE.FTZ.AND P2, PT, R13, RZ, PT ;  /* 0x000000ff0d00720b */ /* 0x000fd60003f55000 */
[----:B------:R-:W0:Y:S01]  /*74e0*/  @P0 MUFU.LG2 R7, R12 ;  /* 0x0000000c00070308 */ /* 0x000e220000000c00 */
[C---:B------:R-:W-:Y:S01]  /*74f0*/  @P0 FMUL.FTZ R5, R3.reuse, 0.69314718246459960938 ;  /* 0x3f31721803050820 */ /* 0x040fe20000410000 */
[----:B------:R-:W-:-:S06]  /*7500*/  @P2 FMUL.FTZ R3, R3, 0.69314718246459960938 ;  /* 0x3f31721803032820 */ /* 0x000fcc0000410000 */
[----:B------:R-:W1:Y:S08]  /*7510*/  @P2 MUFU.LG2 R9, R13 ;  /* 0x0000000d00092308 */ /* 0x000e700000000c00 */
[----:B------:R-:W3:Y:S01]  /*7520*/  @P0 MUFU.RCP R41, R12 ;  /* 0x0000000c00290308 */ /* 0x000ee20000001000 */
[----:B0-----:R-:W-:-:S04]  /*7530*/  @P0 FMUL.FTZ R4, R7, 0.69314718246459960938 ;  /* 0x3f31721807040820 */ /* 0x001fc80000410000 */
[----:B------:R-:W-:Y:S01]  /*7540*/  @P0 FFMA.FTZ R59, R5, R0, R4 ;  /* 0x00000000053b0223 */ /* 0x000fe20000010004 */
[----:B------:R-:W-:Y:S02]  /*7550*/  PLOP3.LUT P0, PT, PT, PT, PT, 0x8, 0x0 ;  /* 0x000000000000781c */ /* 0x000fe40003f0e170 */
[----:B------:R-:W0:Y:S01]  /*7560*/  @P2 MUFU.RCP R8, R13 ;  /* 0x0000000d00082308 */ /* 0x000e220000001000 */
[----:B------:R-:W-:Y:S02]  /*7570*/  WARPGROUP.DEPBAR.LE gsb0, 0x0 ;  /* 0x00008000000079c5 */ /* 0x000fe40000010000 */
[----:B------:R-:W-:Y:S01]  /*7580*/  WARPGROUP.ARRIVE ;  /* 0x00000000000079c5 */ /* 0x000fe20000000000 */
[----:B-1----:R-:W-:-:S04]  /*7590*/  @P2 FMUL.FTZ R6, R9, 0.69314718246459960938 ;  /* 0x3f31721809062820 */ /* 0x002fc80000410000 */
[----:B------:R-:W-:Y:S01]  /*75a0*/  @P2 FFMA.FTZ R58, R3, R11, R6 ;  /* 0x0000000b033a2223 */ /* 0x000fe20000010006 */
        /* <DEDUP_REMOVED lines=19> */
[----:B--2---:R-:W-:-:S05]  /*76e0*/  VIADD R14, R14, 0x1 ;  /* 0x000000010e0e7836 */ /* 0x004fca0000000000 */
[----:B------:R1:W-:Y:S01]  /*76f0*/  STL [R1+0x38], R14 ;  /* 0x0000380e01007387 */ /* 0x0003e20000100800 */
        /* <DEDUP_REMOVED lines=49> */
[----:B------:R-:W-:Y:S01]  /*7a10*/  HGMMA.64x64x16.F32.BF16 R120, gdesc[UR4].tnspB, R120, gsb0 ;  /* 0x40e00000047879f0 */ /* 0x000fe20008001878 */
[----:B------:R-:W-:-:S06]  /*7a20*/  USEL UR4, URZ, 0x1, UP0 ;  /* 0x000000013f047887 */ /* 0x000fcc0008000000 */
[----:B------:R-:W-:Y:S01]  /*7a30*/  LOP3.LUT R2, R2, UR4, RZ, 0x3c, !PT ;  /* 0x0000000402027c12 */ /* 0x000fe2000f8e3cff */
[----:B------:R-:W-:Y:S02]  /*7a40*/  WARPGROUP.DEPBAR.LE gsb0, 0x0 ;  /* 0x00008000000079c5 */ /* 0x000fe40000010000 */
[----:B------:R1:W-:Y:S01]  /*7a50*/  @!P1 SYNCS.ARRIVE.TRANS64.RED.A1T0 RZ, [R10+URZ], RZ ;  /* 0x000000ff0aff99a7 */ /* 0x0003e2000810043f */
[-C--:B---3--:R-:W-:Y:S01]  /*7a60*/  FMUL.FTZ R20, R120, R41.reuse ;  /* 0x0000002978147220 */ /* 0x088fe20000410000 */
        /* <DEDUP_REMOVED lines=15> */
[-C--:B0-----:R-:W-:Y:S01]  /*7b60*/  FMUL.FTZ R42, R122, R8.reuse ;  /* 0x000000087a2a7220 */ /* 0x081fe20000410000 */
        /* <DEDUP_REMOVED lines=14> */
[----:B-1----:R-:W-:-:S07]  /*7c50*/  FMUL.FTZ R151, R151, R8 ;  /* 0x0000000897977220 */ /* 0x002fce0000410000 */
.L_x_171:
[----:B------:R-:W1:Y:S08]  /*7c60*/  S2UR UR4, SR_CgaCtaId ;  /* 0x00000000000479c3 */ /* 0x000e700000008800 */
[----:B------:R-:W-:Y:S06]  /*7c70*/  BAR.SYNC.DEFER_BLOCKING 0x5, 0x200 ;  /* 0x0148000000007b1d */ /* 0x000fec0000010000 */
[----:B------:R-:W-:Y:S01]  /*7c80*/  UMOV UR37, 0x400 ;  /* 0x0000040000257882 */ /* 0x000fe20000000000 */
[----:B------:R-:W-:Y:S01]  /*7c90*/  BSSY B0, `(.L_x_192) ;  /* 0x0000238000007945 */ /* 0x000fe20003800000 */
[----:B-1----:R-:W-:-:S09]  /*7ca0*/  ULEA UR37, UR4, UR37, 0x18 ;  /* 0x0000002504257291 */ /* 0x002fd2000f8ec03f */
[----:B------:R-:W1:Y:S01]  /*7cb0*/  LDS.128 R4, [UR37+0x308d0] ;  /* 0x0308d025ff047984 */ /* 0x000e620008000c00 */
[----:B------:R-:W-:Y:S06]  /*7cc0*/  BAR.ARV 0x4, 0x200 ;  /* 0x0108000000007b1d */ /* 0x000fec0000002000 */
[----:B------:R-:W-:Y:S05]  /*7cd0*/  @P0 BRA `(.L_x_193) ;  /* 0x0000001800300947 */ /* 0x000fea0003800000 */
[----:B------:R-:W0:Y:S01]  /*7ce0*/  LDL R0, [R1+0x60] ;  /* 0x0000600001007983 */ /* 0x000e220000100800 */
[----:B------:R-:W2:Y:S03]  /*7cf0*/  S2UR UR6, SR_SWINHI ;  /* 0x00000000000679c3 */ /* 0x000ea60000002f00 */
[----:B------:R-:W3:Y:S01]  /*7d00*/  LDL.LU R70, [R1+0x2c] ;  /* 0x00002c0001467983 */ /* 0x000ee20000300800 */
[----:B------:R-:W-:-:S04]  /*7d10*/  F2FP.BF16.F32.PACK_AB R24, R21, R20 ;  /* 0x000000141518723e */ /* 0x000fc800000010ff */
[----:B------:R-:W4:Y:S01]  /*7d20*/  LDC.64 R60, c[0x0][0xc00] ;  /* 0x00030000ff3c7b82 */ /* 0x000f220000000a00 */
[----:B------:R-:W-:Y:S02]  /*7d30*/  F2FP.BF16.F32.PACK_AB R25, R43, R42 ;  /* 0x0000002a2b19723e */ /* 0x000fe400000010ff */
[----:B------:R-:W-:Y:S02]  /*7d40*/  F2FP.BF16.F32.PACK_AB R26, R29, R28 ;  /* 0x0000001c1d1a723e */ /* 0x000fe400000010ff */
[----:B------:R-:W-:Y:S01]  /*7d50*/  F2FP.BF16.F32.PACK_AB R27, R45, R44 ;  /* 0x0000002c2d1b723e */ /* 0x000fe200000010ff */
[----:B------:R-:W-:Y:S01]  /*7d60*/  IMAD.SHL.U32 R65, R155, 0x4, RZ ;  /* 0x000000049b417824 */ /* 0x000fe200078e00ff */
[----:B------:R-:W3:Y:S04]  /*7d70*/  LDL R69, [R1+0x5c] ;  /* 0x00005c0001457983 */ /* 0x000ee80000100800 */
[----:B------:R-:W3:Y:S04]  /*7d80*/  LDL R68, [R1+0x4] ;  /* 0x0000040001447983 */ /* 0x000ee80000100800 */
[----:B------:R-:W3:Y:S01]  /*7d90*/  LDL R66, [R1+0x28] ;  /* 0x0000280001427983 */ /* 0x000ee20000100800 */
[----:B------:R-:W-:Y:S01]  /*7da0*/  UMOV UR4, UR37 ;  /* 0x0000002500047c82 */ /* 0x000fe20008000000 */
[----:B--2---:R-:W-:Y:S01]  /*7db0*/  UMOV UR5, UR6 ;  /* 0x0000000600057c82 */ /* 0x004fe20008000000 */
[----:B------:R-:W-:-:S02]  /*7dc0*/  IMAD.U32 R56, RZ, RZ, UR4 ;  /* 0x00000004ff387e24 */ /* 0x000fc4000f8e00ff */
[----:B------:R-:W-:Y:S01]  /*7dd0*/  IMAD.U32 R57, RZ, RZ, UR5 ;  /* 0x00000005ff397e24 */ /* 0x000fe2000f8e00ff */
[----:B------:R-:W-:Y:S01]  /*7de0*/  ULDC.64 UR4, c[0x0][0xc08] ;  /* 0x0003020000047ab9 */ /* 0x000fe20000000a00 */
[----:B------:R-:W-:Y:S01]  /*7df0*/  BAR.SYNC.DEFER_BLOCKING 0x1, 0x180 ;  /* 0x0046000000007b1d */ /* 0x000fe20000010000 */
[----:B0-----:R-:W-:-:S03]  /*7e00*/  IMAD.WIDE R14, R0, 0x2, R56 ;  /* 0x00000002000e7825 */ /* 0x001fc600078e0238 */
[C---:B------:R-:W-:Y:S02]  /*7e10*/  LOP3.LUT R3, R14.reuse, 0x380, RZ, 0xc0, !PT ;  /* 0x000003800e037812 */ /* 0x040fe400078ec0ff */
[C---:B------:R-:W-:Y:S02]  /*7e20*/  IADD3 R63, P0, R14.reuse, 0x60, RZ ;  /* 0x000000600e3f7810 */ /* 0x040fe40007f1e0ff */
[----:B------:R-:W-:Y:S02]  /*7e30*/  SHF.R.U64 R3, R3, 0x3, RZ ;  /* 0x0000000303037819 */ /* 0x000fe400000012ff */
[C---:B-1----:R-:W-:Y:S02]  /*7e40*/  IADD3 R4, P1, R14.reuse, 0x40, RZ ;  /* 0x000000400e047810 */ /* 0x042fe40007f3e0ff */
[----:B------:R-:W-:Y:S02]  /*7e50*/  IADD3 R19, P2, R14, 0x20, RZ ;  /* 0x000000200e137810 */ /* 0x000fe40007f5e0ff */
[----:B------:R-:W-:-:S02]  /*7e60*/  LOP3.LUT R14, R3, R14, RZ, 0x3c, !PT ;  /* 0x0000000e030e7212 */ /* 0x000fc400078e3cff */
[----:B------:R-:W-:Y:S02]  /*7e70*/  LOP3.LUT R8, R63, 0x380, RZ, 0xc0, !PT ;  /* 0x000003803f087812 */ /* 0x000fe400078ec0ff */
[----:B------:R-:W-:Y:S02]  /*7e80*/  LOP3.LUT R3, R4, 0x380, RZ, 0xc0, !PT ;  /* 0x0000038004037812 */ /* 0x000fe400078ec0ff */
[----:B------:R-:W-:Y:S02]  /*7e90*/  LOP3.LUT R0, R19, 0x380, RZ, 0xc0, !PT ;  /* 0x0000038013007812 */ /* 0x000fe400078ec0ff */
[----:B------:R-:W-:Y:S02]  /*7ea0*/  SHF.R.U64 R8, R8, 0x3, RZ ;  /* 0x0000000308087819 */ /* 0x000fe400000012ff */
[----:B------:R-:W-:Y:S02]  /*7eb0*/  SHF.R.U64 R3, R3, 0x3, RZ ;  /* 0x0000000303037819 */ /* 0x000fe400000012ff */
[----:B------:R-:W-:Y:S01]  /*7ec0*/  SHF.R.U64 R0, R0, 0x3, RZ ;  /* 0x0000000300007819 */ /* 0x000fe200000012ff */
[--C-:B------:R-:W-:Y:S01]  /*7ed0*/  IMAD.X R11, RZ, RZ, R15.reuse, P1 ;  /* 0x000000ffff0b7224 */ /* 0x100fe200008e060f */
[----:B------:R-:W-:Y:S01]  /*7ee0*/  LOP3.LUT R12, R8, R63, RZ, 0x3c, !PT ;  /* 0x0000003f080c7212 */ /* 0x000fe200078e3cff */
[--C-:B------:R-:W-:Y:S01]  /*7ef0*/  IMAD.X R9, RZ, RZ, R15.reuse, P2 ;  /* 0x000000ffff097224 */ /* 0x100fe200010e060f */
[----:B------:R-:W-:Y:S01]  /*7f00*/  MOV R14, R14 ;  /* 0x0000000e000e7202 */ /* 0x000fe20000000f00 */
[----:B------:R-:W-:Y:S01]  /*7f10*/  IMAD.X R13, RZ, RZ, R15, P0 ;  /* 0x000000ffff0d7224 */ /* 0x000fe200000e060f */
[----:B------:R-:W-:-:S02]  /*7f20*/  LOP3.LUT R10, R3, R4, RZ, 0x3c, !PT ;  /* 0x00000004030a7212 */ /* 0x000fc400078e3cff */
[----:B------:R-:W-:Y:S01]  /*7f30*/  LOP3.LUT R8, R0, R19, RZ, 0x3c, !PT ;  /* 0x0000001300087212 */ /* 0x000fe200078e3cff */
[----:B------:R0:W-:Y:S01]  /*7f40*/  STSM.16.M88.4 [R14], R24 ;  /* 0x000000180e007844 */ /* 0x0001e20000000200 */
[----:B------:R-:W-:Y:S02]  /*7f50*/  MOV R19, R10 ;  /* 0x0000000a00137202 */ /* 0x000fe40000000f00 */
[----:B------:R-:W-:Y:S02]  /*7f60*/  MOV R3, R8 ;  /* 0x0000000800037202 */ /* 0x000fe40000000f00 */
[----:B------:R-:W-:Y:S02]  /*7f70*/  MOV R0, R12 ;  /* 0x0000000c00007202 */ /* 0x000fe40000000f00 */
[----:B------:R-:W-:Y:S02]  /*7f80*/  F2FP.BF16.F32.PACK_AB R8, R31, R30 ;  /* 0x0000001e1f08723e */ /* 0x000fe400000010ff */
[----:B------:R-:W-:-:S02]  /*7f90*/  F2FP.BF16.F32.PACK_AB R9, R47, R46 ;  /* 0x0000002e2f09723e */ /* 0x000fc400000010ff */
[----:B------:R-:W-:Y:S02]  /*7fa0*/  F2FP.BF16.F32.PACK_AB R10, R33, R32 ;  /* 0x00000020210a723e */ /* 0x000fe400000010ff */
[----:B------:R-:W-:Y:S02]  /*7fb0*/  F2FP.BF16.F32.PACK_AB R11, R49, R48 ;  /* 0x00000030310b723e */ /* 0x000fe400000010ff */
[----:B------:R-:W-:Y:S02]  /*7fc0*/  F2FP.BF16.F32.PACK_AB R12, R35, R34 ;  /* 0x00000022230c723e */ /* 0x000fe400000010ff */
[----:B------:R-:W-:Y:S02]  /*7fd0*/  F2FP.BF16.F32.PACK_AB R13, R51, R50 ;  /* 0x00000032330d723e */ /* 0x000fe400000010ff */
[----:B0-----:R-:W-:Y:S02]  /*7fe0*/  F2FP.BF16.F32.PACK_AB R14, R37, R36 ;  /* 0x00000024250e723e */ /* 0x001fe400000010ff */
[----:B------:R-:W-:-:S02]  /*7ff0*/  F2FP.BF16.F32.PACK_AB R15, R53, R52 ;  /* 0x00000034350f723e */ /* 0x000fc400000010ff */
[----:B------:R-:W-:Y:S02]  /*8000*/  F2FP.BF16.F32.PACK_AB R24, R39, R38 ;  /* 0x000000262718723e */ /* 0x000fe400000010ff */
[----:B------:R-:W-:Y:S02]  /*8010*/  F2FP.BF16.F32.PACK_AB R25, R55, R54 ;  /* 0x000000363719723e */ /* 0x000fe400000010ff */
[----:B------:R-:W-:Y:S02]  /*8020*/  F2FP.BF16.F32.PACK_AB R26, R41, R40 ;  /* 0x00000028291a723e */ /* 0x000fe400000010ff */
[----:B------:R-:W-:Y:S01]  /*8030*/  F2FP.BF16.F32.PACK_AB R27, R151, R150 ;  /* 0x00000096971b723e */ /* 0x000fe200000010ff */
[----:B------:R0:W-:Y:S04]  /*8040*/  STSM.16.M88.4 [R3], R8 ;  /* 0x0000000803007844 */ /* 0x0001e80000000200 */
[----:B------:R-:W-:Y:S04]  /*8050*/  STSM.16.M88.4 [R19], R12 ;  /* 0x0000000c13007844 */ /* 0x000fe80000000200 */
[----:B------:R1:W-:Y:S01]  /*8060*/  STSM.16.M88.4 [R0], R24 ;  /* 0x0000001800007844 */ /* 0x0003e20000000200 */
[----:B------:R-:W-:Y:S01]  /*8070*/  BAR.SYNC.DEFER_BLOCKING 0x1, 0x180 ;  /* 0x0046000000007b1d */ /* 0x000fe20000010000 */
[----:B----4-:R-:W-:-:S04]  /*8080*/  ISETP.NE.U32.AND P0, PT, R60, RZ, PT ;  /* 0x000000ff3c00720c */ /* 0x010fc80003f05070 */
[----:B------:R-:W-:Y:S02]  /*8090*/  ISETP.NE.AND.EX P0, PT, R61, RZ, PT, P0 ;  /* 0x000000ff3d00720c */ /* 0x000fe40003f05300 */
[----:B---3--:R-:W-:Y:S02]  /*80a0*/  SHF.L.U64.HI R22, R155, 0x2, R70 ;  /* 0x000000029b167819 */ /* 0x008fe40000010246 */
[----:B------:R-:W-:Y:S01]  /*80b0*/  IADD3 R62, P1, R65, R60, RZ ;  /* 0x0000003c413e7210 */ /* 0x000fe20007f3e0ff */
[----:B------:R-:W-:Y:S01]  /*80c0*/  IMAD.MOV.U32 R4, RZ, RZ, RZ ;  /* 0x000000ffff047224 */ /* 0x000fe200078e00ff */
[----:B0-----:R-:W0:Y:S03]  /*80d0*/  LDC R8, c[0x0][0xad4] ;  /* 0x0002b500ff087b82 */ /* 0x001e260000000800 */
[----:B------:R-:W-:-:S05]  /*80e0*/  IMAD.X R63, R22, 0x1, R61, P1 ;  /* 0x00000001163f7824 */ /* 0x000fca00008e063d */
[----:B-1----:R-:W1:Y:S01]  /*80f0*/  LDC R0, c[0x0][0xbe8] ;  /* 0x0002fa00ff007b82 */ /* 0x002e620000000800 */
[----:B------:R-:W2:Y:S01]  /*8100*/  @P0 LDG.E R4, desc[UR40][R62.64] ;  /* 0x000000283e040981 */ /* 0x000ea2000c1e1900 */
[----:B------:R-:W-:-:S04]  /*8110*/  ISETP.NE.U32.AND P1, PT, RZ, UR4, PT ;  /* 0x00000004ff007c0c */ /* 0x000fc8000bf25070 */
[----:B------:R-:W-:-:S13]  /*8120*/  ISETP.NE.AND.EX P1, PT, RZ, UR5, PT, P1 ;  /* 0x00000005ff007c0c */ /* 0x000fda000bf25310 */
[----:B------:R-:W-:-:S04]  /*8130*/  @P1 IADD3 R64, P2, R65, UR4, RZ ;  /* 0x0000000441401c10 */ /* 0x000fc8000ff5e0ff */
[----:B------:R-:W-:Y:S02]  /*8140*/  @P1 IADD3.X R65, R22, UR5, RZ, P2, !PT ;  /* 0x0000000516411c10 */ /* 0x000fe400097fe4ff */
[----:B------:R-:W-:Y:S01]  /*8150*/  ISETP.NE.AND P2, PT, R157, RZ, PT ;  /* 0x000000ff9d00720c */ /* 0x000fe20003f45270 */
[----:B------:R-:W-:-:S03]  /*8160*/  IMAD.MOV.U32 R22, RZ, RZ, 0x9b8 ;  /* 0x000009b8ff167424 */ /* 0x000fc600078e00ff */
[----:B0-----:R-:W-:-:S04]  /*8170*/  SEL R8, R157, R8, P2 ;  /* 0x000000089d087207 */ /* 0x001fc80001000000 */
[----:B------:R-:W-:Y:S02]  /*8180*/  ISETP.GT.AND P3, PT, R8, 0x1, PT ;  /* 0x000000010800780c */ /* 0x000fe40003f64270 */
[----:B-1----:R-:W-:Y:S01]  /*8190*/  ISETP.NE.AND P4, PT, R0, 0x1, PT ;  /* 0x000000010000780c */ /* 0x002fe20003f85270 */
[----:B------:R-:W0:Y:S01]  /*81a0*/  LDC.64 R8, c[0x0][0xba8] ;  /* 0x0002ea00ff087b82 */ /* 0x000e220000000a00 */
[----:B------:R-:W-:-:S07]  /*81b0*/  SEL R22, R22, 0x978, P3 ;  /* 0x0000097816167807 */ /* 0x000fce0001800000 */
[----:B------:R-:W1:Y:S01]  /*81c0*/  LDC.64 R12, c[0x0][R22+0x220] ;  /* 0x00008800160c7b82 */ /* 0x000e620000000a00 */
[----:B------:R-:W-:-:S07]  /*81d0*/  ISETP.NE.U32.AND P2, PT, R60, RZ, PT ;  /* 0x000000ff3c00720c */ /* 0x000fce0003f45070 */
[----:B------:R-:W3:Y:S01]  /*81e0*/  LDC.64 R14, c[0x0][R22+0x218] ;  /* 0x00008600160e7b82 */ /* 0x000ee20000000a00 */
[----:B------:R-:W-:-:S07]  /*81f0*/  ISETP.NE.AND.EX P2, PT, R61, RZ, PT, P2 ;  /* 0x000000ff3d00720c */ /* 0x000fce0003f45320 */
[----:B------:R-:W4:Y:S01]  /*8200*/  @P4 LDC R26, c[0x0][0xbec] ;  /* 0x0002fb00ff1a4b82 */ /* 0x000f220000000800 */
[----:B------:R-:W-:Y:S01]  /*8210*/  ULDC UR4, c[0x0][0xa88] ;  /* 0x0002a20000047ab9 */ /* 0x000fe20000000800 */
[----:B------:R-:W-:Y:S01]  /*8220*/  SEL R155, R155, RZ, !P2 ;  /* 0x000000ff9b9b7207 */ /* 0x000fe20005000000 */
[----:B------:R-:W-:-:S05]  /*8230*/  IMAD.U32 R3, RZ, RZ, UR4 ;  /* 0x00000004ff037e24 */ /* 0x000fca000f8e00ff */
[----:B------:R-:W4:Y:S01]  /*8240*/  @P4 LDC R67, c[0x0][0xbf0] ;  /* 0x0002fc00ff434b82 */ /* 0x000f220000000800 */
[----:B------:R-:W-:Y:S01]  /*8250*/  SEL R19, R70, RZ, !P2 ;  /* 0x000000ff46137207 */ /* 0x000fe20005000000 */
[-C--:B-1----:R-:W-:Y:S01]  /*8260*/  IMAD R13, R13, R155.reuse, RZ ;  /* 0x0000009b0d0d7224 */ /* 0x082fe200078e02ff */
[----:B------:R1:W5:Y:S05]  /*8270*/  @P1 LDG.E R3, desc[UR40][R64.64] ;  /* 0x0000002840031981 */ /* 0x00036a000c1e1900 */
[----:B------:R-:W4:Y:S01]  /*8280*/  LDC.64 R10, c[0x0][R22+0x228] ;  /* 0x00008a00160a7b82 */ /* 0x000f220000000a00 */
[----:B------:R-:W-:-:S04]  /*8290*/  IMAD.WIDE.U32 R24, R12, R155, RZ ;  /* 0x0000009b0c187225 */ /* 0x000fc800078e00ff */
[----:B-1----:R-:W-:Y:S02]  /*82a0*/  IMAD R65, R12, R19, R13 ;  /* 0x000000130c417224 */ /* 0x002fe400078e020d */
[-C--:B---3--:R-:W-:Y:S01]  /*82b0*/  IMAD R19, R15, R156.reuse, RZ ;  /* 0x0000009c0f137224 */ /* 0x088fe200078e02ff */
[----:B0-----:R-:W0:Y:S01]  /*82c0*/  @!P3 LDC R8, c[0x0][0xb50] ;  /* 0x0002d400ff08bb82 */ /* 0x001e220000000800 */
[----:B------:R-:W-:-:S04]  /*82d0*/  IMAD.WIDE.U32 R14, R14, R156, RZ ;  /* 0x0000009c0e0e7225 */ /* 0x000fc800078e00ff */
[----:B------:R-:W-:-:S03]  /*82e0*/  IMAD R27, R68, 0xc0, R69 ;  /* 0x000000c0441b7824 */ /* 0x000fc600078e0245 */
[----:B------:R1:W3:Y:S01]  /*82f0*/  LDC.64 R12, c[0x0][R22+0x210] ;  /* 0x00008400160c7b82 */ /* 0x0002e20000000a00 */
[----:B------:R-:W-:Y:S01]  /*8300*/  SEL R61, R66, RZ, P3 ;  /* 0x000000ff423d7207 */ /* 0x000fe20001800000 */
[----:B------:R-:W-:Y:S02]  /*8310*/  IMAD.IADD R60, R15, 0x1, R19 ;  /* 0x000000010f3c7824 */ /* 0x000fe400078e0213 */
[----:B------:R-:W-:Y:S02]  /*8320*/  IMAD.MOV.U32 R15, RZ, RZ, R27 ;  /* 0x000000ffff0f7224 */ /* 0x000fe400078e001b */
[----:B------:R-:W-:Y:S02]  /*8330*/  IMAD.IADD R65, R25, 0x1, R65 ;  /* 0x0000000119417824 */ /* 0x000fe400078e0241 */
[-C--:B----4-:R-:W-:Y:S01]  /*8340*/  IMAD R25, R11, R61.reuse, RZ ;  /* 0x0000003d0b197224 */ /* 0x090fe200078e02ff */
[----:B------:R-:W4:Y:S01]  /*8350*/  @!P3 LDC R9, c[0x0][0xb54] ;  /* 0x0002d500ff09bb82 */ /* 0x000f220000000800 */
[----:B------:R-:W-:-:S04]  /*8360*/  IMAD.WIDE.U32 R10, R10, R61, RZ ;  /* 0x0000003d0a0a7225 */ /* 0x000fc800078e00ff */
[----:B------:R-:W-:Y:S01]  /*8370*/  IMAD.IADD R25, R11, 0x1, R25 ;  /* 0x000000010b197824 */ /* 0x000fe200078e0219 */
[--C-:B--2---:R-:W-:Y:S01]  /*8380*/  IADD3 R24, P2, P5, R24, R14, R4.reuse ;  /* 0x0000000e18187210 */ /* 0x104fe20007d5e004 */
[----:B------:R-:W-:Y:S01]  /*8390*/  @P4 IMAD.HI.U32 R14, R27, R26, RZ ;  /* 0x0000001a1b0e4227 */ /* 0x000fe200078e00ff */
[----:B------:R-:W-:-:S04]  /*83a0*/  SHF.R.S32.HI R19, RZ, 0x1f, R4 ;  /* 0x0000001fff137819 */ /* 0x000fc80000011404 */
[----:B------:R-:W-:Y:S02]  /*83b0*/  @P4 SHF.R.U32.HI R15, RZ, R67, R14 ;  /* 0x00000043ff0f4219 */ /* 0x000fe4000001160e */
[----:B------:R-:W-:-:S03]  /*83c0*/  IADD3.X R14, R65, R60, R19, P2, P5 ;  /* 0x0000003c410e7210 */ /* 0x000fc600017ea413 */
[--C-:B-1----:R-:W-:Y:S01]  /*83d0*/  IMAD.MOV R22, RZ, RZ, -R15.reuse ;  /* 0x000000ffff167224 */ /* 0x102fe200078e0a0f */
[----:B------:R-:W-:Y:S02]  /*83e0*/  IADD3 R10, P2, P5, R15, R24, R10 ;  /* 0x000000180f0a7210 */ /* 0x000fe40007d5e00a */
[----:B------:R-:W-:Y:S01]  /*83f0*/  SHF.R.S32.HI R11, RZ, 0x1f, R15 ;  /* 0x0000001fff0b7819 */ /* 0x000fe2000001140f */
[----:B------:R-:W-:-:S03]  /*8400*/  IMAD R15, R0, R22, R27 ;  /* 0x00000016000f7224 */ /* 0x000fc600078e021b */
[----:B------:R-:W-:Y:S01]  /*8410*/  IADD3.X R11, R11, R14, R25, P2, P5 ;  /* 0x0000000e0b0b7210 */ /* 0x000fe200017ea419 */
[-C--:B---3--:R-:W-:Y:S01]  /*8420*/  IMAD R13, R13, R15.reuse, RZ ;  /* 0x0000000f0d0d7224 */ /* 0x088fe200078e02ff */
[----:B------:R-:W-:Y:S01]  /*8430*/  SHF.R.S32.HI R25, RZ, 0x1f, R15 ;  /* 0x0000001fff197819 */ /* 0x000fe2000001140f */
[----:B------:R-:W-:-:S04]  /*8440*/  IMAD.WIDE.U32 R10, R12, R15, R10 ;  /* 0x0000000f0c0a7225 */ /* 0x000fc800078e000a */
[----:B------:R-:W-:Y:S01]  /*8450*/  IMAD R13, R12, R25, R13 ;  /* 0x000000190c0d7224 */ /* 0x000fe200078e020d */
[----:B0-----:R-:W-:-:S03]  /*8460*/  LEA R12, P2, R10, R8, 0x2 ;  /* 0x000000080a0c7211 */ /* 0x001fc600078410ff */
[----:B------:R-:W-:-:S05]  /*8470*/  IMAD.IADD R11, R11, 0x1, R13 ;  /* 0x000000010b0b7824 */ /* 0x000fca00078e020d */
[----:B----4-:R-:W-:Y:S01]  /*8480*/  LEA.HI.X R13, R10, R9, R11, 0x2, P2 ;  /* 0x000000090a0d7211 */ /* 0x010fe200010f140b */
[----:B------:R-:W-:Y:S06]  /*8490*/  @P1 BRA `(.L_x_194) ;  /* 0x0000000000101947 */ /* 0x000fec0003800000 */
[----:B------:R-:W-:Y:S05]  /*84a0*/  @!P0 BRA `(.L_x_194) ;  /* 0x00000000000c8947 */ /* 0x000fea0003800000 */
[----:B------:R-:W2:Y:S04]  /*84b0*/  LDG.E R8, desc[UR40][R62.64] ;  /* 0x000000283e087981 */ /* 0x000ea8000c1e1900 */
[----:B-----5:R-:W2:Y:S02]  /*84c0*/  LDG.E R3, desc[UR40][R62.64+0x4] ;  /* 0x000004283e037981 */ /* 0x020ea4000c1e1900 */
[----:B--2---:R-:W-:-:S07]  /*84d0*/  IMAD.IADD R3, R3, 0x1, -R8 ;  /* 0x0000000103037824 */ /* 0x004fce00078e0a08 */
.L_x_194:
[----:B------:R-:W2:Y:S01]  /*84e0*/  LDL R14, [R1+0x58] ;  /* 0x00005800010e7983 */ /* 0x000ea20000100800 */
[----:B------:R-:W0:Y:S03]  /*84f0*/  S2R R8, SR_TID.X ;  /* 0x0000000000087919 */ /* 0x000e260000002100 */
[----:B------:R-:W-:Y:S04]  /*8500*/  SHFL.IDX PT, R9, R13, RZ, 0x1c1f ;  /* 0x001c1fff0d097589 */ /* 0x000fe800000e0000 */
[----:B------:R-:W-:Y:S04]  /*8510*/  SHFL.IDX PT, R10, R12, 0x1, 0x1c1f ;  /* 0x003c1f000c0a7f89 */ /* 0x000fe800000e0000 */
[----:B------:R-:W-:Y:S01]  /*8520*/  SHFL.IDX PT, R11, R13, 0x1, 0x1c1f ;  /* 0x003c1f000d0b7f89 */ /* 0x000fe200000e0000 */
[----:B0-----:R-:W-:-:S05]  /*8530*/  VIADD R22, R8, 0xffffff80 ;  /* 0xffffff8008167836 */ /* 0x001fca0000000000 */
[----:B------:R-:W-:-:S04]  /*8540*/  SHF.R.S32.HI R15, RZ, 0x1f, R22 ;  /* 0x0000001fff0f7819 */ /* 0x000fc80000011416 */
[----:B------:R-:W-:Y:S01]  /*8550*/  LEA.HI R15, R15, R22, RZ, 0x7 ;  /* 0x000000160f0f7211 */ /* 0x000fe200078f38ff */
[----:B------:R-:W0:Y:S03]  /*8560*/  SHFL.IDX PT, R8, R12, RZ, 0x1c1f ;  /* 0x001c1fff0c087589 */ /* 0x000e2600000e0000 */
[----:B------:R-:W-:Y:S01]  /*8570*/  LOP3.LUT R15, R15, 0xffffff80, RZ, 0xc0, !PT ;  /* 0xffffff800f0f7812 */ /* 0x000fe200078ec0ff */
[----:B-----5:R-:W-:-:S04]  /*8580*/  IMAD R3, R3, R0, RZ ;  /* 0x0000000003037224 */ /* 0x020fc800078e02ff */
[----:B------:R-:W-:-:S05]  /*8590*/  IMAD.IADD R15, R22, 0x1, -R15 ;  /* 0x00000001160f7824 */ /* 0x000fca00078e0a0f */
[----:B------:R-:W-:Y:S01]  /*85a0*/  LOP3.LUT P0, RZ, R15, 0x3, RZ, 0xc0, !PT ;  /* 0x000000030fff7812 */ /* 0x000fe2000780c0ff */
[----:B--2---:R-:W-:-:S04]  /*85b0*/  IMAD R14, R68, 0xc0, R14 ;  /* 0x000000c0440e7824 */ /* 0x004fc800078e020e */
[C---:B------:R-:W-:Y:S01]  /*85c0*/  VIADD R22, R14.reuse, 0x8 ;  /* 0x000000080e167836 */ /* 0x040fe20000000000 */
[----:B------:R-:W-:-:S04]  /*85d0*/  ISETP.GE.OR P1, PT, R14, R3, P0 ;  /* 0x000000030e00720c */ /* 0x000fc80000726670 */
[----:B------:R-:W-:-:S09]  /*85e0*/  ISETP.GE.OR P0, PT, R22, R3, P0 ;  /* 0x000000031600720c */ /* 0x000fd20000706670 */
[----:B0-----:R0:W-:Y:S04]  /*85f0*/  @!P1 ST.E desc[UR40][R8.64], R59 ;  /* 0x0000003b08009985 */ /* 0x0011e8000c101928 */
[----:B------:R0:W-:Y:S01]  /*8600*/  @!P0 ST.E desc[UR40][R10.64], R58 ;  /* 0x0000003a0a008985 */ /* 0x0001e2000c101928 */
[----:B------:R-:W-:Y:S05]  /*8610*/  @P3 BRA `(.L_x_195) ;  /* 0x0000000400cc3947 */ /* 0x000fea0003800000 */
[----:B------:R-:W0:Y:S01]  /*8620*/  LDL R60, [R1+0x8] ;  /* 0x00000800013c7983 */ /* 0x000e220000100800 */
[----:B------:R-:W1:Y:S01]  /*8630*/  @P4 LDC R33, c[0x0][0xbec] ;  /* 0x0002fb00ff214b82 */ /* 0x000e620000000800 */
[----:B------:R-:W-:Y:S01]  /*8640*/  ULDC.64 UR4, c[0x0][0xaa0] ;  /* 0x0002a80000047ab9 */ /* 0x000fe20000000a00 */
[----:B------:R-:W2:Y:S01]  /*8650*/  S2R R15, SR_TID.X ;  /* 0x00000000000f7919 */ /* 0x000ea20000002100 */
[----:B------:R-:W3:Y:S05]  /*8660*/  LDL R37, [R1+0x64] ;  /* 0x0000640001257983 */ /* 0x000eea0000100800 */
[----:B------:R-:W4:Y:S01]  /*8670*/  @P4 LDC R35, c[0x0][0xbf0] ;  /* 0x0002fc00ff234b82 */ /* 0x000f220000000800 */
[----:B--2---:R-:W-:-:S05]  /*8680*/  VIADD R62, R15, 0xffffff80 ;  /* 0xffffff800f3e7836 */ /* 0x004fca0000000000 */
[----:B------:R-:W-:-:S04]  /*8690*/  SHF.R.S32.HI R61, RZ, 0x1f, R62 ;  /* 0x0000001fff3d7819 */ /* 0x000fc8000001143e */
[----:B------:R-:W-:-:S04]  /*86a0*/  LEA.HI R61, R61, R62, RZ, 0x3 ;  /* 0x0000003e3d3d7211 */ /* 0x000fc800078f18ff */
[----:B------:R-:W-:Y:S02]  /*86b0*/  SHF.R.S32.HI R61, RZ, 0x3, R61 ;  /* 0x00000003ff3d7819 */ /* 0x000fe4000001143d */
[----:B------:R-:W-:-:S04]  /*86c0*/  SHF.R.S32.HI R22, RZ, 0x1f, R62 ;  /* 0x0000001fff167819 */ /* 0x000fc8000001143e */
[----:B------:R-:W-:Y:S01]  /*86d0*/  LEA.HI R22, R22, R62, RZ, 0x3 ;  /* 0x0000003e16167211 */ /* 0x000fe200078f18ff */
[----:B------:R-:W-:-:S03]  /*86e0*/  IMAD R19, R19, UR4, RZ ;  /* 0x0000000413137c24 */ /* 0x000fc6000f8e02ff */
[----:B------:R-:W-:Y:S01]  /*86f0*/  LOP3.LUT R22, R22, 0xfffffff8, RZ, 0xc0, !PT ;  /* 0xfffffff816167812 */ /* 0x000fe200078ec0ff */
[----:B0-----:R-:W-:-:S04]  /*8700*/  IMAD R9, R61, 0x40, R60 ;  /* 0x000000403d097824 */ /* 0x001fc800078e023c */
[----:B------:R-:W-:-:S03]  /*8710*/  IMAD.WIDE R56, R9, 0x2, R56 ;  /* 0x0000000209387825 */ /* 0x000fc600078e0238 */
[C---:B------:R-:W-:Y:S02]  /*8720*/  IADD3 R25, P0, R56.reuse, 0x1800, RZ ;  /* 0x0000180038197810 */ /* 0x040fe40007f1e0ff */
[C---:B------:R-:W-:Y:S02]  /*8730*/  IADD3 R29, P1, R56.reuse, 0x3000, RZ ;  /* 0x00003000381d7810 */ /* 0x040fe40007f3e0ff */
[----:B------:R-:W-:Y:S02]  /*8740*/  LOP3.LUT R13, R56, 0x380, RZ, 0xc0, !PT ;  /* 0x00000380380d7812 */ /* 0x000fe400078ec0ff */
[----:B------:R-:W-:Y:S02]  /*8750*/  LOP3.LUT R24, R25, 0x380, RZ, 0xc0, !PT ;  /* 0x0000038019187812 */ /* 0x000fe400078ec0ff */
[----:B------:R-:W-:Y:S02]  /*8760*/  LOP3.LUT R28, R29, 0x380, RZ, 0xc0, !PT ;  /* 0x000003801d1c7812 */ /* 0x000fe400078ec0ff */
[----:B------:R-:W-:-:S02]  /*8770*/  SHF.R.U64 R13, R13, 0x3, RZ ;  /* 0x000000030d0d7819 */ /* 0x000fc400000012ff */
[----:B------:R-:W-:Y:S02]  /*8780*/  SHF.R.U64 R24, R24, 0x3, RZ ;  /* 0x0000000318187819 */ /* 0x000fe400000012ff */
[----:B------:R-:W-:Y:S02]  /*8790*/  SHF.R.U64 R28, R28, 0x3, RZ ;  /* 0x000000031c1c7819 */ /* 0x000fe400000012ff */
[----:B------:R-:W-:Y:S01]  /*87a0*/  LOP3.LUT R12, R13, R56, RZ, 0x3c, !PT ;  /* 0x000000380d0c7212 */ /* 0x000fe200078e3cff */
[--C-:B------:R-:W-:Y:S01]  /*87b0*/  IMAD.MOV.U32 R13, RZ, RZ, R57.reuse ;  /* 0x000000ffff0d7224 */ /* 0x100fe200078e0039 */
[----:B------:R-:W-:Y:S01]  /*87c0*/  LOP3.LUT R24, R24, R25, RZ, 0x3c, !PT ;  /* 0x0000001918187212 */ /* 0x000fe200078e3cff */
[--C-:B------:R-:W-:Y:S01]  /*87d0*/  IMAD.X R25, RZ, RZ, R57.reuse, P0 ;  /* 0x000000ffff197224 */ /* 0x100fe200000e0639 */
[----:B------:R-:W-:Y:S01]  /*87e0*/  LOP3.LUT R28, R28, R29, RZ, 0x3c, !PT ;  /* 0x0000001d1c1c7212 */ /* 0x000fe200078e3cff */
[----:B------:R-:W-:Y:S02]  /*87f0*/  IMAD.X R29, RZ, RZ, R57, P1 ;  /* 0x000000ffff1d7224 */ /* 0x000fe400008e0639 */
[----:B------:R-:W2:Y:S04]  /*8800*/  LD.E.128 R12, desc[UR40][R12.64] ;  /* 0x000000280c0c7980 */ /* 0x000ea8000c101d00 */
[----:B------:R-:W2:Y:S04]  /*8810*/  LD.E.128 R24, desc[UR40][R24.64] ;  /* 0x0000002818187980 */ /* 0x000ea8000c101d00 */
[----:B------:R-:W2:Y:S01]  /*8820*/  LD.E.128 R28, desc[UR40][R28.64] ;  /* 0x000000281c1c7980 */ /* 0x000ea2000c101d00 */
[----:B------:R-:W-:-:S02]  /*8830*/  IMAD.IADD R22, R62, 0x1, -R22 ;  /* 0x000000013e167824 */ /* 0x000fc400078e0a16 */
[C---:B------:R-:W-:Y:S02]  /*8840*/  IMAD R19, R4.reuse, UR5, R19 ;  /* 0x0000000504137c24 */ /* 0x040fe4000f8e0213 */
[----:B------:R-:W-:Y:S01]  /*8850*/  IMAD.WIDE.U32 R20, R4, UR4, RZ ;  /* 0x0000000404147c25 */ /* 0x000fe2000f8e00ff */
[----:B------:R-:W-:-:S03]  /*8860*/  ULDC.64 UR4, c[0x0][0xae8] ;  /* 0x0002ba0000047ab9 */ /* 0x000fc60000000a00 */
[----:B------:R-:W-:Y:S02]  /*8870*/  IMAD R4, R22, 0x30, R61 ;  /* 0x0000003016047824 */ /* 0x000fe400078e023d */
[----:B------:R-:W-:Y:S02]  /*8880*/  IMAD.IADD R21, R21, 0x1, R19 ;  /* 0x0000000115157824 */ /* 0x000fe400078e0213 */
[----:B------:R-:W-:Y:S02]  /*8890*/  IMAD R32, R68, 0xc0, R4 ;  /* 0x000000c044207824 */ /* 0x000fe400078e0204 */
[----:B------:R-:W-:Y:S01]  /*88a0*/  IMAD.WIDE.U32 R20, R156, UR4, R20 ;  /* 0x000000049c147c25 */ /* 0x000fe2000f8e0014 */
[----:B------:R-:W-:-:S03]  /*88b0*/  SHF.R.S32.HI R22, RZ, 0x1f, R155 ;  /* 0x0000001fff167819 */ /* 0x000fc6000001149b */
[----:B-1----:R-:W-:-:S04]  /*88c0*/  @P4 IMAD.HI.U32 R4, R32, R33, RZ ;  /* 0x0000002120044227 */ /* 0x002fc800078e00ff */
[----:B------:R-:W-:Y:S01]  /*88d0*/  IMAD R21, R156, UR5, R21 ;  /* 0x000000059c157c24 */ /* 0x000fe2000f8e0215 */
[----:B------:R-:W-:Y:S01]  /*88e0*/  ULDC.64 UR4, c[0x0][0xaf0] ;  /* 0x0002bc0000047ab9 */ /* 0x000fe20000000a00 */
[----:B------:R-:W-:Y:S01]  /*88f0*/  IMAD.MOV.U32 R19, RZ, RZ, R32 ;  /* 0x000000ffff137224 */ /* 0x000fe200078e0020 */
[----:B----4-:R-:W-:Y:S01]  /*8900*/  @P4 SHF.R.U32.HI R19, RZ, R35, R4 ;  /* 0x00000023ff134219 */ /* 0x010fe20000011604 */
[----:B------:R-:W-:Y:S02]  /*8910*/  IMAD R22, R22, UR4, RZ ;  /* 0x0000000416167c24 */ /* 0x000fe4000f8e02ff */
[----:B------:R-:W-:Y:S01]  /*8920*/  IMAD.WIDE.U32 R20, R155, UR4, R20 ;  /* 0x000000049b147c25 */ /* 0x000fe2000f8e0014 */
[----:B------:R-:W-:-:S03]  /*8930*/  SHF.R.S32.HI R4, RZ, 0x1f, R19 ;  /* 0x0000001fff047819 */ /* 0x000fc60000011413 */
[----:B------:R-:W-:Y:S01]  /*8940*/  IMAD R33, R155, UR5, R22 ;  /* 0x000000059b217c24 */ /* 0x000fe2000f8e0216 */
[----:B------:R-:W-:Y:S01]  /*8950*/  ULDC.64 UR4, c[0x0][0xae0] ;  /* 0x0002b80000047ab9 */ /* 0x000fe20000000a00 */
[----:B------:R-:W-:Y:S02]  /*8960*/  IMAD.MOV R35, RZ, RZ, -R19 ;  /* 0x000000ffff237224 */ /* 0x000fe400078e0a13 */
[----:B------:R-:W-:Y:S02]  /*8970*/  IMAD.IADD R21, R21, 0x1, R33 ;  /* 0x0000000115157824 */ /* 0x000fe400078e0221 */
[----:B------:R-:W-:Y:S02]  /*8980*/  IMAD R33, R0, R35, R32 ;  /* 0x0000002300217224 */ /* 0x000fe400078e0220 */
[----:B------:R-:W-:Y:S02]  /*8990*/  IMAD R4, R4, UR4, RZ ;  /* 0x0000000404047c24 */ /* 0x000fe4000f8e02ff */
[----:B------:R-:W-:Y:S01]  /*89a0*/  IMAD.WIDE.U32 R20, R19, UR4, R20 ;  /* 0x0000000413147c25 */ /* 0x000fe2000f8e0014 */
[----:B------:R-:W-:-:S03]  /*89b0*/  SHF.R.S32.HI R0, RZ, 0x1f, R33 ;  /* 0x0000001fff007819 */ /* 0x000fc60000011421 */
[----:B------:R-:W-:Y:S01]  /*89c0*/  IMAD R35, R19, UR5, R4 ;  /* 0x0000000513237c24 */ /* 0x000fe2000f8e0204 */
[----:B------:R-:W-:Y:S02]  /*89d0*/  ULDC.64 UR4, c[0x0][0xad8] ;  /* 0x0002b60000047ab9 */ /* 0x000fe40000000a00 */
[----:B------:R-:W-:Y:S02]  /*89e0*/  IMAD R0, R0, UR4, RZ ;  /* 0x0000000400007c24 */ /* 0x000fe4000f8e02ff */
[----:B------:R-:W-:Y:S01]  /*89f0*/  IMAD.IADD R21, R21, 0x1, R35 ;  /* 0x0000000115157824 */ /* 0x000fe200078e0223 */
[----:B------:R-:W-:Y:S01]  /*8a00*/  IADD3 R11, P0, R56, 0x4800, RZ ;  /* 0x00004800380b7810 */ /* 0x000fe20007f1e0ff */
[C---:B------:R-:W-:Y:S02]  /*8a10*/  IMAD R19, R33.reuse, UR5, R0 ;  /* 0x0000000521137c24 */ /* 0x040fe4000f8e0200 */
[----:B------:R-:W-:Y:S01]  /*8a20*/  IMAD.WIDE.U32 R20, R33, UR4, R20 ;  /* 0x0000000421147c25 */ /* 0x000fe2000f8e0014 */
[----:B------:R-:W-:Y:S01]  /*8a30*/  LOP3.LUT R8, R11, 0x380, RZ, 0xc0, !PT ;  /* 0x000003800b087812 */ /* 0x000fe200078ec0ff */
[----:B------:R-:W-:-:S02]  /*8a40*/  ULDC.64 UR4, c[0x0][0xa80] ;  /* 0x0002a00000047ab9 */ /* 0x000fc40000000a00 */
[----:B------:R-:W-:Y:S01]  /*8a50*/  IMAD.X R9, RZ, RZ, R57, P0 ;  /* 0x000000ffff097224 */ /* 0x000fe200000e0639 */
[----:B------:R-:W-:Y:S01]  /*8a60*/  LEA R22, P0, R20, UR4, 0x1 ;  /* 0x0000000414167c11 */ /* 0x000fe2000f8008ff */
[----:B------:R-:W-:Y:S01]  /*8a70*/  IMAD.IADD R19, R21, 0x1, R19 ;  /* 0x0000000115137824 */ /* 0x000fe200078e0213 */
[----:B------:R-:W-:Y:S01]  /*8a80*/  SHF.R.U64 R8, R8, 0x3, RZ ;  /* 0x0000000308087819 */ /* 0x000fe200000012ff */
[----:B------:R-:W-:Y:S01]  /*8a90*/  IMAD R36, R68, 0xc0, R61 ;  /* 0x000000c044247824 */ /* 0x000fe200078e023d */
[----:B------:R-:W-:Y:S02]  /*8aa0*/  ULDC UR4, c[0x0][0xac8] ;  /* 0x0002b20000047ab9 */ /* 0x000fe40000000800 */
[----:B------:R-:W-:Y:S01]  /*8ab0*/  LEA.HI.X R19, R20, UR5, R19, 0x1, P0 ;  /* 0x0000000514137c11 */ /* 0x000fe200080f0c13 */
[----:B------:R-:W-:Y:S01]  /*8ac0*/  SHFL.IDX PT, R32, R22, 0x1, 0x181f ;  /* 0x00381f0016207f89 */ /* 0x000fe200000e0000 */
[----:B------:R-:W-:-:S03]  /*8ad0*/  LOP3.LUT R8, R8, R11, RZ, 0x3c, !PT ;  /* 0x0000000b08087212 */ /* 0x000fc600078e3cff */
[----:B------:R-:W0:Y:S04]  /*8ae0*/  SHFL.IDX PT, R20, R22, RZ, 0x181f ;  /* 0x00181fff16147589 */ /* 0x000e2800000e0000 */
[----:B------:R-:W1:Y:S01]  /*8af0*/  SHFL.IDX PT, R34, R22, 0x2, 0x181f ;  /* 0x00581f0016227f89 */ /* 0x000e6200000e0000 */
[----:B------:R-:W-:-:S03]  /*8b00*/  ISETP.GE.AND P0, PT, R60, UR4, PT ;  /* 0x000000043c007c0c */ /* 0x000fc6000bf06270 */
[----:B------:R-:W3:Y:S01]  /*8b10*/  SHFL.IDX PT, R21, R19, RZ, 0x181f ;  /* 0x00181fff13157589 */ /* 0x000ee200000e0000 */
[----:B------:R-:W-:-:S03]  /*8b20*/  VIADD R0, R36, 0x30 ;  /* 0x0000003024007836 */ /* 0x000fc60000000000 */
[----:B------:R-:W4:Y:S01]  /*8b30*/  SHFL.IDX PT, R33, R19, 0x1, 0x181f ;  /* 0x00381f0013217f89 */ /* 0x000f2200000e0000 */
[----:B------:R-:W-:-:S03]  /*8b40*/  VIADD R4, R36, 0x60 ;  /* 0x0000006024047836 */ /* 0x000fc60000000000 */
[----:B------:R-:W4:Y:S04]  /*8b50*/  SHFL.IDX PT, R35, R19, 0x2, 0x181f ;  /* 0x00581f0013237f89 */ /* 0x000f2800000e0000 */
[----:B------:R-:W5:Y:S01]  /*8b60*/  LD.E.128 R8, desc[UR40][R8.64] ;  /* 0x0000002808087980 */ /* 0x000f62000c101d00 */
[-C--:B------:R-:W-:Y:S01]  /*8b70*/  ISETP.GE.OR P1, PT, R36, R3.reuse, P0 ;  /* 0x000000032400720c */ /* 0x080fe20000726670 */
[----:B------:R-:W-:Y:S01]  /*8b80*/  @!PT LDS RZ, [RZ] ;  /* 0x00000000fffff984 */ /* 0x000fe20000000800 */
[----:B------:R-:W-:Y:S01]  /*8b90*/  @!PT LDS RZ, [RZ] ;  /* 0x00000000fffff984 */ /* 0x000fe20000000800 */
[----:B------:R-:W-:Y:S01]  /*8ba0*/  @!PT LDS RZ, [RZ] ;  /* 0x00000000fffff984 */ /* 0x000fe20000000800 */
[----:B------:R-:W-:Y:S01]  /*8bb0*/  @!PT LDS RZ, [RZ] ;  /* 0x00000000fffff984 */ /* 0x000fe20000000800 */
[----:B------:R0:W-:Y:S06]  /*8bc0*/  MEMBAR.ALL.CTA ;  /* 0x0000000000007992 */ /* 0x0001ec0000008000 */
[----:B0-----:R-:W0:Y:S01]  /*8bd0*/  FENCE.VIEW.ASYNC.S ;  /* 0x00000000000073c6 */ /* 0x001e220000000000 */
[----:B------:R-:W-:-:S02]  /*8be0*/  ISETP.GE.OR P2, PT, R0, R3, P0 ;  /* 0x000000030000720c */ /* 0x000fc40000746670 */
[----:B------:R-:W-:Y:S01]  /*8bf0*/  ISETP.GE.OR P3, PT, R4, R3, P0 ;  /* 0x000000030400720c */ /* 0x000fe20000766670 */
[----:B------:R-:W-:-:S04]  /*8c00*/  UIADD3 UR4, UR37, 0x30820, URZ ;  /* 0x0003082025047890 */ /* 0x000fc8000fffe03f */
[----:B------:R-:W-:Y:S01]  /*8c10*/  UPRMT UR4, URZ, 0x654, UR4 ;  /* 0x000006543f047896 */ /* 0x000fe20008000004 */
[----:B------:R-:W-:-:S05]  /*8c20*/  @!P1 LEA R20, P4, R60, R20, 0x1 ;  /* 0x000000143c149211 */ /* 0x000fca00078808ff */
[C---:B------:R-:W-:Y:S02]  /*8c30*/  @!P2 LEA R32, P5, R60.reuse, R32, 0x1 ;  /* 0x000000203c20a211 */ /* 0x040fe400078a08ff */
[C---:B-1----:R-:W-:Y:S02]  /*8c40*/  @!P3 LEA R34, P6, R60.reuse, R34, 0x1 ;  /* 0x000000223c22b211 */ /* 0x042fe400078c08ff */
[C-C-:B---3--:R-:W-:Y:S02]  /*8c50*/  @!P1 LEA.HI.X R21, R60.reuse, R21, R37.reuse, 0x1, P4 ;  /* 0x000000153c159211 */ /* 0x148fe400020f0c25 */
[C-C-:B----4-:R-:W-:Y:S02]  /*8c60*/  @!P2 LEA.HI.X R33, R60.reuse, R33, R37.reuse, 0x1, P5 ;  /* 0x000000213c21a211 */ /* 0x150fe400028f0c25 */
[----:B------:R-:W-:Y:S01]  /*8c70*/  @!P3 LEA.HI.X R35, R60, R35, R37, 0x1, P6 ;  /* 0x000000233c23b211 */ /* 0x000fe200030f0c25 */
[----:B0-----:R-:W-:Y:S01]  /*8c80*/  SYNCS.ARRIVE.TRANS64.RED.A1T0 RZ, [UR4], RZ ;  /* 0x000000ffffff79a7 */ /* 0x001fe20008100404 */
[----:B------:R-:W-:-:S05]  /*8c90*/  VIADD R0, R36, 0x90 ;  /* 0x0000009024007836 */ /* 0x000fca0000000000 */
[----:B------:R-:W-:Y:S01]  /*8ca0*/  ISETP.GE.OR P0, PT, R0, R3, P0 ;  /* 0x000000030000720c */ /* 0x000fe20000706670 */
[----:B------:R-:W0:Y:S04]  /*8cb0*/  SHFL.IDX PT, R22, R22, 0x3, 0x181f ;  /* 0x00781f0016167f89 */ /* 0x000e2800000e0000 */
[----:B------:R-:W1:Y:S04]  /*8cc0*/  SHFL.IDX PT, R19, R19, 0x3, 0x181f ;  /* 0x00781f0013137f89 */ /* 0x000e6800000e0000 */
[----:B--2---:R2:W-:Y:S04]  /*8cd0*/  @!P1 ST.E.128 desc[UR40][R20.64], R12 ;  /* 0x0000000c14009985 */ /* 0x0045e8000c101d28 */
[----:B------:R2:W-:Y:S04]  /*8ce0*/  @!P2 ST.E.128 desc[UR40][R32.64], R24 ;  /* 0x000000182000a985 */ /* 0x0005e8000c101d28 */
[----:B------:R2:W-:Y:S01]  /*8cf0*/  @!P3 ST.E.128 desc[UR40][R34.64], R28 ;  /* 0x0000001c2200b985 */ /* 0x0005e2000c101d28 */
[----:B01----:R-:W-:Y:S05]  /*8d00*/  @P0 BRA `(.L_x_196) ;  /* 0x0000001000c00947 */ /* 0x003fea0003800000 */
[----:B--2---:R-:W-:-:S04]  /*8d10*/  LEA R12, P0, R60, R22, 0x1 ;  /* 0x000000163c0c7211 */ /* 0x004fc800078008ff */
[----:B------:R-:W-:-:S05]  /*8d20*/  LEA.HI.X R13, R60, R19, R37, 0x1, P0 ;  /* 0x000000133c0d7211 */ /* 0x000fca00000f0c25 */
[----:B-----5:R0:W-:Y:S01]  /*8d30*/  ST.E.128 desc[UR40][R12.64], R8 ;  /* 0x000000080c007985 */ /* 0x0201e2000c101d28 */
[----:B------:R-:W-:Y:S05]  /*8d40*/  BRA `(.L_x_196) ;  /* 0x0000001000b07947 */ /* 0x000fea0003800000 */
.L_x_195:
[----:B0-----:R-:W0:Y:S01]  /*8d50*/  @P4 LDC R10, c[0x0][0xbec] ;  /* 0x0002fb00ff0a4b82 */ /* 0x001e220000000800 */
[----:B------:R-:W-:Y:S01]  /*8d60*/  ULDC.64 UR4, c[0x0][0xb08] ;  /* 0x0002c20000047ab9 */ /* 0x000fe20000000a00 */
[----:B------:R-:W-:Y:S01]  /*8d70*/  IMAD.MOV.U32 R11, RZ, RZ, R27 ;  /* 0x000000ffff0b7224 */ /* 0x000fe200078e001b */
[----:B------:R1:W5:Y:S01]  /*8d80*/  LDL R67, [R1+0x30] ;  /* 0x0000300001437983 */ /* 0x0003620000100800 */
[----:B------:R-:W-:Y:S01]  /*8d90*/  IMAD R19, R19, UR4, RZ ;  /* 0x0000000413137c24 */ /* 0x000fe2000f8e02ff */
[----:B------:R-:W-:Y:S01]  /*8da0*/  ULDC.64 UR6, c[0x0][0xb30] ;  /* 0x0002cc0000067ab9 */ /* 0x000fe20000000a00 */
[C---:B------:R-:W-:Y:S01]  /*8db0*/  IMAD.WIDE.U32 R8, R4.reuse, UR4, RZ ;  /* 0x0000000404087c25 */ /* 0x040fe2000f8e00ff */
[----:B------:R1:W5:Y:S01]  /*8dc0*/  LDL R65, [R1+0x24] ;  /* 0x0000240001417983 */ /* 0x0003620000100800 */
[----:B------:R-:W2:Y:S02]  /*8dd0*/  @P4 LDC R15, c[0x0][0xbf0] ;  /* 0x0002fc00ff0f4b82 */ /* 0x000ea40000000800 */
[----:B------:R-:W-:Y:S01]  /*8de0*/  IMAD R19, R4, UR5, R19 ;  /* 0x0000000504137c24 */ /* 0x000fe2000f8e0213 */
[----:B------:R-:W-:Y:S01]  /*8df0*/  ULDC.64 UR4, c[0x0][0xb38] ;  /* 0x0002ce0000047ab9 */ /* 0x000fe20000000a00 */
[----:B------:R-:W-:Y:S01]  /*8e00*/  SHF.R.S32.HI R4, RZ, 0x1f, R155 ;  /* 0x0000001fff047819 */ /* 0x000fe2000001149b */
[----:B------:R1:W5:Y:S01]  /*8e10*/  LDL R64, [R1+0x50] ;  /* 0x0000500001407983 */ /* 0x0003620000100800 */
[----:B------:R-:W-:-:S03]  /*8e20*/  IMAD.IADD R9, R9, 0x1, R19 ;  /* 0x0000000109097824 */ /* 0x000fc600078e0213 */
[----:B------:R1:W5:Y:S01]  /*8e30*/  LDL R63, [R1+0x20] ;  /* 0x00002000013f7983 */ /* 0x0003620000100800 */
[----:B------:R-:W-:-:S03]  /*8e40*/  IMAD.WIDE.U32 R8, R156, UR4, R8 ;  /* 0x000000049c087c25 */ /* 0x000fc6000f8e0008 */
[----:B------:R1:W5:Y:S01]  /*8e50*/  LDL R26, [R1+0x1c] ;  /* 0x00001c00011a7983 */ /* 0x0003620000100800 */
[----:B------:R-:W-:Y:S01]  /*8e60*/  IMAD R9, R156, UR5, R9 ;  /* 0x000000059c097c24 */ /* 0x000fe2000f8e0209 */
[----:B------:R-:W-:Y:S01]  /*8e70*/  ULDC.64 UR4, c[0x0][0xb40] ;  /* 0x0002d00000047ab9 */ /* 0x000fe20000000a00 */
[----:B0-----:R-:W-:Y:S01]  /*8e80*/  @P4 IMAD.HI.U32 R10, R27, R10, RZ ;  /* 0x0000000a1b0a4227 */ /* 0x001fe200078e00ff */
[----:B------:R1:W5:Y:S03]  /*8e90*/  LDL R62, [R1+0x48] ;  /* 0x00004800013e7983 */ /* 0x0003660000100800 */
[----:B------:R-:W-:Y:S01]  /*8ea0*/  IMAD R4, R4, UR4, RZ ;  /* 0x0000000404047c24 */ /* 0x000fe2000f8e02ff */
[----:B------:R1:W5:Y:S01]  /*8eb0*/  LDL R61, [R1+0x18] ;  /* 0x00001800013d7983 */ /* 0x0003620000100800 */
[----:B------:R-:W-:Y:S01]  /*8ec0*/  IMAD.WIDE.U32 R8, R155, UR4, R8 ;  /* 0x000000049b087c25 */ /* 0x000fe2000f8e0008 */
[----:B--2---:R-:W-:-:S02]  /*8ed0*/  @P4 SHF.R.U32.HI R11, RZ, R15, R10 ;  /* 0x0000000fff0b4219 */ /* 0x004fc4000001160a */
[----:B------:R1:W5:Y:S01]  /*8ee0*/  LDL R60, [R1+0x44] ;  /* 0x00004400013c7983 */ /* 0x0003620000100800 */
[----:B------:R-:W-:Y:S01]  /*8ef0*/  IMAD R13, R155, UR5, R4 ;  /* 0x000000059b0d7c24 */ /* 0x000fe2000f8e0204 */
[----:B------:R-:W-:Y:S01]  /*8f00*/  ULDC.64 UR4, c[0x0][0xb48] ;  /* 0x0002d20000047ab9 */ /* 0x000fe20000000a00 */
[----:B------:R-:W-:Y:S01]  /*8f10*/  SHF.R.S32.HI R4, RZ, 0x1f, R11 ;  /* 0x0000001fff047819 */ /* 0x000fe2000001140b */
[----:B------:R1:W5:Y:S01]  /*8f20*/  LDL R59, [R1+0x14] ;  /* 0x00001400013b7983 */ /* 0x0003620000100800 */
[----:B------:R-:W-:Y:S02]  /*8f30*/  IMAD.IADD R9, R9, 0x1, R13 ;  /* 0x0000000109097824 */ /* 0x000fe400078e020d */
[----:B------:R-:W-:Y:S01]  /*8f40*/  IMAD.MOV R13, RZ, RZ, -R11 ;  /* 0x000000ffff0d7224 */ /* 0x000fe200078e0a0b */
[----:B------:R1:W5:Y:S01]  /*8f50*/  LDL R58, [R1+0x40] ;  /* 0x00004000013a7983 */ /* 0x0003620000100800 */
[----:B------:R-:W-:-:S03]  /*8f60*/  IMAD.WIDE.U32 R8, R66, UR4, R8 ;  /* 0x0000000442087c25 */ /* 0x000fc6000f8e0008 */
[----:B------:R1:W5:Y:S01]  /*8f70*/  LDL R57, [R1+0x10] ;  /* 0x0000100001397983 */ /* 0x0003620000100800 */
[----:B------:R-:W-:Y:S02]  /*8f80*/  IMAD R13, R0, R13, R27 ;  /* 0x0000000d000d7224 */ /* 0x000fe400078e021b */
[----:B------:R-:W-:Y:S01]  /*8f90*/  IMAD R9, R66, UR5, R9 ;  /* 0x0000000542097c24 */ /* 0x000fe2000f8e0209 */
[----:B------:R1:W5:Y:S01]  /*8fa0*/  LDL R27, [R1+0x4c] ;  /* 0x00004c00011b7983 */ /* 0x0003620000100800 */
[----:B------:R-:W-:-:S03]  /*8fb0*/  IMAD R4, R4, UR6, RZ ;  /* 0x0000000604047c24 */ /* 0x000fc6000f8e02ff */
[----:B------:R1:W5:Y:S04]  /*8fc0*/  LDL R66, [R1+0x54] ;  /* 0x0000540001427983 */ /* 0x0003680000100800 */
[----:B------:R1:W5:Y:S04]  /*8fd0*/  LDL R56, [R1+0x3c] ;  /* 0x00003c0001387983 */ /* 0x0003680000100800 */
[----:B------:R1:W5:Y:S01]  /*8fe0*/  LDL R19, [R1+0xc] ;  /* 0x00000c0001137983 */ /* 0x0003620000100800 */
[----:B------:R-:W-:Y:S01]  /*8ff0*/  SHF.R.S32.HI R0, RZ, 0x1f, R13 ;  /* 0x0000001fff007819 */ /* 0x000fe2000001140d */
[----:B------:R-:W-:-:S02]  /*9000*/  IMAD R15, R11, UR7, R4 ;  /* 0x000000070b0f7c24 */ /* 0x000fc4000f8e0204 */
[----:B------:R-:W-:Y:S01]  /*9010*/  IMAD.WIDE.U32 R8, R11, UR6, R8 ;  /* 0x000000060b087c25 */ /* 0x000fe2000f8e0008 */
[----:B------:R-:W-:-:S03]  /*9020*/  ULDC.64 UR6, c[0x0][0xb28] ;  /* 0x0002ca0000067ab9 */ /* 0x000fc60000000a00 */
[----:B------:R-:W-:Y:S02]  /*9030*/  IMAD R0, R0, UR6, RZ ;  /* 0x0000000600007c24 */ /* 0x000fe4000f8e02ff */
[----:B------:R-:W-:Y:S01]  /*9040*/  IMAD.IADD R9, R9, 0x1, R15 ;  /* 0x0000000109097824 */ /* 0x000fe200078e020f */
[----:B------:R-:W-:Y:S01]  /*9050*/  UIADD3 UR4, UR37, 0x30820, URZ ;  /* 0x0003082025047890 */ /* 0x000fe2000fffe03f */
[C---:B------:R-:W-:Y:S02]  /*9060*/  IMAD R11, R13.reuse, UR7, R0 ;  /* 0x000000070d0b7c24 */ /* 0x040fe4000f8e0200 */
[----:B------:R-:W-:Y:S01]  /*9070*/  IMAD.WIDE.U32 R8, R13, UR6, R8 ;  /* 0x000000060d087c25 */ /* 0x000fe2000f8e0008 */
[----:B------:R-:W-:Y:S01]  /*9080*/  ISETP.GE.AND P0, PT, R14, R3, PT ;  /* 0x000000030e00720c */ /* 0x000fe20003f06270 */
[----:B------:R-:W-:Y:S01]  /*9090*/  ULDC.64 UR6, c[0x0][0xb00] ;  /* 0x0002c00000067ab9 */ /* 0x000fe20000000a00 */
[----:B------:R-:W-:Y:S01]  /*90a0*/  UPRMT UR4, URZ, 0x654, UR4 ;  /* 0x000006543f047896 */ /* 0x000fe20008000004 */
[----:B------:R-:W-:Y:S01]  /*90b0*/  IMAD.IADD R9, R9, 0x1, R11 ;  /* 0x0000000109097824 */ /* 0x000fe200078e020b */
[----:B------:R-:W-:-:S04]  /*90c0*/  LEA R0, P1, R8, UR6, 0x2 ;  /* 0x0000000608007c11 */ /* 0x000fc8000f8210ff */
[----:B------:R-:W-:Y:S01]  /*90d0*/  LEA.HI.X R4, R8, UR7, R9, 0x2, P1 ;  /* 0x0000000708047c11 */ /* 0x000fe200088f1409 */
[----:B------:R1:W0:Y:S01]  /*90e0*/  SHFL.IDX PT, R10, R0, RZ, 0x1c1f ;  /* 0x001c1fff000a7589 */ /* 0x00022200000e0000 */
[----:B------:R-:W-:Y:S01]  /*90f0*/  BSSY B1, `(.L_x_197) ;  /* 0x0000024000017945 */ /* 0x000fe20003800000 */
[----:B------:R-:W-:Y:S02]  /*9100*/  SYNCS.ARRIVE.TRANS64.RED.A1T0 RZ, [UR4], RZ ;  /* 0x000000ffffff79a7 */ /* 0x000fe40008100404 */
[----:B------:R1:W2:Y:S01]  /*9110*/  SHFL.IDX PT, R11, R4, RZ, 0x1c1f ;  /* 0x001c1fff040b7589 */ /* 0x0002a200000e0000 */
[----:B------:R-:W-:Y:S05]  /*9120*/  @P0 BRA `(.L_x_198) ;  /* 0x0000000000800947 */ /* 0x000fea0003800000 */
[----:B------:R-:W-:Y:S02]  /*9130*/  ULDC UR4, c[0x0][0xac8] ;  /* 0x0002b20000047ab9 */ /* 0x000fe40000000800 */
[----:B-----5:R-:W-:Y:S02]  /*9140*/  ISETP.GE.AND P1, PT, R65, UR4, PT ;  /* 0x0000000441007c0c */ /* 0x020fe4000bf26270 */
[----:B------:R-:W-:Y:S02]  /*9150*/  ISETP.GE.AND P0, PT, R67, UR4, PT ;  /* 0x0000000443007c0c */ /* 0x000fe4000bf06270 */
[----:B------:R-:W-:Y:S02]  /*9160*/  ISETP.GE.AND P5, PT, R63, UR4, PT ;  /* 0x000000043f007c0c */ /* 0x000fe4000bfa6270 */
[----:B------:R-:W-:-:S07]  /*9170*/  ISETP.GE.AND P3, PT, R26, UR4, PT ;  /* 0x000000041a007c0c */ /* 0x000fce000bf66270 */
[-C--:B0-----:R-:W-:Y:S02]  /*9180*/  @!P1 LEA R12, P2, R65, R10.reuse, 0x2 ;  /* 0x0000000a410c9211 */ /* 0x081fe400078410ff */
[----:B--2---:R-:W-:Y:S02]  /*9190*/  @!P0 IMAD.WIDE R8, R67, 0x4, R10 ;  /* 0x0000000443088825 */ /* 0x004fe400078e020a */
[----:B------:R-:W-:Y:S02]  /*91a0*/  @!P1 LEA.HI.X R13, R65, R11, R66, 0x2, P2 ;  /* 0x0000000b410d9211 */ /* 0x000fe400010f1442 */
[----:B------:R-:W-:Y:S01]  /*91b0*/  ISETP.GE.AND P2, PT, R61, UR4, PT ;  /* 0x000000043d007c0c */ /* 0x000fe2000bf46270 */
[----:B------:R0:W-:Y:S01]  /*91c0*/  @!P0 ST.E.64 desc[UR40][R8.64], R20 ;  /* 0x0000001408008985 */ /* 0x0001e2000c101b28 */
[----:B------:R-:W-:Y:S02]  /*91d0*/  @!P5 LEA R14, P4, R63, R10, 0x2 ;  /* 0x0000000a3f0ed211 */ /* 0x000fe400078810ff */
[----:B------:R-:W-:Y:S01]  /*91e0*/  ISETP.GE.AND P0, PT, R57, UR4, PT ;  /* 0x0000000439007c0c */ /* 0x000fe2000bf06270 */
[----:B------:R2:W-:Y:S01]  /*91f0*/  @!P1 ST.E.64 desc[UR40][R12.64], R28 ;  /* 0x0000001c0c009985 */ /* 0x0005e2000c101b28 */
[----:B------:R-:W-:-:S02]  /*9200*/  ISETP.GE.AND P1, PT, R59, UR4, PT ;  /* 0x000000043b007c0c */ /* 0x000fc4000bf26270 */
[-C--:B------:R-:W-:Y:S02]  /*9210*/  @!P5 LEA.HI.X R15, R63, R11.reuse, R64, 0x2, P4 ;  /* 0x0000000b3f0fd211 */ /* 0x080fe400020f1440 */
[----:B------:R-:W-:Y:S02]  /*9220*/  ISETP.GE.AND P4, PT, R19, UR4, PT ;  /* 0x0000000413007c0c */ /* 0x000fe4000bf86270 */
[CC--:B------:R-:W-:Y:S01]  /*9230*/  @!P3 LEA R24, P6, R26.reuse, R10.reuse, 0x2 ;  /* 0x0000000a1a18b211 */ /* 0x0c0fe200078c10ff */
[----:B------:R3:W-:Y:S01]  /*9240*/  @!P5 ST.E.64 desc[UR40][R14.64], R30 ;  /* 0x0000001e0e00d985 */ /* 0x0007e2000c101b28 */
[----:B0-----:R-:W-:Y:S02]  /*9250*/  @!P2 LEA R8, P5, R61, R10, 0x2 ;  /* 0x0000000a3d08a211 */ /* 0x001fe400078a10ff */
[----:B------:R-:W-:-:S03]  /*9260*/  @!P3 LEA.HI.X R25, R26, R11, R27, 0x2, P6 ;  /* 0x0000000b1a19b211 */ /* 0x000fc600030f141b */
[-C--:B--2---:R-:W-:Y:S02]  /*9270*/  @!P1 LEA R12, P6, R59, R10.reuse, 0x2 ;  /* 0x0000000a3b0c9211 */ /* 0x084fe400078c10ff */
[-C--:B------:R-:W-:Y:S01]  /*9280*/  @!P2 LEA.HI.X R9, R61, R11.reuse, R62, 0x2, P5 ;  /* 0x0000000b3d09a211 */ /* 0x080fe200028f143e */
[----:B------:R3:W-:Y:S01]  /*9290*/  @!P3 ST.E.64 desc[UR40][R24.64], R32 ;  /* 0x000000201800b985 */ /* 0x0007e2000c101b28 */
[-C--:B------:R-:W-:Y:S02]  /*92a0*/  @!P0 LEA R20, P3, R57, R10.reuse, 0x2 ;  /* 0x0000000a39148211 */ /* 0x080fe400078610ff */
[----:B------:R-:W-:Y:S01]  /*92b0*/  @!P4 LEA R10, P5, R19, R10, 0x2 ;  /* 0x0000000a130ac211 */ /* 0x000fe200078a10ff */
[----:B------:R3:W-:Y:S01]  /*92c0*/  @!P2 ST.E.64 desc[UR40][R8.64], R34 ;  /* 0x000000220800a985 */ /* 0x0007e2000c101b28 */
[-C--:B------:R-:W-:Y:S02]  /*92d0*/  @!P1 LEA.HI.X R13, R59, R11.reuse, R60, 0x2, P6 ;  /* 0x0000000b3b0d9211 */ /* 0x080fe400030f143c */
[----:B------:R-:W-:-:S02]  /*92e0*/  @!P0 LEA.HI.X R21, R57, R11, R58, 0x2, P3 ;  /* 0x0000000b39158211 */ /* 0x000fc400018f143a */
[----:B------:R-:W-:Y:S01]  /*92f0*/  @!P4 LEA.HI.X R11, R19, R11, R56, 0x2, P5 ;  /* 0x0000000b130bc211 */ /* 0x000fe200028f1438 */
[----:B------:R3:W-:Y:S04]  /*9300*/  @!P1 ST.E.64 desc[UR40][R12.64], R36 ;  /* 0x000000240c009985 */ /* 0x0007e8000c101b28 */
[----:B------:R3:W-:Y:S04]  /*9310*/  @!P0 ST.E.64 desc[UR40][R20.64], R38 ;  /* 0x0000002614008985 */ /* 0x0007e8000c101b28 */
[----:B------:R3:W-:Y:S02]  /*9320*/  @!P4 ST.E.64 desc[UR40][R10.64], R40 ;  /* 0x000000280a00c985 */ /* 0x0007e4000c101b28 */
.L_x_198:
[----:B------:R-:W-:Y:S05]  /*9330*/  BSYNC B1 ;  /* 0x0000000000017941 */ /* 0x000fea0003800000 */
.L_x_197:
[----:B------:R-:W-:Y:S01]  /*9340*/  ISETP.GE.AND P0, PT, R22, R3, PT ;  /* 0x000000031600720c */ /* 0x000fe20003f06270 */
[----:B--23--:R2:W3:Y:S04]  /*9350*/  SHFL.IDX PT, R11, R4, 0x1, 0x1c1f ;  /* 0x003c1f00040b7f89 */ /* 0x00c4e800000e0000 */
[----:B0-----:R2:W0:Y:S08]  /*9360*/  SHFL.IDX PT, R10, R0, 0x1, 0x1c1f ;  /* 0x003c1f00000a7f89 */ /* 0x00143000000e0000 */
[----:B--2---:R-:W-:Y:S05]  /*9370*/  @P0 BRA `(.L_x_196) ;  /* 0x0000000c00240947 */ /* 0x004fea0003800000 */
[----:B------:R-:W-:Y:S02]  /*9380*/  ULDC UR4, c[0x0][0xac8] ;  /* 0x0002b20000047ab9 */ /* 0x000fe40000000800 */
[----:B-----5:R-:W-:Y:S02]  /*9390*/  ISETP.GE.AND P0, PT, R67, UR4, PT ;  /* 0x0000000443007c0c */ /* 0x020fe4000bf06270 */
[----:B------:R-:W-:Y:S02]  /*93a0*/  ISETP.GE.AND P5, PT, R65, UR4, PT ;  /* 0x0000000441007c0c */ /* 0x000fe4000bfa6270 */
[----:B------:R-:W-:Y:S02]  /*93b0*/  ISETP.GE.AND P3, PT, R63, UR4, PT ;  /* 0x000000043f007c0c */ /* 0x000fe4000bf66270 */
[----:B------:R-:W-:Y:S02]  /*93c0*/  ISETP.GE.AND P2, PT, R26, UR4, PT ;  /* 0x000000041a007c0c */ /* 0x000fe4000bf46270 */
[----:B------:R-:W-:-:S05]  /*93d0*/  ISETP.GE.AND P1, PT, R61, UR4, PT ;  /* 0x000000043d007c0c */ /* 0x000fca000bf26270 */
[----:B0--3--:R-:W-:Y:S02]  /*93e0*/  @!P0 IMAD.WIDE R8, R67, 0x4, R10 ;  /* 0x0000000443088825 */ /* 0x009fe400078e020a */
[-C--:B------:R-:W-:Y:S02]  /*93f0*/  @!P5 LEA R12, P4, R65, R10.reuse, 0x2 ;  /* 0x0000000a410cd211 */ /* 0x080fe400078810ff */
[----:B------:R-:W-:Y:S01]  /*9400*/  @!P3 LEA R14, P6, R63, R10, 0x2 ;  /* 0x0000000a3f0eb211 */ /* 0x000fe200078c10ff */
[----:B------:R0:W-:Y:S01]  /*9410*/  @!P0 ST.E.64 desc[UR40][R8.64], R42 ;  /* 0x0000002a08008985 */ /* 0x0001e2000c101b28 */
[----:B------:R-:W-:Y:S02]  /*9420*/  ISETP.GE.AND P0, PT, R59, UR4, PT ;  /* 0x000000043b007c0c */ /* 0x000fe4000bf06270 */
[----:B------:R-:W-:Y:S02]  /*9430*/  @!P5 LEA.HI.X R13, R65, R11, R66, 0x2, P4 ;  /* 0x0000000b410dd211 */ /* 0x000fe400020f1442 */
[----:B------:R-:W-:-:S02]  /*9440*/  ISETP.GE.AND P4, PT, R57, UR4, PT ;  /* 0x0000000439007c0c */ /* 0x000fc4000bf86270 */
[----:B------:R-:W-:Y:S01]  /*9450*/  @!P3 LEA.HI.X R15, R63, R11, R64, 0x2, P6 ;  /* 0x0000000b3f0fb211 */ /* 0x000fe200030f1440 */
[----:B------:R2:W-:Y:S01]  /*9460*/  @!P5 ST.E.64 desc[UR40][R12.64], R44 ;  /* 0x0000002c0c00d985 */ /* 0x0005e2000c101b28 */
[----:B------:R-:W-:-:S03]  /*9470*/  @!P2 LEA R20, P5, R26, R10, 0x2 ;  /* 0x0000000a1a14a211 */ /* 0x000fc600078a10ff */
[----:B------:R2:W-:Y:S01]  /*9480*/  @!P3 ST.E.64 desc[UR40][R14.64], R46 ;  /* 0x0000002e0e00b985 */ /* 0x0005e2000c101b28 */
[-C--:B------:R-:W-:Y:S02]  /*9490*/  @!P2 LEA.HI.X R21, R26, R11.reuse, R27, 0x2, P5 ;  /* 0x0000000b1a15a211 */ /* 0x080fe400028f141b */
[-C--:B0-----:R-:W-:Y:S02]  /*94a0*/  @!P1 LEA R8, P6, R61, R10.reuse, 0x2 ;  /* 0x0000000a3d089211 */ /* 0x081fe400078c10ff */
[-C--:B------:R-:W-:Y:S01]  /*94b0*/  @!P0 LEA R24, P3, R59, R10.reuse, 0x2 ;  /* 0x0000000a3b188211 */ /* 0x080fe200078610ff */
[----:B------:R2:W-:Y:S01]  /*94c0*/  @!P2 ST.E.64 desc[UR40][R20.64], R48 ;  /* 0x000000301400a985 */ /* 0x0005e2000c101b28 */
[----:B------:R-:W-:Y:S02]  /*94d0*/  @!P4 LEA R26, P5, R57, R10, 0x2 ;  /* 0x0000000a391ac211 */ /* 0x000fe400078a10ff */
[-C--:B------:R-:W-:Y:S02]  /*94e0*/  @!P1 LEA.HI.X R9, R61, R11.reuse, R62, 0x2, P6 ;  /* 0x0000000b3d099211 */ /* 0x080fe400030f143e */
[----:B------:R-:W-:-:S02]  /*94f0*/  @!P0 LEA.HI.X R25, R59, R11, R60, 0x2, P3 ;  /* 0x0000000b3b198211 */ /* 0x000fc400018f143c */
[----:B------:R-:W-:Y:S01]  /*9500*/  @!P4 LEA.HI.X R27, R57, R11, R58, 0x2, P5 ;  /* 0x0000000b391bc211 */ /* 0x000fe200028f143a */
[----:B------:R2:W-:Y:S04]  /*9510*/  @!P1 ST.E.64 desc[UR40][R8.64], R50 ;  /* 0x0000003208009985 */ /* 0x0005e8000c101b28 */
[----:B------:R2:W-:Y:S01]  /*9520*/  @!P0 ST.E.64 desc[UR40][R24.64], R52 ;  /* 0x0000003418008985 */ /* 0x0005e2000c101b28 */
[----:B------:R-:W-:-:S03]  /*9530*/  ISETP.GE.AND P0, PT, R19, UR4, PT ;  /* 0x0000000413007c0c */ /* 0x000fc6000bf06270 */
[----:B------:R2:W-:Y:S10]  /*9540*/  @!P4 ST.E.64 desc[UR40][R26.64], R54 ;  /* 0x000000361a00c985 */ /* 0x0005f4000c101b28 */
[----:B------:R-:W-:Y:S05]  /*9550*/  @P0 BRA `(.L_x_196) ;  /* 0x0000000800ac0947 */ /* 0x000fea0003800000 */
[----:B--2---:R-:W-:-:S04]  /*9560*/  LEA R8, P0, R19, R10, 0x2 ;  /* 0x0000000a13087211 */ /* 0x004fc800078010ff */
[----:B------:R-:W-:-:S05]  /*9570*/  LEA.HI.X R9, R19, R11, R56, 0x2, P0 ;  /* 0x0000000b13097211 */ /* 0x000fca00000f1438 */
[----:B------:R4:W-:Y:S01]  /*9580*/  ST.E.64 desc[UR40][R8.64], R150 ;  /* 0x0000009608007985 */ /* 0x0009e2000c101b28 */
[----:B------:R-:W-:Y:S05]  /*9590*/  BRA `(.L_x_196) ;  /* 0x00000008009c7947 */ /* 0x000fea0003800000 */
.L_x_193:
[----:B------:R-:W2:Y:S01]  /*95a0*/  LDC.64 R10, c[0x0][0xc00] ;  /* 0x00030000ff0a7b82 */ /* 0x000ea20000000a00 */
[----:B------:R-:W-:Y:S01]  /*95b0*/  ULDC.64 UR4, c[0x0][0xc08] ;  /* 0x0003020000047ab9 */ /* 0x000fe20000000a00 */
[----:B------:R-:W-:Y:S01]  /*95c0*/  IMAD.MOV.U32 R3, RZ, RZ, RZ ;  /* 0x000000ffff037224 */ /* 0x000fe200078e00ff */
[----:B------:R-:W-:-:S04]  /*95d0*/  ISETP.NE.U32.AND P0, PT, RZ, UR4, PT ;  /* 0x00000004ff007c0c */ /* 0x000fc8000bf05070 */
[----:B------:R-:W-:Y:S01]  /*95e0*/  ISETP.NE.AND.EX P1, PT, RZ, UR5, PT, P0 ;  /* 0x00000005ff007c0c */ /* 0x000fe2000bf25300 */
[----:B------:R-:W3:Y:S01]  /*95f0*/  LDC.64 R8, c[0x0][0xc00] ;  /* 0x00030000ff087b82 */ /* 0x000ee20000000a00 */
[----:B--2---:R-:W-:-:S04]  /*9600*/  ISETP.NE.U32.AND P0, PT, R10, RZ, PT ;  /* 0x000000ff0a00720c */ /* 0x004fc80003f05070 */
[----:B------:R-:W-:-:S07]  /*9610*/  ISETP.NE.AND.EX P0, PT, R11, RZ, PT, P0 ;  /* 0x000000ff0b00720c */ /* 0x000fce0003f05300 */
[----:B------:R-:W2:Y:S01]  /*9620*/  @P1 LDC.64 R10, c[0x0][0xc08] ;  /* 0x00030200ff0a1b82 */ /* 0x000ea20000000a00 */
[----:B------:R-:W-:Y:S01]  /*9630*/  ULDC UR4, c[0x0][0xa88] ;  /* 0x0002a20000047ab9 */ /* 0x000fe20000000800 */
[----:B---3--:R-:W-:-:S04]  /*9640*/  IMAD.WIDE R12, R155, 0x4, R8 ;  /* 0x000000049b0c7825 */ /* 0x008fc800078e0208 */
[----:B------:R-:W-:Y:S01]  /*9650*/  IMAD.U32 R0, RZ, RZ, UR4 ;  /* 0x00000004ff007e24 */ /* 0x000fe2000f8e00ff */
[----:B------:R3:W5:Y:S01]  /*9660*/  @P0 LDG.E R3, desc[UR40][R12.64] ;  /* 0x000000280c030981 */ /* 0x000762000c1e1900 */
[----:B0-----:R-:W0:Y:S01]  /*9670*/  S2R R14, SR_TID.X ;  /* 0x00000000000e7919 */ /* 0x001e220000002100 */
[----:B--2---:R-:W-:-:S05]  /*9680*/  @P1 IMAD.WIDE R8, R155, 0x4, R10 ;  /* 0x000000049b081825 */ /* 0x004fca00078e020a */
[----:B------:R3:W5:Y:S01]  /*9690*/  @P1 LDG.E R0, desc[UR40][R8.64] ;  /* 0x0000002808001981 */ /* 0x000762000c1e1900 */
[----:B------:R-:W-:-:S13]  /*96a0*/  ISETP.NE.AND P2, PT, R157, RZ, PT ;  /* 0x000000ff9d00720c */ /* 0x000fda0003f45270 */
[----:B------:R-:W2:Y:S01]  /*96b0*/  @!P2 LDC R157, c[0x0][0xad4] ;  /* 0x0002b500ff9dab82 */ /* 0x000ea20000000800 */
[----:B0-----:R-:W-:-:S05]  /*96c0*/  VIADD R30, R14, 0xffffff80 ;  /* 0xffffff800e1e7836 */ /* 0x001fca0000000000 */
[----:B------:R-:W-:Y:S02]  /*96d0*/  ISETP.GT.AND P3, PT, R30, 0xbf, PT ;  /* 0x000000bf1e00780c */ /* 0x000fe40003f64270 */
[----:B--2---:R-:W-:Y:S01]  /*96e0*/  ISETP.GT.AND P2, PT, R157, 0x1, PT ;  /* 0x000000019d00780c */ /* 0x004fe20003f44270 */
[----:B---3--:R-:W-:-:S12]  /*96f0*/  @P1 BRA `(.L_x_199) ;  /* 0x0000000000101947 */ /* 0x008fd80003800000 */
[----:B------:R-:W-:Y:S05]  /*9700*/  @!P0 BRA `(.L_x_199) ;  /* 0x00000000000c8947 */ /* 0x000fea0003800000 */
[----:B------:R-:W2:Y:S04]  /*9710*/  LDG.E R9, desc[UR40][R12.64] ;  /* 0x000000280c097981 */ /* 0x000ea8000c1e1900 */
[----:B-----5:R-:W2:Y:S02]  /*9720*/  LDG.E R0, desc[UR40][R12.64+0x4] ;  /* 0x000004280c007981 */ /* 0x020ea4000c1e1900 */
[----:B--2---:R-:W-:-:S07]  /*9730*/  IMAD.IADD R0, R0, 0x1, -R9 ;  /* 0x0000000100007824 */ /* 0x004fce00078e0a09 */
.L_x_199:
[----:B-1----:R-:W2:Y:S01]  /*9740*/  LDL.LU R4, [R1+0x2c] ;  /* 0x00002c0001047983 */ /* 0x002ea20000300800 */
[----:B------:R-:W-:Y:S01]  /*9750*/  BSSY B1, `(.L_x_200) ;  /* 0x0000038000017945 */ /* 0x000fe20003800000 */
[----:B------:R-:W-:Y:S02]  /*9760*/  SEL R155, R155, RZ, !P0 ;  /* 0x000000ff9b9b7207 */ /* 0x000fe40004000000 */
[----:B-----5:R-:W-:Y:S02]  /*9770*/  SHF.R.S32.HI R26, RZ, 0x1f, R3 ;  /* 0x0000001fff1a7819 */ /* 0x020fe40000011403 */
[----:B--2---:R-:W-:Y:S01]  /*9780*/  SEL R28, R4, RZ, !P0 ;  /* 0x000000ff041c7207 */ /* 0x004fe20004000000 */
[----:B------:R-:W-:Y:S06]  /*9790*/  @P3 BRA `(.L_x_201) ;  /* 0x0000000000cc3947 */ /* 0x000fec0003800000 */
[----:B------:R-:W2:Y:S01]  /*97a0*/  LDL R4, [R1+0x4] ;  /* 0x0000040001047983 */ /* 0x000ea20000100800 */
[----:B------:R-:W0:Y:S02]  /*97b0*/  LDC R33, c[0x0][0xbe8] ;  /* 0x0002fa00ff217b82 */ /* 0x000e240000000800 */
[----:B0-----:R-:W-:Y:S02]  /*97c0*/  IMAD R8, R0, R33, RZ ;  /* 0x0000002100087224 */ /* 0x001fe400078e02ff */
[----:B--2---:R-:W-:-:S04]  /*97d0*/  IMAD R4, R4, 0xc0, R14 ;  /* 0x000000c004047824 */ /* 0x004fc800078e020e */
[----:B------:R-:W-:-:S05]  /*97e0*/  VIADD R31, R4, 0xffffff80 ;  /* 0xffffff80041f7836 */ /* 0x000fca0000000000 */
[----:B------:R-:W-:-:S13]  /*97f0*/  ISETP.GE.AND P0, PT, R31, R8, PT ;  /* 0x000000081f00720c */ /* 0x000fda0003f06270 */
[----:B------:R-:W-:Y:S05]  /*9800*/  @P0 BRA `(.L_x_201) ;  /* 0x0000000000b00947 */ /* 0x000fea0003800000 */
[----:B------:R-:W2:Y:S01]  /*9810*/  LDL.LU R32, [R1+0x28] ;  /* 0x0000280001207983 */ /* 0x000ea20000300800 */
[----:B------:R-:W-:Y:S01]  /*9820*/  ISETP.NE.AND P1, PT, R33, 0x1, PT ;  /* 0x000000012100780c */ /* 0x000fe20003f25270 */
[----:B------:R-:W-:Y:S01]  /*9830*/  IMAD.MOV.U32 R22, RZ, RZ, 0x9b8 ;  /* 0x000009b8ff167424 */ /* 0x000fe200078e00ff */
[----:B------:R-:W-:Y:S01]  /*9840*/  ISETP.GT.AND P0, PT, R157, 0x1, PT ;  /* 0x000000019d00780c */ /* 0x000fe20003f04270 */
[----:B------:R-:W0:Y:S01]  /*9850*/  LDC.64 R8, c[0x0][0xba8] ;  /* 0x0002ea00ff087b82 */ /* 0x000e220000000a00 */
[----:B------:R-:W-:Y:S02]  /*9860*/  IMAD.MOV.U32 R19, RZ, RZ, R31 ;  /* 0x000000ffff137224 */ /* 0x000fe400078e001f */
[----:B------:R-:W-:-:S05]  /*9870*/  SEL R22, R22, 0x978, P0 ;  /* 0x0000097816167807 */ /* 0x000fca0000000000 */
[----:B------:R-:W1:Y:S08]  /*9880*/  LDC.64 R12, c[0x0][R22+0x220] ;  /* 0x00008800160c7b82 */ /* 0x000e700000000a00 */
[----:B------:R-:W3:Y:S08]  /*9890*/  @P1 LDC R4, c[0x0][0xbec] ;  /* 0x0002fb00ff041b82 */ /* 0x000ef00000000800 */
[----:B------:R-:W4:Y:S08]  /*98a0*/  LDC.64 R10, c[0x0][R22+0x218] ;  /* 0x00008600160a7b82 */ /* 0x000f300000000a00 */
[----:B------:R-:W5:Y:S01]  /*98b0*/  @P1 LDC R29, c[0x0][0xbf0] ;  /* 0x0002fc00ff1d1b82 */ /* 0x000f620000000800 */
[----:B-1----:R-:W-:-:S02]  /*98c0*/  IMAD R13, R13, R155, RZ ;  /* 0x0000009b0d0d7224 */ /* 0x002fc400078e02ff */
[----:B------:R-:W-:-:S05]  /*98d0*/  IMAD.WIDE.U32 R24, R12, R155, RZ ;  /* 0x0000009b0c187225 */ /* 0x000fca00078e00ff */
[----:B------:R-:W1:Y:S01]  /*98e0*/  LDC.64 R14, c[0x0][R22+0x228] ;  /* 0x00008a00160e7b82 */ /* 0x000e620000000a00 */
[----:B---3--:R-:W-:-:S07]  /*98f0*/  @P1 IMAD.HI.U32 R4, R31, R4, RZ ;  /* 0x000000041f041227 */ /* 0x008fce00078e00ff */
[----:B------:R-:W3:Y:S01]  /*9900*/  LDC.64 R20, c[0x0][R22+0x210] ;  /* 0x0000840016147b82 */ /* 0x000ee20000000a00 */
[-C--:B----4-:R-:W-:Y:S02]  /*9910*/  IMAD R27, R11, R156.reuse, RZ ;  /* 0x0000009c0b1b7224 */ /* 0x090fe400078e02ff */
[----:B------:R-:W-:-:S04]  /*9920*/  IMAD.WIDE.U32 R10, R10, R156, RZ ;  /* 0x0000009c0a0a7225 */ /* 0x000fc800078e00ff */
[----:B------:R-:W-:Y:S01]  /*9930*/  IMAD.IADD R27, R11, 0x1, R27 ;  /* 0x000000010b1b7824 */ /* 0x000fe200078e021b */
[----:B-----5:R-:W-:Y:S01]  /*9940*/  @P1 SHF.R.U32.HI R19, RZ, R29, R4 ;  /* 0x0000001dff131219 */ /* 0x020fe20000011604 */
[----:B------:R-:W-:Y:S01]  /*9950*/  IMAD R29, R12, R28, R13 ;  /* 0x0000001c0c1d7224 */ /* 0x000fe200078e020d */
[----:B0-----:R-:W0:Y:S01]  /*9960*/  @!P0 LDC R8, c[0x0][0xb50] ;  /* 0x0002d400ff088b82 */ /* 0x001e220000000800 */
[----:B------:R-:W-:Y:S02]  /*9970*/  IADD3 R4, P1, P3, R24, R10, R3 ;  /* 0x0000000a18047210 */ /* 0x000fe40007b3e003 */
[----:B------:R-:W-:Y:S02]  /*9980*/  IMAD.MOV R12, RZ, RZ, -R19 ;  /* 0x000000ffff0c7224 */ /* 0x000fe400078e0a13 */
[----:B------:R-:W-:-:S03]  /*9990*/  IMAD.IADD R29, R25, 0x1, R29 ;  /* 0x00000001191d7824 */ /* 0x000fc600078e021d */
[----:B------:R-:W4:Y:S01]  /*99a0*/  @!P0 LDC R9, c[0x0][0xb54] ;  /* 0x0002d500ff098b82 */ /* 0x000f220000000800 */
[----:B--2---:R-:W-:-:S05]  /*99b0*/  SEL R13, R32, RZ, P0 ;  /* 0x000000ff200d7207 */ /* 0x004fca0000000000 */
[----:B-1----:R-:W-:-:S04]  /*99c0*/  IMAD.WIDE.U32 R10, R14, R13, RZ ;  /* 0x0000000d0e0a7225 */ /* 0x002fc800078e00ff */
[----:B------:R-:W-:Y:S02]  /*99d0*/  IMAD R15, R15, R13, RZ ;  /* 0x0000000d0f0f7224 */ /* 0x000fe400078e02ff */
[----:B------:R-:W-:Y:S01]  /*99e0*/  IMAD R13, R33, R12, R31 ;  /* 0x0000000c210d7224 */ /* 0x000fe200078e021f */
[----:B------:R-:W-:Y:S01]  /*99f0*/  IADD3.X R12, R29, R27, R26, P1, P3 ;  /* 0x0000001b1d0c7210 */ /* 0x000fe20000fe641a */
[----:B------:R-:W-:Y:S01]  /*9a00*/  IMAD.IADD R15, R11, 0x1, R15 ;  /* 0x000000010b0f7824 */ /* 0x000fe200078e020f */
[----:B------:R-:W-:Y:S01]  /*9a10*/  IADD3 R10, P0, P1, R19, R4, R10 ;  /* 0x00000004130a7210 */ /* 0x000fe2000791e00a */
[----:B---3--:R-:W-:Y:S01]  /*9a20*/  IMAD R4, R21, R13, RZ ;  /* 0x0000000d15047224 */ /* 0x008fe200078e02ff */
[----:B------:R-:W-:-:S04]  /*9a30*/  SHF.R.S32.HI R19, RZ, 0x1f, R19 ;  /* 0x0000001fff137819 */ /* 0x000fc80000011413 */
[----:B------:R-:W-:Y:S02]  /*9a40*/  IADD3.X R11, R19, R12, R15, P0, P1 ;  /* 0x0000000c130b7210 */ /* 0x000fe400007e240f */
[----:B------:R-:W-:Y:S01]  /*9a50*/  SHF.R.S32.HI R15, RZ, 0x1f, R13 ;  /* 0x0000001fff0f7819 */ /* 0x000fe2000001140d */
[----:B------:R-:W-:-:S04]  /*9a60*/  IMAD.WIDE.U32 R10, R20, R13, R10 ;  /* 0x0000000d140a7225 */ /* 0x000fc800078e000a */
[----:B------:R-:W-:Y:S01]  /*9a70*/  IMAD R15, R20, R15, R4 ;  /* 0x0000000f140f7224 */ /* 0x000fe200078e0204 */
[----:B0-----:R-:W-:-:S03]  /*9a80*/  LEA R8, P0, R10, R8, 0x2 ;  /* 0x000000080a087211 */ /* 0x001fc600078010ff */
[----:B------:R-:W-:Y:S02]  /*9a90*/  IMAD.IADD R4, R11, 0x1, R15 ;  /* 0x000000010b047824 */ /* 0x000fe400078e020f */
[----:B------:R-:W-:-:S03]  /*9aa0*/  IMAD.MOV.U32 R11, RZ, RZ, -0x800000 ;  /* 0xff800000ff0b7424 */ /* 0x000fc600078e00ff */
[----:B----4-:R-:W-:-:S05]  /*9ab0*/  LEA.HI.X R9, R10, R9, R4, 0x2, P0 ;  /* 0x000000090a097211 */ /* 0x010fca00000f1404 */
[----:B------:R0:W-:Y:S02]  /*9ac0*/  STG.E desc[UR40][R8.64], R11 ;  /* 0x0000000b08007986 */ /* 0x0001e4000c101928 */
.L_x_201:
[----:B------:R-:W-:Y:S05]  /*9ad0*/  BSYNC B1 ;  /* 0x0000000000017941 */ /* 0x000fea0003800000 */
.L_x_200:
[----:B------:R-:W-:Y:S05]  /*9ae0*/  @P2 BRA `(.L_x_196) ;  /* 0x0000000400482947 */ /* 0x000fea0003800000 */
[----:B------:R-:W2:Y:S01]  /*9af0*/  LDL R12, [R1+0x8] ;  /* 0x00000800010c7983 */ /* 0x000ea20000100800 */
[----:B------:R-:W1:Y:S03]  /*9b00*/  LDC R15, c[0x0][0xbe8] ;  /* 0x0002fa00ff0f7b82 */ /* 0x000e660000000800 */
[----:B------:R-:W3:Y:S01]  /*9b10*/  LDL R10, [R1+0x64] ;  /* 0x00006400010a7983 */ /* 0x000ee20000100800 */
[--C-:B------:R-:W-:Y:S01]  /*9b20*/  SHF.R.S32.HI R14, RZ, 0x1f, R30.reuse ;  /* 0x0000001fff0e7819 */ /* 0x100fe2000001141e */
[----:B------:R-:W-:Y:S01]  /*9b30*/  ULDC.64 UR4, c[0x0][0xaa0] ;  /* 0x0002a80000047ab9 */ /* 0x000fe20000000a00 */
[----:B------:R-:W-:Y:S01]  /*9b40*/  SHF.R.S32.HI R25, RZ, 0x1f, R30 ;  /* 0x0000001fff197819 */ /* 0x000fe2000001141e */
[----:B------:R-:W4:Y:S01]  /*9b50*/  LDL.LU R20, [R1+0x4] ;  /* 0x0000040001147983 */ /* 0x000f220000300800 */
[-C--:B------:R-:W-:Y:S01]  /*9b60*/  LEA.HI R14, R14, R30.reuse, RZ, 0x3 ;  /* 0x0000001e0e0e7211 */ /* 0x080fe200078f18ff */
[----:B------:R-:W-:Y:S01]  /*9b70*/  IMAD R4, R26, UR4, RZ ;  /* 0x000000041a047c24 */ /* 0x000fe2000f8e02ff */
[----:B------:R-:W-:Y:S01]  /*9b80*/  LEA.HI R25, R25, R30, RZ, 0x3 ;  /* 0x0000001e19197211 */ /* 0x000fe200078f18ff */
[C---:B0-----:R-:W-:Y:S01]  /*9b90*/  IMAD.WIDE.U32 R8, R3.reuse, UR4, RZ ;  /* 0x0000000403087c25 */ /* 0x041fe2000f8e00ff */
[----:B------:R-:W-:Y:S01]  /*9ba0*/  LOP3.LUT R14, R14, 0xfffffff8, RZ, 0xc0, !PT ;  /* 0xfffffff80e0e7812 */ /* 0x000fe200078ec0ff */
[----:B------:R-:W-:Y:S01]  /*9bb0*/  ULDC.64 UR6, c[0x0][0xaf0] ;  /* 0x0002bc0000067ab9 */ /* 0x000fe20000000a00 */
[----:B------:R-:W-:Y:S01]  /*9bc0*/  SHF.R.S32.HI R25, RZ, 0x3, R25 ;  /* 0x00000003ff197819 */ /* 0x000fe20000011419 */
[----:B------:R-:W-:Y:S01]  /*9bd0*/  IMAD R11, R3, UR5, R4 ;  /* 0x00000005030b7c24 */ /* 0x000fe2000f8e0204 */
[----:B------:R-:W-:Y:S01]  /*9be0*/  ULDC.64 UR4, c[0x0][0xae8] ;  /* 0x0002ba0000047ab9 */ /* 0x000fe20000000a00 */
[----:B------:R-:W-:-:S02]  /*9bf0*/  IMAD.IADD R14, R30, 0x1, -R14 ;  /* 0x000000011e0e7824 */ /* 0x000fc400078e0a0e */
[----:B------:R-:W-:Y:S02]  /*9c00*/  IMAD.IADD R9, R9, 0x1, R11 ;  /* 0x0000000109097824 */ /* 0x000fe400078e020b */
[----:B------:R-:W-:Y:S02]  /*9c10*/  IMAD R3, R14, 0x30, R25 ;  /* 0x000000300e037824 */ /* 0x000fe400078e0219 */
[----:B------:R-:W-:Y:S01]  /*9c20*/  IMAD.WIDE.U32 R8, R156, UR4, R8 ;  /* 0x000000049c087c25 */ /* 0x000fe2000f8e0008 */
[----:B-1----:R-:W-:-:S03]  /*9c30*/  ISETP.NE.AND P0, PT, R15, 0x1, PT ;  /* 0x000000010f00780c */ /* 0x002fc60003f05270 */
[----:B------:R-:W-:Y:S01]  /*9c40*/  IMAD R9, R156, UR5, R9 ;  /* 0x000000059c097c24 */ /* 0x000fe2000f8e0209 */
[----:B------:R-:W-:Y:S01]  /*9c50*/  ULDC.64 UR4, c[0x0][0xae0] ;  /* 0x0002b80000047ab9 */ /* 0x000fe20000000a00 */
[----:B------:R-:W-:Y:S02]  /*9c60*/  IMAD R21, R0, R15, RZ ;  /* 0x0000000f00157224 */ /* 0x000fe400078e02ff */
[----:B------:R-:W-:-:S06]  /*9c70*/  IMAD.WIDE.U32 R8, R155, UR6, R8 ;  /* 0x000000069b087c25 */ /* 0x000fcc000f8e0008 */
[----:B------:R-:W0:Y:S08]  /*9c80*/  @P0 LDC R13, c[0x0][0xbec] ;  /* 0x0002fb00ff0d0b82 */ /* 0x000e300000000800 */
[----:B------:R-:W1:Y:S01]  /*9c90*/  @P0 LDC R19, c[0x0][0xbf0] ;  /* 0x0002fc00ff130b82 */ /* 0x000e620000000800 */
[----:B--2---:R-:W-:Y:S02]  /*9ca0*/  IMAD.MOV.U32 R22, RZ, RZ, R12 ;  /* 0x000000ffff167224 */ /* 0x004fe400078e000c */
[----:B---3--:R-:W-:-:S02]  /*9cb0*/  IMAD.MOV.U32 R24, RZ, RZ, R10 ;  /* 0x000000ffff187224 */ /* 0x008fc400078e000a */
[----:B------:R-:W-:Y:S02]  /*9cc0*/  IMAD R10, R28, UR6, RZ ;  /* 0x000000061c0a7c24 */ /* 0x000fe4000f8e02ff */
[----:B----4-:R-:W-:-:S04]  /*9cd0*/  IMAD R12, R20, 0xc0, R3 ;  /* 0x000000c0140c7824 */ /* 0x010fc800078e0203 */
[----:B0-----:R-:W-:-:S04]  /*9ce0*/  @P0 IMAD.HI.U32 R4, R12, R13, RZ ;  /* 0x0000000d0c040227 */ /* 0x001fc800078e00ff */
[----:B------:R-:W-:Y:S01]  /*9cf0*/  IMAD.MOV.U32 R3, RZ, RZ, R12 ;  /* 0x000000ffff037224 */ /* 0x000fe200078e000c */
[----:B-1----:R-:W-:Y:S01]  /*9d00*/  @P0 SHF.R.U32.HI R3, RZ, R19, R4 ;  /* 0x00000013ff030219 */ /* 0x002fe20000011604 */
[----:B------:R-:W-:-:S03]  /*9d10*/  IMAD R13, R155, UR7, R10 ;  /* 0x000000079b0d7c24 */ /* 0x000fc6000f8e020a */
[--C-:B------:R-:W-:Y:S01]  /*9d20*/  SHF.R.S32.HI R4, RZ, 0x1f, R3.reuse ;  /* 0x0000001fff047819 */ /* 0x100fe20000011403 */
[----:B------:R-:W-:Y:S02]  /*9d30*/  IMAD.MOV R11, RZ, RZ, -R3 ;  /* 0x000000ffff0b7224 */ /* 0x000fe400078e0a03 */
[----:B------:R-:W-:Y:S02]  /*9d40*/  IMAD.IADD R9, R9, 0x1, R13 ;  /* 0x0000000109097824 */ /* 0x000fe400078e020d */
[----:B------:R-:W-:Y:S02]  /*9d50*/  IMAD R11, R15, R11, R12 ;  /* 0x0000000b0f0b7224 */ /* 0x000fe400078e020c */
[----:B------:R-:W-:Y:S02]  /*9d60*/  IMAD R4, R4, UR4, RZ ;  /* 0x0000000404047c24 */ /* 0x000fe4000f8e02ff */
[----:B------:R-:W-:-:S04]  /*9d70*/  IMAD.WIDE.U32 R8, R3, UR4, R8 ;  /* 0x0000000403087c25 */ /* 0x000fc8000f8e0008 */
[----:B------:R-:W-:Y:S01]  /*9d80*/  IMAD R13, R3, UR5, R4 ;  /* 0x00000005030d7c24 */ /* 0x000fe2000f8e0204 */
[----:B------:R-:W-:Y:S01]  /*9d90*/  SHF.R.S32.HI R4, RZ, 0x1f, R11 ;  /* 0x0000001fff047819 */ /* 0x000fe2000001140b */
[----:B------:R-:W-:Y:S02]  /*9da0*/  ULDC.64 UR4, c[0x0][0xad8] ;  /* 0x0002b60000047ab9 */ /* 0x000fe40000000a00 */
[----:B------:R-:W-:Y:S02]  /*9db0*/  IMAD.IADD R9, R9, 0x1, R13 ;  /* 0x0000000109097824 */ /* 0x000fe400078e020d */
[----:B------:R-:W-:Y:S02]  /*9dc0*/  IMAD R4, R4, UR4, RZ ;  /* 0x0000000404047c24 */ /* 0x000fe4000f8e02ff */
[----:B------:R-:W-:-:S04]  /*9dd0*/  IMAD.WIDE.U32 R8, R11, UR4, R8 ;  /* 0x000000040b087c25 */ /* 0x000fc8000f8e0008 */
[----:B------:R-:W-:Y:S01]  /*9de0*/  IMAD R3, R11, UR5, R4 ;  /* 0x000000050b037c24 */ /* 0x000fe2000f8e0204 */
[----:B------:R-:W-:Y:S01]  /*9df0*/  ULDC.64 UR4, c[0x0][0xa80] ;  /* 0x0002a00000047ab9 */ /* 0x000fe20000000a00 */
[----:B------:R-:W-:Y:S02]  /*9e00*/  IMAD R4, R20, 0xc0, R25 ;  /* 0x000000c014047824 */ /* 0x000fe400078e0219 */
[----:B------:R-:W-:Y:S01]  /*9e10*/  IMAD.IADD R3, R9, 0x1, R3 ;  /* 0x0000000109037824 */ /* 0x000fe200078e0203 */
[----:B------:R-:W-:Y:S01]  /*9e20*/  LEA R9, P0, R8, UR4, 0x1 ;  /* 0x0000000408097c11 */ /* 0x000fe2000f8008ff */
[----:B------:R-:W-:Y:S01]  /*9e30*/  ULDC UR4, c[0x0][0xac8] ;  /* 0x0002b20000047ab9 */ /* 0x000fe20000000800 */
[----:B------:R-:W-:Y:S02]  /*9e40*/  VIADD R0, R4, 0x30 ;  /* 0x0000003004007836 */ /* 0x000fe40000000000 */
[----:B------:R-:W-:Y:S01]  /*9e50*/  LEA.HI.X R14, R8, UR5, R3, 0x1, P0 ;  /* 0x00000005080e7c11 */ /* 0x000fe200080f0c03 */
[----:B------:R-:W0:Y:S01]  /*9e60*/  SHFL.IDX PT, R10, R9, 0x1, 0x181f ;  /* 0x00381f00090a7f89 */ /* 0x000e2200000e0000 */
[----:B------:R-:W-:Y:S01]  /*9e70*/  ISETP.GE.AND P0, PT, R22, UR4, PT ;  /* 0x0000000416007c0c */ /* 0x000fe2000bf06270 */
[----:B------:R-:W-:-:S02]  /*9e80*/  VIADD R3, R4, 0x60 ;  /* 0x0000006004037836 */ /* 0x000fc40000000000 */
[----:B------:R-:W1:Y:S01]  /*9e90*/  SHFL.IDX PT, R8, R9, RZ, 0x181f ;  /* 0x00181fff09087589 */ /* 0x000e6200000e0000 */
[CC--:B------:R-:W-:Y:S01]  /*9ea0*/  ISETP.GE.OR P3, PT, R4.reuse, R21.reuse, P0 ;  /* 0x000000150400720c */ /* 0x0c0fe20000766670 */
[----:B------:R-:W-:Y:S01]  /*9eb0*/  VIADD R4, R4, 0x90 ;  /* 0x0000009004047836 */ /* 0x000fe20000000000 */
[-C--:B------:R-:W-:Y:S01]  /*9ec0*/  ISETP.GE.OR P2, PT, R0, R21.reuse, P0 ;  /* 0x000000150000720c */ /* 0x080fe20000746670 */
[----:B------:R-:W2:Y:S01]  /*9ed0*/  SHFL.IDX PT, R12, R9, 0x2, 0x181f ;  /* 0x00581f00090c7f89 */ /* 0x000ea200000e0000 */
[-C--:B------:R-:W-:Y:S02]  /*9ee0*/  ISETP.GE.OR P1, PT, R3, R21.reuse, P0 ;  /* 0x000000150300720c */ /* 0x080fe40000726670 */
[----:B------:R-:W-:Y:S01]  /*9ef0*/  ISETP.GE.OR P0, PT, R4, R21, P0 ;  /* 0x000000150400720c */ /* 0x000fe20000706670 */
[----:B------:R-:W3:Y:S04]  /*9f00*/  SHFL.IDX PT, R11, R14, RZ, 0x181f ;  /* 0x00181fff0e0b7589 */ /* 0x000ee800000e0000 */
[----:B------:R3:W4:Y:S04]  /*9f10*/  SHFL.IDX PT, R20, R9, 0x3, 0x181f ;  /* 0x00781f0009147f89 */ /* 0x00072800000e0000 */
[----:B------:R-:W5:Y:S04]  /*9f20*/  SHFL.IDX PT, R13, R14, 0x1, 0x181f ;  /* 0x00381f000e0d7f89 */ /* 0x000f6800000e0000 */
[----:B------:R-:W5:Y:S01]  /*9f30*/  SHFL.IDX PT, R15, R14, 0x2, 0x181f ;  /* 0x00581f000e0f7f89 */ /* 0x000f6200000e0000 */
[----:B0-----:R-:W-:-:S03]  /*9f40*/  @!P2 LEA R10, P5, R22, R10, 0x1 ;  /* 0x0000000a160aa211 */ /* 0x001fc600078a08ff */
[----:B------:R4:W0:Y:S01]  /*9f50*/  SHFL.IDX PT, R19, R14, 0x3, 0x181f ;  /* 0x00781f000e137f89 */ /* 0x00082200000e0000 */
[C---:B-1----:R-:W-:Y:S02]  /*9f60*/  @!P3 LEA R8, P6, R22.reuse, R8, 0x1 ;  /* 0x000000081608b211 */ /* 0x042fe400078c08ff */
[C---:B--2---:R-:W-:Y:S02]  /*9f70*/  @!P1 LEA R12, P4, R22.reuse, R12, 0x1 ;  /* 0x0000000c160c9211 */ /* 0x044fe400078808ff */
[C---:B---3--:R-:W-:Y:S02]  /*9f80*/  @!P3 LEA.HI.X R9, R22.reuse, R11, R24, 0x1, P6 ;  /* 0x0000000b1609b211 */ /* 0x048fe400030f0c18 */
[----:B----4-:R-:W-:-:S03]  /*9f90*/  @!P0 LEA R14, P6, R22, R20, 0x1 ;  /* 0x00000014160e8211 */ /* 0x010fc600078c08ff */
[----:B------:R1:W-:Y:S01]  /*9fa0*/  @!P3 ST.E.128 desc[UR40][R8.64], RZ ;  /* 0x000000ff0800b985 */ /* 0x0003e2000c101d28 */
[C-C-:B-----5:R-:W-:Y:S02]  /*9fb0*/  @!P2 LEA.HI.X R11, R22.reuse, R13, R24.reuse, 0x1, P5 ;  /* 0x0000000d160ba211 */ /* 0x160fe400028f0c18 */
[----:B------:R-:W-:-:S03]  /*9fc0*/  @!P1 LEA.HI.X R13, R22, R15, R24, 0x1, P4 ;  /* 0x0000000f160d9211 */ /* 0x000fc600020f0c18 */
[----:B------:R1:W-:Y:S01]  /*9fd0*/  @!P2 ST.E.128 desc[UR40][R10.64], RZ ;  /* 0x000000ff0a00a985 */ /* 0x0003e2000c101d28 */
[----:B0-----:R-:W-:-:S03]  /*9fe0*/  @!P0 LEA.HI.X R15, R22, R19, R24, 0x1, P6 ;  /* 0x00000013160f8211 */ /* 0x001fc600030f0c18 */
[----:B------:R1:W-:Y:S04]  /*9ff0*/  @!P1 ST.E.128 desc[UR40][R12.64], RZ ;  /* 0x000000ff0c009985 */ /* 0x0003e8000c101d28 */
[----:B------:R1:W-:Y:S02]  /*a000*/  @!P0 ST.E.128 desc[UR40][R14.64], RZ ;  /* 0x000000ff0e008985 */ /* 0x0003e4000c101d28 */
.L_x_196:
[----:B------:R-:W-:Y:S05]  /*a010*/  BSYNC B0 ;  /* 0x0000000000007941 */ /* 0x000fea0003800000 */
.L_x_192:
[----:B------:R-:W-:Y:S02]  /*a020*/  ULDC UR4, c[0x0][0xc3c] ;  /* 0x00030f0000047ab9 */ /* 0x000fe40000000800 */
[----:B------:R-:W-:-:S13]  /*a030*/  ISETP.GE.AND P0, PT, R7, UR4, PT ;  /* 0x0000000407007c0c */ /* 0x000fda000bf06270 */
[----:B------:R-:W-:Y:S05]  /*a040*/  @!P0 BRA `(.L_x_202) ;  /* 0xffffff7000548947 */ /* 0x000fea000383ffff */
[----:B------:R-:W-:Y:S05]  /*a050*/  EXIT ;  /* 0x000000000000794d */ /* 0x000fea0003800000 */
.L_x_167:
[----:B------:R-:W-:-:S08]  /*a060*/  NOP ;  /* 0x0000000000007918 */ /* 0x000fd00000000000 */
[----:B--2---:R-:W0:-:S00]  /*a070*/  USETMAXREG.DEALLOC.CTAPOOL 0x20 ;  /* 0x00000020000079c8 */ /* 0x004e0000080e0500 */
[----:B0-----:R-:W-:Y:S01]  /*a080*/  LOP3.LUT R0, R0, 0x3, RZ, 0xc0, !PT ;  /* 0x0000000300007812 */ /* 0x001fe200078ec0ff */
[----:B------:R-:W-:Y:S01]  /*a090*/  IMAD.MOV.U32 R6, RZ, RZ, RZ ;  /* 0x000000ffff067224 */ /* 0x000fe200078e00ff */
[----:B------:R-:W-:-:S04]  /*a0a0*/  LOP3.LUT R29, R29, 0xfffffffd, RZ, 0xc0, !PT ;  /* 0xfffffffd1d1d7812 */ /* 0x000fc800078ec0ff */
[----:B------:R-:W0:Y:S02]  /*a0b0*/  SHFL.IDX PT, R0, R0, RZ, 0x1f ;  /* 0x00001fff00007589 */ /* 0x000e2400000e0000 */
[----:B0-----:R-:W-:-:S13]  /*a0c0*/  ISETP.NE.AND P0, PT, R0, RZ, PT ;  /* 0x000000ff0000720c */ /* 0x001fda0003f05270 */
[----:B------:R-:W-:Y:S01]  /*a0d0*/  @P0 LOP3.LUT R29, R29, 0x2, RZ, 0xfc, !PT ;  /* 0x000000021d1d0812 */ /* 0x000fe200078efcff */
[----:B------:R-:W-:Y:S06]  /*a0e0*/  @!P0 BRA `(.L_x_203) ;  /* 0x00000000001c8947 */ /* 0x000fec0003800000 */
[----:B------:R-:W0:Y:S08]  /*a0f0*/  S2UR UR5, SR_CgaCtaId ;  /* 0x00000000000579c3 */ /* 0x000e300000008800 */
[----:B------:R-:W-:Y:S06]  /*a100*/  BAR.SYNC.DEFER_BLOCKING 0x5, 0x200 ;  /* 0x0148000000007b1d */ /* 0x000fec0000010000 */
[----:B------:R-:W-:-:S02]  /*a110*/  UMOV UR4, 0x400 ;  /* 0x0000040000047882 */ /* 0x000fc40000000000 */
[----:B0-----:R-:W-:-:S09]  /*a120*/  ULEA UR4, UR5, UR4, 0x18 ;  /* 0x0000000405047291 */ /* 0x001fd2000f8ec03f */
[----:B------:R-:W0:Y:S01]  /*a130*/  LDS.128 R24, [UR4+0x308d0] ;  /* 0x0308d004ff187984 */ /* 0x000e220008000c00 */
[----:B------:R-:W-:Y:S06]  /*a140*/  BAR.ARV 0x4, 0x200 ;  /* 0x0108000000007b1d */ /* 0x000fec0000002000 */
[----:B------:R-:W-:Y:S05]  /*a150*/  BRA `(.L_x_204) ;  /* 0x0000000800887947 */ /* 0x000fea0003800000 */
.L_x_203:
[----:B------:R-:W0:Y:S01]  /*a160*/  S2R R0, SR_TID.X ;  /* 0x0000000000007919 */ /* 0x000e220000002100 */
[----:B------:R-:W-:Y:S01]  /*a170*/  ULDC UR4, c[0x0][0xc3c] ;  /* 0x00030f0000047ab9 */ /* 0x000fe20000000800 */
[----:B------:R-:W-:Y:S01]  /*a180*/  IMAD.MOV.U32 R7, RZ, RZ, RZ ;  /* 0x000000ffff077224 */ /* 0x000fe200078e00ff */
[----:B------:R-:W1:Y:S01]  /*a190*/  S2UR UR6, SR_CTAID.X ;  /* 0x00000000000679c3 */ /* 0x000e620000002500 */
[----:B------:R-:W-:Y:S01]  /*a1a0*/  ULDC UR5, c[0x0][0xc38] ;  /* 0x00030e0000057ab9 */ /* 0x000fe20000000800 */
[----:B0-----:R-:W-:-:S04]  /*a1b0*/  LOP3.LUT R0, R0, 0x1f, RZ, 0xc0, !PT ;  /* 0x0000001f00007812 */ /* 0x001fc800078ec0ff */
[----:B------:R-:W-:-:S04]  /*a1c0*/  ISETP.NE.AND P0, PT, R0, 0x1f, PT ;  /* 0x0000001f0000780c */ /* 0x000fc80003f05270 */
[----:B------:R-:W-:-:S13]  /*a1d0*/  ISETP.GE.OR P1, PT, R0, UR4, !P0 ;  /* 0x0000000400007c0c */ /* 0x000fda000c726670 */
[----:B------:R-:W0:Y:S08]  /*a1e0*/  @!P1 LDC.64 R4, c[0x0][0xc80] ;  /* 0x00032000ff049b82 */ /* 0x000e300000000a00 */
[----:B------:R-:W2:Y:S01]  /*a1f0*/  @!P1 LDC.64 R2, c[0x0][0xc78] ;  /* 0x00031e00ff029b82 */ /* 0x000ea20000000a00 */
[----:B0-----:R-:W-:-:S05]  /*a200*/  @!P1 IMAD.WIDE.U32 R4, R0, 0x4, R4 ;  /* 0x0000000400049825 */ /* 0x001fca00078e0004 */
[----:B------:R-:W3:Y:S01]  /*a210*/  @!P1 LDG.E R6, desc[UR40][R4.64] ;  /* 0x0000002804069981 */ /* 0x000ee2000c1e1900 */
[----:B--2---:R-:W-:-:S05]  /*a220*/  @!P1 IMAD.WIDE.U32 R2, R0, 0x4, R2 ;  /* 0x0000000400029825 */ /* 0x004fca00078e0002 */
[----:B------:R-:W3:Y:S01]  /*a230*/  @!P1 LDG.E R7, desc[UR40][R2.64] ;  /* 0x0000002802079981 */ /* 0x000ee2000c1e1900 */
[C---:B------:R-:W-:Y:S02]  /*a240*/  ISETP.NE.AND P1, PT, R0.reuse, RZ, PT ;  /* 0x000000ff0000720c */ /* 0x040fe40003f25270 */
[C---:B------:R-:W-:Y:S02]  /*a250*/  ISETP.GE.U32.AND P2, PT, R0.reuse, 0x2, PT ;  /* 0x000000020000780c */ /* 0x040fe40003f46070 */
[C---:B------:R-:W-:Y:S02]  /*a260*/  ISETP.GE.U32.AND P3, PT, R0.reuse, 0x4, PT ;  /* 0x000000040000780c */ /* 0x040fe40003f66070 */
[C---:B------:R-:W-:Y:S02]  /*a270*/  ISETP.GE.U32.AND P4, PT, R0.reuse, 0x8, PT ;  /* 0x000000080000780c */ /* 0x040fe40003f86070 */
[----:B------:R-:W-:Y:S01]  /*a280*/  ISETP.GE.U32.AND P5, PT, R0, 0x10, PT ;  /* 0x000000100000780c */ /* 0x000fe20003fa6070 */
[----:B------:R-:W-:Y:S01]  /*a290*/  UMOV UR4, URZ ;  /* 0x0000003f00047c82 */ /* 0x000fe20008000000 */
[----:B---3--:R-:W-:-:S05]  /*a2a0*/  IMAD R8, R6, R7, RZ ;  /* 0x0000000706087224 */ /* 0x008fca00078e02ff */
[----:B------:R-:W0:Y:S02]  /*a2b0*/  SHFL.UP PT, R9, R8, 0x1, RZ ;  /* 0x0420000008097989 */ /* 0x000e2400000e00ff */
[----:B0-----:R-:W-:-:S05]  /*a2c0*/  SEL R9, R9, RZ, P1 ;  /* 0x000000ff09097207 */ /* 0x001fca0000800000 */
[----:B------:R-:W-:-:S05]  /*a2d0*/  IMAD.IADD R9, R8, 0x1, R9 ;  /* 0x0000000108097824 */ /* 0x000fca00078e0209 */
        /* <DEDUP_REMOVED lines=12> */
[----:B------:R-:W0:Y:S02]  /*a3a0*/  SHFL.IDX PT, R8, R2, 0x1f, 0x1f ;  /* 0x03e01f0002087f89 */ /* 0x000e2400000e0000 */
[----:B0-----:R-:W-:-:S05]  /*a3b0*/  IMAD R8, R8, UR5, RZ ;  /* 0x0000000508087c24 */ /* 0x001fca000f8e02ff */
[----:B-1----:R-:W-:Y:S01]  /*a3c0*/  ISETP.GT.AND P6, PT, R8, UR6, PT ;  /* 0x0000000608007c0c */ /* 0x002fe2000bfc4270 */
[----:B------:R-:W-:-:S12]  /*a3d0*/  IMAD.MOV.U32 R3, RZ, RZ, R8 ;  /* 0x000000ffff037224 */ /* 0x000fd800078e0008 */
[----:B------:R-:W-:Y:S05]  /*a3e0*/  @P6 BRA `(.L_x_205) ;  /* 0x00000000009c6947 */ /* 0x000fea0003800000 */
[----:B------:R-:W-:Y:S01]  /*a3f0*/  IMAD.MOV.U32 R8, RZ, RZ, R3 ;  /* 0x000000ffff087224 */ /* 0x000fe200078e0003 */
[----:B------:R-:W-:Y:S01]  /*a400*/  UMOV UR4, URZ ;  /* 0x0000003f00047c82 */ /* 0x000fe20008000000 */
[----:B------:R-:W-:-:S05]  /*a410*/  ULDC UR5, c[0x0][0xc38] ;  /* 0x00030e0000057ab9 */ /* 0x000fca0000000800 */
.L_x_207:
[----:B------:R-:W0:Y:S01]  /*a420*/  LDC R2, c[0x0][0xc3c] ;  /* 0x00030f00ff027b82 */ /* 0x000e220000000800 */
[----:B------:R-:W-:Y:S01]  /*a430*/  UIADD3 UR4, UR4, 0x1f, URZ ;  /* 0x0000001f04047890 */ /* 0x000fe2000fffe03f */
[----:B------:R-:W-:Y:S02]  /*a440*/  ULDC UR7, c[0x0][0xc3c] ;  /* 0x00030f0000077ab9 */ /* 0x000fe40000000800 */
[----:B------:R-:W-:-:S03]  /*a450*/  IMAD.U32 R27, RZ, RZ, UR7 ;  /* 0x00000007ff1b7e24 */ /* 0x000fc6000f8e00ff */
[----:B0-----:R-:W-:-:S13]  /*a460*/  ISETP.LE.AND P6, PT, R2, UR4, PT ;  /* 0x0000000402007c0c */ /* 0x001fda000bfc3270 */
[----:B------:R-:W-:Y:S05]  /*a470*/  @P6 BRA `(.L_x_206) ;  /* 0x00000004009c6947 */ /* 0x000fea0003800000 */
[----:B------:R-:W-:-:S05]  /*a480*/  VIADD R7, R0, UR4 ;  /* 0x0000000400077c36 */ /* 0x000fca0008000000 */
[----:B------:R-:W-:-:S13]  /*a490*/  ISETP.GE.OR P6, PT, R7, R2, !P0 ;  /* 0x000000020700720c */ /* 0x000fda00047c6670 */
[----:B------:R-:W0:Y:S08]  /*a4a0*/  @!P6 LDC.64 R4, c[0x0][0xc80] ;  /* 0x00032000ff04eb82 */ /* 0x000e300000000a00 */
[----:B------:R-:W1:Y:S01]  /*a4b0*/  @!P6 LDC.64 R2, c[0x0][0xc78] ;  /* 0x00031e00ff02eb82 */ /* 0x000e620000000a00 */
[----:B0-----:R-:W-:-:S04]  /*a4c0*/  @!P6 IMAD.WIDE R4, R7, 0x4, R4 ;  /* 0x000000040704e825 */ /* 0x001fc800078e0204 */
[----:B-1----:R-:W-:Y:S01]  /*a4d0*/  @!P6 IMAD.WIDE R2, R7, 0x4, R2 ;  /* 0x000000040702e825 */ /* 0x002fe200078e0202 */
[----:B------:R-:W-:-:S06]  /*a4e0*/  CS2R R6, SRZ ;  /* 0x0000000000067805 */ /* 0x000fcc000001ff00 */
[----:B------:R-:W2:Y:S04]  /*a4f0*/  @!P6 LDG.E R6, desc[UR40][R4.64] ;  /* 0x000000280406e981 */ /* 0x000ea8000c1e1900 */
[----:B------:R-:W2:Y:S02]  /*a500*/  @!P6 LDG.E R7, desc[UR40][R2.64] ;  /* 0x000000280207e981 */ /* 0x000ea4000c1e1900 */
[----:B--2---:R-:W-:-:S05]  /*a510*/  IMAD R12, R6, R7, RZ ;  /* 0x00000007060c7224 */ /* 0x004fca00078e02ff */
        /* <DEDUP_REMOVED lines=16> */
[----:B0-----:R-:W-:-:S04]  /*a620*/  IMAD R3, R3, UR5, RZ ;  /* 0x0000000503037c24 */ /* 0x001fc8000f8e02ff */
[----:B------:R-:W-:-:S05]  /*a630*/  IMAD.IADD R8, R3, 0x1, R8 ;  /* 0x0000000103087824 */ /* 0x000fca00078e0208 */
[----:B------:R-:W-:-:S13]  /*a640*/  ISETP.GT.AND P6, PT, R8, UR6, PT ;  /* 0x0000000608007c0c */ /* 0x000fda000bfc4270 */
[----:B------:R-:W-:Y:S05]  /*a650*/  @!P6 BRA `(.L_x_207) ;  /* 0xfffffffc0070e947 */ /* 0x000fea000383ffff */
.L_x_205:
[----:B------:R-:W-:Y:S02]  /*a660*/  IMAD.IADD R9, R8, 0x1, -R3 ;  /* 0x0000000108097824 */ /* 0x000fe400078e0a03 */
[----:B------:R-:W-:Y:S02]  /*a670*/  IMAD.MOV.U32 R24, RZ, RZ, RZ ;  /* 0x000000ffff187224 */ /* 0x000fe400078e00ff */
[----:B------:R-:W-:-:S05]  /*a680*/  IMAD R3, R2, UR5, R9 ;  /* 0x0000000502037c24 */ /* 0x000fca000f8e0209 */
[----:B------:R-:W-:-:S13]  /*a690*/  ISETP.GT.AND P0, PT, R3, UR6, PT ;  /* 0x0000000603007c0c */ /* 0x000fda000bf04270 */
[----:B------:R-:W-:-:S04]  /*a6a0*/  VOTE.ANY R5, PT, !P0 ;  /* 0x0000000000057806 */ /* 0x000fc800040e0100 */
[----:B------:R-:W0:Y:S01]  /*a6b0*/  POPC R27, R5 ;  /* 0x00000005001b7309 */ /* 0x000e220000000000 */
[----:B------:R-:W-:Y:S01]  /*a6c0*/  ISETP.NE.AND P0, PT, R5, RZ, PT ;  /* 0x000000ff0500720c */ /* 0x000fe20003f05270 */
[----:B0-----:R-:W0:Y:S04]  /*a6d0*/  SHFL.IDX PT, R6, R6, R27, 0x1f ;  /* 0x00001f1b06067589 */ /* 0x001e2800000e0000 */
[----:B------:R-:W1:Y:S01]  /*a6e0*/  SHFL.IDX PT, R7, R7, R27, 0x1f ;  /* 0x00001f1b07077589 */ /* 0x000e6200000e0000 */
[----:B0-----:R-:W-:-:S04]  /*a6f0*/  IABS R4, R6 ;  /* 0x0000000600047213 */ /* 0x001fc80000000000 */
[----:B------:R-:W0:Y:S01]  /*a700*/  I2F.RP R8, R4 ;  /* 0x0000000400087306 */ /* 0x000e220000209400 */
[----:B-1----:R-:W-:-:S07]  /*a710*/  IABS R10, R7 ;  /* 0x00000007000a7213 */ /* 0x002fce0000000000 */
[----:B0-----:R-:W0:Y:S02]  /*a720*/  MUFU.RCP R8, R8 ;  /* 0x0000000800087308 */ /* 0x001e240000001000 */
[----:B0-----:R-:W-:-:S06]  /*a730*/  VIADD R3, R8, 0xffffffe ;  /* 0x0ffffffe08037836 */ /* 0x001fcc0000000000 */
[----:B------:R-:W0:Y:S02]  /*a740*/  F2I.FTZ.U32.TRUNC.NTZ R3, R3 ;  /* 0x0000000300037305 */ /* 0x000e24000021f000 */
[----:B0-----:R-:W-:Y:S01]  /*a750*/  IMAD.MOV R11, RZ, RZ, -R3 ;  /* 0x000000ffff0b7224 */ /* 0x001fe200078e0a03 */
[----:B------:R-:W-:Y:S06]  /*a760*/  @!P0 BRA `(.L_x_208) ;  /* 0x0000000000088947 */ /* 0x000fec0003800000 */
[----:B------:R-:W-:-:S05]  /*a770*/  VIADD R5, R27, 0xffffffff ;  /* 0xffffffff1b057836 */ /* 0x000fca0000000000 */
[----:B------:R0:W1:Y:S02]  /*a780*/  SHFL.IDX PT, R24, R2, R5, 0x1f ;  /* 0x00001f0502187589 */ /* 0x00006400000e0000 */
.L_x_208:
[----:B0-----:R-:W-:Y:S02]  /*a790*/  IMAD.MOV.U32 R5, RZ, RZ, R10 ;  /* 0x000000ffff057224 */ /* 0x001fe400078e000a */
[----:B-1----:R-:W-:Y:S02]  /*a7a0*/  IMAD R24, R24, UR5, R9 ;  /* 0x0000000518187c24 */ /* 0x002fe4000f8e0209 */
[----:B------:R-:W0:Y:S01]  /*a7b0*/  I2F.RP R8, R5 ;  /* 0x0000000500087306 */ /* 0x000e220000209400 */
[----:B------:R-:W-:Y:S02]  /*a7c0*/  IMAD R9, R11, R4, RZ ;  /* 0x000000040b097224 */ /* 0x000fe400078e02ff */
[----:B------:R-:W-:Y:S01]  /*a7d0*/  IMAD.MOV.U32 R2, RZ, RZ, RZ ;  /* 0x000000ffff027224 */ /* 0x000fe200078e00ff */
[----:B------:R-:W-:Y:S01]  /*a7e0*/  IADD3 R25, -R24, UR6, RZ ;  /* 0x0000000618197c10 */ /* 0x000fe2000fffe1ff */
[----:B------:R-:W-:Y:S02]  /*a7f0*/  VIADD R27, R27, UR4 ;  /* 0x000000041b1b7c36 */ /* 0x000fe40008000000 */
[----:B------:R-:W-:Y:S01]  /*a800*/  IMAD.HI.U32 R2, R3, R9, R2 ;  /* 0x0000000903027227 */ /* 0x000fe200078e0002 */
[----:B------:R-:W-:-:S02]  /*a810*/  IABS R3, R6 ;  /* 0x0000000600037213 */ /* 0x000fc40000000000 */
[----:B------:R-:W-:-:S03]  /*a820*/  IABS R9, R25 ;  /* 0x0000001900097213 */ /* 0x000fc60000000000 */
[----:B------:R-:W-:Y:S02]  /*a830*/  IMAD.MOV R3, RZ, RZ, -R3 ;  /* 0x000000ffff037224 */ /* 0x000fe400078e0a03 */
[----:B------:R-:W-:Y:S01]  /*a840*/  IMAD.HI.U32 R2, R2, R9, RZ ;  /* 0x0000000902027227 */ /* 0x000fe200078e00ff */
[----:B0-----:R-:W0:Y:S03]  /*a850*/  MUFU.RCP R8, R8 ;  /* 0x0000000800087308 */ /* 0x001e260000001000 */
[----:B------:R-:W-:-:S05]  /*a860*/  IMAD R9, R2, R3, R9 ;  /* 0x0000000302097224 */ /* 0x000fca00078e0209 */
[----:B------:R-:W-:Y:S01]  /*a870*/  ISETP.GT.U32.AND P1, PT, R4, R9, PT ;  /* 0x000000090400720c */ /* 0x000fe20003f24070 */
[----:B0-----:R-:W-:-:S12]  /*a880*/  VIADD R3, R8, 0xffffffe ;  /* 0x0ffffffe08037836 */ /* 0x001fd80000000000 */
[----:B------:R-:W-:Y:S01]  /*a890*/  @!P1 IMAD.IADD R9, R9, 0x1, -R4 ;  /* 0x0000000109099824 */ /* 0x000fe200078e0a04 */
[----:B------:R-:W0:Y:S01]  /*a8a0*/  F2I.FTZ.U32.TRUNC.NTZ R3, R3 ;  /* 0x0000000300037305 */ /* 0x000e22000021f000 */
[----:B------:R-:W-:Y:S01]  /*a8b0*/  @!P1 VIADD R2, R2, 0x1 ;  /* 0x0000000102029836 */ /* 0x000fe20000000000 */
[----:B------:R-:W-:Y:S02]  /*a8c0*/  ISETP.NE.AND P1, PT, R6, RZ, PT ;  /* 0x000000ff0600720c */ /* 0x000fe40003f25270 */
[----:B------:R-:W-:Y:S02]  /*a8d0*/  ISETP.GE.U32.AND P0, PT, R9, R4, PT ;  /* 0x000000040900720c */ /* 0x000fe40003f06070 */
[----:B------:R-:W-:-:S04]  /*a8e0*/  LOP3.LUT R4, R25, R6, RZ, 0x3c, !PT ;  /* 0x0000000619047212 */ /* 0x000fc800078e3cff */
[----:B------:R-:W-:Y:S01]  /*a8f0*/  ISETP.GE.AND P2, PT, R4, RZ, PT ;  /* 0x000000ff0400720c */ /* 0x000fe20003f46270 */
[----:B0-----:R-:W-:-:S06]  /*a900*/  IMAD.MOV R8, RZ, RZ, -R3 ;  /* 0x000000ffff087224 */ /* 0x001fcc00078e0a03 */
[----:B------:R-:W-:-:S04]  /*a910*/  @P0 VIADD R2, R2, 0x1 ;  /* 0x0000000102020836 */ /* 0x000fc80000000000 */
[----:B------:R-:W-:Y:S02]  /*a920*/  IMAD.MOV.U32 R4, RZ, RZ, R2 ;  /* 0x000000ffff047224 */ /* 0x000fe400078e0002 */
[----:B------:R-:W-:Y:S01]  /*a930*/  IMAD.MOV.U32 R2, RZ, RZ, R8 ;  /* 0x000000ffff027224 */ /* 0x000fe200078e0008 */
[----:B------:R-:W-:Y:S01]  /*a940*/  IABS R8, R7 ;  /* 0x0000000700087213 */ /* 0x000fe20000000000 */
[----:B------:R-:W-:Y:S01]  /*a950*/  @!P2 IMAD.MOV R4, RZ, RZ, -R4 ;  /* 0x000000ffff04a224 */ /* 0x000fe200078e0a04 */
[----:B------:R-:W-:Y:S01]  /*a960*/  @!P1 LOP3.LUT R4, RZ, R6, RZ, 0x33, !PT ;  /* 0x00000006ff049212 */ /* 0x000fe200078e33ff */
[----:B------:R-:W-:Y:S02]  /*a970*/  IMAD R9, R2, R5, RZ ;  /* 0x0000000502097224 */ /* 0x000fe400078e02ff */
[----:B------:R-:W-:Y:S02]  /*a980*/  IMAD.MOV.U32 R2, RZ, RZ, RZ ;  /* 0x000000ffff027224 */ /* 0x000fe400078e00ff */
[----:B------:R-:W-:-:S02]  /*a990*/  IMAD.MOV R8, RZ, RZ, -R8 ;  /* 0x000000ffff087224 */ /* 0x000fc400078e0a08 */
[----:B------:R-:W-:Y:S01]  /*a9a0*/  IMAD.HI.U32 R2, R3, R9, R2 ;  /* 0x0000000903027227 */ /* 0x000fe200078e0002 */
[----:B------:R-:W-:-:S03]  /*a9b0*/  IABS R3, R4 ;  /* 0x0000000400037213 */ /* 0x000fc60000000000 */
[----:B------:R-:W-:Y:S02]  /*a9c0*/  IMAD R6, R6, R4, RZ ;  /* 0x0000000406067224 */ /* 0x000fe400078e02ff */
[----:B------:R-:W-:-:S04]  /*a9d0*/  IMAD.HI.U32 R2, R2, R3, RZ ;  /* 0x0000000302027227 */ /* 0x000fc800078e00ff */
[----:B------:R-:W-:Y:S01]  /*a9e0*/  IMAD R8, R2, R8, R3 ;  /* 0x0000000802087224 */ /* 0x000fe200078e0203 */
[----:B------:R-:W-:Y:S01]  /*a9f0*/  LOP3.LUT R3, R4, R7, RZ, 0x3c, !PT ;  /* 0x0000000704037212 */ /* 0x000fe200078e3cff */
[----:B------:R-:W-:-:S03]  /*aa00*/  IMAD.IADD R25, R25, 0x1, -R6 ;  /* 0x0000000119197824 */ /* 0x000fc600078e0a06 */
[----:B------:R-:W-:Y:S02]  /*aa10*/  ISETP.GT.U32.AND P1, PT, R5, R8, PT ;  /* 0x000000080500720c */ /* 0x000fe40003f24070 */
[----:B------:R-:W-:-:S11]  /*aa20*/  ISETP.GE.AND P2, PT, R3, RZ, PT ;  /* 0x000000ff0300720c */ /* 0x000fd60003f46270 */
[----:B------:R-:W-:Y:S02]  /*aa30*/  @!P1 IMAD.IADD R8, R8, 0x1, -R5 ;  /* 0x0000000108089824 */ /* 0x000fe400078e0a05 */
[----:B------:R-:W-:Y:S01]  /*aa40*/  @!P1 VIADD R2, R2, 0x1 ;  /* 0x0000000102029836 */ /* 0x000fe20000000000 */
[----:B------:R-:W-:Y:S02]  /*aa50*/  ISETP.NE.AND P1, PT, R7, RZ, PT ;  /* 0x000000ff0700720c */ /* 0x000fe40003f25270 */
[----:B------:R-:W-:-:S13]  /*aa60*/  ISETP.GE.U32.AND P0, PT, R8, R5, PT ;  /* 0x000000050800720c */ /* 0x000fda0003f06070 */
[----:B------:R-:W-:-:S04]  /*aa70*/  @P0 VIADD R2, R2, 0x1 ;  /* 0x0000000102020836 */ /* 0x000fc80000000000 */
[----:B------:R-:W-:Y:S01]  /*aa80*/  @!P2 IMAD.MOV R2, RZ, RZ, -R2 ;  /* 0x000000ffff02a224 */ /* 0x000fe200078e0a02 */
[----:B------:R-:W-:-:S05]  /*aa90*/  @!P1 LOP3.LUT R2, RZ, R7, RZ, 0x33, !PT ;  /* 0x00000007ff029212 */ /* 0x000fca00078e33ff */
[----:B------:R-:W-:-:S04]  /*aaa0*/  IMAD.MOV R3, RZ, RZ, -R2 ;  /* 0x000000ffff037224 */ /* 0x000fc800078e0a02 */
[C---:B------:R-:W-:Y:S02]  /*aab0*/  IMAD R4, R7.reuse, R3, R4 ;  /* 0x0000000307047224 */ /* 0x040fe400078e0204 */
[----:B------:R-:W-:-:S04]  /*aac0*/  IMAD R7, R7, 0x1000000, R2 ;  /* 0x0100000007077824 */ /* 0x000fc800078e0202 */
[----:B------:R-:W-:Y:S01]  /*aad0*/  IMAD R26, R4, 0x10000, R7 ;  /* 0x00010000041a7824 */ /* 0x000fe200078e0207 */
[----:B------:R-:W-:Y:S06]  /*aae0*/  BRA `(.L_x_209) ;  /* 0x00000000000c7947 */ /* 0x000fec0003800000 */
.L_x_206:
[----:B------:R-:W-:Y:S02]  /*aaf0*/  IMAD.MOV.U32 R25, RZ, RZ, RZ ;  /* 0x000000ffff197224 */ /* 0x000fe400078e00ff */
[----:B------:R-:W-:Y:S02]  /*ab00*/  IMAD.U32 R24, RZ, RZ, UR6 ;  /* 0x00000006ff187e24 */ /* 0x000fe4000f8e00ff */
[----:B------:R-:W-:-:S07]  /*ab10*/  IMAD.MOV.U32 R26, RZ, RZ, RZ ;  /* 0x000000ffff1a7224 */ /* 0x000fce00078e00ff */
.L_x_209:
[----:B------:R-:W-:-:S13]  /*ab20*/  ISETP.NE.AND P0, PT, R0, RZ, PT ;  /* 0x000000ff0000720c */ /* 0x000fda0003f05270 */
[----:B------:R-:W0:Y:S01]  /*ab30*/  @!P0 S2R R3, SR_CgaCtaId ;  /* 0x0000000000038919 */ /* 0x000e220000008800 */
[----:B------:R-:W-:-:S04]  /*ab40*/  @!P0 MOV R0, 0x400 ;  /* 0x0000040000008802 */ /* 0x000fc80000000f00 */
[----:B0-----:R-:W-:-:S05]  /*ab50*/  @!P0 LEA R0, R3, R0, 0x18 ;  /* 0x0000000003008211 */ /* 0x001fca00078ec0ff */
[----:B------:R1:W-:Y:S01]  /*ab60*/  @!P0 STS.128 [R0+0x308d0], R24 ;  /* 0x0308d01800008388 */ /* 0x0003e20000000c00 */
[----:B------:R-:W-:Y:S06]  /*ab70*/  BAR.ARV 0x5, 0x200 ;  /* 0x0148000000007b1d */ /* 0x000fec0000002000 */
.L_x_204:
[----:B------:R2:W-:Y:S01]  /*ab80*/  STL [R1+0x34], RZ ;  /* 0x000034ff01007387 */ /* 0x0005e20000100800 */
[----:B------:R-:W-:Y:S01]  /*ab90*/  ULDC UR4, c[0x0][0xc3c] ;  /* 0x00030f0000047ab9 */ /* 0x000fe20000000800 */
[----:B------:R-:W-:Y:S01]  /*aba0*/  IMAD.MOV.U32 R28, RZ, RZ, 0x1 ;  /* 0x00000001ff1c7424 */ /* 0x000fe200078e00ff */
[----:B0-----:R-:W-:Y:S01]  /*abb0*/  ISETP.GE.AND P0, PT, R27, UR4, PT ;  /* 0x000000041b007c0c */ /* 0x001fe2000bf06270 */
[----:B------:R-:W-:-:S12]  /*abc0*/  IMAD.MOV.U32 R18, RZ, RZ, RZ ;  /* 0x000000ffff127224 */ /* 0x000fd800078e00ff */
[----:B--2---:R-:W-:Y:S05]  /*abd0*/  @P0 BRA `(.L_x_210) ;  /* 0x0000004800ac0947 */ /* 0x004fea0003800000 */
[----:B------:R-:W0:Y:S01]  /*abe0*/  S2R R5, SR_TID.X ;  /* 0x0000000000057919 */ /* 0x000e220000002100 */
[----:B------:R-:W2:Y:S01]  /*abf0*/  S2UR UR5, SR_CgaCtaId ;  /* 0x00000000000579c3 */ /* 0x000ea20000008800 */
[----:B------:R-:W-:Y:S01]  /*ac00*/  UMOV UR4, 0x400 ;  /* 0x0000040000047882 */ /* 0x000fe20000000000 */
[----:B------:R-:W-:Y:S01]  /*ac10*/  BSSY B8, `(.L_x_210) ;  /* 0x00004a7000087945 */ /* 0x000fe20003800000 */
[----:B------:R3:W-:Y:S01]  /*ac20*/  STL [R1+0x34], RZ ;  /* 0x000034ff01007387 */ /* 0x0007e20000100800 */
[----:B------:R-:W-:Y:S01]  /*ac30*/  IMAD.MOV.U32 R28, RZ, RZ, 0x1 ;  /* 0x00000001ff1c7424 */ /* 0x000fe200078e00ff */
[----:B------:R-:W-:Y:S01]  /*ac40*/  ULDC UR36, c[0x0][0xc] ;  /* 0x0000030000247ab9 */ /* 0x000fe20000000800 */
[----:B------:R-:W-:Y:S01]  /*ac50*/  IMAD.MOV.U32 R18, RZ, RZ, RZ ;  /* 0x000000ffff127224 */ /* 0x000fe200078e00ff */
[----:B------:R-:W-:Y:S01]  /*ac60*/  ULDC.64 UR38, c[0x0][0x198] ;  /* 0x0000660000267ab9 */ /* 0x000fe20000000a00 */
[----:B--2---:R-:W-:-:S06]  /*ac70*/  ULEA UR4, UR5, UR4, 0x18 ;  /* 0x0000000405047291 */ /* 0x004fcc000f8ec03f */
[----:B------:R-:W-:Y:S01]  /*ac80*/  IMAD.U32 R17, RZ, RZ, UR4 ;  /* 0x00000004ff117e24 */ /* 0x000fe2000f8e00ff */
[C---:B0-----:R-:W-:Y:S01]  /*ac90*/  LOP3.LUT R4, R5.reuse, 0x7f, RZ, 0xc0, !PT ;  /* 0x0000007f05047812 */ /* 0x041fe200078ec0ff */
[----:B-1----:R-:W-:-:S04]  /*aca0*/  IMAD.SHL.U32 R0, R5, 0x8, RZ ;  /* 0x0000000805007824 */ /* 0x002fc800078e00ff */
[----:B------:R-:W-:Y:S01]  /*acb0*/  IMAD.SHL.U32 R3, R4, 0x8, RZ ;  /* 0x0000000804037824 */ /* 0x000fe200078e00ff */
[----:B------:R-:W-:Y:S02]  /*acc0*/  LOP3.LUT R2, R0, 0x1f8, RZ, 0xc0, !PT ;  /* 0x000001f800027812 */ /* 0x000fe400078ec0ff */
[----:B------:R-:W-:Y:S02]  /*acd0*/  SHF.R.U32.HI R4, RZ, 0x3, R4 ;  /* 0x00000003ff047819 */ /* 0x000fe40000011604 */
[----:B------:R-:W-:-:S04]  /*ace0*/  LOP3.LUT R2, R2, 0x38, R5, 0x78, !PT ;  /* 0x0000003802027812 */ /* 0x000fc800078e7805 */
[----:B------:R-:W-:Y:S01]  /*acf0*/  LOP3.LUT R2, R2, 0x200, R3, 0xf8, !PT ;  /* 0x0000020002027812 */ /* 0x000fe200078ef803 */
[----:B------:R-:W-:-:S04]  /*ad00*/  IMAD.SHL.U32 R3, R5, 0x10, RZ ;  /* 0x0000001005037824 */ /* 0x000fc800078e00ff */
[----:B------:R-:W-:Y:S01]  /*ad10*/  IMAD R0, R2, 0x2, R17 ;  /* 0x0000000202007824 */ /* 0x000fe200078e0211 */
[----:B------:R-:W-:-:S04]  /*ad20*/  LOP3.LUT R3, R4, 0x70, R3, 0xf8, !PT ;  /* 0x0000007004037812 */ /* 0x000fc800078ef803 */
[----:B------:R3:W-:Y:S03]  /*ad30*/  STL [R1+0x8], R0 ;  /* 0x0000080001007387 */ /* 0x0007e60000100800 */
.L_x_300:
[----:B0-----:R-:W0:Y:S02]  /*ad40*/  LDC.64 R2, c[0x0][0xc88] ;  /* 0x00032200ff027b82 */ /* 0x001e240000000a00 */
[----:B0-----:R-:W-:-:S05]  /*ad50*/  IMAD.WIDE R2, R27, 0x4, R2 ;  /* 0x000000041b027825 */ /* 0x001fca00078e0202 */
[----:B--2---:R-:W2:Y:S01]  /*ad60*/  LDG.E R10, desc[UR40][R2.64] ;  /* 0x00000028020a7981 */ /* 0x004ea2000c1e1900 */
[----:B------:R-:W-:Y:S05]  /*ad70*/  YIELD ;  /* 0x0000000000007946 */ /* 0x000fea0003800000 */
[----:B------:R-:W-:Y:S01]  /*ad80*/  ULDC.64 UR4, c[0x0][0xa28] ;  /* 0x00028a0000047ab9 */ /* 0x000fe20000000a00 */
[----:B---3--:R-:W-:Y:S01]  /*ad90*/  IMAD.MOV.U32 R0, RZ, RZ, RZ ;  /* 0x000000ffff007224 */ /* 0x008fe200078e00ff */
[----:B------:R-:W-:Y:S01]  /*ada0*/  ISETP.NE.U32.AND P0, PT, RZ, UR4, PT ;  /* 0x00000004ff007c0c */ /* 0x000fe2000bf05070 */
[----:B------:R-:W-:Y:S01]  /*adb0*/  IMAD.MOV.U32 R6, RZ, RZ, RZ ;  /* 0x000000ffff067224 */ /* 0x000fe200078e00ff */
[----:B------:R-:W-:Y:S01]  /*adc0*/  ULDC.64 UR8, c[0x0][0xa08] ;  /* 0x0002820000087ab9 */ /* 0x000fe20000000a00 */
[----:B------:R-:W-:Y:S01]  /*add0*/  ULDC.64 UR6, c[0x0][0xa18] ;  /* 0x0002860000067ab9 */ /* 0x000fe20000000a00 */
[----:B------:R-:W-:-:S02]  /*ade0*/  ISETP.NE.AND.EX P0, PT, RZ, UR5, PT, P0 ;  /* 0x00000005ff007c0c */ /* 0x000fc4000bf05300 */
[----:B------:R-:W-:Y:S02]  /*adf0*/  ISETP.NE.U32.AND P2, PT, RZ, UR8, PT ;  /* 0x00000008ff007c0c */ /* 0x000fe4000bf45070 */
[----:B--2---:R-:W-:Y:S01]  /*ae00*/  SHF.R.S32.HI R4, RZ, 0x1f, R10 ;  /* 0x0000001fff047819 */ /* 0x004fe2000001140a */
[----:B------:R-:W-:-:S08]  /*ae10*/  IMAD.SHL.U32 R19, R10, 0x4, RZ ;  /* 0x000000040a137824 */ /* 0x000fd000078e00ff */
[C---:B------:R-:W-:Y:S01]  /*ae20*/  @P0 LEA R2, P1, R10.reuse, UR4, 0x2 ;  /* 0x000000040a020c11 */ /* 0x040fe2000f8210ff */
[----:B------:R-:W-:Y:S03]  /*ae30*/  STL [R1+0xc], R10 ;  /* 0x00000c0a01007387 */ /* 0x000fe60000100800 */
[C-C-:B------:R-:W-:Y:S01]  /*ae40*/  @P0 LEA.HI.X R3, R10.reuse, UR5, R4.reuse, 0x2, P1 ;  /* 0x000000050a030c11 */ /* 0x140fe200088f1404 */
[----:B------:R-:W-:Y:S01]  /*ae50*/  ULDC.64 UR4, c[0x0][0xa00] ;  /* 0x0002800000047ab9 */ /* 0x000fe20000000a00 */
[----:B------:R-:W-:Y:S01]  /*ae60*/  SHF.L.U64.HI R22, R10, 0x2, R4 ;  /* 0x000000020a167819 */ /* 0x000fe20000010204 */
[----:B------:R0:W-:Y:S01]  /*ae70*/  STL [R1+0x20], R4 ;  /* 0x0000200401007387 */ /* 0x0001e20000100800 */
[----:B------:R-:W-:-:S03]  /*ae80*/  ISETP.NE.U32.AND P1, PT, RZ, UR4, PT ;  /* 0x00000004ff007c0c */ /* 0x000fc6000bf25070 */
[----:B-1----:R1:W5:Y:S01]  /*ae90*/  @P0 LDG.E R0, desc[UR40][R2.64] ;  /* 0x0000002802000981 */ /* 0x002362000c1e1900 */
[----:B------:R-:W-:Y:S01]  /*aea0*/  ISETP.NE.AND.EX P1, PT, RZ, UR5, PT, P1 ;  /* 0x00000005ff007c0c */ /* 0x000fe2000bf25310 */
[----:B------:R-:W-:Y:S01]  /*aeb0*/  IMAD.MOV.U32 R8, RZ, RZ, RZ ;  /* 0x000000ffff087224 */ /* 0x000fe200078e00ff */
[----:B------:R-:W-:Y:S02]  /*aec0*/  ISETP.NE.AND.EX P0, PT, RZ, UR9, PT, P2 ;  /* 0x00000009ff007c0c */ /* 0x000fe4000bf05320 */
[----:B------:R-:W-:Y:S02]  /*aed0*/  ISETP.NE.U32.AND P2, PT, RZ, UR6, PT ;  /* 0x00000006ff007c0c */ /* 0x000fe4000bf45070 */
[C---:B0-----:R-:W-:Y:S02]  /*aee0*/  IADD3 R4, P4, R19.reuse, UR8, RZ ;  /* 0x0000000813047c10 */ /* 0x041fe4000ff9e0ff */
[----:B-1----:R-:W-:Y:S02]  /*aef0*/  IADD3 R2, P3, R19, UR4, RZ ;  /* 0x0000000413027c10 */ /* 0x002fe4000ff7e0ff */
[----:B------:R-:W-:-:S02]  /*af00*/  ISETP.NE.AND.EX P2, PT, RZ, UR7, PT, P2 ;  /* 0x00000007ff007c0c */ /* 0x000fc4000bf45320 */
[C---:B------:R-:W-:Y:S02]  /*af10*/  IADD3.X R3, R22.reuse, UR5, RZ, P3, !PT ;  /* 0x0000000516037c10 */ /* 0x040fe40009ffe4ff */
[----:B------:R-:W-:-:S03]  /*af20*/  IADD3.X R5, R22, UR9, RZ, P4, !PT ;  /* 0x0000000916057c10 */ /* 0x000fc6000a7fe4ff */
[----:B------:R-:W2:Y:S01]  /*af30*/  @P1 LDG.E R6, desc[UR40][R2.64] ;  /* 0x0000002802061981 */ /* 0x000ea2000c1e1900 */
[----:B------:R-:W-:Y:S02]  /*af40*/  ULDC UR4, c[0x0][0x288] ;  /* 0x0000a20000047ab9 */ /* 0x000fe40000000800 */
[----:B------:R-:W-:Y:S01]  /*af50*/  IMAD.U32 R9, RZ, RZ, UR4 ;  /* 0x00000004ff097e24 */ /* 0x000fe2000f8e00ff */
[----:B------:R-:W5:Y:S01]  /*af60*/  @P0 LDG.E R8, desc[UR40][R4.64] ;  /* 0x0000002804080981 */ /* 0x000f62000c1e1900 */
[----:B------:R-:W-:-:S03]  /*af70*/  ULDC.64 UR4, c[0x0][0x418] ;  /* 0x0001060000047ab9 */ /* 0x000fc60000000a00 */
[----:B--2---:R0:W-:Y:S02]  /*af80*/  STL [R1+0x10], R6 ;  /* 0x0000100601007387 */ /* 0x0041e40000100800 */
[----:B0-----:R-:W-:-:S04]  /*af90*/  @P2 IADD3 R6, P3, R19, UR6, RZ ;  /* 0x0000000613062c10 */ /* 0x001fc8000ff7e0ff */
[----:B------:R-:W-:-:S05]  /*afa0*/  @P2 IADD3.X R7, R22, UR7, RZ, P3, !PT ;  /* 0x0000000716072c10 */ /* 0x000fca0009ffe4ff */
[----:B------:R0:W2:Y:S01]  /*afb0*/  @P2 LDG.E R9, desc[UR40][R6.64] ;  /* 0x0000002806092981 */ /* 0x0000a2000c1e1900 */
[----:B------:R-:W-:-:S03]  /*afc0*/  UISETP.NE.U32.AND UP0, UPT, UR4, URZ, UPT ;  /* 0x0000003f0400728c */ /* 0x000fc6000bf05070 */
[----:B------:R-:W-:Y:S01]  /*afd0*/  ULDC UR4, c[0x0][0x424] ;  /* 0x0001090000047ab9 */ /* 0x000fe20000000800 */
[----:B------:R-:W-:-:S03]  /*afe0*/  UISETP.NE.AND.EX UP0, UPT, UR5, URZ, UPT, UP0 ;  /* 0x0000003f0500728c */ /* 0x000fc6000bf05300 */
[----:B------:R-:W-:Y:S01]  /*aff0*/  ULDC UR5, c[0x0][0x2f0] ;  /* 0x0000bc0000057ab9 */ /* 0x000fe20000000800 */
[----:B------:R-:W-:-:S04]  /*b000*/  USEL UR4, UR4, 0x1, UP0 ;  /* 0x0000000104047887 */ /* 0x000fc80008000000 */
[----:B------:R-:W-:-:S06]  /*b010*/  UIMAD UR4, UR4, UR5, URZ ;  /* 0x00000005040472a4 */ /* 0x000fcc000f8e023f */
[----:B0-----:R-:W-:Y:S01]  /*b020*/  IMAD.U32 R7, RZ, RZ, UR4 ;  /* 0x00000004ff077e24 */ /* 0x001fe2000f8e00ff */
[----:B--2---:R0:W-:Y:S01]  /*b030*/  STL [R1+0x30], R9 ;  /* 0x0000300901007387 */ /* 0x0041e20000100800 */
[----:B------:R-:W-:Y:S05]  /*b040*/  @P2 BRA `(.L_x_211) ;  /* 0x0000000000142947 */ /* 0x000fea0003800000 */
[----:B------:R-:W-:Y:S05]  /*b050*/  @!P1 BRA `(.L_x_211) ;  /* 0x0000000000109947 */ /* 0x000fea0003800000 */
[----:B------:R-:W2:Y:S04]  /*b060*/  LDG.E R6, desc[UR40][R2.64] ;  /* 0x0000002802067981 */ /* 0x000ea8000c1e1900 */
[----:B0-----:R-:W2:Y:S02]  /*b070*/  LDG.E R9, desc[UR40][R2.64+0x4] ;  /* 0x0000042802097981 */ /* 0x001ea4000c1e1900 */
[----:B--2---:R-:W-:-:S05]  /*b080*/  IMAD.IADD R2, R9, 0x1, -R6 ;  /* 0x0000000109027824 */ /* 0x004fca00078e0a06 */
[----:B------:R1:W-:Y:S02]  /*b090*/  STL [R1+0x30], R2 ;  /* 0x0000300201007387 */ /* 0x0003e40000100800 */
.L_x_211:
[----:B------:R-:W-:Y:S01]  /*b0a0*/  ULDC.64 UR4, c[0x0][0xa20] ;  /* 0x0002880000047ab9 */ /* 0x000fe20000000a00 */
[C---:B------:R-:W-:Y:S01]  /*b0b0*/  LOP3.LUT R6, R26.reuse, 0xff000000, RZ, 0xc0, !PT ;  /* 0xff0000001a067812 */ /* 0x040fe200078ec0ff */
[----:B------:R-:W-:Y:S01]  /*b0c0*/  IMAD.MOV.U32 R23, RZ, RZ, R10 ;  /* 0x000000ffff177224 */ /* 0x000fe200078e000a */
[----:B------:R-:W-:Y:S02]  /*b0d0*/  ISETP.NE.U32.AND P1, PT, RZ, UR4, PT ;  /* 0x00000004ff007c0c */ /* 0x000fe4000bf25070 */
[----:B------:R-:W-:Y:S02]  /*b0e0*/  SHF.R.U32.HI R6, RZ, 0x8, R6 ;  /* 0x00000008ff067819 */ /* 0x000fe40000011606 */
[----:B------:R-:W-:Y:S02]  /*b0f0*/  ISETP.NE.AND.EX P1, PT, RZ, UR5, PT, P1 ;  /* 0x00000005ff007c0c */ /* 0x000fe4000bf25310 */
[C---:B-1----:R-:W-:Y:S02]  /*b100*/  LOP3.LUT R2, R26.reuse, 0xff0000, RZ, 0xc0, !PT ;  /* 0x00ff00001a027812 */ /* 0x042fe400078ec0ff */
[----:B------:R-:W-:Y:S01]  /*b110*/  LOP3.LUT R16, R26, 0xffff, RZ, 0xc0, !PT ;  /* 0x0000ffff1a107812 */ /* 0x000fe200078ec0ff */
[----:B-----5:R-:W-:Y:S01]  /*b120*/  IMAD.IADD R26, R8, 0x1, R0 ;  /* 0x00000001081a7824 */ /* 0x020fe200078e0200 */
[----:B------:R-:W-:-:S07]  /*b130*/  LEA.HI R6, R2, R6, RZ, 0x10 ;  /* 0x0000000602067211 */ /* 0x000fce00078f80ff */
[----:B------:R-:W-:Y:S05]  /*b140*/  @!P1 BRA `(.L_x_212) ;  /* 0x0000000000109947 */ /* 0x000fea0003800000 */
[----:B------:R-:W-:-:S04]  /*b150*/  IADD3 R2, P0, R19, UR4, RZ ;  /* 0x0000000413027c10 */ /* 0x000fc8000ff1e0ff */
[----:B------:R-:W-:-:S05]  /*b160*/  IADD3.X R3, R22, UR5, RZ, P0, !PT ;  /* 0x0000000516037c10 */ /* 0x000fca00087fe4ff */
[----:B------:R1:W5:Y:S01]  /*b170*/  LDG.E R7, desc[UR40][R2.64] ;  /* 0x0000002802077981 */ /* 0x000362000c1e1900 */
[----:B------:R-:W-:Y:S05]  /*b180*/  BRA `(.L_x_213) ;  /* 0x0000000000107947 */ /* 0x000fea0003800000 */
.L_x_212:
[----:B------:R-:W-:Y:S05]  /*b190*/  @!P0 BRA `(.L_x_213) ;  /* 0x00000000000c8947 */ /* 0x000fea0003800000 */
[----:B------:R-:W2:Y:S04]  /*b1a0*/  LDG.E R7, desc[UR40][R4.64] ;  /* 0x0000002804077981 */ /* 0x000ea8000c1e1900 */
[----:B------:R-:W2:Y:S02]  /*b1b0*/  LDG.E R2, desc[UR40][R4.64+0x4] ;  /* 0x0000042804027981 */ /* 0x000ea4000c1e1900 */
[----:B--2---:R-:W-:-:S07]  /*b1c0*/  IMAD.IADD R7, R2, 0x1, -R7 ;  /* 0x0000000102077824 */ /* 0x004fce00078e0a07 */
.L_x_213:
[----:B-----5:R-:W-:Y:S01]  /*b1d0*/  IMAD.IADD R7, R7, 0x1, -R0 ;  /* 0x0000000107077824 */ /* 0x020fe200078e0a00 */
[----:B0-----:R-:W-:Y:S01]  /*b1e0*/  LOP3.LUT R9, R6, 0xff, RZ, 0xc0, !PT ;  /* 0x000000ff06097812 */ /* 0x001fe200078ec0ff */
[----:B-1----:R-:W-:Y:S01]  /*b1f0*/  IMAD.MOV.U32 R2, RZ, RZ, RZ ;  /* 0x000000ffff027224 */ /* 0x002fe200078e00ff */
[----:B------:R-:W-:Y:S01]  /*b200*/  BSSY B0, `(.L_x_214) ;  /* 0x0000029000007945 */ /* 0x000fe20003800000 */
[C---:B------:R-:W-:Y:S01]  /*b210*/  VIADD R0, R7.reuse, 0xbf ;  /* 0x000000bf07007836 */ /* 0x040fe20000000000 */
[----:B------:R-:W-:Y:S01]  /*b220*/  ISETP.GE.AND P0, PT, R7, 0x1, PT ;  /* 0x000000010700780c */ /* 0x000fe20003f06270 */
[----:B------:R-:W-:Y:S01]  /*b230*/  IMAD.MOV.U32 R7, RZ, RZ, R2 ;  /* 0x000000ffff077224 */ /* 0x000fe200078e0002 */
[----:B------:R0:W-:Y:S01]  /*b240*/  STL [R1+0x18], R2 ;  /* 0x0000180201007387 */ /* 0x0001e20000100800 */
[----:B------:R-:W-:-:S05]  /*b250*/  IMAD.HI R0, R0, 0x2aaaaaab, RZ ;  /* 0x2aaaaaab00007827 */ /* 0x000fca00078e02ff */
[----:B------:R-:W-:-:S04]  /*b260*/  SHF.R.U32.HI R3, RZ, 0x1f, R0 ;  /* 0x0000001fff037819 */ /* 0x000fc80000011600 */
[----:B------:R-:W-:-:S05]  /*b270*/  LEA.HI.SX32 R8, R0, R3, 0x1b ;  /* 0x0000000300087211 */ /* 0x000fca00078fdaff */
[----:B------:R0:W-:Y:S04]  /*b280*/  STL [R1+0x24], R8 ;  /* 0x0000240801007387 */ /* 0x0001e80000100800 */
[----:B------:R0:W-:Y:S01]  /*b290*/  STL [R1+0x38], R9 ;  /* 0x0000380901007387 */ /* 0x0001e20000100800 */
[----:B------:R-:W-:Y:S05]  /*b2a0*/  @!P0 BRA `(.L_x_215) ;  /* 0x0000000000788947 */ /* 0x000fea0003800000 */
[----:B------:R-:W-:-:S04]  /*b2b0*/  SHF.R.U32.HI R6, RZ, 0x10, R6 ;  /* 0x00000010ff067819 */ /* 0x000fc80000011606 */
[----:B------:R-:W-:-:S13]  /*b2c0*/  ISETP.NE.AND P0, PT, R6, RZ, PT ;  /* 0x000000ff0600720c */ /* 0x000fda0003f05270 */
[----:B------:R-:W1:Y:S02]  /*b2d0*/  @!P0 LDC R6, c[0x0][0x9f0] ;  /* 0x00027c00ff068b82 */ /* 0x000e640000000800 */
[-C--:B-1----:R-:W-:Y:S02]  /*b2e0*/  IABS R0, R6.reuse ;  /* 0x0000000600007213 */ /* 0x082fe40000000000 */
[----:B------:R-:W-:Y:S02]  /*b2f0*/  IABS R5, R6 ;  /* 0x0000000600057213 */ /* 0x000fe40000000000 */
[----:B0-----:R-:W0:Y:S03]  /*b300*/  I2F.RP R2, R0 ;  /* 0x0000000000027306 */ /* 0x001e260000209400 */
[----:B------:R-:W-:-:S05]  /*b310*/  IMAD.MOV R5, RZ, RZ, -R5 ;  /* 0x000000ffff057224 */ /* 0x000fca00078e0a05 */
[----:B0-----:R-:W0:Y:S02]  /*b320*/  MUFU.RCP R2, R2 ;  /* 0x0000000200027308 */ /* 0x001e240000001000 */
[----:B0-----:R-:W-:-:S06]  /*b330*/  VIADD R2, R2, 0xffffffe ;  /* 0x0ffffffe02027836 */ /* 0x001fcc0000000000 */
[----:B------:R-:W0:Y:S02]  /*b340*/  F2I.FTZ.U32.TRUNC.NTZ R3, R2 ;  /* 0x0000000200037305 */ /* 0x000e24000021f000 */
[----:B0-----:R-:W-:-:S04]  /*b350*/  IMAD.MOV R2, RZ, RZ, -R3 ;  /* 0x000000ffff027224 */ /* 0x001fc800078e0a03 */
[----:B------:R-:W-:Y:S02]  /*b360*/  IMAD R4, R2, R0, RZ ;  /* 0x0000000002047224 */ /* 0x000fe400078e02ff */
[----:B------:R-:W-:-:S04]  /*b370*/  IMAD.MOV.U32 R2, RZ, RZ, RZ ;  /* 0x000000ffff027224 */ /* 0x000fc800078e00ff */
[----:B------:R-:W-:Y:S01]  /*b380*/  IMAD.HI.U32 R4, R3, R4, R2 ;  /* 0x0000000403047227 */ /* 0x000fe200078e0002 */
[----:B------:R-:W-:-:S04]  /*b390*/  IADD3 R3, R6, -0x1, R8 ;  /* 0xffffffff06037810 */ /* 0x000fc80007ffe008 */
[----:B------:R-:W-:Y:S02]  /*b3a0*/  IABS R2, R3 ;  /* 0x0000000300027213 */ /* 0x000fe40000000000 */
[----:B------:R-:W-:-:S03]  /*b3b0*/  LOP3.LUT R3, R3, R6, RZ, 0x3c, !PT ;  /* 0x0000000603037212 */ /* 0x000fc600078e3cff */
[----:B------:R-:W-:Y:S01]  /*b3c0*/  IMAD.HI.U32 R4, R4, R2, RZ ;  /* 0x0000000204047227 */ /* 0x000fe200078e00ff */
[----:B------:R-:W-:-:S03]  /*b3d0*/  ISETP.GE.AND P2, PT, R3, RZ, PT ;  /* 0x000000ff0300720c */ /* 0x000fc60003f46270 */
        /* <DEDUP_REMOVED lines=9> */
[----:B------:R-:W-:-:S05]  /*b470*/  IMAD.MOV.U32 R7, RZ, RZ, R4 ;  /* 0x000000ffff077224 */ /* 0x000fca00078e0004 */
[----:B------:R1:W-:Y:S02]  /*b480*/  STL [R1+0x18], R7 ;  /* 0x0000180701007387 */ /* 0x0003e40000100800 */
.L_x_215:
[----:B------:R-:W-:Y:S05]  /*b490*/  BSYNC B0 ;  /* 0x0000000000007941 */ /* 0x000fea0003800000 */
.L_x_214:
[----:B------:R-:W-:Y:S01]  /*b4a0*/  IMAD.MOV.U32 R0, RZ, RZ, R7 ;  /* 0x000000ffff007224 */ /* 0x000fe200078e0007 */
[----:B------:R-:W-:Y:S03]  /*b4b0*/  BSSY B7, `(.L_x_216) ;  /* 0x000035a000077945 */ /* 0x000fe60003800000 */
[----:B0-----:R-:W-:-:S05]  /*b4c0*/  IMAD R2, R9, R0, RZ ;  /* 0x0000000009027224 */ /* 0x001fca00078e02ff */
[----:B------:R-:W-:Y:S01]  /*b4d0*/  VIADDMNMX R0, R2, R0, R8, PT ;  /* 0x0000000002007246 */ /* 0x000fe20003800108 */
[----:B------:R0:W-:Y:S03]  /*b4e0*/  STL [R1+0x4], R2 ;  /* 0x0000040201007387 */ /* 0x0001e60000100800 */
[----:B------:R-:W-:Y:S01]  /*b4f0*/  ISETP.GT.AND P0, PT, R0, R2, PT ;  /* 0x000000020000720c */ /* 0x000fe20003f04270 */
[----:B------:R0:W-:-:S12]  /*b500*/  STL [R1+0x1c], R0 ;  /* 0x00001c0001007387 */ /* 0x0001d80000100800 */
[----:B0-----:R-:W-:Y:S05]  /*b510*/  @P0 BRA `(.L_x_217) ;  /* 0x0000000000440947 */ /* 0x001fea0003800000 */
[----:B------:R-:W0:Y:S02]  /*b520*/  S2R R0, SR_TID.X ;  /* 0x0000000000007919 */ /* 0x000e240000002100 */
[----:B0-----:R-:W-:-:S04]  /*b530*/  LOP3.LUT R0, R0, 0x7f, RZ, 0xc0, !PT ;  /* 0x0000007f00007812 */ /* 0x001fc800078ec0ff */
[----:B------:R-:W-:-:S13]  /*b540*/  ISETP.NE.AND P0, PT, R0, RZ, PT ;  /* 0x000000ff0000720c */ /* 0x000fda0003f05270 */
[----:B------:R-:W-:Y:S05]  /*b550*/  @P0 BRA `(.L_x_218) ;  /* 0x00000034003c0947 */ /* 0x000fea0003800000 */
[----:B------:R-:W0:Y:S01]  /*b560*/  S2R R5, SR_LANEID ;  /* 0x0000000000057919 */ /* 0x000e220000000000 */
[----:B------:R-:W-:Y:S01]  /*b570*/  VOTEU.ANY UR4, UPT, PT ;  /* 0x0000000000047886 */ /* 0x000fe200038e0100 */
[----:B------:R-:W2:Y:S01]  /*b580*/  LDC.64 R2, c[0x0][0xc60] ;  /* 0x00031800ff027b82 */ /* 0x000ea20000000a00 */
[----:B------:R-:W0:Y:S02]  /*b590*/  FLO.U32 R0, UR4 ;  /* 0x0000000400007d00 */ /* 0x000e2400080e0000 */
[----:B0-----:R-:W-:-:S06]  /*b5a0*/  ISETP.EQ.U32.AND P0, PT, R0, R5, PT ;  /* 0x000000050000720c */ /* 0x001fcc0003f02070 */
[----:B------:R-:W2:Y:S07]  /*b5b0*/  POPC R5, UR4 ;  /* 0x0000000400057d09 */ /* 0x000eae0008000000 */
[----:B--2---:R-:W2:Y:S01]  /*b5c0*/  @P0 ATOMG.E.ADD.STRONG.GPU PT, R3, desc[UR40][R2.64], R5 ;  /* 0x00000005020309a8 */ /* 0x004ea200081ee1e8 */
[----:B------:R-:W0:Y:S02]  /*b5d0*/  S2R R4, SR_LTMASK ;  /* 0x0000000000047919 */ /* 0x000e240000003900 */
[----:B0-----:R-:W-:-:S04]  /*b5e0*/  LOP3.LUT R4, R4, UR4, RZ, 0xc0, !PT ;  /* 0x0000000404047c12 */ /* 0x001fc8000f8ec0ff */
[----:B-1----:R-:W0:Y:S01]  /*b5f0*/  POPC R7, R4 ;  /* 0x0000000400077309 */ /* 0x002e220000000000 */
[----:B--2---:R-:W0:Y:S02]  /*b600*/  SHFL.IDX PT, R0, R3, R0, 0x1f ;  /* 0x00001f0003007589 */ /* 0x004e2400000e0000 */
[----:B0-----:R-:W-:Y:S01]  /*b610*/  IADD3 R24, R0, UR36, R7 ;  /* 0x0000002400187c10 */ /* 0x001fe2000fffe007 */
[----:B------:R-:W-:Y:S06]  /*b620*/  BRA `(.L_x_218) ;  /* 0x0000003400087947 */ /* 0x000fec0003800000 */
.L_x_217:
[----:B------:R-:W-:Y:S01]  /*b630*/  VIADD R0, R17, 0x12400 ;  /* 0x0001240011007836 */ /* 0x000fe20000000000 */
[----:B------:R-:W-:Y:S04]  /*b640*/  BSSY B6, `(.L_x_219) ;  /* 0x0000013000067945 */ /* 0x000fe80003800000 */
[----:B------:R-:W-:-:S13]  /*b650*/  LOP3.LUT P0, RZ, R0, 0x3ff, RZ, 0xc0, !PT ;  /* 0x000003ff00ff7812 */ /* 0x000fda000780c0ff */
[----:B------:R-:W-:Y:S05]  /*b660*/  @!P0 BRA `(.L_x_220) ;  /* 0x0000000000408947 */ /* 0x000fea0003800000 */
[----:B------:R-:W-:Y:S01]  /*b670*/  MOV R2, 0x0 ;  /* 0x0000000000027802 */ /* 0x000fe20000000f00 */
[----:B------:R-:W-:Y:S01]  /*b680*/  ULDC.64 UR6, c[0x4][0xa8] ;  /* 0x01002a0000067ab9 */ /* 0x000fe20000000a00 */
[----:B------:R-:W-:Y:S01]  /*b690*/  ULDC.64 UR8, c[0x4][0xb0] ;  /* 0x01002c0000087ab9 */ /* 0x000fe20000000a00 */
[----:B------:R-:W-:Y:S01]  /*b6a0*/  ULDC.64 UR4, c[0x4][0x30] ;  /* 0x01000c0000047ab9 */ /* 0x000fe20000000a00 */
[----:B------:R-:W-:Y:S02]  /*b6b0*/  IMAD.U32 R4, RZ, RZ, UR6 ;  /* 0x00000006ff047e24 */ /* 0x000fe4000f8e00ff */
[----:B------:R-:W0:Y:S01]  /*b6c0*/  LDC.64 R2, c[0x4][R2] ;  /* 0x0100000002027b82 */ /* 0x000e220000000a00 */
[----:B------:R-:W-:Y:S02]  /*b6d0*/  IMAD.U32 R5, RZ, RZ, UR7 ;  /* 0x00000007ff057e24 */ /* 0x000fe4000f8e00ff */
[----:B------:R-:W-:Y:S02]  /*b6e0*/  IMAD.U32 R6, RZ, RZ, UR8 ;  /* 0x00000008ff067e24 */ /* 0x000fe4000f8e00ff */
[----:B-1----:R-:W-:-:S02]  /*b6f0*/  IMAD.U32 R7, RZ, RZ, UR9 ;  /* 0x00000009ff077e24 */ /* 0x002fc4000f8e00ff */
[----:B------:R-:W-:Y:S02]  /*b700*/  IMAD.U32 R10, RZ, RZ, UR4 ;  /* 0x00000004ff0a7e24 */ /* 0x000fe4000f8e00ff */
[----:B------:R-:W-:Y:S02]  /*b710*/  IMAD.U32 R11, RZ, RZ, UR5 ;  /* 0x00000005ff0b7e24 */ /* 0x000fe4000f8e00ff */
[----:B------:R-:W-:Y:S02]  /*b720*/  IMAD.MOV.U32 R8, RZ, RZ, 0x70 ;  /* 0x00000070ff087424 */ /* 0x000fe400078e00ff */
[----:B------:R-:W-:Y:S02]  /*b730*/  IMAD.MOV.U32 R12, RZ, RZ, 0x1 ;  /* 0x00000001ff0c7424 */ /* 0x000fe400078e00ff */
[----:B------:R-:W-:-:S07]  /*b740*/  IMAD.MOV.U32 R13, RZ, RZ, RZ ;  /* 0x000000ffff0d7224 */ /* 0x000fce00078e00ff */
[----:B------:R-:W-:-:S07]  /*b750*/  LEPC R20, `(.L_x_220) ;  /* 0x000000001014794e */ /* 0x000fce0000000000 */
[----:B0-----:R-:W-:Y:S05]  /*b760*/  CALL.ABS.NOINC R2 ;  /* 0x0000000002007343 */ /* 0x001fea0003c00000 */
.L_x_220:
[----:B------:R-:W-:Y:S05]  /*b770*/  BSYNC B6 ;  /* 0x0000000000067941 */ /* 0x000fea0003800000 */
.L_x_219:
        /* <DEDUP_REMOVED lines=8> */
[----:B------:R0:W2:Y:S01]  /*b800*/  LDC.64 R2, c[0x4][R0] ;  /* 0x0100000000027b82 */ /* 0x0000a20000000a00 */
[----:B------:R-:W-:Y:S02]  /*b810*/  IMAD.U32 R4, RZ, RZ, UR6 ;  /* 0x00000006ff047e24 */ /* 0x000fe4000f8e00ff */
[----:B------:R-:W-:Y:S02]  /*b820*/  IMAD.U32 R5, RZ, RZ, UR7 ;  /* 0x00000007ff057e24 */ /* 0x000fe4000f8e00ff */
[----:B------:R-:W-:Y:S02]  /*b830*/  IMAD.U32 R6, RZ, RZ, UR8 ;  /* 0x00000008ff067e24 */ /* 0x000fe4000f8e00ff */
[----:B-1----:R-:W-:-:S02]  /*b840*/  IMAD.U32 R7, RZ, RZ, UR9 ;  /* 0x00000009ff077e24 */ /* 0x002fc4000f8e00ff */
[----:B------:R-:W-:Y:S02]  /*b850*/  IMAD.U32 R10, RZ, RZ, UR4 ;  /* 0x00000004ff0a7e24 */ /* 0x000fe4000f8e00ff */
[----:B------:R-:W-:Y:S02]  /*b860*/  IMAD.U32 R11, RZ, RZ, UR5 ;  /* 0x00000005ff0b7e24 */ /* 0x000fe4000f8e00ff */
[----:B------:R-:W-:Y:S02]  /*b870*/  IMAD.MOV.U32 R8, RZ, RZ, 0x70 ;  /* 0x00000070ff087424 */ /* 0x000fe400078e00ff */
[----:B------:R-:W-:Y:S02]  /*b880*/  IMAD.MOV.U32 R12, RZ, RZ, 0x1 ;  /* 0x00000001ff0c7424 */ /* 0x000fe400078e00ff */
[----:B0-----:R-:W-:-:S07]  /*b890*/  IMAD.MOV.U32 R13, RZ, RZ, RZ ;  /* 0x000000ffff0d7224 */ /* 0x001fce00078e00ff */
[----:B------:R-:W-:-:S07]  /*b8a0*/  LEPC R20, `(.L_x_223) ;  /* 0x000000001014794e */ /* 0x000fce0000000000 */
[----:B--2---:R-:W-:Y:S05]  /*b8b0*/  CALL.ABS.NOINC R2 ;  /* 0x0000000002007343 */ /* 0x004fea0003c00000 */
.L_x_223:
        /* <DEDUP_REMOVED lines=16> */
.L_x_222:
[----:B------:R-:W-:Y:S05]  /*b9c0*/  BSYNC B6 ;  /* 0x0000000000067941 */ /* 0x000fea0003800000 */
.L_x_221:
[----:B------:R-:W-:Y:S01]  /*b9d0*/  ULDC.64 UR4, c[0x0][0x9f8] ;  /* 0x00027e0000047ab9 */ /* 0x000fe20000000a00 */
[----:B------:R-:W2:Y:S01]  /*b9e0*/  LDL R20, [R1+0x1c] ;  /* 0x00001c0001147983 */ /* 0x000ea20000100800 */
[----:B------:R-:W-:-:S04]  /*b9f0*/  ISETP.NE.U32.AND P0, PT, RZ, UR4, PT ;  /* 0x00000004ff007c0c */ /* 0x000fc8000bf05070 */
[----:B------:R-:W-:-:S13]  /*ba00*/  ISETP.NE.AND.EX P0, PT, RZ, UR5, PT, P0 ;  /* 0x00000005ff007c0c */ /* 0x000fda000bf05300 */
[----:B------:R-:W-:-:S04]  /*ba10*/  @P0 IADD3 R2, P1, R19, UR4, RZ ;  /* 0x0000000413020c10 */ /* 0x000fc8000ff3e0ff */
[----:B------:R-:W-:Y:S01]  /*ba20*/  @P0 IADD3.X R3, R22, UR5, RZ, P1, !PT ;  /* 0x0000000516030c10 */ /* 0x000fe20008ffe4ff */
[----:B------:R-:W-:-:S04]  /*ba30*/  ULDC.64 UR4, c[0x0][0xa08] ;  /* 0x0002820000047ab9 */ /* 0x000fc80000000a00 */
[----:B------:R0:W1:Y:S02]  /*ba40*/  @P0 LDG.E R23, desc[UR40][R2.64] ;  /* 0x0000002802170981 */ /* 0x000064000c1e1900 */
[----:B0-----:R-:W0:Y:S02]  /*ba50*/  LDC.64 R2, c[0x0][0x418] ;  /* 0x00010600ff027b82 */ /* 0x001e240000000a00 */
[----:B0-----:R-:W-:Y:S01]  /*ba60*/  LOP3.LUT P0, RZ, R2, UR4, RZ, 0xfc, !PT ;  /* 0x0000000402ff7c12 */ /* 0x001fe2000f80fcff */
[----:B------:R-:W-:-:S03]  /*ba70*/  UMOV UR4, 0xffffffff ;  /* 0xffffffff00047882 */ /* 0x000fc60000000000 */
[----:B------:R-:W-:Y:S01]  /*ba80*/  LOP3.LUT P0, RZ, R3, UR5, RZ, 0xfc, P0 ;  /* 0x0000000503ff7c12 */ /* 0x000fe2000800fcff */
[----:B--2---:R-:W-:Y:S01]  /*ba90*/  VIADD R22, R20, 0xffffffff ;  /* 0xffffffff14167836 */ /* 0x004fe20000000000 */
[----:B-1----:R-:W-:Y:S02]  /*baa0*/  SHF.R.S32.HI R7, RZ, 0x1f, R23 ;  /* 0x0000001fff077819 */ /* 0x002fe40000011417 */
[----:B------:R-:W-:-:S03]  /*bab0*/  SEL R19, R23, RZ, !P0 ;  /* 0x000000ff17137207 */ /* 0x000fc60004000000 */
[----:B------:R0:W-:Y:S01]  /*bac0*/  STL [R1], R7 ;  /* 0x0000000701007387 */ /* 0x0001e20000100800 */
[----:B------:R-:W-:Y:S05]  /*bad0*/  BRA.DIV UR4, `(.L_x_224) ;  /* 0x0000004204487947 */ /* 0x000fea000b800000 */
[----:B------:R-:W1:Y:S02]  /*bae0*/  S2R R0, SR_TID.X ;  /* 0x0000000000007919 */ /* 0x000e640000002100 */
[----:B-1----:R-:W-:-:S04]  /*baf0*/  SHF.R.U32.HI R0, RZ, 0x5, R0 ;  /* 0x00000005ff007819 */ /* 0x002fc80000011600 */
[----:B------:R-:W-:-:S05]  /*bb00*/  LOP3.LUT R0, R0, 0x3, RZ, 0xc0, !PT ;  /* 0x0000000300007812 */ /* 0x000fca00078ec0ff */
[----:B------:R1:W2:Y:S02]  /*bb10*/  SHFL.IDX PT, R14, R0, RZ, 0x1f ;  /* 0x00001fff000e7589 */ /* 0x0002a400000e0000 */
.L_x_316:
[----:B--2---:R-:W-:Y:S02]  /*bb20*/  ISETP.NE.AND P0, PT, R14, RZ, PT ;  /* 0x000000ff0e00720c */ /* 0x004fe40003f05270 */
[----:B------:R-:W-:Y:S02]  /*bb30*/  PLOP3.LUT P1, PT, PT, PT, PT, 0x8, 0x0 ;  /* 0x000000000000781c */ /* 0x000fe40003f2e170 */
[----:B------:R-:W-:-:S11]  /*bb40*/  LOP3.LUT R29, R29, 0xfffffffe, RZ, 0xc0, !PT ;  /* 0xfffffffe1d1d7812 */ /* 0x000fd600078ec0ff */
[----:B------:R-:W-:Y:S01]  /*bb50*/  @P1 LOP3.LUT R29, R29, 0x1, RZ, 0xfc, !PT ;  /* 0x000000011d1d1812 */ /* 0x000fe200078efcff */
[----:B------:R-:W-:Y:S06]  /*bb60*/  @P0 BRA `(.L_x_225) ;  /* 0x0000000000f00947 */ /* 0x000fec0003800000 */
[----:B------:R-:W-:-:S03]  /*bb70*/  UMOV UR4, 0xffffffff ;  /* 0xffffffff00047882 */ /* 0x000fc60000000000 */
[----:B------:R-:W-:Y:S05]  /*bb80*/  BRA.DIV UR4, `(.L_x_226) ;  /* 0x0000004204507947 */ /* 0x000fea000b800000 */
[----:B------:R-:W-:-:S13]  /*bb90*/  ELECT P6, URZ, PT ;  /* 0x00000000003f782f */ /* 0x000fda00038c0000 */
.L_x_319:
[----:B------:R-:W-:Y:S05]  /*bba0*/  @!P6 BRA `(.L_x_225) ;  /* 0x0000000000e0e947 */ /* 0x000fea0003800000 */
[----:B------:R-:W-:-:S04]  /*bbb0*/  ISETP.NE.U32.AND P0, PT, R2, RZ, PT ;  /* 0x000000ff0200720c */ /* 0x000fc80003f05070 */
[----:B------:R-:W-:-:S13]  /*bbc0*/  ISETP.NE.AND.EX P0, PT, R3, RZ, PT, P0 ;  /* 0x000000ff0300720c */ /* 0x000fda0003f05300 */
[----:B------:R-:W-:Y:S05]  /*bbd0*/  @!P0 BRA `(.L_x_227) ;  /* 0x0000000000488947 */ /* 0x000fea0003800000 */
[----:B------:R-:W2:Y:S01]  /*bbe0*/  LDC R6, c[0x0][0x43c] ;  /* 0x00010f00ff067b82 */ /* 0x000ea20000000800 */
[----:B-1----:R-:W-:Y:S01]  /*bbf0*/  IMAD.MOV.U32 R0, RZ, RZ, R22 ;  /* 0x000000ffff007224 */ /* 0x002fe200078e0016 */
[----:B------:R-:W-:Y:S01]  /*bc00*/  ULDC.64 UR4, c[0x0][0x428] ;  /* 0x00010a0000047ab9 */ /* 0x000fe20000000a00 */
[----:B--2---:R-:W-:-:S13]  /*bc10*/  ISETP.NE.AND P0, PT, R6, 0x1, PT ;  /* 0x000000010600780c */ /* 0x004fda0003f05270 */
[----:B------:R-:W1:Y:S02]  /*bc20*/  @P0 LDC.64 R4, c[0x0][0x440] ;  /* 0x00011000ff040b82 */ /* 0x000e640000000a00 */
[----:B-1----:R-:W-:-:S05]  /*bc30*/  @P0 IMAD.HI.U32 R4, R22, R4, RZ ;  /* 0x0000000416040227 */ /* 0x002fca00078e00ff */
[----:B------:R-:W-:-:S04]  /*bc40*/  @P0 SHF.R.U32.HI R0, RZ, R5, R4 ;  /* 0x00000005ff000219 */ /* 0x000fc80000011604 */
[--C-:B------:R-:W-:Y:S01]  /*bc50*/  SHF.R.S32.HI R5, RZ, 0x1f, R0.reuse ;  /* 0x0000001fff057819 */ /* 0x100fe20000011400 */
[----:B------:R-:W-:-:S04]  /*bc60*/  IMAD.MOV R4, RZ, RZ, -R0 ;  /* 0x000000ffff047224 */ /* 0x000fc800078e0a00 */
[----:B------:R-:W-:Y:S02]  /*bc70*/  IMAD R22, R6, R4, R22 ;  /* 0x0000000406167224 */ /* 0x000fe400078e0216 */
[----:B------:R-:W-:Y:S02]  /*bc80*/  IMAD R6, R7, UR4, RZ ;  /* 0x0000000407067c24 */ /* 0x000fe4000f8e02ff */
[----:B------:R-:W-:Y:S02]  /*bc90*/  IMAD.MOV.U32 R4, RZ, RZ, R0 ;  /* 0x000000ffff047224 */ /* 0x000fe400078e0000 */
[C---:B------:R-:W-:Y:S02]  /*bca0*/  IMAD R0, R23.reuse, UR5, R6 ;  /* 0x0000000517007c24 */ /* 0x040fe4000f8e0206 */
[----:B------:R-:W-:-:S04]  /*bcb0*/  IMAD.WIDE.U32 R4, R23, UR4, R4 ;  /* 0x0000000417047c25 */ /* 0x000fc8000f8e0004 */
[----:B------:R-:W-:Y:S01]  /*bcc0*/  IMAD.IADD R0, R5, 0x1, R0 ;  /* 0x0000000105007824 */ /* 0x000fe200078e0200 */
[----:B------:R-:W-:-:S04]  /*bcd0*/  LEA R2, P0, R4, R2, 0x2 ;  /* 0x0000000204027211 */ /* 0x000fc800078010ff */
[----:B------:R-:W-:-:S05]  /*bce0*/  LEA.HI.X R3, R4, R3, R0, 0x2, P0 ;  /* 0x0000000304037211 */ /* 0x000fca00000f1400 */
[----:B------:R2:W5:Y:S04]  /*bcf0*/  LDG.E R19, desc[UR40][R2.64] ;  /* 0x0000002802137981 */ /* 0x000568000c1e1900 */
.L_x_227:
[----:B-1----:R-:W-:Y:S01]  /*bd00*/  IMAD R0, R18, 0x8, R17 ;  /* 0x0000000812007824 */ /* 0x002fe200078e0211 */
[----:B--2---:R-:W-:-:S04]  /*bd10*/  SHF.L.U32 R2, R28, 0x1f, RZ ;  /* 0x0000001f1c027819 */ /* 0x004fc800000006ff */
[----:B------:R-:W1:Y:S02]  /*bd20*/  SYNCS.PHASECHK.TRANS64.TRYWAIT P0, [R0+URZ+0x30840], R2 ;  /* 0x03084002000075a7 */ /* 0x000e64000800017f */
[----:B-1----:R-:W-:Y:S05]  /*bd30*/  @!P0 BRA `(.L_x_228) ;  /* 0x0000004000048947 */ /* 0x002fea0003800000 */
.L_x_320:
[----:B------:R-:W2:Y:S02]  /*bd40*/  S2R R3, SR_TID.X ;  /* 0x0000000000037919 */ /* 0x000ea40000002100 */
[----:B--2---:R-:W-:-:S04]  /*bd50*/  LOP3.LUT R3, R3, 0x7f, RZ, 0xc0, !PT ;  /* 0x0000007f03037812 */ /* 0x004fc800078ec0ff */
[----:B------:R-:W-:-:S13]  /*bd60*/  ISETP.NE.AND P0, PT, R3, RZ, PT ;  /* 0x000000ff0300720c */ /* 0x000fda0003f05270 */
[----:B------:R-:W-:Y:S05]  /*bd70*/  @P0 BRA `(.L_x_229) ;  /* 0x00000000001c0947 */ /* 0x000fea0003800000 */
[----:B------:R-:W2:Y:S01]  /*bd80*/  S2R R3, SR_TID.X ;  /* 0x0000000000037919 */ /* 0x000ea20000002100 */
[----:B-1----:R-:W-:-:S04]  /*bd90*/  IMAD.MOV.U32 R2, RZ, RZ, 0x6000 ;  /* 0x00006000ff027424 */ /* 0x002fc800078e00ff */
[----:B------:R3:W-:Y:S01]  /*bda0*/  SYNCS.ARRIVE.TRANS64 RZ, [R0+URZ+0x30830], R2 ;  /* 0x0308300200ff79a7 */ /* 0x0007e2000800003f */
[----:B--2---:R-:W-:-:S04]  /*bdb0*/  LOP3.LUT R3, R3, 0x1f, RZ, 0xc0, !PT ;  /* 0x0000001f03037812 */ /* 0x004fc800078ec0ff */
[----:B------:R-:W-:-:S13]  /*bdc0*/  ISETP.NE.AND P0, PT, R3, RZ, PT ;  /* 0x000000ff0300720c */ /* 0x000fda0003f05270 */
[----:B---3--:R-:W-:Y:S05]  /*bdd0*/  @!P0 BRA `(.L_x_229) ;  /* 0x0000000000048947 */ /* 0x008fea0003800000 */
[----:B------:R-:W-:Y:S01]  /*bde0*/  BPT.TRAP 0x1 ;  /* 0x000000040000795c */ /* 0x000fe20000300000 */
.L_x_229:
[----:B------:R-:W-:Y:S01]  /*bdf0*/  R2UR UR9, R0 ;  /* 0x00000000000972ca */ /* 0x000fe200000e0000 */
[----:B-1----:R-:W-:Y:S01]  /*be00*/  IMAD R0, R18, 0x6000, R17 ;  /* 0x0000600012007824 */ /* 0x002fe200078e0211 */
[----:B------:R-:W-:Y:S01]  /*be10*/  R2UR UR11, R22 ;  /* 0x00000000160b72ca */ /* 0x000fe200000e0000 */
[----:B------:R-:W-:Y:S01]  /*be20*/  UIADD3 UR6, UP0, UR38, 0x370, URZ ;  /* 0x0000037026067890 */ /* 0x000fe2000ff1e03f */
[----:B------:R-:W-:Y:S01]  /*be30*/  R2UR UR4, R26 ;  /* 0x000000001a0472ca */ /* 0x000fe200000e0000 */
[----:B------:R-:W-:Y:S01]  /*be40*/  UMOV UR5, 0x14f00000 ;  /* 0x14f0000000057882 */ /* 0x000fe20000000000 */
[----:B------:R-:W-:Y:S01]  /*be50*/  R2UR UR8, R0 ;  /* 0x00000000000872ca */ /* 0x000fe200000e0000 */
[----:B------:R-:W-:Y:S01]  /*be60*/  UIADD3.X UR7, URZ, UR39, URZ, UP0, !UPT ;  /* 0x000000273f077290 */ /* 0x000fe200087fe43f */
[----:B------:R-:W-:Y:S01]  /*be70*/  R2UR UR12, R16 ;  /* 0x00000000100c72ca */ /* 0x000fe200000e0000 */
[----:B------:R-:W-:Y:S01]  /*be80*/  UMOV UR10, URZ ;  /* 0x0000003f000a7c82 */ /* 0x000fe20008000000 */
[----:B-----5:R-:W-:-:S02]  /*be90*/  R2UR UR13, R19 ;  /* 0x00000000130d72ca */ /* 0x020fc400000e0000 */
[----:B------:R-:W-:Y:S01]  /*bea0*/  PLOP3.LUT P0, PT, PT, PT, PT, 0x80, 0x0 ;  /* 0x000000000000781c */ /* 0x000fe20003f0f070 */
[----:B------:R-:W-:Y:S01]  /*beb0*/  UIADD3 UR9, UR9, 0x30830, URZ ;  /* 0x0003083009097890 */ /* 0x000fe2000fffe03f */
[----:B------:R-:W-:-:S03]  /*bec0*/  LOP3.LUT R29, R29, 0xfffffffe, RZ, 0xc0, !PT ;  /* 0xfffffffe1d1d7812 */ /* 0x000fc600078ec0ff */
[----:B------:R-:W-:Y:S02]  /*bed0*/  UIMAD UR11, UR11, 0xc0, UR4 ;  /* 0x000000c00b0b78a4 */ /* 0x000fe4000f8e0204 */
[----:B------:R-:W-:Y:S01]  /*bee0*/  UIADD3 UR8, UR8, 0x12400, URZ ;  /* 0x0001240008087890 */ /* 0x000fe2000fffe03f */
[----:B------:R-:W-:-:S05]  /*bef0*/  UMOV UR4, 0x0 ;  /* 0x0000000000047882 */ /* 0x000fca0000000000 */
[----:B------:R-:W-:-:S03]  /*bf00*/  @P0 LOP3.LUT R29, R29, 0x1, RZ, 0xfc, !PT ;  /* 0x000000011d1d0812 */ /* 0x000fc600078efcff */
[----:B------:R2:W-:Y:S02]  /*bf10*/  UTMALDG.4D [UR8], [UR6], desc[UR4] ;  /* 0x00000408060075b4 */ /* 0x0005e40008019000 */
[----:B--2---:R-:W-:Y:S02]  /*bf20*/  NOP ;  /* 0x0000000000007918 */ /* 0x004fe40000000000 */
.L_x_225:
[----:B------:R-:W2:Y:S04]  /*bf30*/  LDL.LU R4, [R1+0x10] ;  /* 0x0000100001047983 */ /* 0x000ea80000300800 */
[----:B------:R-:W3:Y:S04]  /*bf40*/  LDL.LU R6, [R1+0xc] ;  /* 0x00000c0001067983 */ /* 0x000ee80000300800 */
[----:B------:R-:W4:Y:S01]  /*bf50*/  LDL.LU R3, [R1+0x20] ;  /* 0x0000200001037983 */ /* 0x000f220000300800 */
[----:B------:R-:W-:Y:S05]  /*bf60*/  WARPSYNC.ALL ;  /* 0x0000000000007948 */ /* 0x000fea0003800000 */
[----:B------:R-:W-:Y:S01]  /*bf70*/  ULDC.64 UR6, c[0x0][0xa00] ;  /* 0x0002800000067ab9 */ /* 0x000fe20000000a00 */
[----:B------:R-:W-:Y:S01]  /*bf80*/  ULDC.64 UR4, c[0x0][0x298] ;  /* 0x0000a60000047ab9 */ /* 0x000fe20000000a00 */
[----:B-1----:R-:W-:Y:S01]  /*bf90*/  VIADD R0, R17, 0xc400 ;  /* 0x0000c40011007836 */ /* 0x002fe20000000000 */
[----:B------:R-:W-:Y:S01]  /*bfa0*/  BAR.SYNC.DEFER_BLOCKING 0x8, 0x200 ;  /* 0x0208000000007b1d */ /* 0x000fe20000010000 */
[----:B------:R-:W-:-:S03]  /*bfb0*/  ISETP.NE.U32.AND P0, PT, RZ, UR6, PT ;  /* 0x00000006ff007c0c */ /* 0x000fc6000bf05070 */
[----:B------:R-:W-:Y:S02]  /*bfc0*/  LOP3.LUT P1, RZ, R0, 0x3ff, RZ, 0xc0, !PT ;  /* 0x000003ff00ff7812 */ /* 0x000fe4000782c0ff */
[----:B------:R-:W-:Y:S01]  /*bfd0*/  ISETP.NE.AND.EX P0, PT, RZ, UR7, PT, P0 ;  /* 0x00000007ff007c0c */ /* 0x000fe2000bf05300 */
[----:B------:R-:W-:Y:S01]  /*bfe0*/  BSSY B6, `(.L_x_230) ;  /* 0x000001d000067945 */ /* 0x000fe20003800000 */
[----:B--2---:R-:W-:Y:S02]  /*bff0*/  SHF.R.S32.HI R2, RZ, 0x1f, R4 ;  /* 0x0000001fff027819 */ /* 0x004fe40000011404 */
[----:B---3--:R-:W-:-:S03]  /*c000*/  SEL R6, R6, RZ, !P0 ;  /* 0x000000ff06067207 */ /* 0x008fc60004000000 */
[----:B------:R-:W-:-:S04]  /*c010*/  IMAD R2, R2, UR4, RZ ;  /* 0x0000000402027c24 */ /* 0x000fc8000f8e02ff */
[C---:B------:R-:W-:Y:S01]  /*c020*/  IMAD R0, R4.reuse, UR5, R2 ;  /* 0x0000000504007c24 */ /* 0x040fe2000f8e0202 */
[----:B----4-:R-:W-:Y:S01]  /*c030*/  SEL R2, R3, RZ, !P0 ;  /* 0x000000ff03027207 */ /* 0x010fe20004000000 */
[----:B------:R-:W-:-:S04]  /*c040*/  IMAD.WIDE.U32 R4, R4, UR4, RZ ;  /* 0x0000000404047c25 */ /* 0x000fc8000f8e00ff */
[----:B------:R-:W-:Y:S01]  /*c050*/  IMAD.IADD R0, R5, 0x1, R0 ;  /* 0x0000000105007824 */ /* 0x000fe200078e0200 */
[----:B------:R1:W-:Y:S04]  /*c060*/  STL.64 [R1+0x28], R4 ;  /* 0x0000280401007387 */ /* 0x0003e80000100a00 */
[----:B------:R1:W-:Y:S04]  /*c070*/  STL [R1+0xc], R6 ;  /* 0x00000c0601007387 */ /* 0x0003e80000100800 */
[----:B------:R1:W-:Y:S04]  /*c080*/  STL [R1+0x20], R2 ;  /* 0x0000200201007387 */ /* 0x0003e80000100800 */
[----:B------:R1:W-:Y:S01]  /*c090*/  STL [R1+0x10], R0 ;  /* 0x0000100001007387 */ /* 0x0003e20000100800 */
[----:B------:R-:W-:Y:S05]  /*c0a0*/  @!P1 BRA `(.L_x_231) ;  /* 0x0000000000409947 */ /* 0x000fea0003800000 */
[----:B-1----:R-:W-:Y:S01]  /*c0b0*/  MOV R2, 0x0 ;  /* 0x0000000000027802 */ /* 0x002fe20000000f00 */
[----:B------:R-:W-:Y:S01]  /*c0c0*/  ULDC.64 UR6, c[0x4][0xa8] ;  /* 0x01002a0000067ab9 */ /* 0x000fe20000000a00 */
[----:B------:R-:W-:Y:S01]  /*c0d0*/  ULDC.64 UR8, c[0x4][0xb0] ;  /* 0x01002c0000087ab9 */ /* 0x000fe20000000a00 */
[----:B------:R-:W-:Y:S01]  /*c0e0*/  ULDC.64 UR4, c[0x4][0x20] ;  /* 0x0100080000047ab9 */ /* 0x000fe20000000a00 */
[----:B------:R-:W-:Y:S02]  /*c0f0*/  IMAD.U32 R4, RZ, RZ, UR6 ;  /* 0x00000006ff047e24 */ /* 0x000fe4000f8e00ff */
[----:B------:R-:W1:Y:S01]  /*c100*/  LDC.64 R2, c[0x4][R2] ;  /* 0x0100000002027b82 */ /* 0x000e620000000a00 */
[----:B------:R-:W-:Y:S02]  /*c110*/  IMAD.U32 R5, RZ, RZ, UR7 ;  /* 0x00000007ff057e24 */ /* 0x000fe4000f8e00ff */
[----:B------:R-:W-:Y:S02]  /*c120*/  IMAD.U32 R6, RZ, RZ, UR8 ;  /* 0x00000008ff067e24 */ /* 0x000fe4000f8e00ff */
[----:B0-----:R-:W-:-:S02]  /*c130*/  IMAD.U32 R7, RZ, RZ, UR9 ;  /* 0x00000009ff077e24 */ /* 0x001fc4000f8e00ff */
[----:B------:R-:W-:Y:S02]  /*c140*/  IMAD.U32 R10, RZ, RZ, UR4 ;  /* 0x00000004ff0a7e24 */ /* 0x000fe4000f8e00ff */
[----:B------:R-:W-:Y:S02]  /*c150*/  IMAD.U32 R11, RZ, RZ, UR5 ;  /* 0x00000005ff0b7e24 */ /* 0x000fe4000f8e00ff */
[----:B------:R-:W-:Y:S02]  /*c160*/  IMAD.MOV.U32 R8, RZ, RZ, 0x70 ;  /* 0x00000070ff087424 */ /* 0x000fe400078e00ff */
[----:B------:R-:W-:Y:S02]  /*c170*/  IMAD.MOV.U32 R12, RZ, RZ, 0x1 ;  /* 0x00000001ff0c7424 */ /* 0x000fe400078e00ff */
[----:B------:R-:W-:-:S07]  /*c180*/  IMAD.MOV.U32 R13, RZ, RZ, RZ ;  /* 0x000000ffff0d7224 */ /* 0x000fce00078e00ff */
[----:B------:R-:W-:-:S07]  /*c190*/  LEPC R20, `(.L_x_231) ;  /* 0x000000001014794e */ /* 0x000fce0000000000 */
[----:B-1----:R-:W-:Y:S05]  /*c1a0*/  CALL.ABS.NOINC R2 ;  /* 0x0000000002007343 */ /* 0x002fea0003c00000 */
.L_x_231:
[----:B------:R-:W-:Y:S05]  /*c1b0*/  BSYNC B6 ;  /* 0x0000000000067941 */ /* 0x000fea0003800000 */
.L_x_230:
[----:B------:R-:W2:Y:S01]  /*c1c0*/  LDL.LU R20, [R1+0x10] ;  /* 0x0000100001147983 */ /* 0x000ea20000300800 */
[----:B------:R-:W3:Y:S01]  /*c1d0*/  LDC R9, c[0x0][0x448] ;  /* 0x00011200ff097b82 */ /* 0x000ee20000000800 */
[----:B------:R-:W-:Y:S01]  /*c1e0*/  ULDC.64 UR4, c[0x0][0x2d8] ;  /* 0x0000b60000047ab9 */ /* 0x000fe20000000a00 */
[----:B------:R-:W-:Y:S01]  /*c1f0*/  ULDC.64 UR6, c[0x0][0x2e0] ;  /* 0x0000b80000067ab9 */ /* 0x000fe20000000a00 */
[----:B-1----:R-:W2:Y:S01]  /*c200*/  LDL.LU.64 R2, [R1+0x28] ;  /* 0x0000280001027983 */ /* 0x002ea20000300a00 */
[----:B------:R-:W-:-:S03]  /*c210*/  ULDC.64 UR8, c[0x0][0x280] ;  /* 0x0000a00000087ab9 */ /* 0x000fc60000000a00 */
[----:B------:R-:W4:Y:S04]  /*c220*/  LDL.LU R21, [R1+0x20] ;  /* 0x0000200001157983 */ /* 0x000f280000300800 */
[----:B------:R-:W4:Y:S04]  /*c230*/  LDL.LU R4, [R1+0xc] ;  /* 0x00000c0001047983 */ /* 0x000f280000300800 */
[----:B------:R1:W5:Y:S01]  /*c240*/  LDL R10, [R1+0x8] ;  /* 0x00000800010a7983 */ /* 0x0003620000100800 */
[----:B---3--:R-:W-:-:S13]  /*c250*/  ISETP.NE.AND P0, PT, R9, 0x1, PT ;  /* 0x000000010900780c */ /* 0x008fda0003f05270 */
[----:B------:R-:W3:Y:S08]  /*c260*/  @P0 LDC R5, c[0x0][0x450] ;  /* 0x00011400ff050b82 */ /* 0x000ef00000000800 */
[----:B------:R-:W1:Y:S01]  /*c270*/  @P0 LDC R8, c[0x0][0x450] ;  /* 0x00011400ff080b82 */ /* 0x000e620000000800 */
[----:B------:R-:W1:Y:S01]  /*c280*/  S2R R11, SR_TID.X ;  /* 0x00000000000b7919 */ /* 0x000e620000002100 */
[----:B--2---:R-:W-:-:S02]  /*c290*/  IMAD.MOV.U32 R3, RZ, RZ, R20 ;  /* 0x000000ffff037224 */ /* 0x004fc400078e0014 */
[----:B------:R-:W2:Y:S01]  /*c2a0*/  S2R R20, SR_TID.X ;  /* 0x0000000000147919 */ /* 0x000ea20000002100 */
[----:B------:R-:W-:-:S04]  /*c2b0*/  IMAD.WIDE.U32 R2, R16, UR4, R2 ;  /* 0x0000000410027c25 */ /* 0x000fc8000f8e0002 */
[----:B------:R-:W-:Y:S01]  /*c2c0*/  IMAD R3, R16, UR5, R3 ;  /* 0x0000000510037c24 */ /* 0x000fe2000f8e0203 */
[----:B------:R-:W-:Y:S01]  /*c2d0*/  ULDC.64 UR4, c[0x0][0x2d0] ;  /* 0x0000b40000047ab9 */ /* 0x000fe20000000a00 */
[----:B----4-:R-:W-:Y:S02]  /*c2e0*/  IMAD R0, R21, UR6, RZ ;  /* 0x0000000615007c24 */ /* 0x010fe4000f8e02ff */
[----:B------:R-:W-:-:S04]  /*c2f0*/  IMAD.WIDE.U32 R2, R4, UR6, R2 ;  /* 0x0000000604027c25 */ /* 0x000fc8000f8e0002 */
[----:B------:R-:W-:Y:S01]  /*c300*/  IMAD R0, R4, UR7, R0 ;  /* 0x0000000704007c24 */ /* 0x000fe2000f8e0200 */
[----:B------:R-:W-:Y:S01]  /*c310*/  ULDC.64 UR6, c[0x0][0x2c8] ;  /* 0x0000b20000067ab9 */ /* 0x000fe20000000a00 */
[----:B------:R-:W4:Y:S02]  /*c320*/  @P0 LDC R4, c[0x0][0x44c] ;  /* 0x00011300ff040b82 */ /* 0x000f240000000800 */
[----:B------:R-:W-:Y:S01]  /*c330*/  IMAD.IADD R3, R3, 0x1, R0 ;  /* 0x0000000103037824 */ /* 0x000fe200078e0200 */
[C---:B--2---:R-:W-:Y:S01]  /*c340*/  LOP3.LUT R21, R20.reuse, 0x7f, RZ, 0xc0, !PT ;  /* 0x0000007f14157812 */ /* 0x044fe200078ec0ff */
[----:B------:R-:W-:-:S03]  /*c350*/  IMAD.SHL.U32 R20, R20, 0x10, RZ ;  /* 0x0000001014147824 */ /* 0x000fc600078e00ff */
[----:B------:R-:W-:-:S04]  /*c360*/  SHF.R.U32.HI R21, RZ, 0x3, R21 ;  /* 0x00000003ff157819 */ /* 0x000fc80000011615 */
[----:B------:R-:W-:-:S05]  /*c370*/  LOP3.LUT R20, R21, 0x70, R20, 0xf8, !PT ;  /* 0x0000007015147812 */ /* 0x000fca00078ef814 */
[----:B------:R-:W-:-:S04]  /*c380*/  IMAD R6, R25, 0xc0, R20 ;  /* 0x000000c019067824 */ /* 0x000fc800078e0214 */
[----:B----4-:R-:W-:-:S04]  /*c390*/  @P0 IMAD.HI.U32 R0, R6, R4, RZ ;  /* 0x0000000406000227 */ /* 0x010fc800078e00ff */
[----:B------:R-:W-:Y:S01]  /*c3a0*/  IMAD.MOV.U32 R4, RZ, RZ, R6 ;  /* 0x000000ffff047224 */ /* 0x000fe200078e0006 */
[----:B---3--:R-:W-:-:S04]  /*c3b0*/  @P0 SHF.R.U32.HI R4, RZ, R5, R0 ;  /* 0x00000005ff040219 */ /* 0x008fc80000011600 */
[----:B------:R-:W-:-:S05]  /*c3c0*/  SHF.R.S32.HI R0, RZ, 0x1f, R4 ;  /* 0x0000001fff007819 */ /* 0x000fca0000011404 */
[----:B------:R-:W-:-:S04]  /*c3d0*/  IMAD R0, R0, UR4, RZ ;  /* 0x0000000400007c24 */ /* 0x000fc8000f8e02ff */
[C---:B0-----:R-:W-:Y:S02]  /*c3e0*/  IMAD R7, R4.reuse, UR5, R0 ;  /* 0x0000000504077c24 */ /* 0x041fe4000f8e0200 */
[----:B------:R-:W-:Y:S02]  /*c3f0*/  IMAD.MOV R0, RZ, RZ, -R4 ;  /* 0x000000ffff007224 */ /* 0x000fe400078e0a04 */
[----:B------:R-:W-:-:S04]  /*c400*/  IMAD.WIDE.U32 R4, R4, UR4, R2 ;  /* 0x0000000404047c25 */ /* 0x000fc8000f8e0002 */
[----:B------:R-:W-:Y:S02]  /*c410*/  IMAD R0, R9, R0, R6 ;  /* 0x0000000009007224 */ /* 0x000fe400078e0206 */
[----:B------:R-:W-:-:S03]  /*c420*/  IMAD.IADD R5, R5, 0x1, R7 ;  /* 0x0000000105057824 */ /* 0x000fc600078e0207 */
[----:B------:R-:W-:-:S05]  /*c430*/  SHF.R.S32.HI R7, RZ, 0x1f, R0 ;  /* 0x0000001fff077819 */ /* 0x000fca0000011400 */
[----:B------:R-:W-:Y:S02]  /*c440*/  IMAD R7, R7, UR6, RZ ;  /* 0x0000000607077c24 */ /* 0x000fe4000f8e02ff */
[----:B------:R-:W-:-:S04]  /*c450*/  IMAD.WIDE.U32 R4, R0, UR6, R4 ;  /* 0x0000000600047c25 */ /* 0x000fc8000f8e0004 */
[----:B------:R-:W-:-:S04]  /*c460*/  IMAD R7, R0, UR7, R7 ;  /* 0x0000000700077c24 */ /* 0x000fc8000f8e0207 */
[----:B------:R-:W-:Y:S02]  /*c470*/  IMAD.IADD R5, R5, 0x1, R7 ;  /* 0x0000000105057824 */ /* 0x000fe400078e0207 */
[----:B------:R-:W0:Y:S01]  /*c480*/  @P0 LDC R7, c[0x0][0x44c] ;  /* 0x00011300ff070b82 */ /* 0x000e220000000800 */
[----:B------:R-:W-:-:S04]  /*c490*/  LEA R0, P1, R4, UR8, 0x1 ;  /* 0x0000000804007c11 */ /* 0x000fc8000f8208ff */
[----:B------:R-:W-:Y:S01]  /*c4a0*/  LEA.HI.X R4, R4, UR9, R5, 0x1, P1 ;  /* 0x0000000904047c11 */ /* 0x000fe200088f0c05 */
[----:B------:R-:W-:-:S04]  /*c4b0*/  VIADD R5, R6, 0x80 ;  /* 0x0000008006057836 */ /* 0x000fc80000000000 */
[----:B------:R-:W-:Y:S02]  /*c4c0*/  IMAD.MOV.U32 R6, RZ, RZ, R5 ;  /* 0x000000ffff067224 */ /* 0x000fe400078e0005 */
[----:B0-----:R-:W-:-:S05]  /*c4d0*/  @P0 IMAD.HI.U32 R7, R5, R7, RZ ;  /* 0x0000000705070227 */ /* 0x001fca00078e00ff */
[----:B-1----:R-:W-:-:S05]  /*c4e0*/  @P0 SHF.R.U32.HI R6, RZ, R8, R7 ;  /* 0x00000008ff060219 */ /* 0x002fca0000011607 */
[----:B------:R-:W-:-:S04]  /*c4f0*/  IMAD.MOV R7, RZ, RZ, -R6 ;  /* 0x000000ffff077224 */ /* 0x000fc800078e0a06 */
[----:B------:R-:W-:Y:S01]  /*c500*/  IMAD R5, R9, R7, R5 ;  /* 0x0000000709057224 */ /* 0x000fe200078e0205 */
[----:B------:R-:W-:Y:S01]  /*c510*/  SHF.R.S32.HI R7, RZ, 0x1f, R6 ;  /* 0x0000001fff077819 */ /* 0x000fe20000011406 */
[----:B------:R-:W-:-:S04]  /*c520*/  IMAD.WIDE.U32 R2, R6, UR4, R2 ;  /* 0x0000000406027c25 */ /* 0x000fc8000f8e0002 */
[----:B------:R-:W-:Y:S01]  /*c530*/  IMAD R7, R7, UR4, RZ ;  /* 0x0000000407077c24 */ /* 0x000fe2000f8e02ff */
[----:B------:R-:W-:-:S03]  /*c540*/  ULDC UR4, c[0x0][0x2b8] ;  /* 0x0000ae0000047ab9 */ /* 0x000fc60000000800 */
[----:B------:R-:W-:Y:S01]  /*c550*/  IMAD R7, R6, UR5, R7 ;  /* 0x0000000506077c24 */ /* 0x000fe2000f8e0207 */
[----:B------:R-:W-:Y:S01]  /*c560*/  SHF.R.S32.HI R6, RZ, 0x1f, R5 ;  /* 0x0000001fff067819 */ /* 0x000fe20000011405 */
[----:B------:R-:W-:Y:S02]  /*c570*/  IMAD.SHL.U32 R20, R11, 0x8, RZ ;  /* 0x000000080b147824 */ /* 0x000fe400078e00ff */
[----:B------:R-:W-:Y:S02]  /*c580*/  IMAD.IADD R3, R3, 0x1, R7 ;  /* 0x0000000103037824 */ /* 0x000fe400078e0207 */
[----:B------:R-:W-:Y:S02]  /*c590*/  IMAD R6, R6, UR6, RZ ;  /* 0x0000000606067c24 */ /* 0x000fe4000f8e02ff */
[----:B------:R-:W-:Y:S01]  /*c5a0*/  IMAD.WIDE.U32 R2, R5, UR6, R2 ;  /* 0x0000000605027c25 */ /* 0x000fe2000f8e0002 */
[----:B------:R-:W-:-:S03]  /*c5b0*/  LOP3.LUT R20, R20, 0x38, RZ, 0xc0, !PT ;  /* 0x0000003814147812 */ /* 0x000fc600078ec0ff */
[----:B------:R-:W-:Y:S01]  /*c5c0*/  IMAD R6, R5, UR7, R6 ;  /* 0x0000000705067c24 */ /* 0x000fe2000f8e0206 */
[----:B------:R-:W-:-:S03]  /*c5d0*/  LEA R5, P1, R2, UR8, 0x1 ;  /* 0x0000000802057c11 */ /* 0x000fc6000f8208ff */
[----:B------:R-:W-:Y:S01]  /*c5e0*/  IMAD.IADD R6, R3, 0x1, R6 ;  /* 0x0000000103067824 */ /* 0x000fe200078e0206 */
[----:B------:R-:W-:Y:S01]  /*c5f0*/  ISETP.GE.AND P0, PT, R20, UR4, PT ;  /* 0x0000000414007c0c */ /* 0x000fe2000bf06270 */
[----:B------:R-:W-:Y:S01]  /*c600*/  UMOV UR4, 0xffffffff ;  /* 0xffffffff00047882 */ /* 0x000fe20000000000 */
[----:B------:R-:W-:Y:S02]  /*c610*/  LOP3.LUT R21, R11, 0x7f, RZ, 0xc0, !PT ;  /* 0x0000007f0b157812 */ /* 0x000fe400078ec0ff */
[----:B------:R-:W-:Y:S02]  /*c620*/  LEA.HI.X R2, R2, UR9, R6, 0x1, P1 ;  /* 0x0000000902027c11 */ /* 0x000fe400088f0c06 */
[----:B------:R-:W-:Y:S01]  /*c630*/  SHF.R.U32.HI R21, RZ, 0x3, R21 ;  /* 0x00000003ff157819 */ /* 0x000fe20000011615 */
[----:B------:R-:W-:Y:S06]  /*c640*/  BRA.DIV UR4, `(.L_x_232) ;  /* 0x0000003604d47947 */ /* 0x000fec000b800000 */
[----:B------:R-:W2:Y:S01]  /*c650*/  LDL.LU R6, [R1+0x30] ;  /* 0x0000300001067983 */ /* 0x000ea20000300800 */
[----:B------:R-:W-:-:S03]  /*c660*/  IMAD R25, R25, 0xc0, R21 ;  /* 0x000000c019197824 */ /* 0x000fc600078e0215 */
[----:B------:R-:W0:Y:S04]  /*c670*/  SHFL.IDX PT, R7, R0, RZ, 0x181f ;  /* 0x00181fff00077589 */ /* 0x000e2800000e0000 */
[----:B------:R-:W-:Y:S01]  /*c680*/  SHFL.IDX PT, R8, R5, RZ, 0x181f ;  /* 0x00181fff05087589 */ /* 0x000fe200000e0000 */
[----:B--2---:R-:W-:-:S03]  /*c690*/  IMAD R3, R6, R9, RZ ;  /* 0x0000000906037224 */ /* 0x004fc600078e02ff */
[----:B------:R-:W1:Y:S02]  /*c6a0*/  SHFL.IDX PT, R6, R4, RZ, 0x181f ;  /* 0x00181fff04067589 */ /* 0x000e6400000e0000 */
[----:B------:R-:W-:-:S13]  /*c6b0*/  ISETP.GE.AND P1, PT, R25, R3, PT ;  /* 0x000000031900720c */ /* 0x000fda0003f26270 */
[----:B0-----:R-:W-:-:S05]  /*c6c0*/  @!P1 LEA R7, P2, R20, R7, 0x1 ;  /* 0x0000000714079211 */ /* 0x001fca00078408ff */
[----:B-1----:R-:W-:-:S05]  /*c6d0*/  @!P1 IMAD.X R6, RZ, RZ, R6, P2 ;  /* 0x000000ffff069224 */ /* 0x002fca00010e0606 */
[----:B------:R-:W-:-:S04]  /*c6e0*/  @!P1 LOP3.LUT R7, R7, R6, RZ, 0x3c, !PT ;  /* 0x0000000607079212 */ /* 0x000fc800078e3cff */
[----:B------:R-:W-:-:S04]  /*c6f0*/  @!P1 LOP3.LUT R6, R7, R6, RZ, 0x3c, !PT ;  /* 0x0000000607069212 */ /* 0x000fc800078e3cff */
[----:B------:R-:W-:-:S05]  /*c700*/  @!P1 LOP3.LUT R7, R7, R6, RZ, 0x3c, !PT ;  /* 0x0000000607079212 */ /* 0x000fca00078e3cff */
[----:B-----5:R0:W-:Y:S02]  /*c710*/  @!P1 LDGSTS.E.BYPASS.LTC128B.128 [R10+0xc400], desc[UR40][R6.64], !P0 ;  /* 0x0c400000060a9fae */ /* 0x0201e4000c101d68 */
[----:B0-----:R-:W-:Y:S02]  /*c720*/  VIADD R6, R25, 0x10 ;  /* 0x0000001019067836 */ /* 0x001fe40000000000 */
[----:B------:R-:W0:Y:S03]  /*c730*/  SHFL.IDX PT, R7, R0, 0x1, 0x181f ;  /* 0x00381f0000077f89 */ /* 0x000e2600000e0000 */
[----:B------:R-:W-:Y:S02]  /*c740*/  ISETP.GE.AND P1, PT, R6, R3, PT ;  /* 0x000000030600720c */ /* 0x000fe40003f26270 */
[----:B------:R-:W1:Y:S11]  /*c750*/  SHFL.IDX PT, R6, R4, 0x1, 0x181f ;  /* 0x00381f0004067f89 */ /* 0x000e7600000e0000 */
[----:B0-----:R-:W-:-:S05]  /*c760*/  @!P1 LEA R7, P2, R20, R7, 0x1 ;  /* 0x0000000714079211 */ /* 0x001fca00078408ff */
[----:B-1----:R-:W-:-:S05]  /*c770*/  @!P1 IMAD.X R6, RZ, RZ, R6, P2 ;  /* 0x000000ffff069224 */ /* 0x002fca00010e0606 */
[----:B------:R-:W-:-:S04]  /*c780*/  @!P1 LOP3.LUT R7, R7, R6, RZ, 0x3c, !PT ;  /* 0x0000000607079212 */ /* 0x000fc800078e3cff */
[----:B------:R-:W-:-:S04]  /*c790*/  @!P1 LOP3.LUT R6, R7, R6, RZ, 0x3c, !PT ;  /* 0x0000000607069212 */ /* 0x000fc800078e3cff */
[----:B------:R-:W-:-:S05]  /*c7a0*/  @!P1 LOP3.LUT R7, R7, R6, RZ, 0x3c, !PT ;  /* 0x0000000607079212 */ /* 0x000fca00078e3cff */
[----:B------:R0:W-:Y:S02]  /*c7b0*/  @!P1 LDGSTS.E.BYPASS.LTC128B.128 [R10+0xcc00], desc[UR40][R6.64], !P0 ;  /* 0x0cc00000060a9fae */ /* 0x0001e4000c101d68 */
        /* <DEDUP_REMOVED lines=43> */
[----:B------:R-:W1:Y:S04]  /*ca70*/  SHFL.IDX PT, R6, R4, 0x6, 0x181f ;  /* 0x00d81f0004067f89 */ /* 0x000e6800000e0000 */
[----:B------:R-:W-:Y:S07]  /*ca80*/  SHFL.IDX PT, R4, R4, 0x7, 0x181f ;  /* 0x00f81f0004047f89 */ /* 0x000fee00000e0000 */
[----:B0-----:R-:W-:-:S05]  /*ca90*/  @!P1 LEA R7, P2, R20, R7, 0x1 ;  /* 0x0000000714079211 */ /* 0x001fca00078408ff */
[----:B-1----:R-:W-:-:S05]  /*caa0*/  @!P1 IMAD.X R6, RZ, RZ, R6, P2 ;  /* 0x000000ffff069224 */ /* 0x002fca00010e0606 */
[----:B------:R-:W-:-:S04]  /*cab0*/  @!P1 LOP3.LUT R7, R7, R6, RZ, 0x3c, !PT ;  /* 0x0000000607079212 */ /* 0x000fc800078e3cff */
[----:B------:R-:W-:-:S04]  /*cac0*/  @!P1 LOP3.LUT R6, R7, R6, RZ, 0x3c, !PT ;  /* 0x0000000607069212 */ /* 0x000fc800078e3cff */
[----:B------:R-:W-:-:S05]  /*cad0*/  @!P1 LOP3.LUT R7, R7, R6, RZ, 0x3c, !PT ;  /* 0x0000000607079212 */ /* 0x000fca00078e3cff */
[----:B------:R0:W-:Y:S04]  /*cae0*/  @!P1 LDGSTS.E.BYPASS.LTC128B.128 [R10+0xf400], desc[UR40][R6.64], !P0 ;  /* 0x0f400000060a9fae */ /* 0x0001e8000c101d68 */
[----:B0-----:R0:W1:Y:S02]  /*caf0*/  SHFL.IDX PT, R6, R0, 0x7, 0x181f ;  /* 0x00f81f0000067f89 */ /* 0x00106400000e0000 */
[----:B0-----:R-:W-:-:S05]  /*cb00*/  VIADD R0, R25, 0x80 ;  /* 0x0000008019007836 */ /* 0x001fca0000000000 */
[----:B------:R-:W-:Y:S01]  /*cb10*/  ISETP.GE.AND P2, PT, R0, R3, PT ;  /* 0x000000030000720c */ /* 0x000fe20003f46270 */
[----:B------:R-:W-:-:S05]  /*cb20*/  VIADD R0, R25, 0x70 ;  /* 0x0000007019007836 */ /* 0x000fca0000000000 */
[----:B------:R-:W-:Y:S02]  /*cb30*/  ISETP.GE.AND P1, PT, R0, R3, PT ;  /* 0x000000030000720c */ /* 0x000fe40003f26270 */
[----:B------:R-:W0:Y:S11]  /*cb40*/  SHFL.IDX PT, R0, R2, RZ, 0x181f ;  /* 0x00181fff02007589 */ /* 0x000e3600000e0000 */
[----:B-1----:R-:W-:-:S05]  /*cb50*/  @!P1 LEA R6, P3, R20, R6, 0x1 ;  /* 0x0000000614069211 */ /* 0x002fca00078608ff */
[----:B------:R-:W-:-:S04]  /*cb60*/  @!P1 IMAD.X R4, RZ, RZ, R4, P3 ;  /* 0x000000ffff049224 */ /* 0x000fc800018e0604 */
[----:B------:R-:W-:-:S05]  /*cb70*/  @!P1 IMAD.MOV.U32 R7, RZ, RZ, R4 ;  /* 0x000000ffff079224 */ /* 0x000fca00078e0004 */
[----:B------:R1:W-:Y:S02]  /*cb80*/  @!P1 LDGSTS.E.BYPASS.LTC128B.128 [R10+0xfc00], desc[UR40][R6.64], !P0 ;  /* 0x0fc00000060a9fae */ /* 0x0003e4000c101d68 */
[----:B-1----:R-:W-:-:S05]  /*cb90*/  @!P2 LEA R6, P1, R20, R8, 0x1 ;  /* 0x000000081406a211 */ /* 0x002fca00078208ff */
[----:B0-----:R-:W-:-:S04]  /*cba0*/  @!P2 IMAD.X R0, RZ, RZ, R0, P1 ;  /* 0x000000ffff00a224 */ /* 0x001fc800008e0600 */
[----:B------:R-:W-:Y:S02]  /*cbb0*/  @!P2 IMAD.MOV.U32 R7, RZ, RZ, R0 ;  /* 0x000000ffff07a224 */ /* 0x000fe400078e0000 */
[----:B------:R-:W-:-:S03]  /*cbc0*/  VIADD R0, R25, 0x90 ;  /* 0x0000009019007836 */ /* 0x000fc60000000000 */
[----:B------:R0:W-:Y:S02]  /*cbd0*/  @!P2 LDGSTS.E.BYPASS.LTC128B.128 [R10+0x10400], desc[UR40][R6.64], !P0 ;  /* 0x10400000060aafae */ /* 0x0001e4000c101d68 */
[----:B------:R-:W-:Y:S02]  /*cbe0*/  ISETP.GE.AND P1, PT, R0, R3, PT ;  /* 0x000000030000720c */ /* 0x000fe40003f26270 */
[----:B------:R-:W-:Y:S04]  /*cbf0*/  SHFL.IDX PT, R0, R2, 0x1, 0x181f ;  /* 0x00381f0002007f89 */ /* 0x000fe800000e0000 */
[----:B0-----:R-:W0:Y:S07]  /*cc00*/  SHFL.IDX PT, R6, R5, 0x1, 0x181f ;  /* 0x00381f0005067f89 */ /* 0x001e2e00000e0000 */
[----:B0-----:R-:W-:-:S05]  /*cc10*/  @!P1 LEA R6, P2, R20, R6, 0x1 ;  /* 0x0000000614069211 */ /* 0x001fca00078408ff */
[----:B------:R-:W-:-:S04]  /*cc20*/  @!P1 IMAD.X R0, RZ, RZ, R0, P2 ;  /* 0x000000ffff009224 */ /* 0x000fc800010e0600 */
        /* <DEDUP_REMOVED lines=9> */
[----:B------:R0:W1:Y:S04]  /*ccc0*/  SHFL.IDX PT, R0, R2, 0x3, 0x181f ;  /* 0x00781f0002007f89 */ /* 0x00006800000e0000 */
[----:B------:R0:W-:Y:S04]  /*ccd0*/  @!P1 LDGSTS.E.BYPASS.LTC128B.128 [R10+0x11400], desc[UR40][R6.64], !P0 ;  /* 0x11400000060a9fae */ /* 0x0001e8000c101d68 */
[----:B------:R0:W2:Y:S02]  /*cce0*/  SHFL.IDX PT, R2, R5, 0x3, 0x181f ;  /* 0x00781f0005027f89 */ /* 0x0000a400000e0000 */
.L_x_345:
[----:B------:R-:W-:Y:S02]  /*ccf0*/  VIADD R25, R25, 0xb0 ;  /* 0x000000b019197836 */ /* 0x000fe40000000000 */
[----:B------:R-:W-:-:S03]  /*cd00*/  VIADD R8, R17, 0x30800 ;  /* 0x0003080011087836 */ /* 0x000fc60000000000 */
[----:B------:R-:W-:-:S13]  /*cd10*/  ISETP.GE.AND P1, PT, R25, R3, PT ;  /* 0x000000031900720c */ /* 0x000fda0003f26270 */
[----:B0-2---:R-:W-:-:S05]  /*cd20*/  @!P1 LEA R2, P2, R20, R2, 0x1 ;  /* 0x0000000214029211 */ /* 0x005fca00078408ff */
[----:B-1----:R-:W-:-:S05]  /*cd30*/  @!P1 IMAD.X R3, RZ, RZ, R0, P2 ;  /* 0x000000ffff039224 */ /* 0x002fca00010e0600 */
[----:B------:R-:W-:Y:S01]  /*cd40*/  @!PT LDS RZ, [RZ] ;  /* 0x00000000fffff984 */ /* 0x000fe20000000800 */
[----:B------:R-:W-:Y:S01]  /*cd50*/  @!PT LDS RZ, [RZ] ;  /* 0x00000000fffff984 */ /* 0x000fe20000000800 */
[----:B------:R-:W-:Y:S01]  /*cd60*/  @!PT LDS RZ, [RZ] ;  /* 0x00000000fffff984 */ /* 0x000fe20000000800 */
[----:B------:R0:W-:Y:S01]  /*cd70*/  @!P1 LDGSTS.E.BYPASS.LTC128B.128 [R10+0x11c00], desc[UR40][R2.64], !P0 ;  /* 0x11c00000020a9fae */ /* 0x0001e2000c101d68 */
[----:B------:R-:W-:Y:S01]  /*cd80*/  PLOP3.LUT P0, PT, PT, PT, PT, 0x80, 0x0 ;  /* 0x000000000000781c */ /* 0x000fe20003f0f070 */
[----:B------:R-:W-:-:S12]  /*cd90*/  NOP ;  /* 0x0000000000007918 */ /* 0x000fd80000000000 */
.L_x_233:
[----:B------:R-:W-:Y:S02]  /*cda0*/  PLOP3.LUT P1, PT, P1, P0, PT, 0xa2, 0x0 ;  /* 0x000000000000781c */ /* 0x000fe40000f21472 */
[----:B------:R-:W-:-:S08]  /*cdb0*/  @P0 R2UR P1, UR4, R17 ;  /* 0x00000000110402ca */ /* 0x000fd00000020000 */
[----:B------:R-:W-:-:S05]  /*cdc0*/  @P0 PLOP3.LUT P0, PT, P1, PT, PT, 0x80, 0x0 ;  /* 0x000000000000081c */ /* 0x000fca0000f0f070 */
[----:B------:R-:W-:Y:S01]  /*cdd0*/  @!P1 SYNCS.ARRIVE.TRANS64.RED.A0T1 RZ, [UR4+0x30800], RZ ;  /* 0x030800ffffff99a7 */ /* 0x000fe20008200404 */
[----:B------:R-:W-:Y:S07]  /*cde0*/  @!P1 ARRIVES.LDGSTSBAR.64.TRANSCNT [UR4+0x30800] ;  /* 0x03080000ff0099b0 */ /* 0x000fee0008000a84 */
[----:B------:R-:W-:Y:S05]  /*cdf0*/  @P0 BRA.U.ANY `(.L_x_233) ;  /* 0xfffffffd00e80947 */ /* 0x000fea000393ffff */
[----:B0-----:R-:W2:Y:S02]  /*ce00*/  LDL.LU R2, [R1+0x34] ;  /* 0x0000340001027983 */ /* 0x001ea40000300800 */
[----:B--2---:R-:W-:-:S05]  /*ce10*/  VIADD R2, R2, 0x1 ;  /* 0x0000000102027836 */ /* 0x004fca0000000000 */
[----:B------:R0:W-:Y:S01]  /*ce20*/  STL [R1+0x34], R2 ;  /* 0x0000340201007387 */ /* 0x0001e20000100800 */
[----:B------:R-:W-:-:S04]  /*ce30*/  LEA.HI R0, R2, R2, RZ, 0x1 ;  /* 0x0000000202007211 */ /* 0x000fc800078f08ff */
[----:B------:R-:W-:-:S05]  /*ce40*/  LOP3.LUT R0, R0, 0xfffffffe, RZ, 0xc0, !PT ;  /* 0xfffffffe00007812 */ /* 0x000fca00078ec0ff */
[----:B------:R-:W-:-:S05]  /*ce50*/  IMAD.IADD R0, R2, 0x1, -R0 ;  /* 0x0000000102007824 */ /* 0x000fca00078e0a00 */
[----:B------:R-:W-:Y:S01]  /*ce60*/  SHF.L.U32 R0, R0, 0x1f, RZ ;  /* 0x0000001f00007819 */ /* 0x000fe200000006ff */
[----:B------:R-:W-:Y:S01]  /*ce70*/  NOP ;  /* 0x0000000000007918 */ /* 0x000fe20000000000 */
[----:B------:R0:W-:Y:S01]  /*ce80*/  SYNCS.ARRIVE.TRANS64.A1T0 RZ, [R17+URZ+0x30800], RZ ;  /* 0x030800ff11ff79a7 */ /* 0x0001e2000810003f */
[----:B------:R-:W-:Y:S01]  /*ce90*/  BSSY B0, `(.L_x_234) ;  /* 0x0000003000007945 */ /* 0x000fe20003800000 */
[----:B------:R-:W1:Y:S03]  /*cea0*/  SYNCS.PHASECHK.TRANS64.TRYWAIT P0, [R17+URZ+0x30820], R0 ;  /* 0x03082000110075a7 */ /* 0x000e66000800017f */
[----:B01----:R-:W-:Y:S05]  /*ceb0*/  @!P0 BRA `(.L_x_235) ;  /* 0x0000003c00a08947 */ /* 0x003fea0003800000 */
.L_x_346:
[----:B------:R-:W-:Y:S05]  /*cec0*/  BSYNC B0 ;  /* 0x0000000000007941 */ /* 0x000fea0003800000 */
.L_x_234:
[----:B------:R-:W0:Y:S04]  /*ced0*/  LDL R2, [R1+0x1c] ;  /* 0x00001c0001027983 */ /* 0x000e280000100800 */
[----:B------:R-:W2:Y:S01]  /*cee0*/  LDL R3, [R1+0x4] ;  /* 0x0000040001037983 */ /* 0x000ea20000100800 */
[----:B------:R-:W-:Y:S01]  /*cef0*/  BSSY B0, `(.L_x_236) ;  /* 0x0000175000007945 */ /* 0x000fe20003800000 */
[----:B0-----:R-:W-:-:S05]  /*cf00*/  VIADD R0, R2, 0xfffffffe ;  /* 0xfffffffe02007836 */ /* 0x001fca0000000000 */
[----:B--2---:R-:W-:-:S13]  /*cf10*/  ISETP.GE.AND P0, PT, R0, R3, PT ;  /* 0x000000030000720c */ /* 0x004fda0003f06270 */
[----:B------:R-:W-:Y:S05]  /*cf20*/  @!P0 BRA `(.L_x_237) ;  /* 0x0000001400c48947 */ /* 0x000fea0003800000 */
[----:B------:R-:W2:Y:S04]  /*cf30*/  LDL.LU R2, [R1+0x38] ;  /* 0x0000380001027983 */ /* 0x000ea80000300800 */
[----:B------:R-:W3:Y:S04]  /*cf40*/  LDL.LU R5, [R1+0x18] ;  /* 0x0000180001057983 */ /* 0x000ee80000300800 */
[----:B------:R-:W4:Y:S01]  /*cf50*/  LDL.LU R4, [R1+0x24] ;  /* 0x0000240001047983 */ /* 0x000f220000300800 */
[----:B------:R-:W-:Y:S01]  /*cf60*/  LOP3.LUT R7, RZ, R3, RZ, 0x33, !PT ;  /* 0x00000003ff077212 */ /* 0x000fe200078e33ff */
[----:B------:R-:W-:Y:S01]  /*cf70*/  BSSY B2, `(.L_x_238) ;  /* 0x0000080000027945 */ /* 0x000fe20003800000 */
[----:B--2---:R-:W-:-:S04]  /*cf80*/  VIADD R2, R2, 0x1 ;  /* 0x0000000102027836 */ /* 0x004fc80000000000 */
[----:B---3--:R-:W-:-:S05]  /*cf90*/  IMAD R2, R2, R5, RZ ;  /* 0x0000000502027224 */ /* 0x008fca00078e02ff */
[----:B----4-:R-:W-:-:S05]  /*cfa0*/  VIMNMX R9, R4, R2, PT ;  /* 0x0000000204097248 */ /* 0x010fca0003fe0100 */
[----:B------:R-:W-:-:S05]  /*cfb0*/  IMAD.MOV R2, RZ, RZ, -R9 ;  /* 0x000000ffff027224 */ /* 0x000fca00078e0a09 */
[----:B------:R-:W-:-:S05]  /*cfc0*/  VIADDMNMX R7, R2, 0x1, R7, !PT ;  /* 0x0000000102077846 */ /* 0x000fca0007800107 */
[----:B------:R-:W-:-:S05]  /*cfd0*/  IMAD.IADD R2, R9, 0x1, R7 ;  /* 0x0000000109027824 */ /* 0x000fca00078e0207 */
[----:B------:R-:W-:-:S04]  /*cfe0*/  LOP3.LUT R2, R2, 0x1, RZ, 0xc0, !PT ;  /* 0x0000000102027812 */ /* 0x000fc800078ec0ff */
[----:B------:R-:W-:-:S13]  /*cff0*/  ISETP.NE.U32.AND P0, PT, R2, 0x1, PT ;  /* 0x000000010200780c */ /* 0x000fda0003f05070 */
[----:B------:R-:W-:Y:S05]  /*d000*/  @P0 BRA `(.L_x_239) ;  /* 0x0000000400d80947 */ /* 0x000fea0003800000 */
[----:B------:R-:W-:Y:S01]  /*d010*/  LOP3.LUT P1, RZ, R29, 0x1, RZ, 0xc0, !PT ;  /* 0x000000011dff7812 */ /* 0x000fe2000782c0ff */
[----:B------:R-:W-:Y:S01]  /*d020*/  VIADD R6, R18, 0x1 ;  /* 0x0000000112067836 */ /* 0x000fe20000000000 */
[----:B------:R-:W-:Y:S04]  /*d030*/  BSSY B1, `(.L_x_240) ;  /* 0x000006f000017945 */ /* 0x000fe80003800000 */
[----:B------:R-:W-:-:S04]  /*d040*/  ISETP.NE.AND P0, PT, R6, 0x2, PT ;  /* 0x000000020600780c */ /* 0x000fc80003f05270 */
[----:B------:R-:W-:Y:S02]  /*d050*/  SEL R3, RZ, 0x1, P0 ;  /* 0x00000001ff037807 */ /* 0x000fe40000000000 */
[----:B------:R-:W-:Y:S02]  /*d060*/  SEL R6, R6, RZ, P0 ;  /* 0x000000ff06067207 */ /* 0x000fe40000000000 */
[----:B------:R-:W-:Y:S01]  /*d070*/  LOP3.LUT R10, R28, R3, RZ, 0x3c, !PT ;  /* 0x000000031c0a7212 */ /* 0x000fe200078e3cff */
[----:B------:R-:W-:Y:S06]  /*d080*/  @!P1 BRA `(.L_x_241) ;  /* 0x0000000400a49947 */ /* 0x000fec0003800000 */
[----:B------:R-:W-:Y:S01]  /*d090*/  ULDC.64 UR4, c[0x0][0x418] ;  /* 0x0001060000047ab9 */ /* 0x000fe20000000a00 */
[----:B------:R-:W-:Y:S01]  /*d0a0*/  IMAD.MOV.U32 R4, RZ, RZ, R19 ;  /* 0x000000ffff047224 */ /* 0x000fe200078e0013 */
[----:B------:R-:W-:-:S04]  /*d0b0*/  ISETP.NE.U32.AND P0, PT, RZ, UR4, PT ;  /* 0x00000004ff007c0c */ /* 0x000fc8000bf05070 */
[----:B------:R-:W-:-:S13]  /*d0c0*/  ISETP.NE.AND.EX P0, PT, RZ, UR5, PT, P0 ;  /* 0x00000005ff007c0c */ /* 0x000fda000bf05300 */
[----:B------:R-:W-:Y:S05]  /*d0d0*/  @!P0 BRA `(.L_x_242) ;  /* 0x0000000000488947 */ /* 0x000fea0003800000 */
[----:B------:R-:W2:Y:S01]  /*d0e0*/  LDL R11, [R1] ;  /* 0x00000000010b7983 */ /* 0x000ea20000100800 */
[----:B------:R-:W0:Y:S01]  /*d0f0*/  LDC R5, c[0x0][0x43c] ;  /* 0x00010f00ff057b82 */ /* 0x000e220000000800 */
[----:B------:R-:W-:Y:S01]  /*d100*/  ULDC.64 UR6, c[0x0][0x428] ;  /* 0x00010a0000067ab9 */ /* 0x000fe20000000a00 */
[----:B0-----:R-:W-:-:S13]  /*d110*/  ISETP.NE.AND P0, PT, R5, 0x1, PT ;  /* 0x000000010500780c */ /* 0x001fda0003f05270 */
[----:B------:R-:W0:Y:S02]  /*d120*/  @P0 LDC.64 R2, c[0x0][0x440] ;  /* 0x00011000ff020b82 */ /* 0x000e240000000a00 */
[----:B0-----:R-:W-:-:S04]  /*d130*/  @P0 IMAD.HI.U32 R4, R0, R2, RZ ;  /* 0x0000000200040227 */ /* 0x001fc800078e00ff */
[----:B------:R-:W-:Y:S01]  /*d140*/  IMAD.MOV.U32 R2, RZ, RZ, R0 ;  /* 0x000000ffff027224 */ /* 0x000fe200078e0000 */
[----:B------:R-:W-:-:S05]  /*d150*/  @P0 SHF.R.U32.HI R2, RZ, R3, R4 ;  /* 0x00000003ff020219 */ /* 0x000fca0000011604 */
[----:B------:R-:W-:-:S04]  /*d160*/  IMAD.MOV R3, RZ, RZ, -R2 ;  /* 0x000000ffff037224 */ /* 0x000fc800078e0a02 */
[----:B------:R-:W-:Y:S01]  /*d170*/  IMAD R0, R5, R3, R0 ;  /* 0x0000000305007224 */ /* 0x000fe200078e0200 */
[----:B------:R-:W-:-:S03]  /*d180*/  SHF.R.S32.HI R3, RZ, 0x1f, R2 ;  /* 0x0000001fff037819 */ /* 0x000fc60000011402 */
[----:B------:R-:W-:-:S04]  /*d190*/  IMAD.WIDE.U32 R2, R23, UR6, R2 ;  /* 0x0000000617027c25 */ /* 0x000fc8000f8e0002 */
[----:B--2---:R-:W-:-:S04]  /*d1a0*/  IMAD R4, R11, UR6, RZ ;  /* 0x000000060b047c24 */ /* 0x004fc8000f8e02ff */
[----:B------:R-:W-:-:S04]  /*d1b0*/  IMAD R4, R23, UR7, R4 ;  /* 0x0000000717047c24 */ /* 0x000fc8000f8e0204 */
[----:B------:R-:W-:Y:S01]  /*d1c0*/  IMAD.IADD R3, R4, 0x1, R3 ;  /* 0x0000000104037824 */ /* 0x000fe200078e0203 */
[----:B------:R-:W-:-:S04]  /*d1d0*/  LEA R4, P0, R2, UR4, 0x2 ;  /* 0x0000000402047c11 */ /* 0x000fc8000f8010ff */
[----:B------:R-:W-:-:S05]  /*d1e0*/  LEA.HI.X R5, R2, UR5, R3, 0x2, P0 ;  /* 0x0000000502057c11 */ /* 0x000fca00080f1403 */
[----:B------:R0:W5:Y:S04]  /*d1f0*/  LDG.E R4, desc[UR40][R4.64] ;  /* 0x0000002804047981 */ /* 0x000168000c1e1900 */
.L_x_242:
[----:B------:R-:W-:Y:S01]  /*d200*/  IMAD R2, R6, 0x8, R17 ;  /* 0x0000000806027824 */ /* 0x000fe200078e0211 */
[----:B------:R-:W-:Y:S01]  /*d210*/  SHF.L.U32 R3, R10, 0x1f, RZ ;  /* 0x0000001f0a037819 */ /* 0x000fe200000006ff */
[----:B------:R-:W-:Y:S03]  /*d220*/  BSSY B3, `(.L_x_243) ;  /* 0x0000003000037945 */ /* 0x000fe60003800000 */
[----:B------:R-:W1:Y:S02]  /*d230*/  SYNCS.PHASECHK.TRANS64.TRYWAIT P0, [R2+URZ+0x30840], R3 ;  /* 0x03084003020075a7 */ /* 0x000e64000800017f */
[----:B-1----:R-:W-:Y:S05]  /*d240*/  @!P0 BRA `(.L_x_244) ;  /* 0x0000003800d08947 */ /* 0x002fea0003800000 */
.L_x_347:
[----:B------:R-:W-:Y:S05]  /*d250*/  BSYNC B3 ;  /* 0x0000000000037941 */ /* 0x000fea0003800000 */
.L_x_243:
[----:B0-----:R-:W0:Y:S01]  /*d260*/  S2R R5, SR_TID.X ;  /* 0x0000000000057919 */ /* 0x001e220000002100 */
[----:B------:R-:W-:Y:S01]  /*d270*/  BSSY B3, `(.L_x_245) ;  /* 0x000000b000037945 */ /* 0x000fe20003800000 */
[----:B0-----:R-:W-:-:S04]  /*d280*/  LOP3.LUT R5, R5, 0x7f, RZ, 0xc0, !PT ;  /* 0x0000007f05057812 */ /* 0x001fc800078ec0ff */
[----:B------:R-:W-:-:S13]  /*d290*/  ISETP.NE.AND P1, PT, R5, RZ, PT ;  /* 0x000000ff0500720c */ /* 0x000fda0003f25270 */
[----:B------:R-:W-:Y:S05]  /*d2a0*/  @P1 BRA `(.L_x_246) ;  /* 0x00000000001c1947 */ /* 0x000fea0003800000 */
[----:B------:R-:W0:Y:S01]  /*d2b0*/  S2R R5, SR_TID.X ;  /* 0x0000000000057919 */ /* 0x000e220000002100 */
[----:B-1----:R-:W-:-:S04]  /*d2c0*/  IMAD.MOV.U32 R3, RZ, RZ, 0x6000 ;  /* 0x00006000ff037424 */ /* 0x002fc800078e00ff */
[----:B------:R2:W-:Y:S01]  /*d2d0*/  SYNCS.ARRIVE.TRANS64 RZ, [R2+URZ+0x30830], R3 ;  /* 0x0308300302ff79a7 */ /* 0x0005e2000800003f */
[----:B0-----:R-:W-:-:S04]  /*d2e0*/  LOP3.LUT R5, R5, 0x1f, RZ, 0xc0, !PT ;  /* 0x0000001f05057812 */ /* 0x001fc800078ec0ff */
[----:B------:R-:W-:-:S13]  /*d2f0*/  ISETP.NE.AND P0, PT, R5, RZ, PT ;  /* 0x000000ff0500720c */ /* 0x000fda0003f05270 */
[----:B--2---:R-:W-:Y:S05]  /*d300*/  @!P0 BRA `(.L_x_246) ;  /* 0x0000000000048947 */ /* 0x004fea0003800000 */
[----:B------:R-:W-:Y:S01]  /*d310*/  BPT.TRAP 0x1 ;  /* 0x000000040000795c */ /* 0x000fe20000300000 */
.L_x_246:
[----:B------:R-:W-:Y:S05]  /*d320*/  BSYNC B3 ;  /* 0x0000000000037941 */ /* 0x000fea0003800000 */
.L_x_245:
[----:B------:R-:W-:Y:S01]  /*d330*/  IMAD.MOV.U32 R11, RZ, RZ, RZ ;  /* 0x000000ffff0b7224 */ /* 0x000fe200078e00ff */
[----:B------:R-:W-:Y:S01]  /*d340*/  UIADD3 UR4, UP0, UR38, 0x370, URZ ;  /* 0x0000037026047890 */ /* 0x000fe2000ff1e03f */
[----:B-1----:R-:W-:Y:S01]  /*d350*/  IMAD R3, R6, 0x6000, R17 ;  /* 0x0000600006037824 */ /* 0x002fe200078e0211 */
[----:B------:R-:W-:Y:S01]  /*d360*/  PLOP3.LUT P0, PT, PT, PT, PT, 0x80, 0x0 ;  /* 0x000000000000781c */ /* 0x000fe20003f0f070 */
[----:B------:R-:W-:Y:S01]  /*d370*/  VIADD R2, R2, 0x30830 ;  /* 0x0003083002027836 */ /* 0x000fe20000000000 */
[----:B------:R-:W-:Y:S01]  /*d380*/  R2UR UR10, R11 ;  /* 0x000000000b0a72ca */ /* 0x000fe200000e0000 */
[----:B------:R-:W-:Y:S01]  /*d390*/  VIADD R3, R3, 0x12400 ;  /* 0x0001240003037836 */ /* 0x000fe20000000000 */
[----:B------:R-:W-:Y:S01]  /*d3a0*/  UIADD3.X UR5, URZ, UR39, URZ, UP0, !UPT ;  /* 0x000000273f057290 */ /* 0x000fe200087fe43f */
[----:B------:R-:W-:Y:S01]  /*d3b0*/  IMAD R5, R0, 0xc0, R26 ;  /* 0x000000c000057824 */ /* 0x000fe200078e021a */
[----:B------:R-:W-:Y:S01]  /*d3c0*/  UMOV UR6, 0x0 ;  /* 0x0000000000067882 */ /* 0x000fe20000000000 */
[----:B------:R-:W-:-:S10]  /*d3d0*/  UMOV UR7, 0x14f00000 ;  /* 0x14f0000000077882 */ /* 0x000fd40000000000 */
.L_x_247:
[----:B------:R-:W-:-:S13]  /*d3e0*/  @P0 ELECT P2, URZ, PT ;  /* 0x00000000003f082f */ /* 0x000fda0003840000 */
[----:B-----5:R-:W-:Y:S02]  /*d3f0*/  @P2 R2UR UR13, R4 ;  /* 0x00000000040d22ca */ /* 0x020fe400000e0000 */
[----:B------:R-:W-:Y:S02]  /*d400*/  @P2 R2UR UR12, R16 ;  /* 0x00000000100c22ca */ /* 0x000fe400000e0000 */
[----:B------:R-:W-:Y:S02]  /*d410*/  @P2 R2UR UR11, R5 ;  /* 0x00000000050b22ca */ /* 0x000fe400000e0000 */
[----:B------:R-:W-:Y:S02]  /*d420*/  @P2 R2UR UR9, R2 ;  /* 0x00000000020922ca */ /* 0x000fe400000e0000 */
[----:B------:R-:W-:Y:S02]  /*d430*/  @P2 R2UR UR8, R3 ;  /* 0x00000000030822ca */ /* 0x000fe400000e0000 */
[----:B------:R-:W-:-:S02]  /*d440*/  @P2 PLOP3.LUT P0, PT, P2, PT, PT, 0x8, 0x0 ;  /* 0x000000000000281c */ /* 0x000fc4000170e170 */
[----:B------:R-:W-:-:S09]  /*d450*/  PLOP3.LUT P2, PT, PT, PT, PT, 0x8, 0x0 ;  /* 0x000000000000781c */ /* 0x000fd20003f4e170 */
[----:B------:R0:W-:Y:S02]  /*d460*/  UTMALDG.4D [UR8], [UR4], desc[UR6] ;  /* 0x00000608040075b4 */ /* 0x0001e40008019000 */
[----:B0-----:R-:W-:Y:S05]  /*d470*/  @P0 BRA.U.ANY `(.L_x_247) ;  /* 0xfffffffd00d80947 */ /* 0x001fea000393ffff */
[----:B------:R-:W-:Y:S01]  /*d480*/  SHF.L.U32 R2, R28, 0x1f, RZ ;  /* 0x0000001f1c027819 */ /* 0x000fe200000006ff */
[----:B------:R-:W-:Y:S01]  /*d490*/  IMAD R3, R18, 0x8, R8 ;  /* 0x0000000812037824 */ /* 0x000fe200078e0208 */
[----:B------:R-:W-:Y:S03]  /*d4a0*/  BSSY B3, `(.L_x_248) ;  /* 0x0000003000037945 */ /* 0x000fe60003800000 */
[----:B------:R-:W0:Y:S02]  /*d4b0*/  SYNCS.PHASECHK.TRANS64.TRYWAIT P0, [R3+URZ+0x60], R2 ;  /* 0x00006002030075a7 */ /* 0x000e24000800017f */
[----:B0-----:R-:W-:Y:S05]  /*d4c0*/  @!P0 BRA `(.L_x_249) ;  /* 0x0000003800448947 */ /* 0x001fea0003800000 */
.L_x_348:
[----:B------:R-:W-:Y:S05]  /*d4d0*/  BSYNC B3 ;  /* 0x0000000000037941 */ /* 0x000fea0003800000 */
.L_x_248:
[----:B------:R-:W-:Y:S01]  /*d4e0*/  BSSY B3, `(.L_x_250) ;  /* 0x000000c000037945 */ /* 0x000fe20003800000 */
[----:B------:R-:W-:Y:S02]  /*d4f0*/  IMAD.MOV.U32 R12, RZ, RZ, 0x0 ;  /* 0x00000000ff0c7424 */ /* 0x000fe400078e00ff */
[----:B------:R-:W-:Y:S01]  /*d500*/  IMAD.MOV.U32 R13, RZ, RZ, 0x14f00000 ;  /* 0x14f00000ff0d7424 */ /* 0x000fe200078e00ff */
[----:B------:R-:W-:Y:S06]  /*d510*/  @P1 BRA `(.L_x_251) ;  /* 0x0000000000201947 */ /* 0x000fec0003800000 */
[----:B------:R-:W1:Y:S01]  /*d520*/  S2R R5, SR_TID.X ;  /* 0x0000000000057919 */ /* 0x000e620000002100 */
[----:B0-----:R-:W-:Y:S02]  /*d530*/  IMAD R2, R18, 0x8, R17 ;  /* 0x0000000812027824 */ /* 0x001fe400078e0211 */
[----:B------:R-:W-:-:S04]  /*d540*/  IMAD.MOV.U32 R3, RZ, RZ, 0x6000 ;  /* 0x00006000ff037424 */ /* 0x000fc800078e00ff */
[----:B------:R2:W-:Y:S01]  /*d550*/  SYNCS.ARRIVE.TRANS64 RZ, [R2+URZ+0x30850], R3 ;  /* 0x0308500302ff79a7 */ /* 0x0005e2000800003f */
[----:B-1----:R-:W-:-:S04]  /*d560*/  LOP3.LUT R5, R5, 0x1f, RZ, 0xc0, !PT ;  /* 0x0000001f05057812 */ /* 0x002fc800078ec0ff */
[----:B------:R-:W-:-:S13]  /*d570*/  ISETP.NE.AND P0, PT, R5, RZ, PT ;  /* 0x000000ff0500720c */ /* 0x000fda0003f05270 */
[----:B--2---:R-:W-:Y:S05]  /*d580*/  @!P0 BRA `(.L_x_251) ;  /* 0x0000000000048947 */ /* 0x004fea0003800000 */
[----:B------:R-:W-:Y:S01]  /*d590*/  BPT.TRAP 0x1 ;  /* 0x000000040000795c */ /* 0x000fe20000300000 */
.L_x_251:
[----:B------:R-:W-:Y:S05]  /*d5a0*/  BSYNC B3 ;  /* 0x0000000000037941 */ /* 0x000fea0003800000 */
.L_x_250:
[----:B------:R-:W-:Y:S01]  /*d5b0*/  R2UR UR10, R11 ;  /* 0x000000000b0a72ca */ /* 0x000fe200000e0000 */
[--C-:B0-----:R-:W-:Y:S01]  /*d5c0*/  IMAD R2, R18, 0x6000, R17.reuse ;  /* 0x0000600012027824 */ /* 0x101fe200078e0211 */
[----:B------:R-:W-:Y:S01]  /*d5d0*/  R2UR UR6, R12 ;  /* 0x000000000c0672ca */ /* 0x000fe200000e0000 */
[----:B------:R-:W-:Y:S01]  /*d5e0*/  IMAD R3, R18, 0x8, R17 ;  /* 0x0000000812037824 */ /* 0x000fe200078e0211 */
[----:B------:R-:W-:Y:S01]  /*d5f0*/  R2UR UR7, R13 ;  /* 0x000000000d0772ca */ /* 0x000fe200000e0000 */
[----:B------:R-:W-:Y:S01]  /*d600*/  UIADD3 UR4, UP0, UR38, 0x470, URZ ;  /* 0x0000047026047890 */ /* 0x000fe2000ff1e03f */
[----:B------:R-:W-:Y:S01]  /*d610*/  PLOP3.LUT P0, PT, PT, PT, PT, 0x80, 0x0 ;  /* 0x000000000000781c */ /* 0x000fe20003f0f070 */
[----:B------:R-:W-:Y:S02]  /*d620*/  IMAD R5, R22, 0xc0, R26 ;  /* 0x000000c016057824 */ /* 0x000fe400078e021a */
[----:B------:R-:W-:Y:S01]  /*d630*/  VIADD R2, R2, 0x400 ;  /* 0x0000040002027836 */ /* 0x000fe20000000000 */
[----:B------:R-:W-:Y:S01]  /*d640*/  UIADD3.X UR5, URZ, UR39, URZ, UP0, !UPT ;  /* 0x000000273f057290 */ /* 0x000fe200087fe43f */
[----:B------:R-:W-:-:S11]  /*d650*/  VIADD R3, R3, 0x30850 ;  /* 0x0003085003037836 */ /* 0x000fd60000000000 */
.L_x_252:
[----:B------:R-:W-:-:S13]  /*d660*/  @P0 ELECT P1, URZ, PT ;  /* 0x00000000003f082f */ /* 0x000fda0003820000 */
[----:B------:R-:W-:Y:S02]  /*d670*/  @P1 R2UR UR13, R19 ;  /* 0x00000000130d12ca */ /* 0x000fe400000e0000 */
        /* <DEDUP_REMOVED lines=8> */
[----:B------:R-:W-:Y:S02]  /*d700*/  IMAD.MOV.U32 R19, RZ, RZ, R4 ;  /* 0x000000ffff137224 */ /* 0x000fe400078e0004 */
[----:B------:R-:W-:-:S07]  /*d710*/  IMAD.MOV.U32 R22, RZ, RZ, R0 ;  /* 0x000000ffff167224 */ /* 0x000fce00078e0000 */
.L_x_241:
[----:B------:R-:W-:Y:S05]  /*d720*/  BSYNC B1 ;  /* 0x0000000000017941 */ /* 0x000fea0003800000 */
.L_x_240:
[----:B------:R-:W2:Y:S01]  /*d730*/  LDL.LU R0, [R1+0x1c] ;  /* 0x00001c0001007983 */ /* 0x000ea20000300800 */
[----:B------:R-:W-:Y:S02]  /*d740*/  IMAD.MOV.U32 R28, RZ, RZ, R10 ;  /* 0x000000ffff1c7224 */ /* 0x000fe400078e000a */
[----:B------:R-:W-:Y:S02]  /*d750*/  IMAD.MOV.U32 R18, RZ, RZ, R6 ;  /* 0x000000ffff127224 */ /* 0x000fe400078e0006 */
[----:B--2---:R-:W-:-:S07]  /*d760*/  VIADD R0, R0, 0xfffffffd ;  /* 0xfffffffd00007836 */ /* 0x004fce0000000000 */
.L_x_239:
[----:B------:R-:W-:Y:S05]  /*d770*/  BSYNC B2 ;  /* 0x0000000000027941 */ /* 0x000fea0003800000 */
.L_x_238:
[----:B------:R-:W-:Y:S01]  /*d780*/  VIADD R7, R7, 0xfffffffe ;  /* 0xfffffffe07077836 */ /* 0x000fe20000000000 */
[----:B------:R-:W-:-:S04]  /*d790*/  LOP3.LUT R2, RZ, R9, RZ, 0x33, !PT ;  /* 0x00000009ff027212 */ /* 0x000fc800078e33ff */
[----:B------:R-:W-:-:S13]  /*d7a0*/  ISETP.NE.AND P0, PT, R7, R2, PT ;  /* 0x000000020700720c */ /* 0x000fda0003f05270 */
[----:B------:R-:W-:Y:S05]  /*d7b0*/  @!P0 BRA `(.L_x_237) ;  /* 0x0000000c00a08947 */ /* 0x000fea0003800000 */
[----:B------:R-:W-:-:S07]  /*d7c0*/  IMAD.MOV.U32 R4, RZ, RZ, R19 ;  /* 0x000000ffff047224 */ /* 0x000fce00078e0013 */
.L_x_279:
[----:B------:R-:W-:Y:S01]  /*d7d0*/  LOP3.LUT P1, RZ, R29, 0x1, RZ, 0xc0, !PT ;  /* 0x000000011dff7812 */ /* 0x000fe2000782c0ff */
[----:B------:R-:W-:Y:S01]  /*d7e0*/  VIADD R6, R18, 0x1 ;  /* 0x0000000112067836 */ /* 0x000fe20000000000 */
[----:B------:R-:W-:Y:S05]  /*d7f0*/  YIELD ;  /* 0x0000000000007946 */ /* 0x000fea0003800000 */
[----:B------:R-:W-:Y:S01]  /*d800*/  ISETP.NE.AND P0, PT, R6, 0x2, PT ;  /* 0x000000020600780c */ /* 0x000fe20003f05270 */
[----:B------:R-:W-:Y:S03]  /*d810*/  BSSY B1, `(.L_x_253) ;  /* 0x000006c000017945 */ /* 0x000fe60003800000 */
[----:B------:R-:W-:-:S02]  /*d820*/  SEL R7, RZ, 0x1, P0 ;  /* 0x00000001ff077807 */ /* 0x000fc40000000000 */
        /* <DEDUP_REMOVED lines=26> */
.L_x_255:
[----:B------:R-:W-:Y:S01]  /*d9d0*/  IMAD R2, R6, 0x8, R17 ;  /* 0x0000000806027824 */ /* 0x000fe200078e0211 */
[----:B------:R-:W-:Y:S01]  /*d9e0*/  SHF.L.U32 R3, R7, 0x1f, RZ ;  /* 0x0000001f07037819 */ /* 0x000fe200000006ff */
[----:B------:R-:W-:Y:S03]  /*d9f0*/  BSSY B2, `(.L_x_256) ;  /* 0x0000003000027945 */ /* 0x000fe60003800000 */
[----:B------:R-:W1:Y:S02]  /*da00*/  SYNCS.PHASECHK.TRANS64.TRYWAIT P0, [R2+URZ+0x30840], R3 ;  /* 0x03084003020075a7 */ /* 0x000e64000800017f */
[----:B-1----:R-:W-:Y:S05]  /*da10*/  @!P0 BRA `(.L_x_257) ;  /* 0x0000003400048947 */ /* 0x002fea0003800000 */
.L_x_349:
[----:B------:R-:W-:Y:S05]  /*da20*/  BSYNC B2 ;  /* 0x0000000000027941 */ /* 0x000fea0003800000 */
.L_x_256:
        /* <DEDUP_REMOVED lines=12> */
.L_x_259:
[----:B------:R-:W-:Y:S05]  /*daf0*/  BSYNC B2 ;  /* 0x0000000000027941 */ /* 0x000fea0003800000 */
.L_x_258:
        /* <DEDUP_REMOVED lines=11> */
.L_x_260:
        /* <DEDUP_REMOVED lines=15> */
.L_x_350:
[----:B------:R-:W-:Y:S05]  /*dca0*/  BSYNC B2 ;  /* 0x0000000000027941 */ /* 0x000fea0003800000 */
.L_x_261:
[----:B------:R-:W-:Y:S01]  /*dcb0*/  BSSY B2, `(.L_x_263) ;  /* 0x000000b000027945 */ /* 0x000fe20003800000 */
[----:B------:R-:W-:Y:S02]  /*dcc0*/  IMAD.MOV.U32 R2, RZ, RZ, 0x0 ;  /* 0x00000000ff027424 */ /* 0x000fe400078e00ff */
[----:B------:R-:W-:Y:S01]  /*dcd0*/  IMAD.MOV.U32 R3, RZ, RZ, 0x14f00000 ;  /* 0x14f00000ff037424 */ /* 0x000fe200078e00ff */
[----:B------:R-:W-:Y:S06]  /*dce0*/  @P1 BRA `(.L_x_264) ;  /* 0x00000000001c1947 */ /* 0x000fec0003800000 */
[----:B------:R-:W1:Y:S02]  /*dcf0*/  S2R R11, SR_TID.X ;  /* 0x00000000000b7919 */ /* 0x000e640000002100 */
[----:B-1----:R-:W-:Y:S01]  /*dd00*/  LOP3.LUT R12, R11, 0x1f, RZ, 0xc0, !PT ;  /* 0x0000001f0b0c7812 */ /* 0x002fe200078ec0ff */
[----:B------:R-:W-:-:S03]  /*dd10*/  IMAD.MOV.U32 R11, RZ, RZ, 0x6000 ;  /* 0x00006000ff0b7424 */ /* 0x000fc600078e00ff */
[----:B------:R-:W-:Y:S01]  /*dd20*/  ISETP.NE.AND P0, PT, R12, RZ, PT ;  /* 0x000000ff0c00720c */ /* 0x000fe20003f05270 */
[----:B------:R1:W-:-:S12]  /*dd30*/  SYNCS.ARRIVE.TRANS64 RZ, [R10+URZ+0x50], R11 ;  /* 0x0000500b0aff79a7 */ /* 0x0003d8000800003f */
[----:B-1----:R-:W-:Y:S05]  /*dd40*/  @!P0 BRA `(.L_x_264) ;  /* 0x0000000000048947 */ /* 0x002fea0003800000 */
[----:B------:R-:W-:Y:S01]  /*dd50*/  BPT.TRAP 0x1 ;  /* 0x000000040000795c */ /* 0x000fe20000300000 */
.L_x_264:
[----:B------:R-:W-:Y:S05]  /*dd60*/  BSYNC B2 ;  /* 0x0000000000027941 */ /* 0x000fea0003800000 */
.L_x_263:
[----:B------:R-:W-:Y:S01]  /*dd70*/  R2UR UR10, R5 ;  /* 0x00000000050a72ca */ /* 0x000fe200000e0000 */
[----:B------:R-:W-:Y:S01]  /*dd80*/  IMAD R18, R18, 0x6000, R17 ;  /* 0x0000600012127824 */ /* 0x000fe200078e0211 */
[----:B------:R-:W-:Y:S01]  /*dd90*/  R2UR UR7, R3 ;  /* 0x00000000030772ca */ /* 0x000fe200000e0000 */
[----:B------:R-:W-:Y:S01]  /*dda0*/  UIADD3 UR4, UP0, UR38, 0x470, URZ ;  /* 0x0000047026047890 */ /* 0x000fe2000ff1e03f */
[----:B------:R-:W-:Y:S01]  /*ddb0*/  R2UR UR6, R2 ;  /* 0x00000000020672ca */ /* 0x000fe200000e0000 */
[----:B------:R-:W-:Y:S01]  /*ddc0*/  IMAD R2, R22, 0xc0, R26 ;  /* 0x000000c016027824 */ /* 0x000fe200078e021a */
[----:B------:R-:W-:Y:S01]  /*ddd0*/  PLOP3.LUT P0, PT, PT, PT, PT, 0x80, 0x0 ;  /* 0x000000000000781c */ /* 0x000fe20003f0f070 */
[----:B0-----:R-:W-:Y:S01]  /*dde0*/  VIADD R10, R10, 0x50 ;  /* 0x000000500a0a7836 */ /* 0x001fe20000000000 */
[----:B------:R-:W-:Y:S01]  /*ddf0*/  UIADD3.X UR5, URZ, UR39, URZ, UP0, !UPT ;  /* 0x000000273f057290 */ /* 0x000fe200087fe43f */
[----:B------:R-:W-:-:S11]  /*de00*/  VIADD R18, R18, 0x400 ;  /* 0x0000040012127836 */ /* 0x000fd60000000000 */
.L_x_265:
        /* <DEDUP_REMOVED lines=12> */
.L_x_254:
[----:B------:R-:W-:Y:S05]  /*ded0*/  BSYNC B1 ;  /* 0x0000000000017941 */ /* 0x000fea0003800000 */
.L_x_253:
[----:B------:R-:W-:Y:S01]  /*dee0*/  LOP3.LUT P1, RZ, R29, 0x1, RZ, 0xc0, !PT ;  /* 0x000000011dff7812 */ /* 0x000fe2000782c0ff */
[----:B------:R-:W-:Y:S01]  /*def0*/  VIADD R18, R6, 0x1 ;  /* 0x0000000106127836 */ /* 0x000fe20000000000 */
[----:B------:R-:W-:Y:S01]  /*df00*/  BSSY B1, `(.L_x_266) ;  /* 0x000006f000017945 */ /* 0x000fe20003800000 */
[----:B------:R-:W-:-:S03]  /*df10*/  VIADD R9, R0, 0xffffffff ;  /* 0xffffffff00097836 */ /* 0x000fc60000000000 */
        /* <DEDUP_REMOVED lines=28> */
.L_x_268:
[----:B------:R-:W-:Y:S01]  /*e0e0*/  IMAD R2, R18, 0x8, R17 ;  /* 0x0000000812027824 */ /* 0x000fe200078e0211 */
[----:B------:R-:W-:Y:S01]  /*e0f0*/  SHF.L.U32 R3, R28, 0x1f, RZ ;  /* 0x0000001f1c037819 */ /* 0x000fe200000006ff */
[----:B------:R-:W-:Y:S03]  /*e100*/  BSSY B2, `(.L_x_269) ;  /* 0x0000003000027945 */ /* 0x000fe60003800000 */
[----:B------:R-:W1:Y:S02]  /*e110*/  SYNCS.PHASECHK.TRANS64.TRYWAIT P0, [R2+URZ+0x30840], R3 ;  /* 0x03084003020075a7 */ /* 0x000e64000800017f */
[----:B-1----:R-:W-:Y:S05]  /*e120*/  @!P0 BRA `(.L_x_270) ;  /* 0x0000002c00688947 */ /* 0x002fea0003800000 */
.L_x_351:
[----:B------:R-:W-:Y:S05]  /*e130*/  BSYNC B2 ;  /* 0x0000000000027941 */ /* 0x000fea0003800000 */
.L_x_269:
        /* <DEDUP_REMOVED lines=12> */
.L_x_272:
[----:B------:R-:W-:Y:S05]  /*e200*/  BSYNC B2 ;  /* 0x0000000000027941 */ /* 0x000fea0003800000 */
.L_x_271:
[----:B------:R-:W-:Y:S01]  /*e210*/  IMAD.MOV.U32 R5, RZ, RZ, RZ ;  /* 0x000000ffff057224 */ /* 0x000fe200078e00ff */
[----:B------:R-:W-:Y:S01]  /*e220*/  UIADD3 UR4, UP0, UR38, 0x370, URZ ;  /* 0x0000037026047890 */ /* 0x000fe2000ff1e03f */
[C---:B-1----:R-:W-:Y:S01]  /*e230*/  IMAD R2, R18.reuse, 0x6000, R17 ;  /* 0x0000600012027824 */ /* 0x042fe200078e0211 */
[----:B------:R-:W-:Y:S01]  /*e240*/  PLOP3.LUT P0, PT, PT, PT, PT, 0x80, 0x0 ;  /* 0x000000000000781c */ /* 0x000fe20003f0f070 */
[----:B------:R-:W-:Y:S01]  /*e250*/  IMAD R3, R18, 0x8, R8 ;  /* 0x0000000812037824 */ /* 0x000fe200078e0208 */
[----:B------:R-:W-:Y:S01]  /*e260*/  R2UR UR10, R5 ;  /* 0x00000000050a72ca */ /* 0x000fe200000e0000 */
[----:B------:R-:W-:Y:S01]  /*e270*/  VIADD R2, R2, 0x12400 ;  /* 0x0001240002027836 */ /* 0x000fe20000000000 */
[----:B------:R-:W-:Y:S01]  /*e280*/  UIADD3.X UR5, URZ, UR39, URZ, UP0, !UPT ;  /* 0x000000273f057290 */ /* 0x000fe200087fe43f */
[----:B------:R-:W-:Y:S01]  /*e290*/  VIADD R3, R3, 0x30 ;  /* 0x0000003003037836 */ /* 0x000fe20000000000 */
[----:B------:R-:W-:Y:S01]  /*e2a0*/  UMOV UR6, 0x0 ;  /* 0x0000000000067882 */ /* 0x000fe20000000000 */
[----:B------:R-:W-:Y:S01]  /*e2b0*/  IMAD R11, R10, 0xc0, R26 ;  /* 0x000000c00a0b7824 */ /* 0x000fe200078e021a */
[----:B------:R-:W-:-:S09]  /*e2c0*/  UMOV UR7, 0x14f00000 ;  /* 0x14f0000000077882 */ /* 0x000fd20000000000 */
.L_x_273:
        /* <DEDUP_REMOVED lines=15> */
.L_x_352:
[----:B------:R-:W-:Y:S05]  /*e3c0*/  BSYNC B2 ;  /* 0x0000000000027941 */ /* 0x000fea0003800000 */
.L_x_274:
[----:B------:R-:W-:Y:S01]  /*e3d0*/  BSSY B2, `(.L_x_276) ;  /* 0x000000b000027945 */ /* 0x000fe20003800000 */
[----:B0-----:R-:W-:Y:S02]  /*e3e0*/  IMAD.MOV.U32 R2, RZ, RZ, 0x0 ;  /* 0x00000000ff027424 */ /* 0x001fe400078e00ff */
[----:B------:R-:W-:Y:S01]  /*e3f0*/  IMAD.MOV.U32 R3, RZ, RZ, 0x14f00000 ;  /* 0x14f00000ff037424 */ /* 0x000fe200078e00ff */
[----:B------:R-:W-:Y:S06]  /*e400*/  @P1 BRA `(.L_x_277) ;  /* 0x00000000001c1947 */ /* 0x000fec0003800000 */
[----:B------:R-:W0:Y:S02]  /*e410*/  S2R R11, SR_TID.X ;  /* 0x00000000000b7919 */ /* 0x000e240000002100 */
[----:B0-----:R-:W-:Y:S01]  /*e420*/  LOP3.LUT R12, R11, 0x1f, RZ, 0xc0, !PT ;  /* 0x0000001f0b0c7812 */ /* 0x001fe200078ec0ff */
[----:B------:R-:W-:-:S03]  /*e430*/  IMAD.MOV.U32 R11, RZ, RZ, 0x6000 ;  /* 0x00006000ff0b7424 */ /* 0x000fc600078e00ff */
[----:B------:R-:W-:Y:S01]  /*e440*/  ISETP.NE.AND P0, PT, R12, RZ, PT ;  /* 0x000000ff0c00720c */ /* 0x000fe20003f05270 */
[----:B------:R0:W-:-:S12]  /*e450*/  SYNCS.ARRIVE.TRANS64 RZ, [R7+URZ+0x50], R11 ;  /* 0x0000500b07ff79a7 */ /* 0x0001d8000800003f */
[----:B0-----:R-:W-:Y:S05]  /*e460*/  @!P0 BRA `(.L_x_277) ;  /* 0x0000000000048947 */ /* 0x001fea0003800000 */
[----:B------:R-:W-:Y:S01]  /*e470*/  BPT.TRAP 0x1 ;  /* 0x000000040000795c */ /* 0x000fe20000300000 */
.L_x_277:
[----:B------:R-:W-:Y:S05]  /*e480*/  BSYNC B2 ;  /* 0x0000000000027941 */ /* 0x000fea0003800000 */
.L_x_276:
[----:B------:R-:W-:Y:S01]  /*e490*/  R2UR UR10, R5 ;  /* 0x00000000050a72ca */ /* 0x000fe200000e0000 */
[----:B------:R-:W-:Y:S01]  /*e4a0*/  IMAD R6, R6, 0x6000, R17 ;  /* 0x0000600006067824 */ /* 0x000fe200078e0211 */
[----:B------:R-:W-:Y:S01]  /*e4b0*/  R2UR UR7, R3 ;  /* 0x00000000030772ca */ /* 0x000fe200000e0000 */
[----:B------:R-:W-:Y:S01]  /*e4c0*/  UIADD3 UR4, UP0, UR38, 0x470, URZ ;  /* 0x0000047026047890 */ /* 0x000fe2000ff1e03f */
[----:B------:R-:W-:Y:S01]  /*e4d0*/  R2UR UR6, R2 ;  /* 0x00000000020672ca */ /* 0x000fe200000e0000 */
[----:B------:R-:W-:Y:S01]  /*e4e0*/  IMAD R2, R22, 0xc0, R26 ;  /* 0x000000c016027824 */ /* 0x000fe200078e021a */
[----:B------:R-:W-:Y:S01]  /*e4f0*/  PLOP3.LUT P0, PT, PT, PT, PT, 0x80, 0x0 ;  /* 0x000000000000781c */ /* 0x000fe20003f0f070 */
[----:B------:R-:W-:Y:S01]  /*e500*/  VIADD R7, R7, 0x50 ;  /* 0x0000005007077836 */ /* 0x000fe20000000000 */
[----:B------:R-:W-:Y:S01]  /*e510*/  UIADD3.X UR5, URZ, UR39, URZ, UP0, !UPT ;  /* 0x000000273f057290 */ /* 0x000fe200087fe43f */
[----:B------:R-:W-:-:S11]  /*e520*/  VIADD R6, R6, 0x400 ;  /* 0x0000040006067836 */ /* 0x000fd60000000000 */
.L_x_278:
        /* <DEDUP_REMOVED lines=12> */
.L_x_267:
[----:B------:R-:W-:Y:S05]  /*e5f0*/  BSYNC B1 ;  /* 0x0000000000017941 */ /* 0x000fea0003800000 */
.L_x_266:
[----:B------:R-:W2:Y:S01]  /*e600*/  LDL R2, [R1+0x4] ;  /* 0x0000040001027983 */ /* 0x000ea20000100800 */
[----:B------:R-:W-:Y:S01]  /*e610*/  VIADD R0, R0, 0xfffffffe ;  /* 0xfffffffe00007836 */ /* 0x000fe20000000000 */
[----:B--2---:R-:W-:-:S13]  /*e620*/  ISETP.GT.AND P0, PT, R9, R2, PT ;  /* 0x000000020900720c */ /* 0x004fda0003f04270 */
[----:B------:R-:W-:Y:S05]  /*e630*/  @P0 BRA `(.L_x_279) ;  /* 0xfffffff000640947 */ /* 0x000fea000383ffff */
.L_x_237:
[----:B------:R-:W-:Y:S05]  /*e640*/  BSYNC B0 ;  /* 0x0000000000007941 */ /* 0x000fea0003800000 */
.L_x_236:
[----:B------:R-:W0:Y:S01]  /*e650*/  S2R R2, SR_TID.X ;  /* 0x0000000000027919 */ /* 0x000e220000002100 */
[----:B------:R-:W-:Y:S01]  /*e660*/  BSSY B0, `(.L_x_280) ;  /* 0x0000010000007945 */ /* 0x000fe20003800000 */
[----:B0-----:R-:W-:-:S04]  /*e670*/  LOP3.LUT R6, R2, 0x7f, RZ, 0xc0, !PT ;  /* 0x0000007f02067812 */ /* 0x001fc800078ec0ff */
[----:B------:R-:W-:-:S13]  /*e680*/  ISETP.NE.AND P0, PT, R6, RZ, PT ;  /* 0x000000ff0600720c */ /* 0x000fda0003f05270 */
[----:B------:R-:W-:Y:S05]  /*e690*/  @P0 BRA `(.L_x_281) ;  /* 0x0000000000300947 */ /* 0x000fea0003800000 */
[----:B------:R-:W0:Y:S01]  /*e6a0*/  S2R R5, SR_LANEID ;  /* 0x0000000000057919 */ /* 0x000e220000000000 */
[----:B------:R-:W-:Y:S01]  /*e6b0*/  VOTEU.ANY UR4, UPT, PT ;  /* 0x0000000000047886 */ /* 0x000fe200038e0100 */
[----:B------:R-:W1:Y:S01]  /*e6c0*/  LDC.64 R2, c[0x0][0xc60] ;  /* 0x00031800ff027b82 */ /* 0x000e620000000a00 */
[----:B------:R-:W0:Y:S02]  /*e6d0*/  FLO.U32 R0, UR4 ;  /* 0x0000000400007d00 */ /* 0x000e2400080e0000 */
[----:B0-----:R-:W-:-:S06]  /*e6e0*/  ISETP.EQ.U32.AND P0, PT, R0, R5, PT ;  /* 0x000000050000720c */ /* 0x001fcc0003f02070 */
[----:B------:R-:W1:Y:S07]  /*e6f0*/  POPC R5, UR4 ;  /* 0x0000000400057d09 */ /* 0x000e6e0008000000 */
[----:B-1----:R-:W2:Y:S01]  /*e700*/  @P0 ATOMG.E.ADD.STRONG.GPU PT, R3, desc[UR40][R2.64], R5 ;  /* 0x00000005020309a8 */ /* 0x002ea200081ee1e8 */
[----:B------:R-:W0:Y:S02]  /*e710*/  S2R R4, SR_LTMASK ;  /* 0x0000000000047919 */ /* 0x000e240000003900 */
[----:B0-----:R-:W-:-:S04]  /*e720*/  LOP3.LUT R4, R4, UR4, RZ, 0xc0, !PT ;  /* 0x0000000404047c12 */ /* 0x001fc8000f8ec0ff */
[----:B------:R-:W0:Y:S01]  /*e730*/  POPC R7, R4 ;  /* 0x0000000400077309 */ /* 0x000e220000000000 */
[----:B--2---:R-:W0:Y:S02]  /*e740*/  SHFL.IDX PT, R0, R3, R0, 0x1f ;  /* 0x00001f0003007589 */ /* 0x004e2400000e0000 */
[----:B0-----:R-:W-:-:S07]  /*e750*/  IADD3 R24, R0, UR36, R7 ;  /* 0x0000002400187c10 */ /* 0x001fce000fffe007 */
.L_x_281:
[----:B------:R-:W-:Y:S05]  /*e760*/  BSYNC B0 ;  /* 0x0000000000007941 */ /* 0x000fea0003800000 */
.L_x_280:
[----:B------:R-:W-:Y:S01]  /*e770*/  LOP3.LUT P0, RZ, R29, 0x1, RZ, 0xc0, !PT ;  /* 0x000000011dff7812 */ /* 0x000fe2000780c0ff */
[----:B------:R-:W-:-:S12]  /*e780*/  BSSY B0, `(.L_x_282) ;  /* 0x0000027000007945 */ /* 0x000fd80003800000 */
[----:B------:R-:W-:Y:S05]  /*e790*/  @!P0 BRA `(.L_x_283) ;  /* 0x0000000000948947 */ /* 0x000fea0003800000 */
[----:B------:R-:W-:Y:S01]  /*e7a0*/  IMAD R3, R18, 0x8, R17 ;  /* 0x0000000812037824 */ /* 0x000fe200078e0211 */
[----:B------:R-:W-:Y:S01]  /*e7b0*/  SHF.L.U32 R0, R28, 0x1f, RZ ;  /* 0x0000001f1c007819 */ /* 0x000fe200000006ff */
[----:B------:R-:W-:Y:S01]  /*e7c0*/  BSSY B1, `(.L_x_284) ;  /* 0x0000004000017945 */ /* 0x000fe20003800000 */
[----:B------:R-:W-:Y:S02]  /*e7d0*/  ISETP.NE.AND P1, PT, R6, RZ, PT ;  /* 0x000000ff0600720c */ /* 0x000fe40003f25270 */
[----:B------:R-:W0:Y:S02]  /*e7e0*/  SYNCS.PHASECHK.TRANS64.TRYWAIT P0, [R3+URZ+0x30860], R0 ;  /* 0x03086000030075a7 */ /* 0x000e24000800017f */
[----:B0-----:R-:W-:Y:S09]  /*e7f0*/  @!P0 BRA `(.L_x_285) ;  /* 0x0000002400dc8947 */ /* 0x001ff20003800000 */
.L_x_353:
[----:B------:R-:W-:Y:S05]  /*e800*/  BSYNC B1 ;  /* 0x0000000000017941 */ /* 0x000fea0003800000 */
.L_x_284:
[----:B------:R-:W-:Y:S04]  /*e810*/  BSSY B1, `(.L_x_286) ;  /* 0x0000009000017945 */ /* 0x000fe80003800000 */
[----:B------:R-:W-:Y:S05]  /*e820*/  @P1 BRA `(.L_x_287) ;  /* 0x00000000001c1947 */ /* 0x000fea0003800000 */
[----:B------:R-:W1:Y:S01]  /*e830*/  S2R R2, SR_TID.X ;  /* 0x0000000000027919 */ /* 0x000e620000002100 */
[----:B0-----:R-:W-:-:S04]  /*e840*/  IMAD.MOV.U32 R0, RZ, RZ, 0x6000 ;  /* 0x00006000ff007424 */ /* 0x001fc800078e00ff */
[----:B------:R2:W-:Y:S01]  /*e850*/  SYNCS.ARRIVE.TRANS64 RZ, [R3+URZ+0x30850], R0 ;  /* 0x0308500003ff79a7 */ /* 0x0005e2000800003f */
[----:B-1----:R-:W-:-:S04]  /*e860*/  LOP3.LUT R2, R2, 0x1f, RZ, 0xc0, !PT ;  /* 0x0000001f02027812 */ /* 0x002fc800078ec0ff */
[----:B------:R-:W-:-:S13]  /*e870*/  ISETP.NE.AND P0, PT, R2, RZ, PT ;  /* 0x000000ff0200720c */ /* 0x000fda0003f05270 */
[----:B--2---:R-:W-:Y:S05]  /*e880*/  @!P0 BRA `(.L_x_287) ;  /* 0x0000000000048947 */ /* 0x004fea0003800000 */
[----:B------:R-:W-:Y:S01]  /*e890*/  BPT.TRAP 0x1 ;  /* 0x000000040000795c */ /* 0x000fe20000300000 */
.L_x_287:
[----:B------:R-:W-:Y:S05]  /*e8a0*/  BSYNC B1 ;  /* 0x0000000000017941 */ /* 0x000fea0003800000 */
.L_x_286:
[----:B0-----:R-:W-:Y:S01]  /*e8b0*/  IMAD R0, R18, 0x6000, R17 ;  /* 0x0000600012007824 */ /* 0x001fe200078e0211 */
[----:B------:R-:W-:Y:S01]  /*e8c0*/  UIADD3 UR4, UP0, UR38, 0x470, URZ ;  /* 0x0000047026047890 */ /* 0x000fe2000ff1e03f */
[----:B------:R-:W-:Y:S01]  /*e8d0*/  IMAD R22, R22, 0xc0, R26 ;  /* 0x000000c016167824 */ /* 0x000fe200078e021a */
[----:B------:R-:W-:Y:S01]  /*e8e0*/  PLOP3.LUT P0, PT, PT, PT, PT, 0x80, 0x0 ;  /* 0x000000000000781c */ /* 0x000fe20003f0f070 */
[----:B------:R-:W-:Y:S01]  /*e8f0*/  VIADD R2, R3, 0x30850 ;  /* 0x0003085003027836 */ /* 0x000fe20000000000 */
[----:B------:R-:W-:Y:S01]  /*e900*/  UIADD3.X UR5, URZ, UR39, URZ, UP0, !UPT ;  /* 0x000000273f057290 */ /* 0x000fe200087fe43f */
[----:B------:R-:W-:Y:S01]  /*e910*/  VIADD R0, R0, 0x400 ;  /* 0x0000040000007836 */ /* 0x000fe20000000000 */
[----:B------:R-:W-:Y:S01]  /*e920*/  UMOV UR6, 0x0 ;  /* 0x0000000000067882 */ /* 0x000fe20000000000 */
[----:B------:R-:W-:Y:S01]  /*e930*/  UMOV UR7, 0x14f00000 ;  /* 0x14f0000000077882 */ /* 0x000fe20000000000 */
[----:B------:R-:W-:-:S08]  /*e940*/  UMOV UR10, URZ ;  /* 0x0000003f000a7c82 */ /* 0x000fd00008000000 */
.L_x_288:
        /* <DEDUP_REMOVED lines=10> */
.L_x_283:
[----:B------:R-:W-:Y:S05]  /*e9f0*/  BSYNC B0 ;  /* 0x0000000000007941 */ /* 0x000fea0003800000 */
.L_x_282:
[----:B------:R-:W-:-:S05]  /*ea00*/  VIADD R18, R18, 0x1 ;  /* 0x0000000112127836 */ /* 0x000fca0000000000 */
[----:B------:R-:W-:-:S04]  /*ea10*/  ISETP.NE.AND P0, PT, R18, 0x2, PT ;  /* 0x000000021200780c */ /* 0x000fc80003f05270 */
[----:B------:R-:W-:Y:S02]  /*ea20*/  SEL R3, RZ, 0x1, P0 ;  /* 0x00000001ff037807 */ /* 0x000fe40000000000 */
[----:B------:R-:W-:Y:S02]  /*ea30*/  SEL R18, R18, RZ, P0 ;  /* 0x000000ff12127207 */ /* 0x000fe40000000000 */
[----:B------:R-:W-:-:S07]  /*ea40*/  LOP3.LUT R28, R28, R3, RZ, 0x3c, !PT ;  /* 0x000000031c1c7212 */ /* 0x000fce00078e3cff */
.L_x_218:
[----:B------:R-:W-:Y:S05]  /*ea50*/  BSYNC B7 ;  /* 0x0000000000077941 */ /* 0x000fea0003800000 */
.L_x_216:
[----:B------:R-:W-:-:S13]  /*ea60*/  LOP3.LUT P0, RZ, R29, 0x2, RZ, 0xc0, !PT ;  /* 0x000000021dff7812 */ /* 0x000fda000780c0ff */
[----:B------:R-:W-:Y:S05]  /*ea70*/  @!P0 BRA `(.L_x_289) ;  /* 0x0000000000248947 */ /* 0x000fea0003800000 */
[----:B------:R-:W-:Y:S05]  /*ea80*/  WARPSYNC.ALL ;  /* 0x0000000000007948 */ /* 0x000fea0003800000 */
[----:B------:R-:W0:Y:S08]  /*ea90*/  S2UR UR5, SR_CgaCtaId ;  /* 0x00000000000579c3 */ /* 0x000e300000008800 */
[----:B------:R-:W-:Y:S06]  /*eaa0*/  BAR.SYNC.DEFER_BLOCKING 0x5, 0x200 ;  /* 0x0148000000007b1d */ /* 0x000fec0000010000 */
[----:B------:R-:W-:-:S02]  /*eab0*/  UMOV UR4, 0x400 ;  /* 0x0000040000047882 */ /* 0x000fc40000000000 */
[----:B0-----:R-:W-:-:S06]  /*eac0*/  ULEA UR4, UR5, UR4, 0x18 ;  /* 0x0000000405047291 */ /* 0x001fcc000f8ec03f */
[----:B------:R-:W-:-:S05]  /*ead0*/  IMAD.U32 R17, RZ, RZ, UR4 ;  /* 0x00000004ff117e24 */ /* 0x000fca000f8e00ff */
[----:B------:R2:W3:Y:S01]  /*eae0*/  LDS.128 R24, [R17+0x308d0] ;  /* 0x0308d00011187984 */ /* 0x0004e20000000c00 */
[----:B------:R-:W-:Y:S06]  /*eaf0*/  BAR.ARV 0x4, 0x200 ;  /* 0x0108000000007b1d */ /* 0x000fec0000002000 */
[----:B------:R-:W-:Y:S05]  /*eb00*/  BRA `(.L_x_290) ;  /* 0x0000000800d07947 */ /* 0x000fea0003800000 */
.L_x_289:
[----:B------:R-:W0:Y:S01]  /*eb10*/  S2R R0, SR_TID.X ;  /* 0x0000000000007919 */ /* 0x000e220000002100 */
[----:B------:R-:W-:Y:S01]  /*eb20*/  UMOV UR4, 0xffffffff ;  /* 0xffffffff00047882 */ /* 0x000fe20000000000 */
[----:B0-----:R-:W-:-:S04]  /*eb30*/  LOP3.LUT R9, R0, 0x1f, RZ, 0xc0, !PT ;  /* 0x0000001f00097812 */ /* 0x001fc800078ec0ff */
[----:B------:R-:W-:Y:S01]  /*eb40*/  ISETP.NE.AND P0, PT, R9, 0x1f, PT ;  /* 0x0000001f0900780c */ /* 0x000fe20003f05270 */
[----:B------:R-:W-:-:S12]  /*eb50*/  BRA.DIV UR4, `(.L_x_291) ;  /* 0x0000002604187947 */ /* 0x000fd8000b800000 */
[----:B-1----:R-:W-:Y:S01]  /*eb60*/  IMAD.IADD R7, R27, 0x1, R9 ;  /* 0x000000011b077824 */ /* 0x002fe200078e0209 */
[----:B------:R-:W-:-:S04]  /*eb70*/  ULDC UR4, c[0x0][0xc3c] ;  /* 0x00030f0000047ab9 */ /* 0x000fc80000000800 */
[----:B------:R-:W-:-:S13]  /*eb80*/  ISETP.GE.OR P1, PT, R7, UR4, !P0 ;  /* 0x0000000407007c0c */ /* 0x000fda000c726670 */
[----:B------:R-:W0:Y:S08]  /*eb90*/  @!P1 LDC.64 R2, c[0x0][0xc80] ;  /* 0x00032000ff029b82 */ /* 0x000e300000000a00 */
[----:B------:R-:W1:Y:S01]  /*eba0*/  @!P1 LDC.64 R4, c[0x0][0xc78] ;  /* 0x00031e00ff049b82 */ /* 0x000e620000000a00 */
[----:B0-----:R-:W-:-:S05]  /*ebb0*/  @!P1 IMAD.WIDE R2, R7, 0x4, R2 ;  /* 0x0000000407029825 */ /* 0x001fca00078e0202 */
[----:B------:R1:W2:Y:S02]  /*ebc0*/  @!P1 LDG.E R8, desc[UR40][R2.64] ;  /* 0x0000002802089981 */ /* 0x0002a4000c1e1900 */
[----:B-1----:R-:W-:-:S05]  /*ebd0*/  @!P1 IMAD.WIDE R2, R7, 0x4, R4 ;  /* 0x0000000407029825 */ /* 0x002fca00078e0204 */
[----:B------:R-:W3:Y:S01]  /*ebe0*/  @!P1 LDG.E R5, desc[UR40][R2.64] ;  /* 0x0000002802059981 */ /* 0x000ee2000c1e1900 */
[----:B------:R-:W-:Y:S01]  /*ebf0*/  IMAD.MOV.U32 R7, RZ, RZ, RZ ;  /* 0x000000ffff077224 */ /* 0x000fe200078e00ff */
[C---:B------:R-:W-:Y:S01]  /*ec00*/  ISETP.GE.U32.AND P2, PT, R9.reuse, 0x2, PT ;  /* 0x000000020900780c */ /* 0x040fe20003f46070 */
[----:B------:R-:W-:Y:S01]  /*ec10*/  IMAD.MOV.U32 R4, RZ, RZ, RZ ;  /* 0x000000ffff047224 */ /* 0x000fe200078e00ff */
[C---:B------:R-:W-:Y:S01]  /*ec20*/  ISETP.GE.U32.AND P3, PT, R9.reuse, 0x4, PT ;  /* 0x000000040900780c */ /* 0x040fe20003f66070 */
[----:B------:R-:W-:Y:S01]  /*ec30*/  SHFL.IDX PT, R0, R24, RZ, 0x1f ;  /* 0x00001fff18007589 */ /* 0x000fe200000e0000 */
[C---:B------:R-:W-:Y:S02]  /*ec40*/  ISETP.GE.U32.AND P4, PT, R9.reuse, 0x8, PT ;  /* 0x000000080900780c */ /* 0x040fe40003f86070 */
[----:B------:R-:W-:Y:S01]  /*ec50*/  ISETP.GE.U32.AND P5, PT, R9, 0x10, PT ;  /* 0x000000100900780c */ /* 0x000fe20003fa6070 */
[----:B------:R0:W-:Y:S02]  /*ec60*/  SHFL.IDX PT, R6, R24, 0x1, 0x1f ;  /* 0x00201f0018067f89 */ /* 0x0001e400000e0000 */
[----:B0-----:R-:W-:-:S02]  /*ec70*/  IMAD.MOV.U32 R24, RZ, RZ, RZ ;  /* 0x000000ffff187224 */ /* 0x001fc400078e00ff */
[----:B--2---:R-:W-:Y:S02]  /*ec80*/  @!P1 IMAD.MOV.U32 R7, RZ, RZ, R8 ;  /* 0x000000ffff079224 */ /* 0x004fe400078e0008 */
[----:B---3--:R-:W-:Y:S01]  /*ec90*/  @!P1 IMAD.MOV.U32 R4, RZ, RZ, R5 ;  /* 0x000000ffff049224 */ /* 0x008fe200078e0005 */
[----:B------:R-:W-:-:S03]  /*eca0*/  ISETP.NE.AND P1, PT, R9, RZ, PT ;  /* 0x000000ff0900720c */ /* 0x000fc60003f25270 */
[----:B------:R-:W-:-:S05]  /*ecb0*/  IMAD R13, R4, R7, RZ ;  /* 0x00000007040d7224 */ /* 0x000fca00078e02ff */
        /* <DEDUP_REMOVED lines=15> */
[----:B------:R0:W1:Y:S02]  /*edb0*/  SHFL.IDX PT, R14, R3, 0x1f, 0x1f ;  /* 0x03e01f00030e7f89 */ /* 0x00006400000e0000 */
.L_x_363:
[----:B------:R-:W-:Y:S02]  /*edc0*/  ULDC UR4, c[0x0][0xc38] ;  /* 0x00030e0000047ab9 */ /* 0x000fe40000000800 */
[----:B------:R-:W-:-:S04]  /*edd0*/  IMAD.U32 R2, RZ, RZ, UR4 ;  /* 0x00000004ff027e24 */ /* 0x000fc8000f8e00ff */
[----:B-1----:R-:W-:-:S04]  /*ede0*/  IMAD R5, R14, R2, RZ ;  /* 0x000000020e057224 */ /* 0x002fc800078e02ff */
[----:B------:R-:W-:-:S05]  /*edf0*/  IMAD.IADD R6, R6, 0x1, R5 ;  /* 0x0000000106067824 */ /* 0x000fca00078e0205 */
[----:B------:R-:W-:-:S13]  /*ee00*/  ISETP.GT.AND P6, PT, R6, R0, PT ;  /* 0x000000000600720c */ /* 0x000fda0003fc4270 */
[----:B------:R-:W-:Y:S05]  /*ee10*/  @P6 BRA `(.L_x_292) ;  /* 0x0000000000a46947 */ /* 0x000fea0003800000 */
.L_x_295:
[----:B------:R-:W1:Y:S01]  /*ee20*/  LDC R2, c[0x0][0xc3c] ;  /* 0x00030f00ff027b82 */ /* 0x000e620000000800 */
[----:B------:R-:W-:-:S05]  /*ee30*/  VIADD R27, R27, 0x1f ;  /* 0x0000001f1b1b7836 */ /* 0x000fca0000000000 */
[----:B-1----:R-:W-:-:S13]  /*ee40*/  ISETP.GE.AND P6, PT, R27, R2, PT ;  /* 0x000000021b00720c */ /* 0x002fda0003fc6270 */
[----:B------:R-:W-:Y:S05]  /*ee50*/  @P6 BRA `(.L_x_293) ;  /* 0x0000000400b86947 */ /* 0x000fea0003800000 */
[----:B0-----:R-:W0:Y:S01]  /*ee60*/  S2R R3, SR_TID.X ;  /* 0x0000000000037919 */ /* 0x001e220000002100 */
[----:B------:R-:W-:Y:S01]  /*ee70*/  IMAD.MOV.U32 R7, RZ, RZ, RZ ;  /* 0x000000ffff077224 */ /* 0x000fe200078e00ff */
[----:B0-----:R-:W-:-:S05]  /*ee80*/  LOP3.LUT R3, R3, 0x1f, RZ, 0xc0, !PT ;  /* 0x0000001f03037812 */ /* 0x001fca00078ec0ff */
[----:B------:R-:W-:-:S05]  /*ee90*/  IMAD.IADD R9, R27, 0x1, R3 ;  /* 0x000000011b097824 */ /* 0x000fca00078e0203 */
[----:B------:R-:W-:-:S13]  /*eea0*/  ISETP.GE.OR P6, PT, R9, R2, !P0 ;  /* 0x000000020900720c */ /* 0x000fda00047c6670 */
[----:B------:R-:W0:Y:S08]  /*eeb0*/  @!P6 LDC.64 R2, c[0x0][0xc80] ;  /* 0x00032000ff02eb82 */ /* 0x000e300000000a00 */
[----:B------:R-:W1:Y:S01]  /*eec0*/  @!P6 LDC.64 R4, c[0x0][0xc78] ;  /* 0x00031e00ff04eb82 */ /* 0x000e620000000a00 */
[----:B0-----:R-:W-:-:S05]  /*eed0*/  @!P6 IMAD.WIDE R2, R9, 0x4, R2 ;  /* 0x000000040902e825 */ /* 0x001fca00078e0202 */
[----:B------:R1:W2:Y:S02]  /*eee0*/  @!P6 LDG.E R7, desc[UR40][R2.64] ;  /* 0x000000280207e981 */ /* 0x0002a4000c1e1900 */
[----:B-1----:R-:W-:-:S04]  /*eef0*/  @!P6 IMAD.WIDE R2, R9, 0x4, R4 ;  /* 0x000000040902e825 */ /* 0x002fc800078e0204 */
[----:B------:R-:W-:-:S06]  /*ef00*/  IMAD.MOV.U32 R4, RZ, RZ, RZ ;  /* 0x000000ffff047224 */ /* 0x000fcc00078e00ff */
[----:B------:R-:W2:Y:S01]  /*ef10*/  @!P6 LDG.E R4, desc[UR40][R2.64] ;  /* 0x000000280204e981 */ /* 0x000ea2000c1e1900 */
[----:B------:R-:W-:Y:S01]  /*ef20*/  UMOV UR4, 0xffffffff ;  /* 0xffffffff00047882 */ /* 0x000fe20000000000 */
[----:B--2---:R-:W-:Y:S02]  /*ef30*/  IMAD R13, R4, R7, RZ ;  /* 0x00000007040d7224 */ /* 0x004fe400078e02ff */
[----:B------:R-:W-:Y:S05]  /*ef40*/  BRA.DIV UR4, `(.L_x_294) ;  /* 0x0000002604587947 */ /* 0x000fea000b800000 */
        /* <DEDUP_REMOVED lines=16> */
.L_x_371:
[----:B------:R-:W-:Y:S02]  /*f050*/  ULDC UR4, c[0x0][0xc38] ;  /* 0x00030e0000047ab9 */ /* 0x000fe40000000800 */
[----:B------:R-:W-:-:S04]  /*f060*/  IMAD.U32 R2, RZ, RZ, UR4 ;  /* 0x00000004ff027e24 */ /* 0x000fc8000f8e00ff */
[----:B-1----:R-:W-:-:S04]  /*f070*/  IMAD R5, R14, R2, RZ ;  /* 0x000000020e057224 */ /* 0x002fc800078e02ff */
[----:B------:R-:W-:-:S05]  /*f080*/  IMAD.IADD R6, R5, 0x1, R6 ;  /* 0x0000000105067824 */ /* 0x000fca00078e0206 */
[----:B------:R-:W-:-:S13]  /*f090*/  ISETP.GT.AND P6, PT, R6, R0, PT ;  /* 0x000000000600720c */ /* 0x000fda0003fc4270 */
[----:B------:R-:W-:Y:S05]  /*f0a0*/  @!P6 BRA `(.L_x_295) ;  /* 0xfffffffc005ce947 */ /* 0x000fea000383ffff */
.L_x_292:
[----:B------:R-:W-:Y:S01]  /*f0b0*/  IMAD.IADD R6, R6, 0x1, -R5 ;  /* 0x0000000106067824 */ /* 0x000fe200078e0a05 */
[----:B------:R-:W-:-:S03]  /*f0c0*/  UMOV UR4, 0xffffffff ;  /* 0xffffffff00047882 */ /* 0x000fc60000000000 */
[----:B------:R-:W-:-:S05]  /*f0d0*/  IMAD R5, R3, R2, R6 ;  /* 0x0000000203057224 */ /* 0x000fca00078e0206 */
[----:B------:R-:W-:Y:S01]  /*f0e0*/  ISETP.GT.AND P6, PT, R5, R0, PT ;  /* 0x000000000500720c */ /* 0x000fe20003fc4270 */
[----:B------:R-:W-:-:S12]  /*f0f0*/  BRA.DIV UR4, `(.L_x_296) ;  /* 0x0000002604a47947 */ /* 0x000fd8000b800000 */
[----:B------:R-:W-:-:S04]  /*f100*/  VOTE.ANY R8, PT, !P6 ;  /* 0x0000000000087806 */ /* 0x000fc800070e0100 */
[----:B------:R-:W1:Y:S02]  /*f110*/  POPC R5, R8 ;  /* 0x0000000800057309 */ /* 0x000e640000000000 */
[----:B-1----:R1:W2:Y:S04]  /*f120*/  SHFL.IDX PT, R7, R7, R5, 0x1f ;  /* 0x00001f0507077589 */ /* 0x0022a800000e0000 */
[----:B------:R1:W3:Y:S02]  /*f130*/  SHFL.IDX PT, R4, R4, R5, 0x1f ;  /* 0x00001f0504047589 */ /* 0x0002e400000e0000 */
.L_x_376:
[----:B------:R-:W-:-:S13]  /*f140*/  ISETP.NE.AND P0, PT, R8, RZ, PT ;  /* 0x000000ff0800720c */ /* 0x000fda0003f05270 */
[----:B------:R-:W-:Y:S05]  /*f150*/  @!P0 BRA `(.L_x_297) ;  /* 0x0000000000108947 */ /* 0x000fea0003800000 */
[----:B------:R-:W-:Y:S01]  /*f160*/  UMOV UR4, 0xffffffff ;  /* 0xffffffff00047882 */ /* 0x000fe20000000000 */
[----:B------:R-:W-:Y:S02]  /*f170*/  VIADD R12, R5, 0xffffffff ;  /* 0xffffffff050c7836 */ /* 0x000fe40000000000 */
[----:B------:R-:W-:Y:S05]  /*f180*/  BRA.DIV UR4, `(.L_x_298) ;  /* 0x0000002604dc7947 */ /* 0x000fea000b800000 */
[----:B------:R4:W0:Y:S02]  /*f190*/  SHFL.IDX PT, R24, R3, R12, 0x1f ;  /* 0x00001f0c03187589 */ /* 0x00082400000e0000 */
.L_x_297:
[----:B--2---:R-:W-:Y:S01]  /*f1a0*/  IABS R8, R7 ;  /* 0x0000000700087213 */ /* 0x004fe20000000000 */
[----:B0-----:R-:W-:Y:S01]  /*f1b0*/  IMAD R24, R24, R2, R6 ;  /* 0x0000000218187224 */ /* 0x001fe200078e0206 */
[----:B---3--:R-:W-:Y:S01]  /*f1c0*/  IABS R6, R4 ;  /* 0x0000000400067213 */ /* 0x008fe20000000000 */
[----:B------:R-:W-:Y:S01]  /*f1d0*/  IMAD.MOV.U32 R2, RZ, RZ, RZ ;  /* 0x000000ffff027224 */ /* 0x000fe200078e00ff */
[----:B------:R-:W0:Y:S01]  /*f1e0*/  I2F.RP R9, R8 ;  /* 0x0000000800097306 */ /* 0x000e220000209400 */
[----:B------:R-:W-:Y:S02]  /*f1f0*/  IMAD.IADD R0, R0, 0x1, -R24 ;  /* 0x0000000100007824 */ /* 0x000fe400078e0a18 */
[----:B------:R-:W-:-:S05]  /*f200*/  IMAD.IADD R27, R5, 0x1, R27 ;  /* 0x00000001051b7824 */ /* 0x000fca00078e021b */
[----:B----4-:R-:W-:Y:S08]  /*f210*/  I2F.RP R12, R6 ;  /* 0x00000006000c7306 */ /* 0x010ff00000209400 */
[----:B0-----:R-:W0:Y:S02]  /*f220*/  MUFU.RCP R9, R9 ;  /* 0x0000000900097308 */ /* 0x001e240000001000 */
[----:B0-----:R-:W-:Y:S01]  /*f230*/  VIADD R10, R9, 0xffffffe ;  /* 0x0ffffffe090a7836 */ /* 0x001fe20000000000 */
[----:B------:R-:W-:-:S05]  /*f240*/  IABS R9, R7 ;  /* 0x0000000700097213 */ /* 0x000fca0000000000 */
[----:B------:R0:W2:Y:S02]  /*f250*/  F2I.FTZ.U32.TRUNC.NTZ R3, R10 ;  /* 0x0000000a00037305 */ /* 0x0000a4000021f000 */
[----:B0-----:R-:W-:Y:S01]  /*f260*/  IABS R10, R0 ;  /* 0x00000000000a7213 */ /* 0x001fe20000000000 */
[----:B--2---:R-:W-:-:S04]  /*f270*/  IMAD.MOV R11, RZ, RZ, -R3 ;  /* 0x000000ffff0b7224 */ /* 0x004fc800078e0a03 */
[----:B------:R-:W-:-:S04]  /*f280*/  IMAD R11, R11, R8, RZ ;  /* 0x000000080b0b7224 */ /* 0x000fc800078e02ff */
[----:B------:R-:W-:Y:S02]  /*f290*/  IMAD.HI.U32 R3, R3, R11, R2 ;  /* 0x0000000b03037227 */ /* 0x000fe400078e0002 */
[----:B------:R-:W0:Y:S02]  /*f2a0*/  MUFU.RCP R2, R12 ;  /* 0x0000000c00027308 */ /* 0x000e240000001000 */
[----:B------:R-:W-:Y:S02]  /*f2b0*/  IMAD.MOV R11, RZ, RZ, -R9 ;  /* 0x000000ffff0b7224 */ /* 0x000fe400078e0a09 */
[----:B------:R-:W-:-:S04]  /*f2c0*/  IMAD.HI.U32 R9, R3, R10, RZ ;  /* 0x0000000a03097227 */ /* 0x000fc800078e00ff */
[----:B------:R-:W-:-:S05]  /*f2d0*/  IMAD R11, R9, R11, R10 ;  /* 0x0000000b090b7224 */ /* 0x000fca00078e020a */
[----:B------:R-:W-:Y:S01]  /*f2e0*/  ISETP.GT.U32.AND P1, PT, R8, R11, PT ;  /* 0x0000000b0800720c */ /* 0x000fe20003f24070 */
[----:B0-----:R-:W-:Y:S02]  /*f2f0*/  VIADD R3, R2, 0xffffffe ;  /* 0x0ffffffe02037836 */ /* 0x001fe40000000000 */
[----:B------:R-:W-:-:S04]  /*f300*/  IMAD.MOV.U32 R2, RZ, RZ, RZ ;  /* 0x000000ffff027224 */ /* 0x000fc800078e00ff */
[----:B------:R-:W0:Y:S06]  /*f310*/  F2I.FTZ.U32.TRUNC.NTZ R3, R3 ;  /* 0x0000000300037305 */ /* 0x000e2c000021f000 */
[----:B------:R-:W-:Y:S02]  /*f320*/  @!P1 IMAD.IADD R11, R11, 0x1, -R8 ;  /* 0x000000010b0b9824 */ /* 0x000fe400078e0a08 */
[----:B------:R-:W-:Y:S01]  /*f330*/  @!P1 VIADD R9, R9, 0x1 ;  /* 0x0000000109099836 */ /* 0x000fe20000000000 */
[----:B------:R-:W-:Y:S02]  /*f340*/  ISETP.NE.AND P1, PT, R7, RZ, PT ;  /* 0x000000ff0700720c */ /* 0x000fe40003f25270 */
[----:B------:R-:W-:Y:S01]  /*f350*/  ISETP.GE.U32.AND P0, PT, R11, R8, PT ;  /* 0x000000080b00720c */ /* 0x000fe20003f06070 */
[----:B0-----:R-:W-:-:S04]  /*f360*/  IMAD.MOV R11, RZ, RZ, -R3 ;  /* 0x000000ffff0b7224 */ /* 0x001fc800078e0a03 */
[----:B------:R-:W-:-:S08]  /*f370*/  IMAD R11, R11, R6, RZ ;  /* 0x000000060b0b7224 */ /* 0x000fd000078e02ff */
[----:B------:R-:W-:Y:S02]  /*f380*/  @P0 VIADD R9, R9, 0x1 ;  /* 0x0000000109090836 */ /* 0x000fe40000000000 */
[----:B------:R-:W-:Y:S01]  /*f390*/  IMAD.HI.U32 R8, R3, R11, R2 ;  /* 0x0000000b03087227 */ /* 0x000fe200078e0002 */
[----:B------:R-:W-:-:S04]  /*f3a0*/  LOP3.LUT R2, R0, R7, RZ, 0x3c, !PT ;  /* 0x0000000700027212 */ /* 0x000fc800078e3cff */
[----:B------:R-:W-:Y:S02]  /*f3b0*/  ISETP.GE.AND P2, PT, R2, RZ, PT ;  /* 0x000000ff0200720c */ /* 0x000fe40003f46270 */
[----:B------:R-:W-:-:S05]  /*f3c0*/  IABS R2, R4 ;  /* 0x0000000400027213 */ /* 0x000fca0000000000 */
[----:B------:R-:W-:-:S06]  /*f3d0*/  IMAD.MOV R2, RZ, RZ, -R2 ;  /* 0x000000ffff027224 */ /* 0x000fcc00078e0a02 */
[----:B------:R-:W-:Y:S01]  /*f3e0*/  @!P2 IMAD.MOV R9, RZ, RZ, -R9 ;  /* 0x000000ffff09a224 */ /* 0x000fe200078e0a09 */
[----:B------:R-:W-:-:S04]  /*f3f0*/  @!P1 LOP3.LUT R9, RZ, R7, RZ, 0x33, !PT ;  /* 0x00000007ff099212 */ /* 0x000fc800078e33ff */
[-C--:B------:R-:W-:Y:S01]  /*f400*/  IABS R3, R9.reuse ;  /* 0x0000000900037213 */ /* 0x080fe20000000000 */
[----:B------:R-:W-:-:S04]  /*f410*/  IMAD R7, R7, R9, RZ ;  /* 0x0000000907077224 */ /* 0x000fc800078e02ff */
        /* <DEDUP_REMOVED lines=18> */
.L_x_293:
[----:B------:R-:W-:Y:S01]  /*f540*/  UMOV UR4, URZ ;  /* 0x0000003f00047c82 */ /* 0x000fe20008000000 */
[----:B------:R-:W-:Y:S01]  /*f550*/  UMOV UR5, URZ ;  /* 0x0000003f00057c82 */ /* 0x000fe20008000000 */
[----:B------:R-:W-:Y:S01]  /*f560*/  ULDC UR6, c[0x0][0xc3c] ;  /* 0x00030f0000067ab9 */ /* 0x000fe20000000800 */
[----:B------:R-:W-:Y:S02]  /*f570*/  IMAD.MOV.U32 R24, RZ, RZ, R0 ;  /* 0x000000ffff187224 */ /* 0x000fe400078e0000 */
[----:B------:R-:W-:Y:S02]  /*f580*/  IMAD.U32 R25, RZ, RZ, UR4 ;  /* 0x00000004ff197e24 */ /* 0x000fe4000f8e00ff */
[----:B------:R-:W-:Y:S02]  /*f590*/  IMAD.U32 R26, RZ, RZ, UR5 ;  /* 0x00000005ff1a7e24 */ /* 0x000fe4000f8e00ff */
[----:B------:R-:W-:-:S07]  /*f5a0*/  IMAD.U32 R27, RZ, RZ, UR6 ;  /* 0x00000006ff1b7e24 */ /* 0x000fce000f8e00ff */
.L_x_299:
[----:B------:R-:W2:Y:S01]  /*f5b0*/  S2R R0, SR_TID.X ;  /* 0x0000000000007919 */ /* 0x000ea20000002100 */
[----:B------:R-:W-:Y:S05]  /*f5c0*/  WARPSYNC.ALL ;  /* 0x0000000000007948 */ /* 0x000fea0003800000 */
[----:B------:R-:W-:Y:S01]  /*f5d0*/  BAR.SYNC.DEFER_BLOCKING 0x4, 0x200 ;  /* 0x0108000000007b1d */ /* 0x000fe20000010000 */
[----:B--2---:R-:W-:-:S04]  /*f5e0*/  LOP3.LUT R0, R0, 0x1f, RZ, 0xc0, !PT ;  /* 0x0000001f00007812 */ /* 0x004fc800078ec0ff */
[----:B------:R-:W-:-:S13]  /*f5f0*/  ISETP.NE.AND P0, PT, R0, RZ, PT ;  /* 0x000000ff0000720c */ /* 0x000fda0003f05270 */
[----:B0-----:R-:W0:Y:S01]  /*f600*/  @!P0 S2R R3, SR_CgaCtaId ;  /* 0x0000000000038919 */ /* 0x001e220000008800 */
[----:B------:R-:W-:-:S04]  /*f610*/  @!P0 MOV R0, 0x400 ;  /* 0x0000040000008802 */ /* 0x000fc80000000f00 */
[----:B0-----:R-:W-:-:S05]  /*f620*/  @!P0 LEA R17, R3, R0, 0x18 ;  /* 0x0000000003118211 */ /* 0x001fca00078ec0ff */
[----:B------:R0:W-:Y:S01]  /*f630*/  @!P0 STS.128 [R17+0x308d0], R24 ;  /* 0x0308d01811008388 */ /* 0x0001e20000000c00 */
[----:B------:R-:W-:Y:S06]  /*f640*/  BAR.ARV 0x5, 0x200 ;  /* 0x0148000000007b1d */ /* 0x000fec0000002000 */
.L_x_290:
[----:B------:R-:W-:Y:S02]  /*f650*/  ULDC UR4, c[0x0][0xc3c] ;  /* 0x00030f0000047ab9 */ /* 0x000fe40000000800 */
[----:B---3--:R-:W-:-:S13]  /*f660*/  ISETP.GE.AND P0, PT, R27, UR4, PT ;  /* 0x000000041b007c0c */ /* 0x008fda000bf06270 */
[----:B------:R-:W-:Y:S05]  /*f670*/  @!P0 BRA `(.L_x_300) ;  /* 0xffffffb400b08947 */ /* 0x000fea000383ffff */
[----:B------:R-:W-:Y:S05]  /*f680*/  BSYNC B8 ;  /* 0x0000000000087941 */ /* 0x000fea0003800000 */
.L_x_210:
[----:B-1----:R-:W3:Y:S01]  /*f690*/  LDL.LU R0, [R1+0x34] ;  /* 0x0000340001007983 */ /* 0x002ee20000300800 */
[----:B------:R-:W-:Y:S01]  /*f6a0*/  BSSY B0, `(.L_x_301) ;  /* 0x000000b000007945 */ /* 0x000fe20003800000 */
[----:B------:R-:W1:Y:S01]  /*f6b0*/  S2R R5, SR_CgaCtaId ;  /* 0x0000000000057919 */ /* 0x000e620000008800 */
[----:B---3--:R-:W-:-:S05]  /*f6c0*/  VIADD R0, R0, 0x1 ;  /* 0x0000000100007836 */ /* 0x008fca0000000000 */
[----:B------:R-:W-:-:S04]  /*f6d0*/  LEA.HI R2, R0, R0, RZ, 0x1 ;  /* 0x0000000000027211 */ /* 0x000fc800078f08ff */
[----:B------:R-:W-:Y:S02]  /*f6e0*/  LOP3.LUT R3, R2, 0xfffffffe, RZ, 0xc0, !PT ;  /* 0xfffffffe02037812 */ /* 0x000fe400078ec0ff */
[----:B------:R-:W-:-:S03]  /*f6f0*/  MOV R2, 0x400 ;  /* 0x0000040000027802 */ /* 0x000fc60000000f00 */
[----:B------:R-:W-:Y:S01]  /*f700*/  IMAD.IADD R0, R0, 0x1, -R3 ;  /* 0x0000000100007824 */ /* 0x000fe200078e0a03 */
[----:B-1----:R-:W-:-:S04]  /*f710*/  LEA R9, R5, R2, 0x18 ;  /* 0x0000000205097211 */ /* 0x002fc800078ec0ff */
[----:B------:R-:W-:-:S04]  /*f720*/  SHF.L.U32 R0, R0, 0x1f, RZ ;  /* 0x0000001f00007819 */ /* 0x000fc800000006ff */
[----:B------:R-:W1:Y:S02]  /*f730*/  SYNCS.PHASECHK.TRANS64.TRYWAIT P0, [R9+URZ+0x30820], R0 ;  /* 0x03082000090075a7 */ /* 0x000e64000800017f */
[----:B-1----:R-:W-:Y:S05]  /*f740*/  @!P0 BRA `(.L_x_302) ;  /* 0x0000002000948947 */ /* 0x002fea0003800000 */
.L_x_379:
[----:B------:R-:W-:Y:S05]  /*f750*/  BSYNC B0 ;  /* 0x0000000000007941 */ /* 0x000fea0003800000 */
.L_x_301:
[----:B------:R-:W-:-:S03]  /*f760*/  UMOV UR4, 0xffffffff ;  /* 0xffffffff00047882 */ /* 0x000fc60000000000 */
[----:B------:R-:W-:Y:S05]  /*f770*/  BRA.DIV UR4, `(.L_x_303) ;  /* 0x00000022049c7947 */ /* 0x000fea000b800000 */
[----:B-1----:R-:W1:Y:S02]  /*f780*/  S2R R0, SR_TID.X ;  /* 0x0000000000007919 */ /* 0x002e640000002100 */
[----:B-1----:R-:W-:-:S04]  /*f790*/  SHF.R.U32.HI R0, RZ, 0x5, R0 ;  /* 0x00000005ff007819 */ /* 0x002fc80000011600 */
[----:B------:R-:W-:-:S05]  /*f7a0*/  LOP3.LUT R0, R0, 0x3, RZ, 0xc0, !PT ;  /* 0x0000000300007812 */ /* 0x000fca00078ec0ff */
[----:B------:R1:W3:Y:S02]  /*f7b0*/  SHFL.IDX PT, R14, R0, RZ, 0x1f ;  /* 0x00001fff000e7589 */ /* 0x0002e400000e0000 */
.L_x_382:
[----:B---3--:R-:W-:Y:S01]  /*f7c0*/  ISETP.NE.AND P0, PT, R14, RZ, PT ;  /* 0x000000ff0e00720c */ /* 0x008fe20003f05270 */
[----:B------:R-:W-:-:S12]  /*f7d0*/  BSSY B0, `(.L_x_304) ;  /* 0x0000024000007945 */ /* 0x000fd80003800000 */
[----:B------:R-:W-:Y:S05]  /*f7e0*/  @P0 BRA `(.L_x_305) ;  /* 0x0000000000880947 */ /* 0x000fea0003800000 */
[----:B------:R-:W-:-:S03]  /*f7f0*/  UMOV UR4, 0xffffffff ;  /* 0xffffffff00047882 */ /* 0x000fc60000000000 */
[----:B------:R-:W-:Y:S05]  /*f800*/  BRA.DIV UR4, `(.L_x_306) ;  /* 0x0000002204ac7947 */ /* 0x000fea000b800000 */
[----:B------:R-:W-:-:S13]  /*f810*/  ELECT P6, URZ, PT ;  /* 0x00000000003f782f */ /* 0x000fda00038c0000 */
.L_x_385:
[----:B------:R-:W-:Y:S05]  /*f820*/  @!P6 BRA `(.L_x_305) ;  /* 0x000000000078e947 */ /* 0x000fea0003800000 */
[----:B-1----:R-:W3:Y:S02]  /*f830*/  LDL.LU R0, [R1+0x44] ;  /* 0x0000440001007983 */ /* 0x002ee40000300800 */
[----:B---3--:R-:W-:-:S04]  /*f840*/  LOP3.LUT R0, R0, 0x2, RZ, 0xfc, !PT ;  /* 0x0000000200007812 */ /* 0x008fc800078efcff */
[----:B------:R-:W-:-:S13]  /*f850*/  ISETP.NE.AND P2, PT, R0, 0x3, PT ;  /* 0x000000030000780c */ /* 0x000fda0003f45270 */
[----:B------:R-:W-:Y:S05]  /*f860*/  @!P2 BRA `(.L_x_307) ;  /* 0x000000000004a947 */ /* 0x000fea0003800000 */
[----:B------:R-:W-:Y:S01]  /*f870*/  BPT.TRAP 0x1 ;  /* 0x000000040000795c */ /* 0x000fe20000300000 */
.L_x_307:
[----:B------:R-:W-:Y:S01]  /*f880*/  VIADD R3, R9, 0x30840 ;  /* 0x0003084009037836 */ /* 0x000fe20000000000 */
[----:B------:R-:W-:Y:S01]  /*f890*/  SHF.L.U32 R2, R28, 0x1f, RZ ;  /* 0x0000001f1c027819 */ /* 0x000fe200000006ff */
[C---:B------:R-:W-:Y:S02]  /*f8a0*/  VIADD R0, R18.reuse, 0x1 ;  /* 0x0000000112007836 */ /* 0x040fe40000000000 */
        /* <DEDUP_REMOVED lines=9> */
.L_x_386:
[----:B------:R-:W3:Y:S02]  /*f940*/  SYNCS.PHASECHK.TRANS64.TRYWAIT P0, [R3+URZ], R0 ;  /* 0x00000000030075a7 */ /* 0x000ee4000800017f */
[----:B---3--:R-:W-:Y:S05]  /*f950*/  @!P0 BRA `(.L_x_309) ;  /* 0x00000020008c8947 */ /* 0x008fea0003800000 */
.L_x_387:
[----:B------:R-:W-:Y:S05]  /*f960*/  @!P2 BRA `(.L_x_310) ;  /* 0x000000000004a947 */ /* 0x000fea0003800000 */
[----:B------:R-:W-:Y:S01]  /*f970*/  BPT.TRAP 0x1 ;  /* 0x000000040000795c */ /* 0x000fe20000300000 */
.L_x_310:
[----:B---3--:R-:W-:-:S04]  /*f980*/  VIADD R3, R9, 0x30860 ;  /* 0x0003086009037836 */ /* 0x008fc80000000000 */
[----:B------:R-:W-:-:S04]  /*f990*/  IMAD R5, R18, 0x8, R3 ;  /* 0x0000000812057824 */ /* 0x000fc800078e0203 */
[----:B------:R-:W3:Y:S02]  /*f9a0*/  SYNCS.PHASECHK.TRANS64.TRYWAIT P0, [R5+URZ], R2 ;  /* 0x00000002050075a7 */ /* 0x000ee4000800017f */
[----:B---3--:R-:W-:Y:S05]  /*f9b0*/  @!P0 BRA `(.L_x_311) ;  /* 0x0000002000888947 */ /* 0x008fea0003800000 */
.L_x_388:
[----:B------:R-:W-:-:S07]  /*f9c0*/  IMAD R3, R4, 0x8, R3 ;  /* 0x0000000804037824 */ /* 0x000fce00078e0203 */
.L_x_312:
[----:B----4-:R4:W0:Y:S02]  /*f9d0*/  SYNCS.PHASECHK.TRANS64.TRYWAIT P0, [R3+URZ], R0 ;  /* 0x00000000030075a7 */ /* 0x010824000800017f */
[----:B0-----:R-:W-:Y:S05]  /*f9e0*/  @!P0 NANOSLEEP.SYNCS 0x989680 ;  /* 0x009896800000895d */ /* 0x001fea0003900000 */
[----:B------:R-:W0:Y:S02]  /*f9f0*/  @!P0 SYNCS.PHASECHK.TRANS64 P0, [R3+URZ], R0 ;  /* 0x00000000030085a7 */ /* 0x000e24000800007f */
[----:B0-----:R-:W-:Y:S05]  /*fa00*/  @!P0 BRA `(.L_x_312) ;  /* 0xfffffffc00f08947 */ /* 0x001fea000383ffff */
.L_x_305:
[----:B------:R-:W-:Y:S05]  /*fa10*/  BSYNC B0 ;  /* 0x0000000000007941 */ /* 0x000fea0003800000 */
.L_x_304:
[----:B------:R-:W-:Y:S05]  /*fa20*/  EXIT ;  /* 0x000000000000794d */ /* 0x000fea0003800000 */
.L_x_173:
[----:B-1----:R-:W-:-:S04]  /*fa30*/  IMAD.U32 R3, RZ, RZ, UR37 ;  /* 0x00000025ff037e24 */ /* 0x002fc8000f8e00ff */
[----:B------:R1:W2:Y:S03]  /*fa40*/  SYNCS.PHASECHK.TRANS64.TRYWAIT P1, [R3+URZ+0x30800], R0 ;  /* 0x03080000030075a7 */ /* 0x0002a6000802017f */
[----:B--2---:R-:W-:Y:S05]  /*fa50*/  @!P1 NANOSLEEP.SYNCS 0x989680 ;  /* 0x009896800000995d */ /* 0x004fea0003900000 */
[----:B------:R-:W2:Y:S02]  /*fa60*/  @!P1 SYNCS.PHASECHK.TRANS64 P1, [R3+URZ+0x30800], R0 ;  /* 0x03080000030095a7 */ /* 0x000ea4000802007f */
[----:B--2---:R-:W-:Y:S05]  /*fa70*/  @!P1 BRA `(.L_x_173) ;  /* 0xfffffffc00ec9947 */ /* 0x004fea000383ffff */
[----:B------:R-:W-:Y:S05]  /*fa80*/  BRA `(.L_x_313) ;  /* 0xffffff2000087947 */ /* 0x000fea000383ffff */
.L_x_177:
[----:B--2---:R2:W3:Y:S02]  /*fa90*/  SYNCS.PHASECHK.TRANS64.TRYWAIT P2, [R4+URZ+0x30830], R3 ;  /* 0x03083003040075a7 */ /* 0x0044e4000804017f */
[----:B---3--:R-:W-:Y:S05]  /*faa0*/  @!P2 NANOSLEEP.SYNCS 0x989680 ;  /* 0x009896800000a95d */ /* 0x008fea0003900000 */
[----:B------:R-:W3:Y:S02]  /*fab0*/  @!P2 SYNCS.PHASECHK.TRANS64 P2, [R4+URZ+0x30830], R3 ;  /* 0x030830030400a5a7 */ /* 0x000ee4000804007f */
[----:B---3--:R-:W-:Y:S05]  /*fac0*/  @!P2 BRA `(.L_x_177) ;  /* 0xfffffffc00f0a947 */ /* 0x008fea000383ffff */
[----:B------:R-:W-:Y:S05]  /*fad0*/  BRA `(.L_x_176) ;  /* 0xffffff20002c7947 */ /* 0x000fea000383ffff */
.L_x_182:
[----:B-1----:R-:W-:-:S04]  /*fae0*/  IMAD.U32 R3, RZ, RZ, UR7 ;  /* 0x00000007ff037e24 */ /* 0x002fc8000f8e00ff */
[----:B------:R1:W2:Y:S03]  /*faf0*/  SYNCS.PHASECHK.TRANS64.TRYWAIT P2, [R3+URZ+0x30830], R0 ;  /* 0x03083000030075a7 */ /* 0x0002a6000804017f */
[----:B--2---:R-:W-:Y:S05]  /*fb00*/  @!P2 NANOSLEEP.SYNCS 0x989680 ;  /* 0x009896800000a95d */ /* 0x004fea0003900000 */
[----:B------:R-:W2:Y:S02]  /*fb10*/  @!P2 SYNCS.PHASECHK.TRANS64 P2, [R3+URZ+0x30830], R0 ;  /* 0x030830000300a5a7 */ /* 0x000ea4000804007f */
[----:B--2---:R-:W-:Y:S05]  /*fb20*/  @!P2 BRA `(.L_x_182) ;  /* 0xfffffffc00eca947 */ /* 0x004fea000383ffff */
[----:B------:R-:W-:Y:S05]  /*fb30*/  BRA `(.L_x_179) ;  /* 0xffffff4c00687947 */ /* 0x000fea000383ffff */
.L_x_186:
[----:B-1----:R-:W-:-:S04]  /*fb40*/  IMAD.U32 R3, RZ, RZ, UR7 ;  /* 0x00000007ff037e24 */ /* 0x002fc8000f8e00ff */
[----:B------:R1:W2:Y:S03]  /*fb50*/  SYNCS.PHASECHK.TRANS64.TRYWAIT P2, [R3+URZ+0x30850], R0 ;  /* 0x03085000030075a7 */ /* 0x0002a6000804017f */
[----:B--2---:R-:W-:Y:S05]  /*fb60*/  @!P2 NANOSLEEP.SYNCS 0x989680 ;  /* 0x009896800000a95d */ /* 0x004fea0003900000 */
[----:B------:R-:W2:Y:S02]  /*fb70*/  @!P2 SYNCS.PHASECHK.TRANS64 P2, [R3+URZ+0x30850], R0 ;  /* 0x030850000300a5a7 */ /* 0x000ea4000804007f */
[----:B--2---:R-:W-:Y:S05]  /*fb80*/  @!P2 BRA `(.L_x_186) ;  /* 0xfffffffc00eca947 */ /* 0x004fea000383ffff */
[----:B------:R-:W-:Y:S05]  /*fb90*/  BRA `(.L_x_183) ;  /* 0xffffff4c00e47947 */ /* 0x000fea000383ffff */
.L_x_191:
[----:B-1----:R-:W-:-:S04]  /*fba0*/  IMAD.U32 R7, RZ, RZ, UR12 ;  /* 0x0000000cff077e24 */ /* 0x002fc8000f8e00ff */
[----:B------:R1:W2:Y:S03]  /*fbb0*/  SYNCS.PHASECHK.TRANS64.TRYWAIT P0, [R7+URZ+0x30850], R4 ;  /* 0x03085004070075a7 */ /* 0x0002a6000800017f */
[----:B--2---:R-:W-:Y:S05]  /*fbc0*/  @!P0 NANOSLEEP.SYNCS 0x989680 ;  /* 0x009896800000895d */ /* 0x004fea0003900000 */
[----:B------:R-:W2:Y:S02]  /*fbd0*/  @!P0 SYNCS.PHASECHK.TRANS64 P0, [R7+URZ+0x30850], R4 ;  /* 0x03085004070085a7 */ /* 0x000ea4000800007f */
[----:B--2---:R-:W-:Y:S05]  /*fbe0*/  @!P0 BRA `(.L_x_191) ;  /* 0xfffffffc00ec8947 */ /* 0x004fea000383ffff */
[----:B------:R-:W-:Y:S05]  /*fbf0*/  BRA `(.L_x_190) ;  /* 0xffffff7400987947 */ /* 0x000fea000383ffff */
.L_x_224:
[----:B------:R-:W1:Y:S01]  /*fc00*/  S2R R20, SR_TID.X ;  /* 0x0000000000147919 */ /* 0x000e620000002100 */
[----:B------:R-:W-:Y:S01]  /*fc10*/  BSSY B0, `(.L_x_314) ;  /* 0x000000a000007945 */ /* 0x000fe20003800000 */
[----:B------:R-:W-:Y:S02]  /*fc20*/  IMAD.MOV.U32 R12, RZ, RZ, RZ ;  /* 0x000000ffff0c7224 */ /* 0x000fe400078e00ff */
[----:B------:R-:W-:Y:S02]  /*fc30*/  IMAD.MOV.U32 R11, RZ, RZ, 0x1f ;  /* 0x0000001fff0b7424 */ /* 0x000fe400078e00ff */
[----:B------:R-:W-:Y:S01]  /*fc40*/  IMAD.MOV.U32 R15, RZ, RZ, -0x1 ;  /* 0xffffffffff0f7424 */ /* 0x000fe200078e00ff */
[----:B-1----:R-:W-:-:S04]  /*fc50*/  SHF.R.U32.HI R20, RZ, 0x5, R20 ;  /* 0x00000005ff147819 */ /* 0x002fc80000011614 */
[----:B------:R-:W-:-:S05]  /*fc60*/  LOP3.LUT R20, R20, 0x3, RZ, 0xc0, !PT ;  /* 0x0000000314147812 */ /* 0x000fca00078ec0ff */
[----:B------:R-:W-:-:S07]  /*fc70*/  IMAD.MOV.U32 R13, RZ, RZ, R20 ;  /* 0x000000ffff0d7224 */ /* 0x000fce00078e0014 */
[----:B0-----:R-:W-:Y:S05]  /*fc80*/  WARPSYNC.COLLECTIVE R15, `(.L_x_315) ;  /* 0x000000000f087348 */ /* 0x001fea0003c00000 */
[----:B------:R1:W2:Y:S02]  /*fc90*/  SHFL.IDX P6, R14, R13, R12, R11 ;  /* 0x0000000c0d0e7389 */ /* 0x0002a400000c000b */
[----:B012---:R-:W-:Y:S01]  /*fca0*/  ENDCOLLECTIVE ;  /* 0x000000000000791b */ /* 0x007fe20003800000 */
.L_x_315:
[----:B------:R-:W-:Y:S05]  /*fcb0*/  BSYNC B0 ;  /* 0x0000000000007941 */ /* 0x000fea0003800000 */
.L_x_314:
[----:B------:R-:W-:Y:S05]  /*fcc0*/  BRA `(.L_x_316) ;  /* 0xffffffbc00947947 */ /* 0x000fea000383ffff */
.L_x_226:
[----:B------:R-:W-:Y:S01]  /*fcd0*/  BSSY B0, `(.L_x_317) ;  /* 0x0000006000007945 */ /* 0x000fe20003800000 */
[----:B------:R-:W-:-:S07]  /*fce0*/  IMAD.MOV.U32 R15, RZ, RZ, -0x1 ;  /* 0xffffffffff0f7424 */ /* 0x000fce00078e00ff */
[----:B01----:R-:W-:Y:S05]  /*fcf0*/  WARPSYNC.COLLECTIVE R15, `(.L_x_318) ;  /* 0x000000000f0c7348 */ /* 0x003fea0003c00000 */
[----:B------:R-:W-:Y:S02]  /*fd00*/  ELECT P6, UR62, PT ;  /* 0x00000000003e782f */ /* 0x000fe400038c0000 */
[----:B------:R-:W-:Y:S01]  /*fd10*/  MOV R14, UR62 ;  /* 0x0000003e000e7c02 */ /* 0x000fe20008000f00 */
[----:B01----:R-:W-:Y:S10]  /*fd20*/  ENDCOLLECTIVE ;  /* 0x000000000000791b */ /* 0x003ff40003800000 */
.L_x_318:
[----:B------:R-:W-:Y:S05]  /*fd30*/  BSYNC B0 ;  /* 0x0000000000007941 */ /* 0x000fea0003800000 */
.L_x_317:
[----:B------:R-:W-:Y:S05]  /*fd40*/  BRA `(.L_x_319) ;  /* 0xffffffbc00947947 */ /* 0x000fea000383ffff */
.L_x_228:
[----:B-1----:R1:W2:Y:S02]  /*fd50*/  SYNCS.PHASECHK.TRANS64.TRYWAIT P0, [R0+URZ+0x30840], R2 ;  /* 0x03084002000075a7 */ /* 0x0022a4000800017f */
[----:B--2---:R-:W-:Y:S05]  /*fd60*/  @!P0 NANOSLEEP.SYNCS 0x989680 ;  /* 0x009896800000895d */ /* 0x004fea0003900000 */
[----:B------:R-:W2:Y:S02]  /*fd70*/  @!P0 SYNCS.PHASECHK.TRANS64 P0, [R0+URZ+0x30840], R2 ;  /* 0x03084002000085a7 */ /* 0x000ea4000800007f */
[----:B--2---:R-:W-:Y:S05]  /*fd80*/  @!P0 BRA `(.L_x_228) ;  /* 0xfffffffc00f08947 */ /* 0x004fea000383ffff */
[----:B------:R-:W-:Y:S05]  /*fd90*/  BRA `(.L_x_320) ;  /* 0xffffffbc00e87947 */ /* 0x000fea000383ffff */
.L_x_232:
[----:B------:R-:W2:Y:S01]  /*fda0*/  LDL.LU R11, [R1+0x30] ;  /* 0x00003000010b7983 */ /* 0x000ea20000300800 */
[----:B------:R-:W-:Y:S02]  /*fdb0*/  IMAD.MOV.U32 R13, RZ, RZ, R4 ;  /* 0x000000ffff0d7224 */ /* 0x000fe400078e0004 */
[----:B------:R-:W-:Y:S02]  /*fdc0*/  IMAD.MOV.U32 R12, RZ, RZ, RZ ;  /* 0x000000ffff0c7224 */ /* 0x000fe400078e00ff */
[----:B------:R-:W-:Y:S02]  /*fdd0*/  IMAD.MOV.U32 R15, RZ, RZ, -0x1 ;  /* 0xffffffffff0f7424 */ /* 0x000fe400078e00ff */
[----:B------:R-:W-:-:S04]  /*fde0*/  IMAD R25, R25, 0xc0, R21 ;  /* 0x000000c019197824 */ /* 0x000fc800078e0215 */
[----:B------:R-:W-:Y:S02]  /*fdf0*/  VIADD R8, R25, 0x10 ;  /* 0x0000001019087836 */ /* 0x000fe40000000000 */
[----:B--2---:R-:W-:Y:S02]  /*fe00*/  IMAD R3, R11, R9, RZ ;  /* 0x000000090b037224 */ /* 0x004fe400078e02ff */
[----:B------:R-:W-:-:S03]  /*fe10*/  IMAD.MOV.U32 R11, RZ, RZ, 0x181f ;  /* 0x0000181fff0b7424 */ /* 0x000fc600078e00ff */
[----:B------:R-:W-:-:S13]  /*fe20*/  ISETP.GE.AND P1, PT, R25, R3, PT ;  /* 0x000000031900720c */ /* 0x000fda0003f26270 */
[----:B-----5:R-:W-:Y:S05]  /*fe30*/  WARPSYNC.COLLECTIVE R15, `(.L_x_321) ;  /* 0x000000000f087348 */ /* 0x020fea0003c00000 */
[----:B------:R0:W1:Y:S02]  /*fe40*/  SHFL.IDX P6, R14, R13, R12, R11 ;  /* 0x0000000c0d0e7389 */ /* 0x00006400000c000b */
[----:B01---5:R-:W-:Y:S01]  /*fe50*/  ENDCOLLECTIVE ;  /* 0x000000000000791b */ /* 0x023fe20003800000 */
.L_x_321:
[----:B------:R-:W-:Y:S02]  /*fe60*/  IMAD.MOV.U32 R13, RZ, RZ, R0 ;  /* 0x000000ffff0d7224 */ /* 0x000fe400078e0000 */
[----:B------:R-:W-:-:S07]  /*fe70*/  IMAD.MOV.U32 R6, RZ, RZ, R14 ;  /* 0x000000ffff067224 */ /* 0x000fce00078e000e */
[----:B------:R-:W-:Y:S05]  /*fe80*/  WARPSYNC.COLLECTIVE R15, `(.L_x_322) ;  /* 0x000000000f087348 */ /* 0x000fea0003c00000 */
[----:B------:R0:W1:Y:S02]  /*fe90*/  SHFL.IDX P6, R14, R13, R12, R11 ;  /* 0x0000000c0d0e7389 */ /* 0x00006400000c000b */
[----:B01----:R-:W-:Y:S01]  /*fea0*/  ENDCOLLECTIVE ;  /* 0x000000000000791b */ /* 0x003fe20003800000 */
.L_x_322:
[----:B------:R-:W-:Y:S02]  /*feb0*/  IMAD.MOV.U32 R13, RZ, RZ, R4 ;  /* 0x000000ffff0d7224 */ /* 0x000fe400078e0004 */
[----:B------:R-:W-:Y:S02]  /*fec0*/  IMAD.MOV.U32 R12, RZ, RZ, 0x1 ;  /* 0x00000001ff0c7424 */ /* 0x000fe400078e00ff */
[----:B------:R-:W-:-:S07]  /*fed0*/  IMAD.MOV.U32 R7, RZ, RZ, R14 ;  /* 0x000000ffff077224 */ /* 0x000fce00078e000e */
[----:B------:R-:W-:Y:S05]  /*fee0*/  WARPSYNC.COLLECTIVE R15, `(.L_x_323) ;  /* 0x000000000f087348 */ /* 0x000fea0003c00000 */
[----:B------:R0:W1:Y:S02]  /*fef0*/  SHFL.IDX P6, R14, R13, R12, R11 ;  /* 0x0000000c0d0e7389 */ /* 0x00006400000c000b */
[----:B01----:R-:W-:Y:S01]  /*ff00*/  ENDCOLLECTIVE ;  /* 0x000000000000791b */ /* 0x003fe20003800000 */
.L_x_323:
[----:B------:R-:W-:-:S05]  /*ff10*/  @!P1 LEA R7, P2, R20, R7, 0x1 ;  /* 0x0000000714079211 */ /* 0x000fca00078408ff */
[----:B------:R-:W-:-:S05]  /*ff20*/  @!P1 IMAD.X R6, RZ, RZ, R6, P2 ;  /* 0x000000ffff069224 */ /* 0x000fca00010e0606 */
[----:B------:R-:W-:Y:S01]  /*ff30*/  @!P1 LOP3.LUT R7, R7, R6, RZ, 0x3c, !PT ;  /* 0x0000000607079212 */ /* 0x000fe200078e3cff */
[----:B------:R-:W-:-:S03]  /*ff40*/  IMAD.MOV.U32 R13, RZ, RZ, R0 ;  /* 0x000000ffff0d7224 */ /* 0x000fc600078e0000 */
[----:B------:R-:W-:-:S04]  /*ff50*/  @!P1 LOP3.LUT R6, R7, R6, RZ, 0x3c, !PT ;  /* 0x0000000607069212 */ /* 0x000fc800078e3cff */
[----:B------:R-:W-:-:S05]  /*ff60*/  @!P1 LOP3.LUT R7, R7, R6, RZ, 0x3c, !PT ;  /* 0x0000000607079212 */ /* 0x000fca00078e3cff */
[----:B------:R-:W-:Y:S01]  /*ff70*/  @!PT LDS RZ, [RZ] ;  /* 0x00000000fffff984 */ /* 0x000fe20000000800 */
[----:B------:R-:W-:Y:S01]  /*ff80*/  @!PT LDS RZ, [RZ] ;  /* 0x00000000fffff984 */ /* 0x000fe20000000800 */
[----:B------:R-:W-:Y:S01]  /*ff90*/  @!PT LDS RZ, [RZ] ;  /* 0x00000000fffff984 */ /* 0x000fe20000000800 */
[----:B------:R0:W-:Y:S01]  /*ffa0*/  @!P1 LDGSTS.E.BYPASS.LTC128B.128 [R10+0xc400], desc[UR40][R6.64], !P0 ;  /* 0x0c400000060a9fae */ /* 0x0001e2000c101d68 */
[----:B------:R-:W-:Y:S01]  /*ffb0*/  ISETP.GE.AND P1, PT, R8, R3, PT ;  /* 0x000000030800720c */ /* 0x000fe20003f26270 */
[----:B0-----:R-:W-:-:S12]  /*ffc0*/  IMAD.MOV.U32 R6, RZ, RZ, R14 ;  /* 0x000000ffff067224 */ /* 0x001fd800078e000e */
[----:B------:R-:W-:Y:S05]  /*ffd0*/  WARPSYNC.COLLECTIVE R15, `(.L_x_324) ;  /* 0x000000000f087348 */ /* 0x000fea0003c00000 */
[----:B------:R0:W1:Y:S02]  /*ffe0*/  SHFL.IDX P6, R14, R13, R12, R11 ;  /* 0x0000000c0d0e7389 */ /* 0x00006400000c000b */
[----:B01----:R-:W-:Y:S01]  /*fff0*/  ENDCOLLECTIVE ;  /* 0x000000000000791b */ /* 0x003fe20003800000 */
.L_x_324:
[----:B------:R-:W-:Y:S02]  /*10000*/  IMAD.MOV.U32 R13, RZ, RZ, R4 ;  /* 0x000000ffff0d7224 */ /* 0x000fe400078e0004 */
[----:B------:R-:W-:Y:S02]  /*10010*/  IMAD.MOV.U32 R12, RZ, RZ, 0x2 ;  /* 0x00000002ff0c7424 */ /* 0x000fe400078e00ff */
[----:B------:R-:W-:-:S07]  /*10020*/  IMAD.MOV.U32 R7, RZ, RZ, R14 ;  /* 0x000000ffff077224 */ /* 0x000fce00078e000e */
[----:B------:R-:W-:Y:S05]  /*10030*/  WARPSYNC.COLLECTIVE R15, `(.L_x_325) ;  /* 0x000000000f087348 */ /* 0x000fea0003c00000 */
[----:B------:R0:W1:Y:S02]  /*10040*/  SHFL.IDX P6, R14, R13, R12, R11 ;  /* 0x0000000c0d0e7389 */ /* 0x00006400000c000b */
[----:B01----:R-:W-:Y:S01]  /*10050*/  ENDCOLLECTIVE ;  /* 0x000000000000791b */ /* 0x003fe20003800000 */
.L_x_325:
        /* <DEDUP_REMOVED lines=9> */
[----:B------:R0:W-:Y:S02]  /*100f0*/  @!P1 LDGSTS.E.BYPASS.LTC128B.128 [R10+0xcc00], desc[UR40][R6.64], !P0 ;  /* 0x0cc00000060a9fae */ /* 0x0001e4000c101d68 */
[----:B0-----:R-:W-:-:S05]  /*10100*/  VIADD R6, R25, 0x20 ;  /* 0x0000002019067836 */ /* 0x001fca0000000000 */
[----:B------:R-:W-:Y:S01]  /*10110*/  ISETP.GE.AND P1, PT, R6, R3, PT ;  /* 0x000000030600720c */ /* 0x000fe20003f26270 */
[----:B------:R-:W-:-:S12]  /*10120*/  IMAD.MOV.U32 R6, RZ, RZ, R14 ;  /* 0x000000ffff067224 */ /* 0x000fd800078e000e */
[----:B------:R-:W-:Y:S05]  /*10130*/  WARPSYNC.COLLECTIVE R15, `(.L_x_326) ;  /* 0x000000000f087348 */ /* 0x000fea0003c00000 */
[----:B------:R0:W1:Y:S02]  /*10140*/  SHFL.IDX P6, R14, R13, R12, R11 ;  /* 0x0000000c0d0e7389 */ /* 0x00006400000c000b */
[----:B01----:R-:W-:Y:S01]  /*10150*/  ENDCOLLECTIVE ;  /* 0x000000000000791b */ /* 0x003fe20003800000 */
.L_x_326:
[----:B------:R-:W-:Y:S02]  /*10160*/  IMAD.MOV.U32 R13, RZ, RZ, R4 ;  /* 0x000000ffff0d7224 */ /* 0x000fe400078e0004 */
[----:B------:R-:W-:Y:S02]  /*10170*/  IMAD.MOV.U32 R12, RZ, RZ, 0x3 ;  /* 0x00000003ff0c7424 */ /* 0x000fe400078e00ff */
[----:B------:R-:W-:-:S07]  /*10180*/  IMAD.MOV.U32 R7, RZ, RZ, R14 ;  /* 0x000000ffff077224 */ /* 0x000fce00078e000e */
[----:B------:R-:W-:Y:S05]  /*10190*/  WARPSYNC.COLLECTIVE R15, `(.L_x_327) ;  /* 0x000000000f087348 */ /* 0x000fea0003c00000 */
[----:B------:R0:W1:Y:S02]  /*101a0*/  SHFL.IDX P6, R14, R13, R12, R11 ;  /* 0x0000000c0d0e7389 */ /* 0x00006400000c000b */
[----:B01----:R-:W-:Y:S01]  /*101b0*/  ENDCOLLECTIVE ;  /* 0x000000000000791b */ /* 0x003fe20003800000 */
.L_x_327:
        /* <DEDUP_REMOVED lines=16> */
.L_x_328:
[----:B------:R-:W-:Y:S02]  /*102c0*/  IMAD.MOV.U32 R13, RZ, RZ, R4 ;  /* 0x000000ffff0d7224 */ /* 0x000fe400078e0004 */
[----:B------:R-:W-:Y:S02]  /*102d0*/  IMAD.MOV.U32 R12, RZ, RZ, 0x4 ;  /* 0x00000004ff0c7424 */ /* 0x000fe400078e00ff */
[----:B------:R-:W-:-:S07]  /*102e0*/  IMAD.MOV.U32 R7, RZ, RZ, R14 ;  /* 0x000000ffff077224 */ /* 0x000fce00078e000e */
[----:B------:R-:W-:Y:S05]  /*102f0*/  WARPSYNC.COLLECTIVE R15, `(.L_x_329) ;  /* 0x000000000f087348 */ /* 0x000fea0003c00000 */
[----:B------:R0:W1:Y:S02]  /*10300*/  SHFL.IDX P6, R14, R13, R12, R11 ;  /* 0x0000000c0d0e7389 */ /* 0x00006400000c000b */
[----:B01----:R-:W-:Y:S01]  /*10310*/  ENDCOLLECTIVE ;  /* 0x000000000000791b */ /* 0x003fe20003800000 */
.L_x_329:
        /* <DEDUP_REMOVED lines=16> */
.L_x_330:
[----:B------:R-:W-:Y:S02]  /*10420*/  IMAD.MOV.U32 R13, RZ, RZ, R4 ;  /* 0x000000ffff0d7224 */ /* 0x000fe400078e0004 */
[----:B------:R-:W-:Y:S02]  /*10430*/  IMAD.MOV.U32 R12, RZ, RZ, 0x5 ;  /* 0x00000005ff0c7424 */ /* 0x000fe400078e00ff */
[----:B------:R-:W-:-:S07]  /*10440*/  IMAD.MOV.U32 R7, RZ, RZ, R14 ;  /* 0x000000ffff077224 */ /* 0x000fce00078e000e */
[----:B------:R-:W-:Y:S05]  /*10450*/  WARPSYNC.COLLECTIVE R15, `(.L_x_331) ;  /* 0x000000000f087348 */ /* 0x000fea0003c00000 */
[----:B------:R0:W1:Y:S02]  /*10460*/  SHFL.IDX P6, R14, R13, R12, R11 ;  /* 0x0000000c0d0e7389 */ /* 0x00006400000c000b */
[----:B01----:R-:W-:Y:S01]  /*10470*/  ENDCOLLECTIVE ;  /* 0x000000000000791b */ /* 0x003fe20003800000 */
.L_x_331:
        /* <DEDUP_REMOVED lines=16> */
.L_x_332:
[----:B------:R-:W-:Y:S02]  /*10580*/  IMAD.MOV.U32 R13, RZ, RZ, R4 ;  /* 0x000000ffff0d7224 */ /* 0x000fe400078e0004 */
[----:B------:R-:W-:Y:S02]  /*10590*/  IMAD.MOV.U32 R12, RZ, RZ, 0x6 ;  /* 0x00000006ff0c7424 */ /* 0x000fe400078e00ff */
[----:B------:R-:W-:-:S07]  /*105a0*/  IMAD.MOV.U32 R7, RZ, RZ, R14 ;  /* 0x000000ffff077224 */ /* 0x000fce00078e000e */
[----:B------:R-:W-:Y:S05]  /*105b0*/  WARPSYNC.COLLECTIVE R15, `(.L_x_333) ;  /* 0x000000000f087348 */ /* 0x000fea0003c00000 */
[----:B------:R0:W1:Y:S02]  /*105c0*/  SHFL.IDX P6, R14, R13, R12, R11 ;  /* 0x0000000c0d0e7389 */ /* 0x00006400000c000b */
[----:B01----:R-:W-:Y:S01]  /*105d0*/  ENDCOLLECTIVE ;  /* 0x000000000000791b */ /* 0x003fe20003800000 */
.L_x_333:
        /* <DEDUP_REMOVED lines=16> */
.L_x_334:
[----:B------:R-:W-:Y:S02]  /*106e0*/  IMAD.MOV.U32 R13, RZ, RZ, R4 ;  /* 0x000000ffff0d7224 */ /* 0x000fe400078e0004 */
[----:B------:R-:W-:Y:S02]  /*106f0*/  IMAD.MOV.U32 R12, RZ, RZ, 0x7 ;  /* 0x00000007ff0c7424 */ /* 0x000fe400078e00ff */
[----:B------:R-:W-:-:S07]  /*10700*/  IMAD.MOV.U32 R7, RZ, RZ, R14 ;  /* 0x000000ffff077224 */ /* 0x000fce00078e000e */
[----:B------:R-:W-:Y:S05]  /*10710*/  WARPSYNC.COLLECTIVE R15, `(.L_x_335) ;  /* 0x000000000f087348 */ /* 0x000fea0003c00000 */
[----:B------:R0:W1:Y:S02]  /*10720*/  SHFL.IDX P6, R14, R13, R12, R11 ;  /* 0x0000000c0d0e7389 */ /* 0x00006400000c000b */
[----:B01----:R-:W-:Y:S01]  /*10730*/  ENDCOLLECTIVE ;  /* 0x000000000000791b */ /* 0x003fe20003800000 */
.L_x_335:
[----:B------:R-:W-:-:S05]  /*10740*/  @!P1 LEA R7, P2, R20, R7, 0x1 ;  /* 0x0000000714079211 */ /* 0x000fca00078408ff */
[----:B------:R-:W-:-:S05]  /*10750*/  @!P1 IMAD.X R6, RZ, RZ, R6, P2 ;  /* 0x000000ffff069224 */ /* 0x000fca00010e0606 */
[-C--:B------:R-:W-:Y:S01]  /*10760*/  @!P1 LOP3.LUT R7, R7, R6.reuse, RZ, 0x3c, !PT ;  /* 0x0000000607079212 */ /* 0x080fe200078e3cff */
[----:B------:R-:W-:Y:S02]  /*10770*/  IMAD.MOV.U32 R13, RZ, RZ, R0 ;  /* 0x000000ffff0d7224 */ /* 0x000fe400078e0000 */
[----:B------:R-:W-:Y:S01]  /*10780*/  VIADD R0, R25, 0x70 ;  /* 0x0000007019007836 */ /* 0x000fe20000000000 */
[----:B------:R-:W-:-:S04]  /*10790*/  @!P1 LOP3.LUT R6, R7, R6, RZ, 0x3c, !PT ;  /* 0x0000000607069212 */ /* 0x000fc800078e3cff */
[----:B------:R-:W-:Y:S01]  /*107a0*/  @!P1 LOP3.LUT R7, R7, R6, RZ, 0x3c, !PT ;  /* 0x0000000607079212 */ /* 0x000fe200078e3cff */
[----:B------:R-:W-:-:S07]  /*107b0*/  IMAD.MOV.U32 R4, RZ, RZ, R14 ;  /* 0x000000ffff047224 */ /* 0x000fce00078e000e */
[----:B------:R-:W-:Y:S05]  /*107c0*/  WARPSYNC.COLLECTIVE R15, `(.L_x_336) ;  /* 0x000000000f087348 */ /* 0x000fea0003c00000 */
[----:B------:R0:W1:Y:S02]  /*107d0*/  SHFL.IDX P6, R14, R13, R12, R11 ;  /* 0x0000000c0d0e7389 */ /* 0x00006400000c000b */
[----:B01----:R-:W-:Y:S01]  /*107e0*/  ENDCOLLECTIVE ;  /* 0x000000000000791b */ /* 0x003fe20003800000 */
.L_x_336:
[----:B------:R-:W-:Y:S01]  /*107f0*/  @!PT LDS RZ, [RZ] ;  /* 0x00000000fffff984 */ /* 0x000fe20000000800 */
[----:B------:R-:W-:Y:S01]  /*10800*/  @!PT LDS RZ, [RZ] ;  /* 0x00000000fffff984 */ /* 0x000fe20000000800 */
[----:B------:R-:W-:Y:S01]  /*10810*/  @!PT LDS RZ, [RZ] ;  /* 0x00000000fffff984 */ /* 0x000fe20000000800 */
[----:B------:R0:W-:Y:S01]  /*10820*/  @!P1 LDGSTS.E.BYPASS.LTC128B.128 [R10+0xf400], desc[UR40][R6.64], !P0 ;  /* 0x0f400000060a9fae */ /* 0x0001e2000c101d68 */
[----:B------:R-:W-:Y:S01]  /*10830*/  ISETP.GE.AND P1, PT, R0, R3, PT ;  /* 0x000000030000720c */ /* 0x000fe20003f26270 */
[----:B------:R-:W-:-:S05]  /*10840*/  VIADD R0, R25, 0x80 ;  /* 0x0000008019007836 */ /* 0x000fca0000000000 */
[----:B------:R-:W-:Y:S01]  /*10850*/  ISETP.GE.AND P2, PT, R0, R3, PT ;  /* 0x000000030000720c */ /* 0x000fe20003f46270 */
[----:B------:R-:W-:Y:S02]  /*10860*/  IMAD.MOV.U32 R13, RZ, RZ, R2 ;  /* 0x000000ffff0d7224 */ /* 0x000fe400078e0002 */
[----:B------:R-:W-:Y:S02]  /*10870*/  IMAD.MOV.U32 R12, RZ, RZ, RZ ;  /* 0x000000ffff0c7224 */ /* 0x000fe400078e00ff */
[----:B0-----:R-:W-:-:S08]  /*10880*/  IMAD.MOV.U32 R6, RZ, RZ, R14 ;  /* 0x000000ffff067224 */ /* 0x001fd000078e000e */
[----:B------:R-:W-:Y:S05]  /*10890*/  WARPSYNC.COLLECTIVE R15, `(.L_x_337) ;  /* 0x000000000f087348 */ /* 0x000fea0003c00000 */
[----:B------:R0:W1:Y:S02]  /*108a0*/  SHFL.IDX P6, R14, R13, R12, R11 ;  /* 0x0000000c0d0e7389 */ /* 0x00006400000c000b */
[----:B01----:R-:W-:Y:S01]  /*108b0*/  ENDCOLLECTIVE ;  /* 0x000000000000791b */ /* 0x003fe20003800000 */
.L_x_337:
[----:B------:R-:W-:-:S05]  /*108c0*/  @!P1 LEA R6, P3, R20, R6, 0x1 ;  /* 0x0000000614069211 */ /* 0x000fca00078608ff */
[----:B------:R-:W-:-:S04]  /*108d0*/  @!P1 IMAD.X R4, RZ, RZ, R4, P3 ;  /* 0x000000ffff049224 */ /* 0x000fc800018e0604 */
[----:B------:R-:W-:Y:S02]  /*108e0*/  @!P1 IMAD.MOV.U32 R7, RZ, RZ, R4 ;  /* 0x000000ffff079224 */ /* 0x000fe400078e0004 */
[----:B------:R-:W-:Y:S02]  /*108f0*/  IMAD.MOV.U32 R13, RZ, RZ, R5 ;  /* 0x000000ffff0d7224 */ /* 0x000fe400078e0005 */
[----:B------:R-:W-:Y:S01]  /*10900*/  VIADD R4, R25, 0xa0 ;  /* 0x000000a019047836 */ /* 0x000fe20000000000 */
        /* <DEDUP_REMOVED lines=8> */
.L_x_338:
[----:B------:R-:W-:Y:S02]  /*10990*/  IMAD.MOV.U32 R13, RZ, RZ, R2 ;  /* 0x000000ffff0d7224 */ /* 0x000fe400078e0002 */
[----:B------:R-:W-:Y:S02]  /*109a0*/  IMAD.MOV.U32 R12, RZ, RZ, 0x1 ;  /* 0x00000001ff0c7424 */ /* 0x000fe400078e00ff */
[----:B------:R-:W-:-:S07]  /*109b0*/  IMAD.MOV.U32 R8, RZ, RZ, R14 ;  /* 0x000000ffff087224 */ /* 0x000fce00078e000e */
[----:B------:R-:W-:Y:S05]  /*109c0*/  WARPSYNC.COLLECTIVE R15, `(.L_x_339) ;  /* 0x000000000f087348 */ /* 0x000fea0003c00000 */
[----:B------:R0:W1:Y:S02]  /*109d0*/  SHFL.IDX P6, R14, R13, R12, R11 ;  /* 0x0000000c0d0e7389 */ /* 0x00006400000c000b */
[----:B01----:R-:W-:Y:S01]  /*109e0*/  ENDCOLLECTIVE ;  /* 0x000000000000791b */ /* 0x003fe20003800000 */
.L_x_339:
[----:B------:R-:W-:-:S05]  /*109f0*/  @!P2 LEA R6, P1, R20, R8, 0x1 ;  /* 0x000000081406a211 */ /* 0x000fca00078208ff */
[----:B------:R-:W-:-:S04]  /*10a00*/  @!P2 IMAD.X R0, RZ, RZ, R0, P1 ;  /* 0x000000ffff00a224 */ /* 0x000fc800008e0600 */
[----:B------:R-:W-:Y:S02]  /*10a10*/  @!P2 IMAD.MOV.U32 R7, RZ, RZ, R0 ;  /* 0x000000ffff07a224 */ /* 0x000fe400078e0000 */
[----:B------:R-:W-:Y:S02]  /*10a20*/  VIADD R0, R25, 0x90 ;  /* 0x0000009019007836 */ /* 0x000fe40000000000 */
[----:B------:R-:W-:Y:S01]  /*10a30*/  IMAD.MOV.U32 R13, RZ, RZ, R5 ;  /* 0x000000ffff0d7224 */ /* 0x000fe200078e0005 */
[----:B------:R-:W-:Y:S01]  /*10a40*/  @!PT LDS RZ, [RZ] ;  /* 0x00000000fffff984 */ /* 0x000fe20000000800 */
[----:B------:R-:W-:Y:S01]  /*10a50*/  @!PT LDS RZ, [RZ] ;  /* 0x00000000fffff984 */ /* 0x000fe20000000800 */
[----:B------:R-:W-:Y:S01]  /*10a60*/  @!PT LDS RZ, [RZ] ;  /* 0x00000000fffff984 */ /* 0x000fe20000000800 */
[----:B------:R0:W-:Y:S02]  /*10a70*/  @!P2 LDGSTS.E.BYPASS.LTC128B.128 [R10+0x10400], desc[UR40][R6.64], !P0 ;  /* 0x10400000060aafae */ /* 0x0001e4000c101d68 */
[----:B------:R-:W-:Y:S01]  /*10a80*/  ISETP.GE.AND P1, PT, R0, R3, PT ;  /* 0x000000030000720c */ /* 0x000fe20003f26270 */
[----:B------:R-:W-:-:S12]  /*10a90*/  IMAD.MOV.U32 R0, RZ, RZ, R14 ;  /* 0x000000ffff007224 */ /* 0x000fd800078e000e */
[----:B0-----:R-:W-:Y:S05]  /*10aa0*/  WARPSYNC.COLLECTIVE R15, `(.L_x_340) ;  /* 0x000000000f087348 */ /* 0x001fea0003c00000 */
[----:B------:R1:W2:Y:S02]  /*10ab0*/  SHFL.IDX P6, R14, R13, R12, R11 ;  /* 0x0000000c0d0e7389 */ /* 0x0002a400000c000b */
[----:B012---:R-:W-:Y:S01]  /*10ac0*/  ENDCOLLECTIVE ;  /* 0x000000000000791b */ /* 0x007fe20003800000 */
.L_x_340:
[----:B------:R-:W-:Y:S02]  /*10ad0*/  IMAD.MOV.U32 R13, RZ, RZ, R2 ;  /* 0x000000ffff0d7224 */ /* 0x000fe400078e0002 */
[----:B------:R-:W-:Y:S02]  /*10ae0*/  IMAD.MOV.U32 R12, RZ, RZ, 0x2 ;  /* 0x00000002ff0c7424 */ /* 0x000fe400078e00ff */
[----:B------:R-:W-:-:S07]  /*10af0*/  IMAD.MOV.U32 R6, RZ, RZ, R14 ;  /* 0x000000ffff067224 */ /* 0x000fce00078e000e */
[----:B------:R-:W-:Y:S05]  /*10b00*/  WARPSYNC.COLLECTIVE R15, `(.L_x_341) ;  /* 0x000000000f087348 */ /* 0x000fea0003c00000 */
[----:B------:R0:W1:Y:S02]  /*10b10*/  SHFL.IDX P6, R14, R13, R12, R11 ;  /* 0x0000000c0d0e7389 */ /* 0x00006400000c000b */
[----:B01----:R-:W-:Y:S01]  /*10b20*/  ENDCOLLECTIVE ;  /* 0x000000000000791b */ /* 0x003fe20003800000 */
.L_x_341:
[----:B------:R-:W-:-:S05]  /*10b30*/  @!P1 LEA R6, P2, R20, R6, 0x1 ;  /* 0x0000000614069211 */ /* 0x000fca00078408ff */
[----:B------:R-:W-:-:S04]  /*10b40*/  @!P1 IMAD.X R0, RZ, RZ, R0, P2 ;  /* 0x000000ffff009224 */ /* 0x000fc800010e0600 */
[----:B------:R-:W-:Y:S02]  /*10b50*/  @!P1 IMAD.MOV.U32 R7, RZ, RZ, R0 ;  /* 0x000000ffff079224 */ /* 0x000fe400078e0000 */
[----:B------:R-:W-:-:S03]  /*10b60*/  IMAD.MOV.U32 R13, RZ, RZ, R5 ;  /* 0x000000ffff0d7224 */ /* 0x000fc600078e0005 */
[----:B------:R-:W-:Y:S01]  /*10b70*/  @!PT LDS RZ, [RZ] ;  /* 0x00000000fffff984 */ /* 0x000fe20000000800 */
[----:B------:R-:W-:Y:S01]  /*10b80*/  @!PT LDS RZ, [RZ] ;  /* 0x00000000fffff984 */ /* 0x000fe20000000800 */
[----:B------:R-:W-:Y:S01]  /*10b90*/  @!PT LDS RZ, [RZ] ;  /* 0x00000000fffff984 */ /* 0x000fe20000000800 */
[----:B------:R0:W-:Y:S01]  /*10ba0*/  @!P1 LDGSTS.E.BYPASS.LTC128B.128 [R10+0x10c00], desc[UR40][R6.64], !P0 ;  /* 0x10c00000060a9fae */ /* 0x0001e2000c101d68 */
[----:B------:R-:W-:Y:S01]  /*10bb0*/  ISETP.GE.AND P1, PT, R4, R3, PT ;  /* 0x000000030400720c */ /* 0x000fe20003f26270 */
[----:B------:R-:W-:-:S12]  /*10bc0*/  IMAD.MOV.U32 R0, RZ, RZ, R14 ;  /* 0x000000ffff007224 */ /* 0x000fd800078e000e */
[----:B0-----:R-:W-:Y:S05]  /*10bd0*/  WARPSYNC.COLLECTIVE R15, `(.L_x_342) ;  /* 0x000000000f087348 */ /* 0x001fea0003c00000 */
[----:B------:R1:W2:Y:S02]  /*10be0*/  SHFL.IDX P6, R14, R13, R12, R11 ;  /* 0x0000000c0d0e7389 */ /* 0x0002a400000c000b */
[----:B012---:R-:W-:Y:S01]  /*10bf0*/  ENDCOLLECTIVE ;  /* 0x000000000000791b */ /* 0x007fe20003800000 */
.L_x_342:
[----:B------:R-:W-:Y:S02]  /*10c00*/  IMAD.MOV.U32 R13, RZ, RZ, R2 ;  /* 0x000000ffff0d7224 */ /* 0x000fe400078e0002 */
[----:B------:R-:W-:Y:S02]  /*10c10*/  IMAD.MOV.U32 R12, RZ, RZ, 0x3 ;  /* 0x00000003ff0c7424 */ /* 0x000fe400078e00ff */
[----:B------:R-:W-:-:S07]  /*10c20*/  IMAD.MOV.U32 R6, RZ, RZ, R14 ;  /* 0x000000ffff067224 */ /* 0x000fce00078e000e */
[----:B------:R-:W-:Y:S05]  /*10c30*/  WARPSYNC.COLLECTIVE R15, `(.L_x_343) ;  /* 0x000000000f087348 */ /* 0x000fea0003c00000 */
[----:B------:R0:W1:Y:S02]  /*10c40*/  SHFL.IDX P6, R14, R13, R12, R11 ;  /* 0x0000000c0d0e7389 */ /* 0x00006400000c000b */
[----:B01----:R-:W-:Y:S01]  /*10c50*/  ENDCOLLECTIVE ;  /* 0x000000000000791b */ /* 0x003fe20003800000 */
.L_x_343:
        /* <DEDUP_REMOVED lines=12> */
.L_x_344:
[----:B------:R-:W-:Y:S01]  /*10d20*/  IMAD.MOV.U32 R2, RZ, RZ, R14 ;  /* 0x000000ffff027224 */ /* 0x000fe200078e000e */
[----:B------:R-:W-:Y:S06]  /*10d30*/  BRA `(.L_x_345) ;  /* 0xffffffbc00ec7947 */ /* 0x000fec000383ffff */
.L_x_235:
[----:B0-----:R0:W1:Y:S02]  /*10d40*/  SYNCS.PHASECHK.TRANS64.TRYWAIT P0, [R17+URZ+0x30820], R0 ;  /* 0x03082000110075a7 */ /* 0x001064000800017f */
[----:B-1----:R-:W-:Y:S05]  /*10d50*/  @!P0 NANOSLEEP.SYNCS 0x989680 ;  /* 0x009896800000895d */ /* 0x002fea0003900000 */
[----:B------:R-:W1:Y:S02]  /*10d60*/  @!P0 SYNCS.PHASECHK.TRANS64 P0, [R17+URZ+0x30820], R0 ;  /* 0x03082000110085a7 */ /* 0x000e64000800007f */
[----:B-1----:R-:W-:Y:S05]  /*10d70*/  @!P0 BRA `(.L_x_235) ;  /* 0xfffffffc00f08947 */ /* 0x002fea000383ffff */
[----:B------:R-:W-:Y:S05]  /*10d80*/  BRA `(.L_x_346) ;  /* 0xffffffc0004c7947 */ /* 0x000fea000383ffff */
.L_x_244:
[----:B-1----:R1:W2:Y:S02]  /*10d90*/  SYNCS.PHASECHK.TRANS64.TRYWAIT P0, [R2+URZ+0x30840], R3 ;  /* 0x03084003020075a7 */ /* 0x0022a4000800017f */
[----:B--2---:R-:W-:Y:S05]  /*10da0*/  @!P0 NANOSLEEP.SYNCS 0x989680 ;  /* 0x009896800000895d */ /* 0x004fea0003900000 */
[----:B------:R-:W2:Y:S02]  /*10db0*/  @!P0 SYNCS.PHASECHK.TRANS64 P0, [R2+URZ+0x30840], R3 ;  /* 0x03084003020085a7 */ /* 0x000ea4000800007f */
[----:B--2---:R-:W-:Y:S05]  /*10dc0*/  @!P0 BRA `(.L_x_244) ;  /* 0xfffffffc00f08947 */ /* 0x004fea000383ffff */
[----:B------:R-:W-:Y:S05]  /*10dd0*/  BRA `(.L_x_347) ;  /* 0xffffffc4001c7947 */ /* 0x000fea000383ffff */
.L_x_249:
[----:B0-----:R0:W1:Y:S02]  /*10de0*/  SYNCS.PHASECHK.TRANS64.TRYWAIT P0, [R3+URZ+0x60], R2 ;  /* 0x00006002030075a7 */ /* 0x001064000800017f */
[----:B-1----:R-:W-:Y:S05]  /*10df0*/  @!P0 NANOSLEEP.SYNCS 0x989680 ;  /* 0x009896800000895d */ /* 0x002fea0003900000 */
[----:B------:R-:W1:Y:S02]  /*10e00*/  @!P0 SYNCS.PHASECHK.TRANS64 P0, [R3+URZ+0x60], R2 ;  /* 0x00006002030085a7 */ /* 0x000e64000800007f */
[----:B-1----:R-:W-:Y:S05]  /*10e10*/  @!P0 BRA `(.L_x_249) ;  /* 0xfffffffc00f08947 */ /* 0x002fea000383ffff */
[----:B------:R-:W-:Y:S05]  /*10e20*/  BRA `(.L_x_348) ;  /* 0xffffffc400a87947 */ /* 0x000fea000383ffff */
.L_x_257:
[----:B-1----:R1:W2:Y:S02]  /*10e30*/  SYNCS.PHASECHK.TRANS64.TRYWAIT P0, [R2+URZ+0x30840], R3 ;  /* 0x03084003020075a7 */ /* 0x0022a4000800017f */
[----:B--2---:R-:W-:Y:S05]  /*10e40*/  @!P0 NANOSLEEP.SYNCS 0x989680 ;  /* 0x009896800000895d */ /* 0x004fea0003900000 */
[----:B------:R-:W2:Y:S02]  /*10e50*/  @!P0 SYNCS.PHASECHK.TRANS64 P0, [R2+URZ+0x30840], R3 ;  /* 0x03084003020085a7 */ /* 0x000ea4000800007f */
[----:B--2---:R-:W-:Y:S05]  /*10e60*/  @!P0 BRA `(.L_x_257) ;  /* 0xfffffffc00f08947 */ /* 0x004fea000383ffff */
[----:B------:R-:W-:Y:S05]  /*10e70*/  BRA `(.L_x_349) ;  /* 0xffffffc800e87947 */ /* 0x000fea000383ffff */
.L_x_262:
[----:B0-----:R0:W1:Y:S02]  /*10e80*/  SYNCS.PHASECHK.TRANS64.TRYWAIT P0, [R10+URZ+0x60], R28 ;  /* 0x0000601c0a0075a7 */ /* 0x001064000800017f */
[----:B-1----:R-:W-:Y:S05]  /*10e90*/  @!P0 NANOSLEEP.SYNCS 0x989680 ;  /* 0x009896800000895d */ /* 0x002fea0003900000 */
[----:B------:R-:W1:Y:S02]  /*10ea0*/  @!P0 SYNCS.PHASECHK.TRANS64 P0, [R10+URZ+0x60], R28 ;  /* 0x0000601c0a0085a7 */ /* 0x000e64000800007f */
[----:B-1----:R-:W-:Y:S05]  /*10eb0*/  @!P0 BRA `(.L_x_262) ;  /* 0xfffffffc00f08947 */ /* 0x002fea000383ffff */
[----:B------:R-:W-:Y:S05]  /*10ec0*/  BRA `(.L_x_350) ;  /* 0xffffffcc00747947 */ /* 0x000fea000383ffff */
.L_x_270:
[----:B-1----:R1:W2:Y:S02]  /*10ed0*/  SYNCS.PHASECHK.TRANS64.TRYWAIT P0, [R2+URZ+0x30840], R3 ;  /* 0x03084003020075a7 */ /* 0x0022a4000800017f */
[----:B--2---:R-:W-:Y:S05]  /*10ee0*/  @!P0 NANOSLEEP.SYNCS 0x989680 ;  /* 0x009896800000895d */ /* 0x004fea0003900000 */
[----:B------:R-:W2:Y:S02]  /*10ef0*/  @!P0 SYNCS.PHASECHK.TRANS64 P0, [R2+URZ+0x30840], R3 ;  /* 0x03084003020085a7 */ /* 0x000ea4000800007f */
[----:B--2---:R-:W-:Y:S05]  /*10f00*/  @!P0 BRA `(.L_x_270) ;  /* 0xfffffffc00f08947 */ /* 0x004fea000383ffff */
[----:B------:R-:W-:Y:S05]  /*10f10*/  BRA `(.L_x_351) ;  /* 0xffffffd000847947 */ /* 0x000fea000383ffff */
.L_x_275:
[----:B0-----:R0:W1:Y:S02]  /*10f20*/  SYNCS.PHASECHK.TRANS64.TRYWAIT P0, [R7+URZ+0x60], R2 ;  /* 0x00006002070075a7 */ /* 0x001064000800017f */
[----:B-1----:R-:W-:Y:S05]  /*10f30*/  @!P0 NANOSLEEP.SYNCS 0x989680 ;  /* 0x009896800000895d */ /* 0x002fea0003900000 */
[----:B------:R-:W1:Y:S02]  /*10f40*/  @!P0 SYNCS.PHASECHK.TRANS64 P0, [R7+URZ+0x60], R2 ;  /* 0x00006002070085a7 */ /* 0x000e64000800007f */
[----:B-1----:R-:W-:Y:S05]  /*10f50*/  @!P0 BRA `(.L_x_275) ;  /* 0xfffffffc00f08947 */ /* 0x002fea000383ffff */
[----:B------:R-:W-:Y:S05]  /*10f60*/  BRA `(.L_x_352) ;  /* 0xffffffd400147947 */ /* 0x000fea000383ffff */
.L_x_285:
[----:B0-----:R0:W1:Y:S02]  /*10f70*/  SYNCS.PHASECHK.TRANS64.TRYWAIT P0, [R3+URZ+0x30860], R0 ;  /* 0x03086000030075a7 */ /* 0x001064000800017f */
[----:B-1----:R-:W-:Y:S05]  /*10f80*/  @!P0 NANOSLEEP.SYNCS 0x989680 ;  /* 0x009896800000895d */ /* 0x002fea0003900000 */
[----:B------:R-:W1:Y:S02]  /*10f90*/  @!P0 SYNCS.PHASECHK.TRANS64 P0, [R3+URZ+0x30860], R0 ;  /* 0x03086000030085a7 */ /* 0x000e64000800007f */
[----:B-1----:R-:W-:Y:S05]  /*10fa0*/  @!P0 BRA `(.L_x_285) ;  /* 0xfffffffc00f08947 */ /* 0x002fea000383ffff */
[----:B------:R-:W-:Y:S05]  /*10fb0*/  BRA `(.L_x_353) ;  /* 0xffffffd800107947 */ /* 0x000fea000383ffff */
.L_x_291:
[----:B------:R-:W-:Y:S01]  /*10fc0*/  BSSY B0, `(.L_x_354) ;  /* 0x0000008000007945 */ /* 0x000fe20003800000 */
[----:B------:R-:W-:Y:S02]  /*10fd0*/  IMAD.MOV.U32 R13, RZ, RZ, R24 ;  /* 0x000000ffff0d7224 */ /* 0x000fe400078e0018 */
[----:B------:R-:W-:Y:S02]  /*10fe0*/  IMAD.MOV.U32 R12, RZ, RZ, RZ ;  /* 0x000000ffff0c7224 */ /* 0x000fe400078e00ff */
[----:B------:R-:W-:Y:S02]  /*10ff0*/  IMAD.MOV.U32 R11, RZ, RZ, 0x1f ;  /* 0x0000001fff0b7424 */ /* 0x000fe400078e00ff */
[----:B------:R-:W-:-:S07]  /*11000*/  IMAD.MOV.U32 R15, RZ, RZ, -0x1 ;  /* 0xffffffffff0f7424 */ /* 0x000fce00078e00ff */
[----:B-1----:R-:W-:Y:S05]  /*11010*/  WARPSYNC.COLLECTIVE R15, `(.L_x_355) ;  /* 0x000000000f087348 */ /* 0x002fea0003c00000 */
[----:B------:R0:W2:Y:S02]  /*11020*/  SHFL.IDX P6, R14, R13, R12, R11 ;  /* 0x0000000c0d0e7389 */ /* 0x0000a400000c000b */
[----:B012---:R-:W-:Y:S01]  /*11030*/  ENDCOLLECTIVE ;  /* 0x000000000000791b */ /* 0x007fe20003800000 */
.L_x_355:
[----:B------:R-:W-:Y:S05]  /*11040*/  BSYNC B0 ;  /* 0x0000000000007941 */ /* 0x000fea0003800000 */
.L_x_354:
[----:B------:R-:W-:Y:S02]  /*11050*/  IMAD.MOV.U32 R13, RZ, RZ, R24 ;  /* 0x000000ffff0d7224 */ /* 0x000fe400078e0018 */
[----:B------:R-:W-:Y:S02]  /*11060*/  IMAD.MOV.U32 R12, RZ, RZ, 0x1 ;  /* 0x00000001ff0c7424 */ /* 0x000fe400078e00ff */
[----:B------:R-:W-:Y:S02]  /*11070*/  IMAD.MOV.U32 R11, RZ, RZ, 0x1f ;  /* 0x0000001fff0b7424 */ /* 0x000fe400078e00ff */
[----:B------:R-:W-:Y:S02]  /*11080*/  IMAD.MOV.U32 R15, RZ, RZ, -0x1 ;  /* 0xffffffffff0f7424 */ /* 0x000fe400078e00ff */
[----:B------:R-:W-:Y:S02]  /*11090*/  IMAD.IADD R7, R27, 0x1, R9 ;  /* 0x000000011b077824 */ /* 0x000fe400078e0209 */
[----:B------:R-:W-:-:S07]  /*110a0*/  IMAD.MOV.U32 R0, RZ, RZ, R14 ;  /* 0x000000ffff007224 */ /* 0x000fce00078e000e */
[----:B------:R-:W-:Y:S05]  /*110b0*/  WARPSYNC.COLLECTIVE R15, `(.L_x_356) ;  /* 0x000000000f087348 */ /* 0x000fea0003c00000 */
[----:B------:R0:W1:Y:S02]  /*110c0*/  SHFL.IDX P6, R14, R13, R12, R11 ;  /* 0x0000000c0d0e7389 */ /* 0x00006400000c000b */
[----:B01----:R-:W-:Y:S01]  /*110d0*/  ENDCOLLECTIVE ;  /* 0x000000000000791b */ /* 0x003fe20003800000 */
.L_x_356:
[----:B------:R-:W-:Y:S02]  /*110e0*/  ULDC UR4, c[0x0][0xc3c] ;  /* 0x00030f0000047ab9 */ /* 0x000fe40000000800 */
[----:B------:R-:W-:-:S13]  /*110f0*/  ISETP.GE.OR P1, PT, R7, UR4, !P0 ;  /* 0x0000000407007c0c */ /* 0x000fda000c726670 */
[----:B------:R-:W0:Y:S08]  /*11100*/  @!P1 LDC.64 R2, c[0x0][0xc80] ;  /* 0x00032000ff029b82 */ /* 0x000e300000000a00 */
[----:B------:R-:W1:Y:S01]  /*11110*/  @!P1 LDC.64 R4, c[0x0][0xc78] ;  /* 0x00031e00ff049b82 */ /* 0x000e620000000a00 */
[----:B------:R-:W-:Y:S02]  /*11120*/  IMAD.MOV.U32 R11, RZ, RZ, RZ ;  /* 0x000000ffff0b7224 */ /* 0x000fe400078e00ff */
[----:B------:R-:W-:-:S02]  /*11130*/  IMAD.MOV.U32 R6, RZ, RZ, R14 ;  /* 0x000000ffff067224 */ /* 0x000fc400078e000e */
        /* <DEDUP_REMOVED lines=8> */
[----:B------:R-:W-:Y:S01]  /*111c0*/  IMAD.MOV.U32 R24, RZ, RZ, RZ ;  /* 0x000000ffff187224 */ /* 0x000fe200078e00ff */
[C---:B------:R-:W-:Y:S02]  /*111d0*/  ISETP.GE.U32.AND P4, PT, R9.reuse, 0x8, PT ;  /* 0x000000080900780c */ /* 0x040fe40003f86070 */
[C---:B------:R-:W-:Y:S01]  /*111e0*/  ISETP.GE.U32.AND P5, PT, R9.reuse, 0x10, PT ;  /* 0x000000100900780c */ /* 0x040fe20003fa6070 */
[----:B--2---:R-:W-:Y:S02]  /*111f0*/  @!P1 IMAD.MOV.U32 R7, RZ, RZ, R8 ;  /* 0x000000ffff079224 */ /* 0x004fe400078e0008 */
[----:B---3--:R-:W-:Y:S01]  /*11200*/  @!P1 IMAD.MOV.U32 R4, RZ, RZ, R5 ;  /* 0x000000ffff049224 */ /* 0x008fe200078e0005 */
[----:B------:R-:W-:-:S03]  /*11210*/  ISETP.NE.AND P1, PT, R9, RZ, PT ;  /* 0x000000ff0900720c */ /* 0x000fc60003f25270 */
[----:B------:R-:W-:-:S10]  /*11220*/  IMAD R13, R4, R7, RZ ;  /* 0x00000007040d7224 */ /* 0x000fd400078e02ff */
[----:B------:R-:W-:Y:S05]  /*11230*/  WARPSYNC.COLLECTIVE R15, `(.L_x_357) ;  /* 0x000000000f087348 */ /* 0x000fea0003c00000 */
[----:B------:R0:W1:Y:S02]  /*11240*/  SHFL.UP P6, R14, R13, R12, R11 ;  /* 0x0400000c0d0e7389 */ /* 0x00006400000c000b */
[----:B01----:R-:W-:Y:S01]  /*11250*/  ENDCOLLECTIVE ;  /* 0x000000000000791b */ /* 0x003fe20003800000 */
.L_x_357:
[----:B------:R-:W-:Y:S01]  /*11260*/  IMAD.MOV.U32 R12, RZ, RZ, 0x2 ;  /* 0x00000002ff0c7424 */ /* 0x000fe200078e00ff */
[----:B------:R-:W-:-:S05]  /*11270*/  SEL R14, R14, RZ, P1 ;  /* 0x000000ff0e0e7207 */ /* 0x000fca0000800000 */
[----:B------:R-:W-:-:S04]  /*11280*/  IMAD.IADD R5, R13, 0x1, R14 ;  /* 0x000000010d057824 */ /* 0x000fc800078e020e */
[----:B------:R-:W-:-:S07]  /*11290*/  IMAD.MOV.U32 R13, RZ, RZ, R5 ;  /* 0x000000ffff0d7224 */ /* 0x000fce00078e0005 */
[----:B------:R-:W-:Y:S05]  /*112a0*/  WARPSYNC.COLLECTIVE R15, `(.L_x_358) ;  /* 0x000000000f087348 */ /* 0x000fea0003c00000 */
[----:B------:R0:W1:Y:S02]  /*112b0*/  SHFL.UP P6, R14, R13, R12, R11 ;  /* 0x0400000c0d0e7389 */ /* 0x00006400000c000b */
[----:B01----:R-:W-:Y:S01]  /*112c0*/  ENDCOLLECTIVE ;  /* 0x000000000000791b */ /* 0x003fe20003800000 */
.L_x_358:
[----:B------:R-:W-:Y:S01]  /*112d0*/  IMAD.MOV.U32 R12, RZ, RZ, 0x4 ;  /* 0x00000004ff0c7424 */ /* 0x000fe200078e00ff */
[----:B------:R-:W-:-:S05]  /*112e0*/  SEL R2, R14, RZ, P2 ;  /* 0x000000ff0e027207 */ /* 0x000fca0001000000 */
[----:B------:R-:W-:-:S04]  /*112f0*/  IMAD.IADD R2, R5, 0x1, R2 ;  /* 0x0000000105027824 */ /* 0x000fc800078e0202 */
[----:B------:R-:W-:-:S07]  /*11300*/  IMAD.MOV.U32 R13, RZ, RZ, R2 ;  /* 0x000000ffff0d7224 */ /* 0x000fce00078e0002 */
[----:B------:R-:W-:Y:S05]  /*11310*/  WARPSYNC.COLLECTIVE R15, `(.L_x_359) ;  /* 0x000000000f087348 */ /* 0x000fea0003c00000 */
[----:B------:R0:W1:Y:S02]  /*11320*/  SHFL.UP P6, R14, R13, R12, R11 ;  /* 0x0400000c0d0e7389 */ /* 0x00006400000c000b */
[----:B01----:R-:W-:Y:S01]  /*11330*/  ENDCOLLECTIVE ;  /* 0x000000000000791b */ /* 0x003fe20003800000 */
.L_x_359:
[----:B------:R-:W-:Y:S01]  /*11340*/  IMAD.MOV.U32 R12, RZ, RZ, 0x8 ;  /* 0x00000008ff0c7424 */ /* 0x000fe200078e00ff */
[----:B------:R-:W-:-:S05]  /*11350*/  SEL R3, R14, RZ, P3 ;  /* 0x000000ff0e037207 */ /* 0x000fca0001800000 */
[----:B------:R-:W-:-:S04]  /*11360*/  IMAD.IADD R3, R2, 0x1, R3 ;  /* 0x0000000102037824 */ /* 0x000fc800078e0203 */
[----:B------:R-:W-:-:S07]  /*11370*/  IMAD.MOV.U32 R13, RZ, RZ, R3 ;  /* 0x000000ffff0d7224 */ /* 0x000fce00078e0003 */
[----:B------:R-:W-:Y:S05]  /*11380*/  WARPSYNC.COLLECTIVE R15, `(.L_x_360) ;  /* 0x000000000f087348 */ /* 0x000fea0003c00000 */
[----:B------:R0:W1:Y:S02]  /*11390*/  SHFL.UP P6, R14, R13, R12, R11 ;  /* 0x0400000c0d0e7389 */ /* 0x00006400000c000b */
[----:B01----:R-:W-:Y:S01]  /*113a0*/  ENDCOLLECTIVE ;  /* 0x000000000000791b */ /* 0x003fe20003800000 */
.L_x_360:
[----:B------:R-:W-:Y:S01]  /*113b0*/  IMAD.MOV.U32 R12, RZ, RZ, 0x10 ;  /* 0x00000010ff0c7424 */ /* 0x000fe200078e00ff */
[----:B------:R-:W-:-:S05]  /*113c0*/  SEL R14, R14, RZ, P4 ;  /* 0x000000ff0e0e7207 */ /* 0x000fca0002000000 */
[----:B------:R-:W-:-:S04]  /*113d0*/  IMAD.IADD R5, R3, 0x1, R14 ;  /* 0x0000000103057824 */ /* 0x000fc800078e020e */
[----:B------:R-:W-:-:S07]  /*113e0*/  IMAD.MOV.U32 R13, RZ, RZ, R5 ;  /* 0x000000ffff0d7224 */ /* 0x000fce00078e0005 */
[----:B------:R-:W-:Y:S05]  /*113f0*/  WARPSYNC.COLLECTIVE R15, `(.L_x_361) ;  /* 0x000000000f087348 */ /* 0x000fea0003c00000 */
[----:B------:R0:W1:Y:S02]  /*11400*/  SHFL.UP P6, R14, R13, R12, R11 ;  /* 0x0400000c0d0e7389 */ /* 0x00006400000c000b */
[----:B01----:R-:W-:Y:S01]  /*11410*/  ENDCOLLECTIVE ;  /* 0x000000000000791b */ /* 0x003fe20003800000 */
.L_x_361:
[----:B------:R-:W-:Y:S02]  /*11420*/  IMAD.MOV.U32 R12, RZ, RZ, 0x1f ;  /* 0x0000001fff0c7424 */ /* 0x000fe400078e00ff */
[----:B------:R-:W-:Y:S01]  /*11430*/  IMAD.MOV.U32 R11, RZ, RZ, 0x1f ;  /* 0x0000001fff0b7424 */ /* 0x000fe200078e00ff */
[----:B------:R-:W-:-:S05]  /*11440*/  SEL R14, R14, RZ, P5 ;  /* 0x000000ff0e0e7207 */ /* 0x000fca0002800000 */
[----:B------:R-:W-:-:S04]  /*11450*/  IMAD.IADD R3, R5, 0x1, R14 ;  /* 0x0000000105037824 */ /* 0x000fc800078e020e */
[----:B------:R-:W-:-:S07]  /*11460*/  IMAD.MOV.U32 R13, RZ, RZ, R3 ;  /* 0x000000ffff0d7224 */ /* 0x000fce00078e0003 */
[----:B------:R-:W-:Y:S05]  /*11470*/  WARPSYNC.COLLECTIVE R15, `(.L_x_362) ;  /* 0x000000000f087348 */ /* 0x000fea0003c00000 */
[----:B------:R0:W1:Y:S02]  /*11480*/  SHFL.IDX P6, R14, R13, R12, R11 ;  /* 0x0000000c0d0e7389 */ /* 0x00006400000c000b */
[----:B01----:R-:W-:Y:S01]  /*11490*/  ENDCOLLECTIVE ;  /* 0x000000000000791b */ /* 0x003fe20003800000 */
.L_x_362:
[----:B------:R-:W-:Y:S05]  /*114a0*/  BRA `(.L_x_363) ;  /* 0xffffffd800447947 */ /* 0x000fea000383ffff */
.L_x_294:
[----:B------:R-:W-:Y:S01]  /*114b0*/  BSSY B0, `(.L_x_364) ;  /* 0x0000007000007945 */ /* 0x000fe20003800000 */
[----:B------:R-:W-:Y:S02]  /*114c0*/  IMAD.MOV.U32 R12, RZ, RZ, 0x1 ;  /* 0x00000001ff0c7424 */ /* 0x000fe400078e00ff */
[----:B------:R-:W-:Y:S02]  /*114d0*/  IMAD.MOV.U32 R11, RZ, RZ, RZ ;  /* 0x000000ffff0b7224 */ /* 0x000fe400078e00ff */
[----:B------:R-:W-:-:S07]  /*114e0*/  IMAD.MOV.U32 R15, RZ, RZ, -0x1 ;  /* 0xffffffffff0f7424 */ /* 0x000fce00078e00ff */
[----:B------:R-:W-:Y:S05]  /*114f0*/  WARPSYNC.COLLECTIVE R15, `(.L_x_365) ;  /* 0x000000000f087348 */ /* 0x000fea0003c00000 */
[----:B------:R0:W1:Y:S02]  /*11500*/  SHFL.UP P6, R14, R13, R12, R11 ;  /* 0x0400000c0d0e7389 */ /* 0x00006400000c000b */
[----:B01----:R-:W-:Y:S01]  /*11510*/  ENDCOLLECTIVE ;  /* 0x000000000000791b */ /* 0x003fe20003800000 */
.L_x_365:
[----:B------:R-:W-:Y:S05]  /*11520*/  BSYNC B0 ;  /* 0x0000000000007941 */ /* 0x000fea0003800000 */
.L_x_364:
[----:B------:R-:W-:Y:S01]  /*11530*/  SEL R14, R14, RZ, P1 ;  /* 0x000000ff0e0e7207 */ /* 0x000fe20000800000 */
[----:B------:R-:W-:Y:S02]  /*11540*/  IMAD.MOV.U32 R12, RZ, RZ, 0x2 ;  /* 0x00000002ff0c7424 */ /* 0x000fe400078e00ff */
[----:B------:R-:W-:Y:S02]  /*11550*/  IMAD.MOV.U32 R11, RZ, RZ, RZ ;  /* 0x000000ffff0b7224 */ /* 0x000fe400078e00ff */
[----:B------:R-:W-:Y:S02]  /*11560*/  IMAD.IADD R13, R13, 0x1, R14 ;  /* 0x000000010d0d7824 */ /* 0x000fe400078e020e */
[----:B------:R-:W-:-:S07]  /*11570*/  IMAD.MOV.U32 R15, RZ, RZ, -0x1 ;  /* 0xffffffffff0f7424 */ /* 0x000fce00078e00ff */
[----:B------:R-:W-:Y:S05]  /*11580*/  WARPSYNC.COLLECTIVE R15, `(.L_x_366) ;  /* 0x000000000f087348 */ /* 0x000fea0003c00000 */
[----:B------:R0:W1:Y:S02]  /*11590*/  SHFL.UP P6, R14, R13, R12, R11 ;  /* 0x0400000c0d0e7389 */ /* 0x00006400000c000b */
[----:B01----:R-:W-:Y:S01]  /*115a0*/  ENDCOLLECTIVE ;  /* 0x000000000000791b */ /* 0x003fe20003800000 */
.L_x_366:
[----:B------:R-:W-:Y:S01]  /*115b0*/  IMAD.MOV.U32 R12, RZ, RZ, 0x4 ;  /* 0x00000004ff0c7424 */ /* 0x000fe200078e00ff */
[----:B------:R-:W-:-:S05]  /*115c0*/  SEL R2, R14, RZ, P2 ;  /* 0x000000ff0e027207 */ /* 0x000fca0001000000 */
[----:B------:R-:W-:-:S04]  /*115d0*/  IMAD.IADD R2, R13, 0x1, R2 ;  /* 0x000000010d027824 */ /* 0x000fc800078e0202 */
[----:B------:R-:W-:-:S07]  /*115e0*/  IMAD.MOV.U32 R13, RZ, RZ, R2 ;  /* 0x000000ffff0d7224 */ /* 0x000fce00078e0002 */
[----:B------:R-:W-:Y:S05]  /*115f0*/  WARPSYNC.COLLECTIVE R15, `(.L_x_367) ;  /* 0x000000000f087348 */ /* 0x000fea0003c00000 */
[----:B------:R0:W1:Y:S02]  /*11600*/  SHFL.UP P6, R14, R13, R12, R11 ;  /* 0x0400000c0d0e7389 */ /* 0x00006400000c000b */
[----:B01----:R-:W-:Y:S01]  /*11610*/  ENDCOLLECTIVE ;  /* 0x000000000000791b */ /* 0x003fe20003800000 */
.L_x_367:
[----:B------:R-:W-:Y:S01]  /*11620*/  IMAD.MOV.U32 R12, RZ, RZ, 0x8 ;  /* 0x00000008ff0c7424 */ /* 0x000fe200078e00ff */
[----:B------:R-:W-:-:S05]  /*11630*/  SEL R3, R14, RZ, P3 ;  /* 0x000000ff0e037207 */ /* 0x000fca0001800000 */
[----:B------:R-:W-:-:S04]  /*11640*/  IMAD.IADD R3, R2, 0x1, R3 ;  /* 0x0000000102037824 */ /* 0x000fc800078e0203 */
[----:B------:R-:W-:-:S07]  /*11650*/  IMAD.MOV.U32 R13, RZ, RZ, R3 ;  /* 0x000000ffff0d7224 */ /* 0x000fce00078e0003 */
[----:B------:R-:W-:Y:S05]  /*11660*/  WARPSYNC.COLLECTIVE R15, `(.L_x_368) ;  /* 0x000000000f087348 */ /* 0x000fea0003c00000 */
[----:B------:R0:W1:Y:S02]  /*11670*/  SHFL.UP P6, R14, R13, R12, R11 ;  /* 0x0400000c0d0e7389 */ /* 0x00006400000c000b */
[----:B01----:R-:W-:Y:S01]  /*11680*/  ENDCOLLECTIVE ;  /* 0x000000000000791b */ /* 0x003fe20003800000 */
.L_x_368:
[----:B------:R-:W-:Y:S01]  /*11690*/  IMAD.MOV.U32 R12, RZ, RZ, 0x10 ;  /* 0x00000010ff0c7424 */ /* 0x000fe200078e00ff */
[----:B------:R-:W-:-:S05]  /*116a0*/  SEL R14, R14, RZ, P4 ;  /* 0x000000ff0e0e7207 */ /* 0x000fca0002000000 */
[----:B------:R-:W-:-:S04]  /*116b0*/  IMAD.IADD R5, R3, 0x1, R14 ;  /* 0x0000000103057824 */ /* 0x000fc800078e020e */
[----:B------:R-:W-:-:S07]  /*116c0*/  IMAD.MOV.U32 R13, RZ, RZ, R5 ;  /* 0x000000ffff0d7224 */ /* 0x000fce00078e0005 */
[----:B------:R-:W-:Y:S05]  /*116d0*/  WARPSYNC.COLLECTIVE R15, `(.L_x_369) ;  /* 0x000000000f087348 */ /* 0x000fea0003c00000 */
[----:B------:R0:W1:Y:S02]  /*116e0*/  SHFL.UP P6, R14, R13, R12, R11 ;  /* 0x0400000c0d0e7389 */ /* 0x00006400000c000b */
[----:B01----:R-:W-:Y:S01]  /*116f0*/  ENDCOLLECTIVE ;  /* 0x000000000000791b */ /* 0x003fe20003800000 */
.L_x_369:
        /* <DEDUP_REMOVED lines=8> */
.L_x_370:
[----:B------:R-:W-:Y:S05]  /*11780*/  BRA `(.L_x_371) ;  /* 0xffffffd800307947 */ /* 0x000fea000383ffff */
.L_x_296:
[----:B------:R-:W-:Y:S01]  /*11790*/  BSSY B0, `(.L_x_372) ;  /* 0x0000006000007945 */ /* 0x000fe20003800000 */
[----:B------:R-:W-:Y:S01]  /*117a0*/  PLOP3.LUT P6, PT, P6, PT, PT, 0x8, 0x0 ;  /* 0x000000000000781c */ /* 0x000fe200037ce170 */
[----:B------:R-:W-:-:S12]  /*117b0*/  IMAD.MOV.U32 R15, RZ, RZ, -0x1 ;  /* 0xffffffffff0f7424 */ /* 0x000fd800078e00ff */
[----:B0-----:R-:W-:Y:S05]  /*117c0*/  WARPSYNC.COLLECTIVE R15, `(.L_x_373) ;  /* 0x000000000f087348 */ /* 0x001fea0003c00000 */
[----:B------:R-:W-:Y:S01]  /*117d0*/  VOTE.ANY R14, PT, P6 ;  /* 0x00000000000e7806 */ /* 0x000fe200030e0100 */
[----:B0-----:R-:W-:Y:S06]  /*117e0*/  ENDCOLLECTIVE ;  /* 0x000000000000791b */ /* 0x001fec0003800000 */
.L_x_373:
[----:B------:R-:W-:Y:S05]  /*117f0*/  BSYNC B0 ;  /* 0x0000000000007941 */ /* 0x000fea0003800000 */
.L_x_372:
[----:B------:R-:W-:Y:S02]  /*11800*/  IMAD.MOV.U32 R8, RZ, RZ, R14 ;  /* 0x000000ffff087224 */ /* 0x000fe400078e000e */
[----:B------:R-:W-:Y:S02]  /*11810*/  IMAD.MOV.U32 R13, RZ, RZ, R7 ;  /* 0x000000ffff0d7224 */ /* 0x000fe400078e0007 */
[----:B------:R-:W0:Y:S01]  /*11820*/  POPC R5, R8 ;  /* 0x0000000800057309 */ /* 0x000e220000000000 */
[----:B------:R-:W-:Y:S02]  /*11830*/  IMAD.MOV.U32 R11, RZ, RZ, 0x1f ;  /* 0x0000001fff0b7424 */ /* 0x000fe400078e00ff */
[----:B------:R-:W-:Y:S02]  /*11840*/  IMAD.MOV.U32 R15, RZ, RZ, -0x1 ;  /* 0xffffffffff0f7424 */ /* 0x000fe400078e00ff */
[----:B0-----:R-:W-:-:S07]  /*11850*/  IMAD.MOV.U32 R12, RZ, RZ, R5 ;  /* 0x000000ffff0c7224 */ /* 0x001fce00078e0005 */
[----:B------:R-:W-:Y:S05]  /*11860*/  WARPSYNC.COLLECTIVE R15, `(.L_x_374) ;  /* 0x000000000f087348 */ /* 0x000fea0003c00000 */
[----:B------:R0:W1:Y:S02]  /*11870*/  SHFL.IDX P6, R14, R13, R12, R11 ;  /* 0x0000000c0d0e7389 */ /* 0x00006400000c000b */
[----:B01----:R-:W-:Y:S01]  /*11880*/  ENDCOLLECTIVE ;  /* 0x000000000000791b */ /* 0x003fe20003800000 */
.L_x_374:
[----:B------:R-:W-:Y:S02]  /*11890*/  IMAD.MOV.U32 R13, RZ, RZ, R4 ;  /* 0x000000ffff0d7224 */ /* 0x000fe400078e0004 */
[----:B------:R-:W-:-:S07]  /*118a0*/  IMAD.MOV.U32 R7, RZ, RZ, R14 ;  /* 0x000000ffff077224 */ /* 0x000fce00078e000e */
[----:B------:R-:W-:Y:S05]  /*118b0*/  WARPSYNC.COLLECTIVE R15, `(.L_x_375) ;  /* 0x000000000f087348 */ /* 0x000fea0003c00000 */
[----:B------:R0:W1:Y:S02]  /*118c0*/  SHFL.IDX P6, R14, R13, R12, R11 ;  /* 0x0000000c0d0e7389 */ /* 0x00006400000c000b */
[----:B01----:R-:W-:Y:S01]  /*118d0*/  ENDCOLLECTIVE ;  /* 0x000000000000791b */ /* 0x003fe20003800000 */
.L_x_375:
[----:B------:R-:W-:Y:S01]  /*118e0*/  IMAD.MOV.U32 R4, RZ, RZ, R14 ;  /* 0x000000ffff047224 */ /* 0x000fe200078e000e */
[----:B------:R-:W-:Y:S06]  /*118f0*/  BRA `(.L_x_376) ;  /* 0xffffffd800107947 */ /* 0x000fec000383ffff */
.L_x_298:
[----:B------:R-:W-:Y:S01]  /*11900*/  BSSY B0, `(.L_x_377) ;  /* 0x0000007000007945 */ /* 0x000fe20003800000 */
[----:B------:R-:W-:Y:S02]  /*11910*/  IMAD.MOV.U32 R13, RZ, RZ, R3 ;  /* 0x000000ffff0d7224 */ /* 0x000fe400078e0003 */
[----:B------:R-:W-:Y:S02]  /*11920*/  IMAD.MOV.U32 R11, RZ, RZ, 0x1f ;  /* 0x0000001fff0b7424 */ /* 0x000fe400078e00ff */
[----:B------:R-:W-:-:S07]  /*11930*/  IMAD.MOV.U32 R15, RZ, RZ, -0x1 ;  /* 0xffffffffff0f7424 */ /* 0x000fce00078e00ff */
[----:B0123--:R-:W-:Y:S05]  /*11940*/  WARPSYNC.COLLECTIVE R15, `(.L_x_378) ;  /* 0x000000000f087348 */ /* 0x00ffea0003c00000 */
[----:B------:R4:W0:Y:S02]  /*11950*/  SHFL.IDX P6, R14, R13, R12, R11 ;  /* 0x0000000c0d0e7389 */ /* 0x00082400000c000b */
[----:B01234-:R-:W-:Y:S01]  /*11960*/  ENDCOLLECTIVE ;  /* 0x000000000000791b */ /* 0x01ffe20003800000 */
.L_x_378:
[----:B------:R-:W-:Y:S05]  /*11970*/  BSYNC B0 ;  /* 0x0000000000007941 */ /* 0x000fea0003800000 */
.L_x_377:
[----:B------:R-:W-:Y:S01]  /*11980*/  IMAD.MOV.U32 R24, RZ, RZ, R14 ;  /* 0x000000ffff187224 */ /* 0x000fe200078e000e */
[----:B------:R-:W-:Y:S06]  /*11990*/  BRA `(.L_x_297) ;  /* 0xffffffd800007947 */ /* 0x000fec000383ffff */
.L_x_302:
[----:B-1----:R1:W3:Y:S02]  /*119a0*/  SYNCS.PHASECHK.TRANS64.TRYWAIT P0, [R9+URZ+0x30820], R0 ;  /* 0x03082000090075a7 */ /* 0x0022e4000800017f */
[----:B---3--:R-:W-:Y:S05]  /*119b0*/  @!P0 NANOSLEEP.SYNCS 0x989680 ;  /* 0x009896800000895d */ /* 0x008fea0003900000 */
[----:B------:R-:W3:Y:S02]  /*119c0*/  @!P0 SYNCS.PHASECHK.TRANS64 P0, [R9+URZ+0x30820], R0 ;  /* 0x03082000090085a7 */ /* 0x000ee4000800007f */
[----:B---3--:R-:W-:Y:S05]  /*119d0*/  @!P0 BRA `(.L_x_302) ;  /* 0xfffffffc00f08947 */ /* 0x008fea000383ffff */
[----:B------:R-:W-:Y:S05]  /*119e0*/  BRA `(.L_x_379) ;  /* 0xffffffdc00587947 */ /* 0x000fea000383ffff */
.L_x_303:
[----:B------:R-:W3:Y:S01]  /*119f0*/  S2R R2, SR_TID.X ;  /* 0x0000000000027919 */ /* 0x000ee20000002100 */
[----:B------:R-:W-:Y:S01]  /*11a00*/  BSSY B0, `(.L_x_380) ;  /* 0x000000a000007945 */ /* 0x000fe20003800000 */
[----:B------:R-:W-:Y:S02]  /*11a10*/  IMAD.MOV.U32 R12, RZ, RZ, RZ ;  /* 0x000000ffff0c7224 */ /* 0x000fe400078e00ff */
[----:B------:R-:W-:Y:S02]  /*11a20*/  IMAD.MOV.U32 R11, RZ, RZ, 0x1f ;  /* 0x0000001fff0b7424 */ /* 0x000fe400078e00ff */
[----:B------:R-:W-:Y:S01]  /*11a30*/  IMAD.MOV.U32 R15, RZ, RZ, -0x1 ;  /* 0xffffffffff0f7424 */ /* 0x000fe200078e00ff */
[----:B---3--:R-:W-:-:S04]  /*11a40*/  SHF.R.U32.HI R2, RZ, 0x5, R2 ;  /* 0x00000005ff027819 */ /* 0x008fc80000011602 */
[----:B------:R-:W-:-:S05]  /*11a50*/  LOP3.LUT R2, R2, 0x3, RZ, 0xc0, !PT ;  /* 0x0000000302027812 */ /* 0x000fca00078ec0ff */
[----:B------:R-:W-:-:S07]  /*11a60*/  IMAD.MOV.U32 R13, RZ, RZ, R2 ;  /* 0x000000ffff0d7224 */ /* 0x000fce00078e0002 */
[----:B012---:R-:W-:Y:S05]  /*11a70*/  WARPSYNC.COLLECTIVE R15, `(.L_x_381) ;  /* 0x000000000f087348 */ /* 0x007fea0003c00000 */
[----:B------:R3:W4:Y:S02]  /*11a80*/  SHFL.IDX P6, R14, R13, R12, R11 ;  /* 0x0000000c0d0e7389 */ /* 0x00072400000c000b */
[----:B01234-:R-:W-:Y:S01]  /*11a90*/  ENDCOLLECTIVE ;  /* 0x000000000000791b */ /* 0x01ffe20003800000 */
.L_x_381:
[----:B------:R-:W-:Y:S05]  /*11aa0*/  BSYNC B0 ;  /* 0x0000000000007941 */ /* 0x000fea0003800000 */
.L_x_380:
[----:B------:R-:W-:Y:S05]  /*11ab0*/  BRA `(.L_x_382) ;  /* 0xffffffdc00407947 */ /* 0x000fea000383ffff */
.L_x_306:
[----:B------:R-:W-:Y:S01]  /*11ac0*/  BSSY B1, `(.L_x_383) ;  /* 0x0000006000017945 */ /* 0x000fe20003800000 */
[----:B------:R-:W-:-:S07]  /*11ad0*/  IMAD.MOV.U32 R15, RZ, RZ, -0x1 ;  /* 0xffffffffff0f7424 */ /* 0x000fce00078e00ff */
[----:B012---:R-:W-:Y:S05]  /*11ae0*/  WARPSYNC.COLLECTIVE R15, `(.L_x_384) ;  /* 0x000000000f0c7348 */ /* 0x007fea0003c00000 */
[----:B------:R-:W-:Y:S02]  /*11af0*/  ELECT P6, UR62, PT ;  /* 0x00000000003e782f */ /* 0x000fe400038c0000 */
[----:B------:R-:W-:Y:S01]  /*11b00*/  MOV R14, UR62 ;  /* 0x0000003e000e7c02 */ /* 0x000fe20008000f00 */
[----:B012---:R-:W-:Y:S10]  /*11b10*/  ENDCOLLECTIVE ;  /* 0x000000000000791b */ /* 0x007ff40003800000 */
.L_x_384:
[----:B------:R-:W-:Y:S05]  /*11b20*/  BSYNC B1 ;  /* 0x0000000000017941 */ /* 0x000fea0003800000 */
.L_x_383:
[----:B------:R-:W-:Y:S05]  /*11b30*/  BRA `(.L_x_385) ;  /* 0xffffffdc00387947 */ /* 0x000fea000383ffff */
.L_x_308:
[----:B-1----:R1:W3:Y:S02]  /*11b40*/  SYNCS.PHASECHK.TRANS64.TRYWAIT P0, [R7+URZ], R2 ;  /* 0x00000002070075a7 */ /* 0x0022e4000800017f */
[----:B---3--:R-:W-:Y:S05]  /*11b50*/  @!P0 NANOSLEEP.SYNCS 0x989680 ;  /* 0x009896800000895d */ /* 0x008fea0003900000 */
[----:B------:R-:W3:Y:S02]  /*11b60*/  @!P0 SYNCS.PHASECHK.TRANS64 P0, [R7+URZ], R2 ;  /* 0x00000002070085a7 */ /* 0x000ee4000800007f */
[----:B---3--:R-:W-:Y:S05]  /*11b70*/  @!P0 BRA `(.L_x_308) ;  /* 0xfffffffc00f08947 */ /* 0x008fea000383ffff */
[----:B------:R-:W-:Y:S05]  /*11b80*/  BRA `(.L_x_386) ;  /* 0xffffffdc006c7947 */ /* 0x000fea000383ffff */
.L_x_309:
[----:B---3--:R3:W4:Y:S02]  /*11b90*/  SYNCS.PHASECHK.TRANS64.TRYWAIT P0, [R3+URZ], R0 ;  /* 0x00000000030075a7 */ /* 0x008724000800017f */
[----:B----4-:R-:W-:Y:S05]  /*11ba0*/  @!P0 NANOSLEEP.SYNCS 0x989680 ;  /* 0x009896800000895d */ /* 0x010fea0003900000 */
[----:B------:R-:W4:Y:S02]  /*11bb0*/  @!P0 SYNCS.PHASECHK.TRANS64 P0, [R3+URZ], R0 ;  /* 0x00000000030085a7 */ /* 0x000f24000800007f */
[----:B----4-:R-:W-:Y:S05]  /*11bc0*/  @!P0 BRA `(.L_x_309) ;  /* 0xfffffffc00f08947 */ /* 0x010fea000383ffff */
[----:B------:R-:W-:Y:S05]  /*11bd0*/  BRA `(.L_x_387) ;  /* 0xffffffdc00607947 */ /* 0x000fea000383ffff */
.L_x_311:
[----:B---3--:R3:W4:Y:S02]  /*11be0*/  SYNCS.PHASECHK.TRANS64.TRYWAIT P0, [R5+URZ], R2 ;  /* 0x00000002050075a7 */ /* 0x008724000800017f */
[----:B----4-:R-:W-:Y:S05]  /*11bf0*/  @!P0 NANOSLEEP.SYNCS 0x989680 ;  /* 0x009896800000895d */ /* 0x010fea0003900000 */
[----:B------:R-:W4:Y:S02]  /*11c00*/  @!P0 SYNCS.PHASECHK.TRANS64 P0, [R5+URZ], R2 ;  /* 0x00000002050085a7 */ /* 0x000f24000800007f */
[----:B----4-:R-:W-:Y:S05]  /*11c10*/  @!P0 BRA `(.L_x_311) ;  /* 0xfffffffc00f08947 */ /* 0x010fea000383ffff */
[----:B------:R-:W-:Y:S05]  /*11c20*/  BRA `(.L_x_388) ;  /* 0xffffffdc00647947 */ /* 0x000fea000383ffff */
.L_x_389:
        /* <DEDUP_REMOVED lines=13> */
.L_x_2703:


//--------------------- .text._ZN7cutlass13device_kernelIN5flash11enable_sm90INS1_16FlashAttnFwdSm90INS1_25CollectiveMainloopFwdSm90ILi2EN4cute5tupleIJNS5_1CILi1EEES8_S8_EEENS6_IJNS7_ILi192EEESA_NS7_ILi64EEEEEELi64ENS_10bfloat16_tEfNS_4arch4Sm90ELb0ELb0ELb0ELb1ELb0ELb1ELb0ELb0ELb1ELb1ELb1ELb0EEENS1_21CollectiveEpilogueFwdINS6_IJSA_SB_SA_EEES9_SD_SF_Li384ELb1ELb1ELb1ELb0EEENS1_36VarlenDynamicPersistentTileSchedulerILi192ELi192ELi384ELi128ELb1ELb1ELb1ELb0ELb1ELb1EEEEEEEEEvNT_6ParamsE --------------------------
	.section	.text._ZN7cutlass13device_kernelIN5flash11enable_sm90INS1_16FlashAttnFwdSm90INS1_25CollectiveMainloopFwdSm90ILi2EN4cute5tupleIJNS5_1CILi1EEES8_S8_EEENS6_IJNS7_ILi192EEESA_NS7_ILi64EEEEEELi64ENS_10bfloat16_tEfNS_4arch4Sm90ELb0ELb0ELb0ELb1ELb0ELb1ELb0ELb0ELb1ELb1ELb1ELb0EEENS1_21CollectiveEpilogueFwdINS6_IJSA_SB_SA_EEES9_SD_SF_Li384ELb1ELb1ELb1ELb0EEENS1_36VarlenDynamicPersistentTileSchedulerILi192ELi192ELi384ELi128ELb1ELb1ELb1ELb0ELb1ELb1EEEEEEEEEvNT_6ParamsE,"ax",@progbits
	.align	128
.text._ZN7cutlass13device_kernelIN5flash11enable_sm90INS1_16FlashAttnFwdSm90INS1_25CollectiveMainloopFwdSm90ILi2EN4cute5tupleIJNS5_1CILi1EEES8_S8_EEENS6_IJNS7_ILi192EEESA_NS7_ILi64EEEEEELi64ENS_10bfloat16_tEfNS_4arch4Sm90ELb0ELb0ELb0ELb1ELb0ELb1ELb0ELb0ELb1ELb1ELb1ELb0EEENS1_21CollectiveEpilogueFwdINS6_IJSA_SB_SA_EEES9_SD_SF_Li384ELb1ELb1ELb1ELb0EEENS1_36VarlenDynamicPersistentTileSchedulerILi192ELi192ELi384ELi128ELb1ELb1ELb1ELb0ELb1ELb1EEEEEEEEEvNT_6ParamsE:
        .type           _ZN7cutlass13device_kernelIN5flash11enable_sm90INS1_16FlashAttnFwdSm90INS1_25CollectiveMainloopFwdSm90ILi2EN4cute5tupleIJNS5_1CILi1EEES8_S8_EEENS6_IJNS7_ILi192EEESA_NS7_ILi64EEEEEELi64ENS_10bfloat16_tEfNS_4arch4Sm90ELb0ELb0ELb0ELb1ELb0ELb1ELb0ELb0ELb1ELb1ELb1ELb0EEENS1_21CollectiveEpilogueFwdINS6_IJSA_SB_SA_EEES9_SD_SF_Li384ELb1ELb1ELb1ELb0EEENS1_36VarlenDynamicPersistentTileSchedulerILi192ELi192ELi384ELi128ELb1ELb1ELb1ELb0ELb1ELb1EEEEEEEEEvNT_6ParamsE,@function
        .size           _ZN7cutlass13device_kernelIN5flash11enable_sm90INS1_16FlashAttnFwdSm90INS1_25CollectiveMainloopFwdSm90ILi2EN4cute5tupleIJNS5_1CILi1EEES8_S8_EEENS6_IJNS7_ILi192EEESA_NS7_ILi64EEEEEELi64ENS_10bfloat16_tEfNS_4arch4Sm90ELb0ELb0ELb0ELb1ELb0ELb1ELb0ELb0ELb1ELb1ELb1ELb0EEENS1_21CollectiveEpilogueFwdINS6_IJSA_SB_SA_EEES9_SD_SF_Li384ELb1ELb1ELb1ELb0EEENS1_36VarlenDynamicPersistentTileSchedulerILi192ELi192ELi384ELi128ELb1ELb1ELb1ELb0ELb1ELb1EEEEEEEEEvNT_6ParamsE,(.L_x_2704 - _ZN7cutlass13device_kernelIN5flash11enable_sm90INS1_16FlashAttnFwdSm90INS1_25CollectiveMainloopFwdSm90ILi2EN4cute5tupleIJNS5_1CILi1EEES8_S8_EEENS6_IJNS7_ILi192EEESA_NS7_ILi64EEEEEELi64ENS_10bfloat16_tEfNS_4arch4Sm90ELb0ELb0ELb0ELb1ELb0ELb1ELb0ELb0ELb1ELb1ELb1ELb0EEENS1_21CollectiveEpilogueFwdINS6_IJSA_SB_SA_EEES9_SD_SF_Li384ELb1ELb1ELb1ELb0EEENS1_36VarlenDynamicPersistentTileSchedulerILi192ELi192ELi384ELi128ELb1ELb1ELb1ELb0ELb1ELb1EEEEEEEEEvNT_6ParamsE)
        .other          _ZN7cutlass13device_kernelIN5flash11enable_sm90INS1_16FlashAttnFwdSm90INS1_25CollectiveMainloopFwdSm90ILi2EN4cute5tupleIJNS5_1CILi1EEES8_S8_EEENS6_IJNS7_ILi192EEESA_NS7_ILi64EEEEEELi64ENS_10bfloat16_tEfNS_4arch4Sm90ELb0ELb0ELb0ELb1ELb0ELb1ELb0ELb0ELb1ELb1ELb1ELb0EEENS1_21CollectiveEpilogueFwdINS6_IJSA_SB_SA_EEES9_SD_SF_Li384ELb1ELb1ELb1ELb0EEENS1_36VarlenDynamicPersistentTileSchedulerILi192ELi192ELi384ELi128ELb1ELb1ELb1ELb0ELb1ELb1EEEEEEEEEvNT_6ParamsE,@"STO_CUDA_ENTRY STV_DEFAULT"
_ZN7cutlass13device_kernelIN5flash11enable_sm90INS1_16FlashAttnFwdSm90INS1_25CollectiveMainloopFwdSm90ILi2EN4cute5tupleIJNS5_1CILi1EEES8_S8_EEENS6_IJNS7_ILi192EEESA_NS7_ILi64EEEEEELi64ENS_10bfloat16_tEfNS_4arch4Sm90ELb0ELb0ELb0ELb1ELb0ELb1ELb0ELb0ELb1ELb1ELb1ELb0EEENS1_21CollectiveEpilogueFwdINS6_IJSA_SB_SA_EEES9_SD_SF_Li384ELb1ELb1ELb1ELb0EEENS1_36VarlenDynamicPersistentTileSchedulerILi192ELi192ELi384ELi128ELb1ELb1ELb1ELb0ELb1ELb1EEEEEEEEEvNT_6ParamsE:
        /* <DEDUP_REMOVED lines=12> */
[----:B------:R-:W-:Y:S02]  /*00c0*/  UIADD3 UR10, UP2, UR4, 0x570, URZ ;  /* 0x00000570040a7890 */ /* 0x000fe4000ff5e03f */
[----:B------:R-:W-:Y:S02]  /*00d0*/  UIADD3 UR4, UP3, UR4, 0x670, URZ ;  /* 0x0000067004047890 */ /* 0x000fe4000ff7e03f */
[----:B------:R-:W-:-:S02]  /*00e0*/  UIADD3.X UR7, URZ, UR5, URZ, UP0, !UPT ;  /* 0x000000053f077290 */ /* 0x000fc400087fe43f */
[----:B------:R-:W-:Y:S02]  /*00f0*/  UIADD3.X UR9, URZ, UR5, URZ, UP1, !UPT ;  /* 0x000000053f097290 */ /* 0x000fe40008ffe43f */
[----:B------:R-:W-:Y:S02]  /*0100*/  UIADD3.X UR11, URZ, UR5, URZ, UP2, !UPT ;  /* 0x000000053f0b7290 */ /* 0x000fe400097fe43f */
[----:B------:R-:W-:-:S03]  /*0110*/  UIADD3.X UR5, URZ, UR5, URZ, UP3, !UPT ;  /* 0x000000053f057290 */ /* 0x000fc60009ffe43f */
[----:B------:R0:W-:Y:S02]  /*0120*/  UTMACCTL.PF [UR6] ;  /* 0x00000000060079b9 */ /* 0x0001e40008040000 */
[----:B------:R0:W-:Y:S02]  /*0130*/  UTMACCTL.PF [UR8] ;  /* 0x00000000080079b9 */ /* 0x0001e40008040000 */
[----:B------:R0:W-:Y:S02]  /*0140*/  UTMACCTL.PF [UR10] ;  /* 0x000000000a0079b9 */ /* 0x0001e40008040000 */
[----:B------:R0:W-:Y:S02]  /*0150*/  UTMACCTL.PF [UR4] ;  /* 0x00000000040079b9 */ /* 0x0001e40008040000 */
[----:B0-----:R-:W-:Y:S01]  /*0160*/  NOP ;  /* 0x0000000000007918 */ /* 0x001fe20000000000 */
.L_x_391:
[----:B------:R-:W-:Y:S05]  /*0170*/  BSYNC B0 ;  /* 0x0000000000007941 */ /* 0x000fea0003800000 */
.L_x_390:
        /* <DEDUP_REMOVED lines=40> */
.L_x_392:
        /* <DEDUP_REMOVED lines=22> */
.L_x_393:
        /* <DEDUP_REMOVED lines=18> */
.L_x_394:
        /* <DEDUP_REMOVED lines=22> */
.L_x_395:
        /* <DEDUP_REMOVED lines=22> */
.L_x_396:
[----:B--2---:R-:W-:Y:S01]  /*0940*/  ISETP.NE.AND P0, PT, R2, RZ, PT ;  /* 0x000000ff0200720c */ /* 0x004fe20003f05270 */
[----:B------:R-:W-:Y:S01]  /*0950*/  IMAD.MOV.U32 R2, RZ, RZ, 0x1 ;  /* 0x00000001ff027424 */ /* 0x000fe200078e00ff */
[----:B------:R-:W-:Y:S01]  /*0960*/  NOP ;  /* 0x0000000000007918 */ /* 0x000fe20000000000 */
[----:B------:R-:W-:Y:S01]  /*0970*/  ULDC.64 UR56, c[0x0][0x208] ;  /* 0x0000820000387ab9 */ /* 0x000fe20000000a00 */
[----:B------:R-:W-:Y:S02]  /*0980*/  BSSY B9, `(.L_x_397) ;  /* 0x0001762000097945 */ /* 0x000fe40003800000 */
[----:B------:R-:W-:-:S05]  /*0990*/  SEL R2, R2, 0x2, !P0 ;  /* 0x0000000202027807 */ /* 0x000fca0004000000 */
[----:B------:R2:W-:Y:S01]  /*09a0*/  STL [R1+0x50], R2 ;  /* 0x0000500201007387 */ /* 0x0005e20000100800 */
[----:B01-34-:R-:W-:Y:S06]  /*09b0*/  BAR.SYNC.DEFER_BLOCKING 0x0 ;  /* 0x0000000000007b1d */ /* 0x01bfec0000010000 */
[----:B------:R-:W-:Y:S05]  /*09c0*/  @!P0 BRA `(.L_x_398) ;  /* 0x0000010800ac8947 */ /* 0x000fea0003800000 */
.L_x_399:
[----:B------:R-:W-:-:S08]  /*09d0*/  NOP ;  /* 0x0000000000007918 */ /* 0x000fd00000000000 */
[----:B------:R-:W0:Y:S02]  /*09e0*/  USETMAXREG.TRY_ALLOC.CTAPOOL UP0, 0xa0 ;  /* 0x000000a0000079c8 */ /* 0x000e240008000600 */
[----:B0-----:R-:W-:-:S13]  /*09f0*/  PLOP3.LUT P0, PT, PT, PT, UP0, 0x80, 0x0 ;  /* 0x000000000000781c */ /* 0x001fda0003f0f008 */
[----:B------:R-:W-:Y:S05]  /*0a00*/  @!P0 BRA `(.L_x_399) ;  /* 0xfffffffc00f08947 */ /* 0x000fea000383ffff */
[----:B------:R-:W3:Y:S01]  /*0a10*/  LDL.LU R0, [R1] ;  /* 0x0000000001007983 */ /* 0x000ee20000300800 */
[----:B--2---:R-:W0:Y:S01]  /*0a20*/  S2R R2, SR_TID.X ;  /* 0x0000000000027919 */ /* 0x004e220000002100 */
[----:B------:R-:W1:Y:S01]  /*0a30*/  S2UR UR5, SR_CgaCtaId ;  /* 0x00000000000579c3 */ /* 0x000e620000008800 */
[----:B------:R-:W-:Y:S01]  /*0a40*/  UMOV UR4, 0x400 ;  /* 0x0000040000047882 */ /* 0x000fe20000000000 */
[----:B0-----:R-:W-:-:S06]  /*0a50*/  SHF.R.U32.HI R2, RZ, 0x7, R2 ;  /* 0x00000007ff027819 */ /* 0x001fcc0000011602 */
[----:B------:R-:W-:Y:S06]  /*0a60*/  BAR.ARV 0x8, 0x200 ;  /* 0x0208000000007b1d */ /* 0x000fec0000002000 */
[----:B------:R-:W-:-:S13]  /*0a70*/  ISETP.NE.AND P0, PT, R2, 0x1, PT ;  /* 0x000000010200780c */ /* 0x000fda0003f05270 */
[----:B------:R-:W-:Y:S08]  /*0a80*/  @!P0 BAR.ARV 0x9, 0x100 ;  /* 0x0244000000008b1d */ /* 0x000ff00000002000 */
[----:B------:R-:W-:Y:S01]  /*0a90*/  BAR.SYNC.DEFER_BLOCKING 0x5, 0x200 ;  /* 0x0148000000007b1d */ /* 0x000fe20000010000 */
[----:B-1----:R-:W-:-:S06]  /*0aa0*/  ULEA UR4, UR5, UR4, 0x18 ;  /* 0x0000000405047291 */ /* 0x002fcc000f8ec03f */
[----:B------:R-:W-:Y:S01]  /*0ab0*/  IMAD.U32 R2, RZ, RZ, UR4 ;  /* 0x00000004ff027e24 */ /* 0x000fe2000f8e00ff */
[----:B------:R-:W-:-:S04]  /*0ac0*/  ULDC UR4, c[0x0][0xc3c] ;  /* 0x00030f0000047ab9 */ /* 0x000fc80000000800 */
[----:B------:R-:W0:Y:S01]  /*0ad0*/  LDS.128 R32, [R2+0x308d0] ;  /* 0x0308d00002207984 */ /* 0x000e220000000c00 */
[----:B------:R-:W-:Y:S06]  /*0ae0*/  BAR.ARV 0x4, 0x200 ;  /* 0x0108000000007b1d */ /* 0x000fec0000002000 */
[----:B---3--:R-:W-:-:S04]  /*0af0*/  LOP3.LUT R0, R0, 0xffffffef, RZ, 0xc0, !PT ;  /* 0xffffffef00007812 */ /* 0x008fc800078ec0ff */
[----:B------:R-:W-:-:S05]  /*0b00*/  @P0 LOP3.LUT R0, R0, 0x10, RZ, 0xfc, !PT ;  /* 0x0000001000000812 */ /* 0x000fca00078efcff */
[----:B------:R1:W-:Y:S01]  /*0b10*/  STL [R1], R0 ;  /* 0x0000000001007387 */ /* 0x0003e20000100800 */
[----:B0-----:R-:W-:-:S13]  /*0b20*/  ISETP.GE.AND P0, PT, R35, UR4, PT ;  /* 0x0000000423007c0c */ /* 0x001fda000bf06270 */
[----:B-1----:R-:W-:Y:S05]  /*0b30*/  @P0 BRA `(.L_x_400) ;  /* 0x0000017400180947 */ /* 0x002fea0003800000 */
[----:B------:R-:W2:Y:S01]  /*0b40*/  LDL.LU R14, [R1+0x50] ;  /* 0x00005000010e7983 */ /* 0x000ea20000300800 */
[----:B------:R-:W0:Y:S02]  /*0b50*/  S2R R0, SR_TID.X ;  /* 0x0000000000007919 */ /* 0x000e240000002100 */
[----:B0-----:R-:W-:-:S05]  /*0b60*/  VIADD R13, R0, 0xffffff80 ;  /* 0xffffff80000d7836 */ /* 0x001fca0000000000 */
[----:B------:R-:W-:-:S04]  /*0b70*/  SHF.R.S32.HI R0, RZ, 0x1f, R13 ;  /* 0x0000001fff007819 */ /* 0x000fc8000001140d */
[----:B------:R-:W-:-:S04]  /*0b80*/  LEA.HI R3, R0, R13, RZ, 0x7 ;  /* 0x0000000d00037211 */ /* 0x000fc800078f38ff */
[----:B------:R-:W-:Y:S02]  /*0b90*/  LOP3.LUT R5, R3, 0xffffff80, RZ, 0xc0, !PT ;  /* 0xffffff8003057812 */ /* 0x000fe400078ec0ff */
[----:B------:R-:W-:-:S03]  /*0ba0*/  LEA.HI R4, R0, R13, RZ, 0x4 ;  /* 0x0000000d00047211 */ /* 0x000fc600078f20ff */
[C---:B------:R-:W-:Y:S01]  /*0bb0*/  IMAD.IADD R12, R13.reuse, 0x1, -R5 ;  /* 0x000000010d0c7824 */ /* 0x040fe200078e0a05 */
[C---:B------:R-:W-:Y:S02]  /*0bc0*/  LOP3.LUT R5, R4.reuse, 0xfffffff0, RZ, 0xc0, !PT ;  /* 0xfffffff004057812 */ /* 0x040fe400078ec0ff */
[----:B------:R-:W-:Y:S02]  /*0bd0*/  SHF.R.S32.HI R7, RZ, 0x4, R4 ;  /* 0x00000004ff077819 */ /* 0x000fe40000011404 */
[----:B------:R-:W-:Y:S01]  /*0be0*/  SHF.R.S32.HI R9, RZ, 0x1f, R12 ;  /* 0x0000001fff097819 */ /* 0x000fe2000001140c */
[----:B------:R-:W-:Y:S01]  /*0bf0*/  IMAD.IADD R5, R13, 0x1, -R5 ;  /* 0x000000010d057824 */ /* 0x000fe200078e0a05 */
[----:B------:R-:W-:Y:S02]  /*0c00*/  LEA.HI R6, R4, R7, RZ, 0x1 ;  /* 0x0000000704067211 */ /* 0x000fe400078f08ff */
[----:B------:R-:W-:Y:S02]  /*0c10*/  LEA.HI R8, R9, R12, RZ, 0x2 ;  /* 0x0000000c09087211 */ /* 0x000fe400078f10ff */
[----:B------:R-:W-:-:S02]  /*0c20*/  SHF.R.S32.HI R4, RZ, 0x1f, R5 ;  /* 0x0000001fff047819 */ /* 0x000fc40000011405 */
[--C-:B------:R-:W-:Y:S02]  /*0c30*/  SHF.R.S32.HI R10, RZ, 0x2, R8.reuse ;  /* 0x00000002ff0a7819 */ /* 0x100fe40000011408 */
[----:B------:R-:W-:Y:S02]  /*0c40*/  SHF.R.S32.HI R11, RZ, 0x1f, R8 ;  /* 0x0000001fff0b7819 */ /* 0x000fe40000011408 */
[----:B------:R-:W-:Y:S02]  /*0c50*/  LOP3.LUT R6, R6, 0x1ffffffe, RZ, 0xc0, !PT ;  /* 0x1ffffffe06067812 */ /* 0x000fe400078ec0ff */
[----:B------:R-:W-:Y:S02]  /*0c60*/  LEA.HI R4, R4, R5, RZ, 0x3 ;  /* 0x0000000504047211 */ /* 0x000fe400078f18ff */
[----:B------:R-:W-:Y:S01]  /*0c70*/  LEA.HI R11, R11, R10, RZ, 0x3 ;  /* 0x0000000a0b0b7211 */ /* 0x000fe200078f18ff */
[----:B------:R-:W-:Y:S01]  /*0c80*/  IMAD.IADD R7, R7, 0x1, -R6 ;  /* 0x0000000107077824 */ /* 0x000fe200078e0a06 */
[----:B------:R-:W-:-:S02]  /*0c90*/  LOP3.LUT R6, R4, 0xfffffff8, RZ, 0xc0, !PT ;  /* 0xfffffff804067812 */ /* 0x000fc400078ec0ff */
[----:B------:R-:W-:Y:S02]  /*0ca0*/  LOP3.LUT R11, R11, 0xfffffff8, RZ, 0xc0, !PT ;  /* 0xfffffff80b0b7812 */ /* 0x000fe400078ec0ff */
[----:B------:R-:W-:Y:S02]  /*0cb0*/  SHF.R.S32.HI R15, RZ, 0x7, R3 ;  /* 0x00000007ff0f7819 */ /* 0x000fe40000011403 */
[----:B------:R-:W-:Y:S02]  /*0cc0*/  LEA.HI R9, R9, R12, RZ, 0x5 ;  /* 0x0000000c09097211 */ /* 0x000fe400078f28ff */
[----:B------:R-:W-:Y:S01]  /*0cd0*/  LEA.HI R8, R0, R13, RZ, 0x5 ;  /* 0x0000000d00087211 */ /* 0x000fe200078f28ff */
[----:B------:R-:W-:Y:S01]  /*0ce0*/  IMAD.IADD R6, R5, 0x1, -R6 ;  /* 0x0000000105067824 */ /* 0x000fe200078e0a06 */
[----:B------:R-:W-:Y:S01]  /*0cf0*/  SHF.R.S32.HI R9, RZ, 0x5, R9 ;  /* 0x00000005ff097819 */ /* 0x000fe20000011409 */
[----:B------:R-:W-:Y:S01]  /*0d00*/  IMAD.IADD R12, R10, 0x1, -R11 ;  /* 0x000000010a0c7824 */ /* 0x000fe200078e0a0b */
[----:B------:R-:W-:Y:S01]  /*0d10*/  SHF.R.S32.HI R16, RZ, 0x5, R8 ;  /* 0x00000005ff107819 */ /* 0x000fe20000011408 */
[----:B------:R-:W-:-:S04]  /*0d20*/  IMAD.HI R10, R15, 0x55555556, RZ ;  /* 0x555555560f0a7827 */ /* 0x000fc800078e02ff */
[----:B------:R-:W-:Y:S01]  /*0d30*/  IMAD.SHL.U32 R3, R6, 0x40, RZ ;  /* 0x0000004006037824 */ /* 0x000fe200078e00ff */
[----:B------:R-:W-:Y:S01]  /*0d40*/  LEA.HI R11, R10, R10, RZ, 0x1 ;  /* 0x0000000a0a0b7211 */ /* 0x000fe200078f08ff */
[----:B------:R-:W-:Y:S01]  /*0d50*/  IMAD R12, R9, 0x10, R12 ;  /* 0x00000010090c7824 */ /* 0x000fe200078e020c */
[----:B------:R-:W-:Y:S01]  /*0d60*/  LEA.HI R0, R0, R13, RZ, 0x2 ;  /* 0x0000000d00007211 */ /* 0x000fe200078f10ff */
[----:B------:R-:W-:Y:S01]  /*0d70*/  IMAD.SHL.U32 R9, R16, 0x400, RZ ;  /* 0x0000040010097824 */ /* 0x000fe200078e00ff */
[----:B------:R-:W-:Y:S01]  /*0d80*/  LOP3.LUT R3, R3, 0x1c0, RZ, 0xc0, !PT ;  /* 0x000001c003037812 */ /* 0x000fe200078ec0ff */
[----:B------:R-:W-:Y:S01]  /*0d90*/  IMAD.SHL.U32 R8, R7, 0x8, RZ ;  /* 0x0000000807087824 */ /* 0x000fe200078e00ff */
[----:B------:R-:W-:Y:S01]  /*0da0*/  SHF.R.S32.HI R18, RZ, 0x2, R0 ;  /* 0x00000002ff127819 */ /* 0x000fe20000011400 */
[----:B------:R-:W-:Y:S01]  /*0db0*/  IMAD R5, R5, 0x40, R9 ;  /* 0x0000004005057824 */ /* 0x000fe200078e0209 */
[----:B------:R-:W-:Y:S01]  /*0dc0*/  SHF.R.U32.HI R10, RZ, 0x3, R3 ;  /* 0x00000003ff0a7819 */ /* 0x000fe20000011603 */
[----:B------:R-:W-:Y:S01]  /*0dd0*/  IMAD.SHL.U32 R4, R4, 0x40, RZ ;  /* 0x0000004004047824 */ /* 0x000fe200078e00ff */
[----:B------:R-:W-:Y:S01]  /*0de0*/  LOP3.LUT R7, R3, 0x8, R8, 0xf8, !PT ;  /* 0x0000000803077812 */ /* 0x000fe200078ef808 */
[----:B------:R-:W-:-:S02]  /*0df0*/  IMAD R11, R11, -0x3, R15 ;  /* 0xfffffffd0b0b7824 */ /* 0x000fc400078e020f */
[----:B------:R-:W-:Y:S01]  /*0e00*/  IMAD.IADD R5, R8, 0x1, R5 ;  /* 0x0000000108057824 */ /* 0x000fe200078e0205 */
[----:B------:R-:W-:Y:S01]  /*0e10*/  LOP3.LUT R7, R7, R10, RZ, 0x3c, !PT ;  /* 0x0000000a07077212 */ /* 0x000fe200078e3cff */
[----:B------:R-:W-:Y:S01]  /*0e20*/  IMAD R3, R11, 0x40, R12 ;  /* 0x000000400b037824 */ /* 0x000fe200078e020c */
[----:B------:R-:W-:Y:S01]  /*0e30*/  LOP3.LUT R4, R4, 0x7ffffe00, RZ, 0xc0, !PT ;  /* 0x7ffffe0004047812 */ /* 0x000fe200078ec0ff */
[----:B------:R-:W-:Y:S01]  /*0e40*/  VIADD R8, R18, 0x60 ;  /* 0x0000006012087836 */ /* 0x000fe20000000000 */
[----:B------:R-:W-:Y:S02]  /*0e50*/  STL [R1+0x78], R5 ;  /* 0x0000780501007387 */ /* 0x000fe40000100800 */
[----:B------:R-:W-:Y:S02]  /*0e60*/  IADD3 R7, R7, R4, R9 ;  /* 0x0000000407077210 */ /* 0x000fe40007ffe009 */
[----:B------:R0:W-:Y:S01]  /*0e70*/  STL [R1+0x74], R3 ;  /* 0x0000740301007387 */ /* 0x0001e20000100800 */
[----:B------:R-:W-:-:S04]  /*0e80*/  SHF.R.S32.HI R4, RZ, 0x1f, R8 ;  /* 0x0000001fff047819 */ /* 0x000fc80000011408 */
[----:B------:R-:W-:Y:S02]  /*0e90*/  LEA.HI R4, R4, R8, RZ, 0x3 ;  /* 0x0000000804047211 */ /* 0x000fe400078f18ff */
[----:B0-----:R-:W-:Y:S02]  /*0ea0*/  LOP3.LUT R3, R0, 0xfffffffc, RZ, 0xc0, !PT ;  /* 0xfffffffc00037812 */ /* 0x001fe400078ec0ff */
[----:B------:R-:W-:Y:S01]  /*0eb0*/  SHF.R.S32.HI R5, RZ, 0x1f, R0 ;  /* 0x0000001fff057819 */ /* 0x000fe20000011400 */
[----:B------:R-:W-:Y:S02]  /*0ec0*/  IMAD.SHL.U32 R0, R8, 0x40, RZ ;  /* 0x0000004008007824 */ /* 0x000fe400078e00ff */
[----:B------:R-:W-:Y:S01]  /*0ed0*/  IMAD.IADD R3, R13, 0x1, -R3 ;  /* 0x000000010d037824 */ /* 0x000fe200078e0a03 */
[----:B------:R-:W-:Y:S01]  /*0ee0*/  LEA.HI R5, R5, R18, RZ, 0x3 ;  /* 0x0000001205057211 */ /* 0x000fe200078f18ff */
[----:B------:R-:W-:Y:S01]  /*0ef0*/  IMAD.SHL.U32 R4, R4, 0x40, RZ ;  /* 0x0000004004047824 */ /* 0x000fe200078e00ff */
[----:B------:R-:W-:Y:S01]  /*0f00*/  R2P PR, R6, 0x6 ;  /* 0x0000000606007804 */ /* 0x000fe20000000000 */
[C---:B------:R-:W-:Y:S01]  /*0f10*/  IMAD.SHL.U32 R16, R3.reuse, 0x8, RZ ;  /* 0x0000000803107824 */ /* 0x040fe200078e00ff */
[----:B------:R-:W-:Y:S01]  /*0f20*/  LOP3.LUT R0, R0, 0x1c0, RZ, 0xc0, !PT ;  /* 0x000001c000007812 */ /* 0x000fe200078ec0ff */
[----:B------:R-:W-:Y:S01]  /*0f30*/  IMAD.SHL.U32 R22, R3, 0x4, RZ ;  /* 0x0000000403167824 */ /* 0x000fe200078e00ff */
[----:B------:R-:W-:Y:S01]  /*0f40*/  LOP3.LUT R5, R5, 0xfffffff8, RZ, 0xc0, !PT ;  /* 0xfffffff805057812 */ /* 0x000fe200078ec0ff */
[----:B------:R-:W-:Y:S01]  /*0f50*/  IMAD.MOV.U32 R6, RZ, RZ, 0x40 ;  /* 0x00000040ff067424 */ /* 0x000fe200078e00ff */
[----:B------:R-:W-:Y:S01]  /*0f60*/  SHF.R.U32.HI R8, RZ, 0x3, R0 ;  /* 0x00000003ff087819 */ /* 0x000fe20000011600 */
[----:B------:R-:W-:Y:S01]  /*0f70*/  IMAD R157, R7, 0x2, R2 ;  /* 0x00000002079d7824 */ /* 0x000fe200078e0202 */
[----:B------:R-:W-:-:S02]  /*0f80*/  LOP3.LUT R3, R0, 0x38, R16, 0xf8, !PT ;  /* 0x0000003800037812 */ /* 0x000fc400078ef810 */
[----:B------:R-:W-:Y:S02]  /*0f90*/  LOP3.LUT R4, R4, 0xfffffe00, RZ, 0xc0, !PT ;  /* 0xfffffe0004047812 */ /* 0x000fe400078ec0ff */
[----:B------:R-:W-:Y:S01]  /*0fa0*/  SHF.R.S32.HI R9, RZ, 0x1f, R18 ;  /* 0x0000001fff097819 */ /* 0x000fe20000011412 */
[----:B------:R-:W-:Y:S01]  /*0fb0*/  IMAD.IADD R9, R18, 0x1, -R5 ;  /* 0x0000000112097824 */ /* 0x000fe200078e0a05 */
[----:B------:R-:W-:Y:S01]  /*0fc0*/  LOP3.LUT R5, R4, R3, R8, 0xf6, !PT ;  /* 0x0000000304057212 */ /* 0x000fe200078ef608 */
[C---:B------:R-:W-:Y:S01]  /*0fd0*/  VIADD R0, R157.reuse, 0x1e800 ;  /* 0x0001e8009d007836 */ /* 0x040fe20000000000 */
[----:B------:R-:W-:Y:S01]  /*0fe0*/  SEL R3, R6, 0xffffffc0, !P2 ;  /* 0xffffffc006037807 */ /* 0x000fe20005000000 */
[----:B------:R-:W-:Y:S01]  /*0ff0*/  STL [R1+0x64], RZ ;  /* 0x000064ff01007387 */ /* 0x000fe20000100800 */
[----:B------:R-:W-:Y:S02]  /*1000*/  VIADD R7, R157, 0x1e820 ;  /* 0x0001e8209d077836 */ /* 0x000fe40000000000 */
[C---:B------:R-:W-:Y:S01]  /*1010*/  @P1 VIADD R7, R0.reuse, 0xffffffe0 ;  /* 0xffffffe000071836 */ /* 0x040fe20000000000 */
[----:B------:R0:W-:Y:S01]  /*1020*/  STL [R1+0x48], R4 ;  /* 0x0000480401007387 */ /* 0x0001e20000100800 */
[----:B------:R-:W-:-:S03]  /*1030*/  IMAD.IADD R0, R0, 0x1, R3 ;  /* 0x0000000100007824 */ /* 0x000fc600078e0203 */
[----:B------:R-:W-:Y:S01]  /*1040*/  STL [R1+0x34], R9 ;  /* 0x0000340901007387 */ /* 0x000fe20000100800 */
[----:B0-----:R-:W-:-:S03]  /*1050*/  IMAD R4, R5, 0x2, R2 ;  /* 0x0000000205047824 */ /* 0x001fc600078e0202 */
[----:B------:R-:W-:Y:S04]  /*1060*/  STL [R1+0x4c], R7 ;  /* 0x00004c0701007387 */ /* 0x000fe80000100800 */
[----:B------:R0:W-:Y:S04]  /*1070*/  STL [R1+0x70], R4 ;  /* 0x0000700401007387 */ /* 0x0001e80000100800 */
[----:B------:R1:W-:Y:S01]  /*1080*/  STL [R1+0x8], R0 ;  /* 0x0000080001007387 */ /* 0x0003e20000100800 */
[----:B0-----:R-:W-:Y:S02]  /*1090*/  IMAD.IADD R4, R3, 0x1, R7 ;  /* 0x0000000103047824 */ /* 0x001fe400078e0207 */
[----:B------:R-:W-:-:S02]  /*10a0*/  VIADD R3, R7, 0x6000 ;  /* 0x0000600007037836 */ /* 0x000fc40000000000 */
[----:B-1----:R-:W-:Y:S01]  /*10b0*/  VIADD R0, R7, 0xc000 ;  /* 0x0000c00007007836 */ /* 0x002fe20000000000 */
[----:B------:R0:W-:Y:S04]  /*10c0*/  STL [R1+0x4], R4 ;  /* 0x0000040401007387 */ /* 0x0001e80000100800 */
[----:B------:R0:W-:Y:S04]  /*10d0*/  STL [R1+0x50], R0 ;  /* 0x0000500001007387 */ /* 0x0001e80000100800 */
[----:B------:R0:W-:Y:S01]  /*10e0*/  STL [R1+0x54], R3 ;  /* 0x0000540301007387 */ /* 0x0001e20000100800 */
[----:B------:R-:W-:Y:S01]  /*10f0*/  IMAD.MOV.U32 R19, RZ, RZ, RZ ;  /* 0x000000ffff137224 */ /* 0x000fe200078e00ff */
[----:B------:R-:W-:Y:S01]  /*1100*/  CS2R R152, SRZ ;  /* 0x0000000000987805 */ /* 0x000fe2000001ff00 */
[----:B------:R-:W-:-:S02]  /*1110*/  IMAD.MOV.U32 R156, RZ, RZ, RZ ;  /* 0x000000ffff9c7224 */ /* 0x000fc400078e00ff */
[----:B------:R-:W-:Y:S01]  /*1120*/  VIADD R154, R22, 0x10 ;  /* 0x00000010169a7836 */ /* 0x000fe20000000000 */
[----:B0-2---:R-:W-:-:S07]  /*1130*/  LOP3.LUT R155, R14, 0x1, RZ, 0xfc, !PT ;  /* 0x000000010e9b7812 */ /* 0x005fce00078efcff */
.L_x_530:
[----:B01-3--:R-:W0:Y:S02]  /*1140*/  LDC.64 R4, c[0x0][0xc88] ;  /* 0x00032200ff047b82 */ /* 0x00be240000000a00 */
[----:B0-----:R-:W-:-:S05]  /*1150*/  IMAD.WIDE R4, R35, 0x4, R4 ;  /* 0x0000000423047825 */ /* 0x001fca00078e0204 */
[----:B--2-4-:R-:W2:Y:S01]  /*1160*/  LDG.E R38, desc[UR56][R4.64] ;  /* 0x0000003804267981 */ /* 0x014ea2000c1e1900 */
[----:B------:R-:W-:Y:S05]  /*1170*/  YIELD ;  /* 0x0000000000007946 */ /* 0x000fea0003800000 */
[----:B------:R-:W-:Y:S01]  /*1180*/  ULDC.64 UR4, c[0x0][0xa28] ;  /* 0x00028a0000047ab9 */ /* 0x000fe20000000a00 */
[----:B------:R-:W-:Y:S01]  /*1190*/  ULDC.64 UR8, c[0x0][0xa18] ;  /* 0x0002860000087ab9 */ /* 0x000fe20000000a00 */
[----:B------:R-:W-:Y:S01]  /*11a0*/  ISETP.NE.U32.AND P1, PT, RZ, UR4, PT ;  /* 0x00000004ff007c0c */ /* 0x000fe2000bf25070 */
[----:B------:R-:W-:Y:S01]  /*11b0*/  ULDC.64 UR6, c[0x0][0xa08] ;  /* 0x0002820000067ab9 */ /* 0x000fe20000000a00 */
[----:B------:R-:W-:Y:S01]  /*11c0*/  IMAD.MOV.U32 R11, RZ, RZ, RZ ;  /* 0x000000ffff0b7224 */ /* 0x000fe200078e00ff */
[----:B------:R-:W-:Y:S01]  /*11d0*/  ISETP.NE.U32.AND P0, PT, RZ, UR6, PT ;  /* 0x00000006ff007c0c */ /* 0x000fe2000bf05070 */
[----:B------:R-:W-:Y:S01]  /*11e0*/  IMAD.MOV.U32 R35, RZ, RZ, RZ ;  /* 0x000000ffff237224 */ /* 0x000fe200078e00ff */
[----:B------:R-:W-:-:S02]  /*11f0*/  ISETP.NE.AND.EX P1, PT, RZ, UR5, PT, P1 ;  /* 0x00000005ff007c0c */ /* 0x000fc4000bf25310 */
[----:B------:R-:W-:Y:S02]  /*1200*/  ISETP.NE.AND.EX P0, PT, RZ, UR7, PT, P0 ;  /* 0x00000007ff007c0c */ /* 0x000fe4000bf05300 */
[----:B--2---:R-:W-:Y:S01]  /*1210*/  SHF.R.S32.HI R0, RZ, 0x1f, R38 ;  /* 0x0000001fff007819 */ /* 0x004fe20000011426 */
[----:B------:R0:W-:Y:S08]  /*1220*/  STL [R1+0x5c], R38 ;  /* 0x00005c2601007387 */ /* 0x0001f00000100800 */
[----:B------:R-:W-:-:S02]  /*1230*/  @P1 LEA R6, P2, R38, UR4, 0x2 ;  /* 0x0000000426061c11 */ /* 0x000fc4000f8410ff */
[C---:B------:R-:W-:Y:S02]  /*1240*/  SHF.L.U32 R36, R38.reuse, 0x2, RZ ;  /* 0x0000000226247819 */ /* 0x040fe400000006ff */
[C-C-:B------:R-:W-:Y:S02]  /*1250*/  @P1 LEA.HI.X R7, R38.reuse, UR5, R0.reuse, 0x2, P2 ;  /* 0x0000000526071c11 */ /* 0x140fe400090f1400 */
[----:B------:R-:W-:Y:S01]  /*1260*/  ISETP.NE.U32.AND P2, PT, RZ, UR8, PT ;  /* 0x00000008ff007c0c */ /* 0x000fe2000bf45070 */
[----:B------:R-:W-:Y:S01]  /*1270*/  ULDC UR4, c[0x0][0x288] ;  /* 0x0000a20000047ab9 */ /* 0x000fe20000000800 */
[----:B------:R-:W-:Y:S01]  /*1280*/  SHF.L.U64.HI R37, R38, 0x2, R0 ;  /* 0x0000000226257819 */ /* 0x000fe20000010200 */
[----:B------:R0:W5:Y:S01]  /*1290*/  @P1 LDG.E R11, desc[UR56][R6.64] ;  /* 0x00000038060b1981 */ /* 0x000162000c1e1900 */
[----:B------:R-:W-:Y:S02]  /*12a0*/  ISETP.NE.AND.EX P2, PT, RZ, UR9, PT, P2 ;  /* 0x00000009ff007c0c */ /* 0x000fe4000bf45320 */
[----:B------:R-:W-:Y:S01]  /*12b0*/  IADD3 R8, P3, R36, UR6, RZ ;  /* 0x0000000624087c10 */ /* 0x000fe2000ff7e0ff */
[----:B------:R-:W-:Y:S01]  /*12c0*/  IMAD.U32 R24, RZ, RZ, UR4 ;  /* 0x00000004ff187e24 */ /* 0x000fe2000f8e00ff */
[----:B------:R-:W-:-:S02]  /*12d0*/  ULDC.64 UR4, c[0x0][0x418] ;  /* 0x0001060000047ab9 */ /* 0x000fc40000000a00 */
[----:B------:R-:W-:-:S05]  /*12e0*/  IADD3.X R9, R37, UR7, RZ, P3, !PT ;  /* 0x0000000725097c10 */ /* 0x000fca0009ffe4ff */
[----:B------:R0:W5:Y:S02]  /*12f0*/  @P0 LDG.E R35, desc[UR56][R8.64] ;  /* 0x0000003808230981 */ /* 0x000164000c1e1900 */
[----:B------:R-:W-:-:S04]  /*1300*/  @P2 IADD3 R4, P1, R36, UR8, RZ ;  /* 0x0000000824042c10 */ /* 0x000fc8000ff3e0ff */
[----:B------:R-:W-:-:S05]  /*1310*/  @P2 IADD3.X R5, R37, UR9, RZ, P1, !PT ;  /* 0x0000000925052c10 */ /* 0x000fca0008ffe4ff */
[----:B------:R0:W5:Y:S01]  /*1320*/  @P2 LDG.E R24, desc[UR56][R4.64] ;  /* 0x0000003804182981 */ /* 0x000162000c1e1900 */
[----:B------:R-:W-:-:S03]  /*1330*/  UISETP.NE.U32.AND UP0, UPT, UR4, URZ, UPT ;  /* 0x0000003f0400728c */ /* 0x000fc6000bf05070 */
[----:B------:R-:W-:Y:S01]  /*1340*/  ULDC UR4, c[0x0][0x424] ;  /* 0x0001090000047ab9 */ /* 0x000fe20000000800 */
[----:B------:R-:W-:-:S03]  /*1350*/  UISETP.NE.AND.EX UP0, UPT, UR5, URZ, UPT, UP0 ;  /* 0x0000003f0500728c */ /* 0x000fc6000bf05300 */
[----:B------:R-:W-:Y:S01]  /*1360*/  ULDC UR5, c[0x0][0x2f0] ;  /* 0x0000bc0000057ab9 */ /* 0x000fe20000000800 */
[----:B------:R-:W-:-:S04]  /*1370*/  USEL UR4, UR4, 0x1, UP0 ;  /* 0x0000000104047887 */ /* 0x000fc80008000000 */
[----:B------:R-:W-:-:S03]  /*1380*/  UIMAD UR4, UR4, UR5, URZ ;  /* 0x00000005040472a4 */ /* 0x000fc6000f8e023f */
[----:B------:R-:W-:Y:S02]  /*1390*/  ULDC UR5, c[0x0][0x348] ;  /* 0x0000d20000057ab9 */ /* 0x000fe40000000800 */
[----:B------:R-:W-:Y:S02]  /*13a0*/  IMAD.U32 R27, RZ, RZ, UR5 ;  /* 0x00000005ff1b7e24 */ /* 0x000fe4000f8e00ff */
[----:B------:R-:W-:Y:S01]  /*13b0*/  IMAD.U32 R32, RZ, RZ, UR4 ;  /* 0x00000004ff207e24 */ /* 0x000fe2000f8e00ff */
[----:B0-----:R-:W-:Y:S06]  /*13c0*/  @P2 BRA `(.L_x_401) ;  /* 0x0000000000242947 */ /* 0x001fec0003800000 */
[----:B------:R-:W-:Y:S02]  /*13d0*/  ULDC.64 UR4, c[0x0][0xa00] ;  /* 0x0002800000047ab9 */ /* 0x000fe40000000a00 */
[----:B------:R-:W-:-:S04]  /*13e0*/  ISETP.NE.U32.AND P1, PT, RZ, UR4, PT ;  /* 0x00000004ff007c0c */ /* 0x000fc8000bf25070 */
[----:B------:R-:W-:-:S13]  /*13f0*/  ISETP.NE.AND.EX P1, PT, RZ, UR5, PT, P1 ;  /* 0x00000005ff007c0c */ /* 0x000fda000bf25310 */
[----:B------:R-:W-:Y:S05]  /*1400*/  @!P1 BRA `(.L_x_401) ;  /* 0x0000000000149947 */ /* 0x000fea0003800000 */
[----:B------:R-:W0:Y:S02]  /*1410*/  LDC.64 R4, c[0x0][0xa00] ;  /* 0x00028000ff047b82 */ /* 0x000e240000000a00 */
[----:B0-----:R-:W-:-:S05]  /*1420*/  IMAD.WIDE R4, R38, 0x4, R4 ;  /* 0x0000000426047825 */ /* 0x001fca00078e0204 */
[----:B-----5:R-:W2:Y:S04]  /*1430*/  LDG.E R24, desc[UR56][R4.64] ;  /* 0x0000003804187981 */ /* 0x020ea8000c1e1900 */
[----:B------:R-:W2:Y:S02]  /*1440*/  LDG.E R3, desc[UR56][R4.64+0x4] ;  /* 0x0000043804037981 */ /* 0x000ea4000c1e1900 */
[----:B--2---:R-:W-:-:S07]  /*1450*/  IMAD.IADD R24, R3, 0x1, -R24 ;  /* 0x0000000103187824 */ /* 0x004fce00078e0a18 */
.L_x_401:
[C---:B------:R-:W-:Y:S01]  /*1460*/  LOP3.LUT R42, R34.reuse, 0xffff, RZ, 0xc0, !PT ;  /* 0x0000ffff222a7812 */ /* 0x040fe200078ec0ff */
[----:B------:R-:W-:Y:S01]  /*1470*/  ULDC.64 UR4, c[0x0][0xa20] ;  /* 0x0002880000047ab9 */ /* 0x000fe20000000a00 */
[----:B------:R0:W-:Y:S01]  /*1480*/  STL [R1+0x68], R33 ;  /* 0x0000682101007387 */ /* 0x0001e20000100800 */
[----:B------:R-:W-:Y:S02]  /*1490*/  ISETP.NE.U32.AND P1, PT, RZ, UR4, PT ;  /* 0x00000004ff007c0c */ /* 0x000fe4000bf25070 */
[C---:B------:R-:W-:Y:S01]  /*14a0*/  LOP3.LUT R3, R34.reuse, 0xff000000, RZ, 0xc0, !PT ;  /* 0xff00000022037812 */ /* 0x040fe200078ec0ff */
[----:B------:R0:W-:Y:S01]  /*14b0*/  STL [R1+0x58], R42 ;  /* 0x0000582a01007387 */ /* 0x0001e20000100800 */
[----:B------:R-:W-:Y:S02]  /*14c0*/  ISETP.NE.AND.EX P1, PT, RZ, UR5, PT, P1 ;  /* 0x00000005ff007c0c */ /* 0x000fe4000bf25310 */
[----:B------:R-:W-:Y:S02]  /*14d0*/  LOP3.LUT R0, R34, 0xff0000, RZ, 0xc0, !PT ;  /* 0x00ff000022007812 */ /* 0x000fe400078ec0ff */
[----:B------:R-:W-:-:S04]  /*14e0*/  SHF.R.U32.HI R3, RZ, 0x8, R3 ;  /* 0x00000008ff037819 */ /* 0x000fc80000011603 */
[----:B------:R-:W-:-:S05]  /*14f0*/  LEA.HI R10, R0, R3, RZ, 0x10 ;  /* 0x00000003000a7211 */ /* 0x000fca00078f80ff */
[----:B0-----:R-:W-:Y:S05]  /*1500*/  @!P1 BRA `(.L_x_402) ;  /* 0x0000000000109947 */ /* 0x001fea0003800000 */
[----:B------:R-:W-:-:S04]  /*1510*/  IADD3 R4, P0, R36, UR4, RZ ;  /* 0x0000000424047c10 */ /* 0x000fc8000ff1e0ff */
[----:B------:R-:W-:-:S05]  /*1520*/  IADD3.X R5, R37, UR5, RZ, P0, !PT ;  /* 0x0000000525057c10 */ /* 0x000fca00087fe4ff */
[----:B------:R0:W5:Y:S01]  /*1530*/  LDG.E R32, desc[UR56][R4.64] ;  /* 0x0000003804207981 */ /* 0x000162000c1e1900 */
[----:B------:R-:W-:Y:S05]  /*1540*/  BRA `(.L_x_403) ;  /* 0x0000000000107947 */ /* 0x000fea0003800000 */
.L_x_402:
[----:B------:R-:W-:Y:S05]  /*1550*/  @!P0 BRA `(.L_x_403) ;  /* 0x00000000000c8947 */ /* 0x000fea0003800000 */
[----:B------:R-:W2:Y:S04]  /*1560*/  LDG.E R3, desc[UR56][R8.64] ;  /* 0x0000003808037981 */ /* 0x000ea8000c1e1900 */
[----:B------:R-:W2:Y:S02]  /*1570*/  LDG.E R32, desc[UR56][R8.64+0x4] ;  /* 0x0000043808207981 */ /* 0x000ea4000c1e1900 */
[----:B--2---:R-:W-:-:S07]  /*1580*/  IMAD.IADD R32, R32, 0x1, -R3 ;  /* 0x0000000120207824 */ /* 0x004fce00078e0a03 */
.L_x_403:
[----:B------:R-:W-:Y:S01]  /*1590*/  ULDC.64 UR4, c[0x0][0xa10] ;  /* 0x0002840000047ab9 */ /* 0x000fe20000000a00 */
[----:B------:R-:W2:Y:S01]  /*15a0*/  LDL.LU R34, [R1] ;  /* 0x0000000001227983 */ /* 0x000ea20000300800 */
[----:B------:R-:W-:-:S04]  /*15b0*/  ISETP.NE.U32.AND P0, PT, RZ, UR4, PT ;  /* 0x00000004ff007c0c */ /* 0x000fc8000bf05070 */
[----:B------:R-:W-:Y:S01]  /*15c0*/  ISETP.NE.AND.EX P0, PT, RZ, UR5, PT, P0 ;  /* 0x00000005ff007c0c */ /* 0x000fe2000bf05300 */
[----:B------:R-:W-:-:S12]  /*15d0*/  ULDC.64 UR4, c[0x0][0xa30] ;  /* 0x00028c0000047ab9 */ /* 0x000fd80000000a00 */
[----:B0-----:R-:W0:Y:S02]  /*15e0*/  @P0 LDC.64 R4, c[0x0][0xa10] ;  /* 0x00028400ff040b82 */ /* 0x001e240000000a00 */
[----:B0-----:R-:W-:-:S05]  /*15f0*/  @P0 IMAD.WIDE R4, R38, 0x4, R4 ;  /* 0x0000000426040825 */ /* 0x001fca00078e0204 */
[----:B------:R-:W3:Y:S04]  /*1600*/  @P0 LDG.E R0, desc[UR56][R4.64] ;  /* 0x0000003804000981 */ /* 0x000ee8000c1e1900 */
[----:B------:R-:W3:Y:S01]  /*1610*/  @P0 LDG.E R3, desc[UR56][R4.64+0x4] ;  /* 0x0000043804030981 */ /* 0x000ee2000c1e1900 */
[----:B------:R-:W-:Y:S01]  /*1620*/  ISETP.NE.U32.AND P1, PT, RZ, UR4, PT ;  /* 0x00000004ff007c0c */ /* 0x000fe2000bf25070 */
[----:B-----5:R-:W-:-:S03]  /*1630*/  IMAD.MOV.U32 R25, RZ, RZ, R32 ;  /* 0x000000ffff197224 */ /* 0x020fc600078e0020 */
[----:B------:R-:W-:-:S13]  /*1640*/  ISETP.NE.AND.EX P1, PT, RZ, UR5, PT, P1 ;  /* 0x00000005ff007c0c */ /* 0x000fda000bf25310 */
[----:B------:R-:W-:-:S04]  /*1650*/  @P1 IADD3 R6, P2, R36, UR4, RZ ;  /* 0x0000000424061c10 */ /* 0x000fc8000ff5e0ff */
[----:B------:R-:W-:-:S05]  /*1660*/  @P1 IADD3.X R7, R37, UR5, RZ, P2, !PT ;  /* 0x0000000525071c10 */ /* 0x000fca00097fe4ff */
[----:B------:R0:W5:Y:S01]  /*1670*/  @P1 LDG.E R25, desc[UR56][R6.64] ;  /* 0x0000003806191981 */ /* 0x000162000c1e1900 */
[----:B------:R-:W-:Y:S01]  /*1680*/  IMAD.IADD R12, R32, 0x1, -R11 ;  /* 0x00000001200c7824 */ /* 0x000fe200078e0a0b */
[----:B------:R-:W-:Y:S01]  /*1690*/  LOP3.LUT R13, R10, 0xff, RZ, 0xc0, !PT ;  /* 0x000000ff0a0d7812 */ /* 0x000fe200078ec0ff */
[----:B------:R-:W-:Y:S01]  /*16a0*/  BSSY B0, `(.L_x_404) ;  /* 0x000002d000007945 */ /* 0x000fe20003800000 */
[----:B------:R-:W-:-:S03]  /*16b0*/  SHF.R.U32.HI R8, RZ, 0x10, R10 ;  /* 0x00000010ff087819 */ /* 0x000fc6000001160a */
[----:B------:R0:W-:Y:S01]  /*16c0*/  STL [R1+0x6c], R13 ;  /* 0x00006c0d01007387 */ /* 0x0001e20000100800 */
[----:B--2---:R-:W-:Y:S01]  /*16d0*/  LOP3.LUT R34, R34, 0xfffffff7, RZ, 0xc0, !PT ;  /* 0xfffffff722227812 */ /* 0x004fe200078ec0ff */
[----:B---3--:R-:W-:-:S04]  /*16e0*/  @P0 IMAD.IADD R27, R3, 0x1, -R0 ;  /* 0x00000001031b0824 */ /* 0x008fc800078e0a00 */
[----:B------:R-:W-:-:S04]  /*16f0*/  IMAD.IADD R120, R12, 0x1, R27 ;  /* 0x000000010c787824 */ /* 0x000fc800078e021b */
[C---:B------:R-:W-:Y:S01]  /*1700*/  VIADD R0, R120.reuse, 0xbf ;  /* 0x000000bf78007836 */ /* 0x040fe20000000000 */
[----:B------:R-:W-:-:S03]  /*1710*/  ISETP.GE.AND P3, PT, R120, 0x1, PT ;  /* 0x000000017800780c */ /* 0x000fc60003f66270 */
[----:B------:R-:W-:-:S05]  /*1720*/  IMAD.HI R0, R0, 0x2aaaaaab, RZ ;  /* 0x2aaaaaab00007827 */ /* 0x000fca00078e02ff */
[----:B------:R-:W-:-:S04]  /*1730*/  SHF.R.U32.HI R3, RZ, 0x1f, R0 ;  /* 0x0000001fff037819 */ /* 0x000fc80000011600 */
[----:B------:R-:W-:Y:S01]  /*1740*/  LEA.HI.SX32 R26, R0, R3, 0x1b ;  /* 0x00000003001a7211 */ /* 0x000fe200078fdaff */
[----:B------:R-:W-:Y:S01]  /*1750*/  IMAD.MOV.U32 R3, RZ, RZ, RZ ;  /* 0x000000ffff037224 */ /* 0x000fe200078e00ff */
[----:B------:R-:W-:-:S05]  /*1760*/  @P3 LOP3.LUT R34, R34, 0x8, RZ, 0xfc, !PT ;  /* 0x0000000822223812 */ /* 0x000fca00078efcff */
[----:B------:R0:W-:Y:S04]  /*1770*/  STL [R1], R34 ;  /* 0x0000002201007387 */ /* 0x0001e80000100800 */
[----:B------:R0:W-:Y:S01]  /*1780*/  STL [R1+0x60], R8 ;  /* 0x0000600801007387 */ /* 0x0001e20000100800 */
[----:B------:R-:W-:Y:S05]  /*1790*/  @!P3 BRA `(.L_x_405) ;  /* 0x000000000074b947 */ /* 0x000fea0003800000 */
[----:B------:R-:W-:Y:S01]  /*17a0*/  ISETP.NE.AND P0, PT, R8, RZ, PT ;  /* 0x000000ff0800720c */ /* 0x000fe20003f05270 */
[----:B------:R-:W-:-:S03]  /*17b0*/  ULDC UR4, c[0x0][0x9f0] ;  /* 0x00027c0000047ab9 */ /* 0x000fc60000000800 */
[----:B------:R-:W-:-:S04]  /*17c0*/  SEL R9, R8, UR4, P0 ;  /* 0x0000000408097c07 */ /* 0x000fc80008000000 */
[-C--:B0-----:R-:W-:Y:S02]  /*17d0*/  IABS R6, R9.reuse ;  /* 0x0000000900067213 */ /* 0x081fe40000000000 */
[----:B------:R-:W-:Y:S02]  /*17e0*/  IADD3 R0, R26, -0x1, R9 ;  /* 0xffffffff1a007810 */ /* 0x000fe40007ffe009 */
[----:B------:R-:W0:Y:S01]  /*17f0*/  I2F.RP R3, R6 ;  /* 0x0000000600037306 */ /* 0x000e220000209400 */
[-C--:B------:R-:W-:Y:S02]  /*1800*/  IABS R10, R9.reuse ;  /* 0x00000009000a7213 */ /* 0x080fe40000000000 */
[----:B------:R-:W-:Y:S02]  /*1810*/  IABS R8, R0 ;  /* 0x0000000000087213 */ /* 0x000fe40000000000 */
[----:B------:R-:W-:-:S04]  /*1820*/  LOP3.LUT R0, R0, R9, RZ, 0x3c, !PT ;  /* 0x0000000900007212 */ /* 0x000fc800078e3cff */
[----:B------:R-:W-:Y:S01]  /*1830*/  ISETP.GE.AND P2, PT, R0, RZ, PT ;  /* 0x000000ff0000720c */ /* 0x000fe20003f46270 */
[----:B0-----:R-:W0:Y:S02]  /*1840*/  MUFU.RCP R3, R3 ;  /* 0x0000000300037308 */ /* 0x001e240000001000 */
[----:B0-----:R-:W-:Y:S02]  /*1850*/  VIADD R4, R3, 0xffffffe ;  /* 0x0ffffffe03047836 */ /* 0x001fe40000000000 */
[----:B------:R-:W-:-:S04]  /*1860*/  IMAD.MOV R3, RZ, RZ, -R10 ;  /* 0x000000ffff037224 */ /* 0x000fc800078e0a0a */
[----:B------:R0:W1:Y:S02]  /*1870*/  F2I.FTZ.U32.TRUNC.NTZ R5, R4 ;  /* 0x0000000400057305 */ /* 0x000064000021f000 */
[----:B0-----:R-:W-:Y:S02]  /*1880*/  IMAD.MOV.U32 R4, RZ, RZ, RZ ;  /* 0x000000ffff047224 */ /* 0x001fe400078e00ff */
[----:B-1----:R-:W-:-:S04]  /*1890*/  IMAD.MOV R7, RZ, RZ, -R5 ;  /* 0x000000ffff077224 */ /* 0x002fc800078e0a05 */
        /* <DEDUP_REMOVED lines=10> */
[----:B------:R-:W-:-:S04]  /*1940*/  IMAD.MOV.U32 R3, RZ, RZ, R5 ;  /* 0x000000ffff037224 */ /* 0x000fc800078e0005 */
[----:B------:R-:W-:Y:S01]  /*1950*/  @!P2 IMAD.MOV R3, RZ, RZ, -R3 ;  /* 0x000000ffff03a224 */ /* 0x000fe200078e0a03 */
[----:B------:R-:W-:-:S07]  /*1960*/  @!P1 LOP3.LUT R3, RZ, R9, RZ, 0x33, !PT ;  /* 0x00000009ff039212 */ /* 0x000fce00078e33ff */
.L_x_405:
[----:B------:R-:W-:Y:S05]  /*1970*/  BSYNC B0 ;  /* 0x0000000000007941 */ /* 0x000fea0003800000 */
.L_x_404:
[----:B------:R-:W-:-:S05]  /*1980*/  IMAD R0, R13, R3, RZ ;  /* 0x000000030d007224 */ /* 0x000fca00078e02ff */
[C---:B------:R-:W-:Y:S01]  /*1990*/  VIADDMNMX R3, R0.reuse, R3, R26, PT ;  /* 0x0000000300037246 */ /* 0x040fe2000380011a */
[----:B------:R-:W-:-:S04]  /*19a0*/  IMAD R0, R0, 0xc0, -R12 ;  /* 0x000000c000007824 */ /* 0x000fc800078e0a0c */
[----:B------:R-:W-:Y:S01]  /*19b0*/  IMAD R4, R3, 0xc0, -R12 ;  /* 0x000000c003047824 */ /* 0x000fe200078e0a0c */
[----:B------:R-:W-:-:S04]  /*19c0*/  VIMNMX R0, RZ, R0, !PT ;  /* 0x00000000ff007248 */ /* 0x000fc80007fe0100 */
[----:B------:R-:W-:Y:S01]  /*19d0*/  VIMNMX R3, R4, R27, PT ;  /* 0x0000001b04037248 */ /* 0x000fe20003fe0100 */
[----:B------:R-:W-:-:S03]  /*19e0*/  IMAD.WIDE.U32 R30, R0, -0x55555555, RZ ;  /* 0xaaaaaaab001e7825 */ /* 0x000fc600078e00ff */
[----:B------:R-:W-:Y:S02]  /*19f0*/  ISETP.GT.AND P0, PT, R3, R0, PT ;  /* 0x000000000300720c */ /* 0x000fe40003f04270 */
[----:B------:R-:W-:-:S05]  /*1a00*/  SHF.R.U32.HI R30, RZ, 0x7, R31 ;  /* 0x00000007ff1e7819 */ /* 0x000fca000001161f */
[----:B------:R-:W-:-:S06]  /*1a10*/  IMAD.MOV.U32 R29, RZ, RZ, R30 ;  /* 0x000000ffff1d7224 */ /* 0x000fcc00078e001e */
[----:B------:R-:W-:-:S04]  /*1a20*/  @P0 VIADD R0, R3, 0xbf ;  /* 0x000000bf03000836 */ /* 0x000fc80000000000 */
[----:B------:R-:W-:-:S05]  /*1a30*/  @P0 IMAD.HI R0, R0, 0x2aaaaaab, RZ ;  /* 0x2aaaaaab00000827 */ /* 0x000fca00078e02ff */
[----:B------:R-:W-:-:S04]  /*1a40*/  @P0 SHF.R.U32.HI R3, RZ, 0x1f, R0 ;  /* 0x0000001fff030819 */ /* 0x000fc80000011600 */
[----:B------:R-:W-:Y:S02]  /*1a50*/  @P0 LEA.HI.SX32 R29, R0, R3, 0x1b ;  /* 0x00000003001d0211 */ /* 0x000fe400078fdaff */
[----:B------:R-:W-:Y:S02]  /*1a60*/  PLOP3.LUT P0, PT, PT, PT, PT, 0x80, 0x0 ;  /* 0x000000000000781c */ /* 0x000fe40003f0f070 */
[----:B------:R-:W-:-:S13]  /*1a70*/  ISETP.GT.AND P1, PT, R29, R30, PT ;  /* 0x0000001e1d00720c */ /* 0x000fda0003f24270 */
[----:B------:R-:W-:Y:S05]  /*1a80*/  @!P1 BRA `(.L_x_406) ;  /* 0x0000004000289947 */ /* 0x000fea0003800000 */
[----:B------:R-:W-:Y:S01]  /*1a90*/  VIADD R0, R2, 0x12400 ;  /* 0x0001240002007836 */ /* 0x000fe20000000000 */
[----:B------:R-:W-:Y:S04]  /*1aa0*/  BSSY B6, `(.L_x_407) ;  /* 0x0000013000067945 */ /* 0x000fe80003800000 */
[----:B------:R-:W-:-:S13]  /*1ab0*/  LOP3.LUT P0, RZ, R0, 0x3ff, RZ, 0xc0, !PT ;  /* 0x000003ff00ff7812 */ /* 0x000fda000780c0ff */
[----:B------:R-:W-:Y:S05]  /*1ac0*/  @!P0 BRA `(.L_x_408) ;  /* 0x0000000000408947 */ /* 0x000fea0003800000 */
[----:B------:R-:W-:Y:S01]  /*1ad0*/  MOV R0, 0x0 ;  /* 0x0000000000007802 */ /* 0x000fe20000000f00 */
[----:B------:R-:W-:Y:S01]  /*1ae0*/  ULDC.64 UR4, c[0x4][0xa8] ;  /* 0x01002a0000047ab9 */ /* 0x000fe20000000a00 */
[----:B------:R-:W-:Y:S01]  /*1af0*/  ULDC.64 UR6, c[0x4][0x40] ;  /* 0x0100100000067ab9 */ /* 0x000fe20000000a00 */
[----:B------:R-:W-:Y:S01]  /*1b00*/  IMAD.U32 R4, RZ, RZ, UR4 ;  /* 0x00000004ff047e24 */ /* 0x000fe2000f8e00ff */
[----:B------:R1:W2:Y:S01]  /*1b10*/  LDC.64 R14, c[0x4][R0] ;  /* 0x01000000000e7b82 */ /* 0x0002a20000000a00 */
[----:B------:R-:W-:Y:S01]  /*1b20*/  IMAD.U32 R5, RZ, RZ, UR5 ;  /* 0x00000005ff057e24 */ /* 0x000fe2000f8e00ff */
[----:B------:R-:W-:Y:S01]  /*1b30*/  ULDC.64 UR4, c[0x4][0xb0] ;  /* 0x01002c0000047ab9 */ /* 0x000fe20000000a00 */
[----:B------:R-:W-:Y:S02]  /*1b40*/  IMAD.U32 R10, RZ, RZ, UR6 ;  /* 0x00000006ff0a7e24 */ /* 0x000fe4000f8e00ff */
[----:B0-----:R-:W-:Y:S02]  /*1b50*/  IMAD.U32 R6, RZ, RZ, UR4 ;  /* 0x00000004ff067e24 */ /* 0x001fe4000f8e00ff */
[----:B------:R-:W-:-:S02]  /*1b60*/  IMAD.U32 R7, RZ, RZ, UR5 ;  /* 0x00000005ff077e24 */ /* 0x000fc4000f8e00ff */
[----:B------:R-:W-:Y:S02]  /*1b70*/  IMAD.U32 R11, RZ, RZ, UR7 ;  /* 0x00000007ff0b7e24 */ /* 0x000fe4000f8e00ff */
[----:B------:R-:W-:Y:S02]  /*1b80*/  IMAD.MOV.U32 R8, RZ, RZ, 0x70 ;  /* 0x00000070ff087424 */ /* 0x000fe400078e00ff */
[----:B------:R-:W-:Y:S02]  /*1b90*/  IMAD.MOV.U32 R12, RZ, RZ, 0x1 ;  /* 0x00000001ff0c7424 */ /* 0x000fe400078e00ff */
[----:B-1----:R-:W-:-:S07]  /*1ba0*/  IMAD.MOV.U32 R13, RZ, RZ, RZ ;  /* 0x000000ffff0d7224 */ /* 0x002fce00078e00ff */
[----:B------:R-:W-:-:S07]  /*1bb0*/  LEPC R20, `(.L_x_408) ;  /* 0x000000001014794e */ /* 0x000fce0000000000 */
[----:B--2--5:R-:W-:Y:S05]  /*1bc0*/  CALL.ABS.NOINC R14 ;  /* 0x000000000e007343 */ /* 0x024fea0003c00000 */
.L_x_408:
[----:B------:R-:W-:Y:S05]  /*1bd0*/  BSYNC B6 ;  /* 0x0000000000067941 */ /* 0x000fea0003800000 */
.L_x_407:
        /* <DEDUP_REMOVED lines=9> */
[----:B------:R-:W-:Y:S01]  /*1c70*/  MOV R5, UR5 ;  /* 0x0000000500057c02 */ /* 0x000fe20008000f00 */
        /* <DEDUP_REMOVED lines=10> */
.L_x_410:
[----:B------:R-:W-:Y:S05]  /*1d20*/  BSYNC B6 ;  /* 0x0000000000067941 */ /* 0x000fea0003800000 */
.L_x_409:
[----:B------:R-:W-:Y:S01]  /*1d30*/  ULDC.64 UR4, c[0x0][0x9f8] ;  /* 0x00027e0000047ab9 */ /* 0x000fe20000000a00 */
[----:B------:R-:W-:Y:S01]  /*1d40*/  IMAD.MOV.U32 R0, RZ, RZ, R38 ;  /* 0x000000ffff007224 */ /* 0x000fe200078e0026 */
[----:B------:R-:W-:Y:S01]  /*1d50*/  ISETP.NE.U32.AND P0, PT, RZ, UR4, PT ;  /* 0x00000004ff007c0c */ /* 0x000fe2000bf05070 */
[----:B------:R-:W2:Y:S01]  /*1d60*/  LDL R12, [R1+0x34] ;  /* 0x00003400010c7983 */ /* 0x000ea20000100800 */
[----:B------:R-:W0:Y:S02]  /*1d70*/  LDC.64 R58, c[0x0][0x300] ;  /* 0x0000c000ff3a7b82 */ /* 0x000e240000000a00 */
[----:B------:R-:W-:Y:S01]  /*1d80*/  ISETP.NE.AND.EX P0, PT, RZ, UR5, PT, P0 ;  /* 0x00000005ff007c0c */ /* 0x000fe2000bf05300 */
[----:B------:R-:W3:Y:S01]  /*1d90*/  LDL R14, [R1+0x48] ;  /* 0x00004800010e7983 */ /* 0x000ee20000100800 */
[----:B------:R-:W1:Y:S01]  /*1da0*/  S2R R31, SR_TID.X ;  /* 0x00000000001f7919 */ /* 0x000e620000002100 */
[----:B------:R-:W-:-:S03]  /*1db0*/  IMAD.IADD R41, R35, 0x1, R32 ;  /* 0x0000000123297824 */ /* 0x000fc600078e0220 */
[----:B------:R-:W4:Y:S07]  /*1dc0*/  LDC R39, c[0x0][0x3f4] ;  /* 0x0000fd00ff277b82 */ /* 0x000f2e0000000800 */
[----:B------:R-:W-:Y:S01]  /*1dd0*/  @P0 IADD3 R4, P1, R36, UR4, RZ ;  /* 0x0000000424040c10 */ /* 0x000fe2000ff3e0ff */
[----:B------:R-:W4:Y:S03]  /*1de0*/  LDC.64 R20, c[0x0][0x3f8] ;  /* 0x0000fe00ff147b82 */ /* 0x000f260000000a00 */
[----:B------:R-:W-:Y:S01]  /*1df0*/  @P0 IADD3.X R5, R37, UR5, RZ, P1, !PT ;  /* 0x0000000525050c10 */ /* 0x000fe20008ffe4ff */
[----:B------:R-:W-:-:S04]  /*1e00*/  ULDC.64 UR4, c[0x0][0xa08] ;  /* 0x0002820000047ab9 */ /* 0x000fc80000000a00 */
[----:B------:R1:W3:Y:S01]  /*1e10*/  @P0 LDG.E R0, desc[UR56][R4.64] ;  /* 0x0000003804000981 */ /* 0x0002e2000c1e1900 */
[----:B------:R-:W-:Y:S01]  /*1e20*/  SHF.R.S32.HI R43, RZ, 0x1f, R41 ;  /* 0x0000001fff2b7819 */ /* 0x000fe20000011429 */
[-C--:B0-----:R-:W-:Y:S01]  /*1e30*/  IMAD.WIDE.U32 R6, R41, R58.reuse, RZ ;  /* 0x0000003a29067225 */ /* 0x081fe200078e00ff */
[----:B------:R-:W-:Y:S02]  /*1e40*/  ISETP.NE.U32.AND P0, PT, RZ, UR4, PT ;  /* 0x00000004ff007c0c */ /* 0x000fe4000bf05070 */
[----:B------:R-:W-:Y:S01]  /*1e50*/  SHF.R.S32.HI R40, RZ, 0x1f, R18 ;  /* 0x0000001fff287819 */ /* 0x000fe20000011412 */
[----:B------:R-:W-:Y:S01]  /*1e60*/  IMAD R8, R43, R58, RZ ;  /* 0x0000003a2b087224 */ /* 0x000fe200078e02ff */
[----:B------:R-:W-:Y:S01]  /*1e70*/  ISETP.NE.AND.EX P0, PT, RZ, UR5, PT, P0 ;  /* 0x00000005ff007c0c */ /* 0x000fe2000bf05300 */
[----:B------:R-:W-:Y:S01]  /*1e80*/  ULDC.64 UR4, c[0x0][0x308] ;  /* 0x0000c20000047ab9 */ /* 0x000fe20000000a00 */
[----:B------:R-:W-:Y:S01]  /*1e90*/  SHF.R.S32.HI R17, RZ, 0x1f, R16 ;  /* 0x0000001fff117819 */ /* 0x000fe20000011410 */
[----:B------:R-:W-:-:S04]  /*1ea0*/  IMAD R3, R41, R59, R8 ;  /* 0x0000003b29037224 */ /* 0x000fc800078e0208 */
[----:B------:R-:W-:Y:S01]  /*1eb0*/  IMAD.IADD R7, R7, 0x1, R3 ;  /* 0x0000000107077824 */ /* 0x000fe200078e0203 */
[----:B-1----:R-:W-:Y:S01]  /*1ec0*/  SHF.R.U32.HI R38, RZ, 0x7, R31 ;  /* 0x00000007ff267819 */ /* 0x002fe2000001161f */
[----:B------:R-:W-:-:S03]  /*1ed0*/  IMAD.WIDE.U32 R4, R42, UR4, R6 ;  /* 0x000000042a047c25 */ /* 0x000fc6000f8e0006 */
[----:B------:R-:W-:Y:S01]  /*1ee0*/  ISETP.NE.AND P6, PT, R38, 0x1, PT ;  /* 0x000000012600780c */ /* 0x000fe20003fc5270 */
[----:B------:R-:W0:Y:S01]  /*1ef0*/  LDC.64 R6, c[0x0][0x408] ;  /* 0x00010200ff067b82 */ /* 0x000e220000000a00 */
[----:B------:R-:W-:Y:S01]  /*1f00*/  IMAD R5, R42, UR5, R5 ;  /* 0x000000052a057c24 */ /* 0x000fe2000f8e0205 */
[----:B------:R-:W-:Y:S01]  /*1f10*/  ULDC.64 UR4, c[0x0][0x310] ;  /* 0x0000c40000047ab9 */ /* 0x000fe20000000a00 */
[----:B------:R-:W-:-:S03]  /*1f20*/  SHF.R.S32.HI R23, RZ, 0x1f, R22 ;  /* 0x0000001fff177819 */ /* 0x000fc60000011416 */
[----:B----4-:R-:W-:-:S04]  /*1f30*/  IMAD.WIDE.U32 R56, R18, R20, R22 ;  /* 0x0000001412387225 */ /* 0x010fc800078e0016 */
[----:B------:R-:W-:Y:S02]  /*1f40*/  VIADD R95, R38, 0x8 ;  /* 0x00000008265f7836 */ /* 0x000fe40000000000 */
[----:B------:R-:W-:-:S04]  /*1f50*/  VIADD R32, R18, 0x60 ;  /* 0x0000006012207836 */ /* 0x000fc80000000000 */
[----:B------:R-:W-:-:S05]  /*1f60*/  IMAD.SHL.U32 R32, R32, 0x40, RZ ;  /* 0x0000004020207824 */ /* 0x000fca00078e00ff */
[----:B------:R-:W-:Y:S01]  /*1f70*/  LOP3.LUT R32, R32, 0x1c0, RZ, 0xc0, !PT ;  /* 0x000001c020207812 */ /* 0x000fe200078ec0ff */
[----:B------:R-:W-:-:S03]  /*1f80*/  IMAD R31, R21, 0xc0, RZ ;  /* 0x000000c0151f7824 */ /* 0x000fc600078e02ff */
[----:B------:R-:W-:Y:S01]  /*1f90*/  SHF.R.U32.HI R32, RZ, 0x3, R32 ;  /* 0x00000003ff207819 */ /* 0x000fe20000011620 */
[----:B------:R-:W-:Y:S02]  /*1fa0*/  IMAD R73, R59, 0xc0, RZ ;  /* 0x000000c03b497824 */ /* 0x000fe400078e02ff */
[----:B0-----:R-:W-:Y:S02]  /*1fb0*/  IMAD R71, R7, 0xc0, RZ ;  /* 0x000000c007477824 */ /* 0x001fe400078e02ff */
[----:B------:R-:W-:Y:S02]  /*1fc0*/  VIADD R77, R16, 0x20 ;  /* 0x00000020104d7836 */ /* 0x000fe40000000000 */
[----:B------:R-:W-:Y:S02]  /*1fd0*/  IMAD.SHL.U32 R74, R39, 0x2, RZ ;  /* 0x00000002274a7824 */ /* 0x000fe400078e00ff */
[C---:B--2---:R-:W-:Y:S01]  /*1fe0*/  IMAD.SHL.U32 R78, R12.reuse, 0x40, RZ ;  /* 0x000000400c4e7824 */ /* 0x044fe200078e00ff */
[----:B------:R-:W-:Y:S01]  /*1ff0*/  LOP3.LUT P1, RZ, R12, 0x4, RZ, 0xc0, !PT ;  /* 0x000000040cff7812 */ /* 0x000fe2000782c0ff */
[----:B------:R-:W-:-:S05]  /*2000*/  VIADD R12, R18, 0x60 ;  /* 0x00000060120c7836 */ /* 0x000fca0000000000 */
[----:B------:R-:W-:Y:S02]  /*2010*/  SHF.R.S32.HI R76, RZ, 0x1f, R12 ;  /* 0x0000001fff4c7819 */ /* 0x000fe4000001140c */
[----:B------:R-:W0:Y:S01]  /*2020*/  S2R R12, SR_TID.X ;  /* 0x00000000000c7919 */ /* 0x000e220000002100 */
[----:B---3--:R-:W-:Y:S02]  /*2030*/  SHF.R.S32.HI R3, RZ, 0x1f, R0 ;  /* 0x0000001fff037819 */ /* 0x008fe40000011400 */
[----:B------:R-:W-:Y:S02]  /*2040*/  SEL R61, R0, RZ, !P0 ;  /* 0x000000ff003d7207 */ /* 0x000fe40004000000 */
[----:B------:R-:W-:-:S03]  /*2050*/  SEL R10, R3, RZ, !P0 ;  /* 0x000000ff030a7207 */ /* 0x000fc60004000000 */
[----:B------:R-:W-:-:S04]  /*2060*/  IMAD.WIDE.U32 R62, R61, UR4, R4 ;  /* 0x000000043d3e7c25 */ /* 0x000fc8000f8e0004 */
[----:B------:R-:W-:Y:S02]  /*2070*/  IMAD R0, R10, UR4, RZ ;  /* 0x000000040a007c24 */ /* 0x000fe4000f8e02ff */
[----:B------:R-:W-:-:S04]  /*2080*/  IMAD.WIDE.U32 R4, R18, R58, R16 ;  /* 0x0000003a12047225 */ /* 0x000fc800078e0010 */
[----:B------:R-:W-:Y:S01]  /*2090*/  IMAD R3, R61, UR5, R0 ;  /* 0x000000053d037c24 */ /* 0x000fe2000f8e0200 */
[----:B------:R-:W-:Y:S05]  /*20a0*/  @!P6 WARPSYNC.ALL ;  /* 0x000000000000e948 */ /* 0x000fea0003800000 */
[----:B------:R-:W-:Y:S01]  /*20b0*/  IMAD R0, R40, R58, RZ ;  /* 0x0000003a28007224 */ /* 0x000fe200078e02ff */
[----:B------:R-:W-:Y:S01]  /*20c0*/  ULDC.64 UR4, c[0x0][0x330] ;  /* 0x0000cc0000047ab9 */ /* 0x000fe20000000a00 */
[----:B------:R-:W-:Y:S01]  /*20d0*/  IMAD.IADD R80, R63, 0x1, R3 ;  /* 0x000000013f507824 */ /* 0x000fe200078e0203 */
[----:B------:R-:W-:Y:S01]  /*20e0*/  @!P6 BAR.SYNC.DEFER_BLOCKING 0x9, 0x100 ;  /* 0x024400000000eb1d */ /* 0x000fe20000010000 */
[----:B------:R-:W-:Y:S01]  /*20f0*/  IMAD.WIDE.U32 R8, R42, UR4, R16 ;  /* 0x000000042a087c25 */ /* 0x000fe2000f8e0010 */
[----:B------:R-:W-:-:S03]  /*2100*/  IADD3 R81, P0, R62, R4, RZ ;  /* 0x000000043e517210 */ /* 0x000fc60007f1e0ff */
[----:B------:R-:W-:Y:S02]  /*2110*/  IMAD R79, R18, R59, R0 ;  /* 0x0000003b124f7224 */ /* 0x000fe400078e0200 */
[----:B------:R-:W-:Y:S01]  /*2120*/  IMAD R9, R42, UR5, R9 ;  /* 0x000000052a097c24 */ /* 0x000fe2000f8e0209 */
[----:B------:R-:W-:Y:S01]  /*2130*/  ULDC.64 UR4, c[0x0][0x338] ;  /* 0x0000ce0000047ab9 */ /* 0x000fe20000000a00 */
[----:B------:R-:W-:Y:S01]  /*2140*/  IMAD R0, R40, R20, RZ ;  /* 0x0000001428007224 */ /* 0x000fe200078e02ff */
[----:B------:R-:W-:Y:S01]  /*2150*/  IADD3.X R79, R80, R5, R79, P0, !PT ;  /* 0x00000005504f7210 */ /* 0x000fe200007fe44f */
[----:B------:R-:W-:Y:S01]  /*2160*/  IMAD R3, R10, UR4, RZ ;  /* 0x000000040a037c24 */ /* 0x000fe2000f8e02ff */
[----:B------:R-:W-:Y:S01]  /*2170*/  ISETP.GE.AND P0, PT, R16, R39, PT ;  /* 0x000000271000720c */ /* 0x000fe20003f06270 */
[----:B------:R-:W-:Y:S02]  /*2180*/  IMAD.MOV.U32 R42, RZ, RZ, R34 ;  /* 0x000000ffff2a7224 */ /* 0x000fe400078e0022 */
[----:B------:R-:W-:Y:S01]  /*2190*/  IMAD R37, R61, UR5, R3 ;  /* 0x000000053d257c24 */ /* 0x000fe2000f8e0203 */
[----:B------:R-:W-:Y:S01]  /*21a0*/  SEL R3, R39, RZ, P0 ;  /* 0x000000ff27037207 */ /* 0x000fe20000000000 */
[----:B------:R-:W-:-:S02]  /*21b0*/  IMAD R5, R18, R21, R0 ;  /* 0x0000001512057224 */ /* 0x000fc400078e0200 */
[----:B------:R-:W-:Y:S02]  /*21c0*/  IMAD R0, R40, R6, RZ ;  /* 0x0000000628007224 */ /* 0x000fe400078e02ff */
[----:B------:R-:W-:-:S04]  /*21d0*/  IMAD.WIDE.U32 R34, R18, R20, R16 ;  /* 0x0000001412227225 */ /* 0x000fc800078e0010 */
[----:B------:R-:W-:Y:S01]  /*21e0*/  IMAD.IADD R3, R16, 0x1, R3 ;  /* 0x0000000110037824 */ /* 0x000fe200078e0203 */
[----:B------:R-:W-:Y:S01]  /*21f0*/  LOP3.LUT R42, R42, 0xfffffffb, RZ, 0xc0, !PT ;  /* 0xfffffffb2a2a7812 */ /* 0x000fe200078ec0ff */
[----:B------:R-:W-:Y:S02]  /*2200*/  IMAD.IADD R57, R57, 0x1, R5 ;  /* 0x0000000139397824 */ /* 0x000fe400078e0205 */
[----:B------:R-:W-:Y:S01]  /*2210*/  IMAD R13, R18, R7, R0 ;  /* 0x00000007120d7224 */ /* 0x000fe200078e0200 */
[----:B------:R-:W-:Y:S01]  /*2220*/  SHF.R.S32.HI R0, RZ, 0x1f, R3 ;  /* 0x0000001fff007819 */ /* 0x000fe20000011403 */
[----:B------:R-:W-:Y:S01]  /*2230*/  IMAD.IADD R35, R5, 0x1, R35 ;  /* 0x0000000105237824 */ /* 0x000fe200078e0223 */
[----:B-----5:R-:W-:Y:S01]  /*2240*/  SHF.R.S32.HI R5, RZ, 0x1f, R25 ;  /* 0x0000001fff057819 */ /* 0x020fe20000011419 */
[----:B0-----:R-:W-:Y:S01]  /*2250*/  VIADD R38, R12, 0xffffff80 ;  /* 0xffffff800c267836 */ /* 0x001fe20000000000 */
[----:B------:R-:W-:Y:S02]  /*2260*/  LEA.HI R3, R0, R3, RZ, 0x3 ;  /* 0x0000000300037211 */ /* 0x000fe400078f18ff */
[----:B------:R-:W-:Y:S01]  /*2270*/  @P1 LOP3.LUT R42, R42, 0x4, RZ, 0xfc, !PT ;  /* 0x000000042a2a1812 */ /* 0x000fe200078efcff */
[----:B------:R-:W-:Y:S01]  /*2280*/  IMAD R0, R5, R6, RZ ;  /* 0x0000000605007224 */ /* 0x000fe200078e02ff */
[----:B------:R-:W-:Y:S01]  /*2290*/  LOP3.LUT R78, R78, 0x1c0, RZ, 0xc0, !PT ;  /* 0x000001c04e4e7812 */ /* 0x000fe200078ec0ff */
[----:B------:R-:W-:Y:S01]  /*22a0*/  VIADD R12, R18, 0x60 ;  /* 0x00000060120c7836 */ /* 0x000fe20000000000 */
[----:B------:R-:W-:Y:S01]  /*22b0*/  SHF.R.S32.HI R36, RZ, 0x1f, R38 ;  /* 0x0000001fff247819 */ /* 0x000fe20000011426 */
[----:B------:R-:W-:Y:S01]  /*22c0*/  IMAD R15, R25, R7, R0 ;  /* 0x00000007190f7224 */ /* 0x000fe200078e0200 */
[----:B------:R0:W-:Y:S01]  /*22d0*/  STL [R1], R42 ;  /* 0x0000002a01007387 */ /* 0x0001e20000100800 */
[----:B------:R-:W-:Y:S01]  /*22e0*/  SHF.R.U32.HI R75, RZ, 0x3, R78 ;  /* 0x00000003ff4b7819 */ /* 0x000fe2000001164e */
[----:B------:R-:W-:Y:S01]  /*22f0*/  IMAD.SHL.U32 R12, R12, 0x40, RZ ;  /* 0x000000400c0c7824 */ /* 0x000fe200078e00ff */
[----:B------:R-:W-:-:S02]  /*2300*/  LOP3.LUT R0, R78, 0x18, R16, 0xf8, !PT ;  /* 0x000000184e007812 */ /* 0x000fc400078ef810 */
[----:B------:R-:W-:Y:S01]  /*2310*/  LEA.HI R36, R36, R38, RZ, 0x5 ;  /* 0x0000002624247211 */ /* 0x000fe200078f28ff */
[----:B------:R-:W-:Y:S01]  /*2320*/  IMAD.WIDE.U32 R60, R61, UR4, R8 ;  /* 0x000000043d3c7c25 */ /* 0x000fe2000f8e0008 */
[----:B------:R-:W-:Y:S01]  /*2330*/  LOP3.LUT R0, R0, R75, RZ, 0x3c, !PT ;  /* 0x0000004b00007212 */ /* 0x000fe200078e3cff */
[----:B------:R-:W-:Y:S01]  /*2340*/  ULDC UR4, c[0x0][0x2f4] ;  /* 0x0000bd0000047ab9 */ /* 0x000fe20000000800 */
[----:B------:R-:W-:Y:S01]  /*2350*/  SHF.R.S32.HI R36, RZ, 0x5, R36 ;  /* 0x00000005ff247819 */ /* 0x000fe20000011424 */
[----:B------:R-:W-:Y:S01]  /*2360*/  IMAD.WIDE.U32 R10, R18, R6, R22 ;  /* 0x00000006120a7225 */ /* 0x000fe200078e0016 */
[----:B------:R-:W-:-:S03]  /*2370*/  LOP3.LUT R12, R12, 0x1c0, RZ, 0xc0, !PT ;  /* 0x000001c00c0c7812 */ /* 0x000fc600078ec0ff */
[----:B------:R-:W-:Y:S01]  /*2380*/  IMAD.WIDE.U32 R8, R18, R6, R16 ;  /* 0x0000000612087225 */ /* 0x000fe200078e0010 */
[----:B------:R-:W-:-:S03]  /*2390*/  LOP3.LUT R12, R12, 0x38, R3, 0xf8, !PT ;  /* 0x000000380c0c7812 */ /* 0x000fc600078ef803 */
[-C--:B------:R-:W-:Y:S02]  /*23a0*/  IMAD R4, R5, R20.reuse, RZ ;  /* 0x0000001405047224 */ /* 0x080fe400078e02ff */
[----:B------:R-:W-:Y:S01]  /*23b0*/  IMAD R70, R36, 0x200, R0 ;  /* 0x0000020024467824 */ /* 0x000fe200078e0200 */
[----:B------:R-:W-:Y:S01]  /*23c0*/  LOP3.LUT R0, R78, 0x38, R3, 0xf8, !PT ;  /* 0x000000384e007812 */ /* 0x000fe200078ef803 */
[----:B------:R-:W-:Y:S02]  /*23d0*/  IMAD.IADD R11, R11, 0x1, R13 ;  /* 0x000000010b0b7824 */ /* 0x000fe400078e020d */
[----:B------:R-:W-:Y:S02]  /*23e0*/  IMAD.IADD R9, R13, 0x1, R9 ;  /* 0x000000010d097824 */ /* 0x000fe400078e0209 */
[C---:B------:R-:W-:Y:S01]  /*23f0*/  IMAD R13, R25.reuse, R21, R4 ;  /* 0x00000015190d7224 */ /* 0x040fe200078e0204 */
[----:B------:R-:W-:Y:S01]  /*2400*/  IADD3 R4, P1, R18, R41, RZ ;  /* 0x0000002912047210 */ /* 0x000fe20007f3e0ff */
[----:B------:R-:W-:Y:S01]  /*2410*/  IMAD.WIDE.U32 R56, R25, R20, R56 ;  /* 0x0000001419387225 */ /* 0x000fe200078e0038 */
[----:B------:R-:W-:-:S03]  /*2420*/  LOP3.LUT R0, R0, R75, RZ, 0x3c, !PT ;  /* 0x0000004b00007212 */ /* 0x000fc600078e3cff */
[----:B------:R-:W-:Y:S01]  /*2430*/  IMAD.WIDE.U32 R34, R25, R20, R34 ;  /* 0x0000001419227225 */ /* 0x000fe200078e0022 */
[----:B------:R-:W-:-:S03]  /*2440*/  LOP3.LUT R12, R12, R32, RZ, 0x3c, !PT ;  /* 0x000000200c0c7212 */ /* 0x000fc600078e3cff */
[----:B------:R-:W-:Y:S01]  /*2450*/  IMAD.WIDE.U32 R20, R20, 0xc0, RZ ;  /* 0x000000c014147825 */ /* 0x000fe200078e00ff */
[----:B------:R-:W-:-:S03]  /*2460*/  LOP3.LUT R65, R3, 0xfffffff8, RZ, 0xc0, !PT ;  /* 0xfffffff803417812 */ /* 0x000fc600078ec0ff */
[----:B------:R-:W-:-:S04]  /*2470*/  IMAD.WIDE.U32 R10, R25, R6, R10 ;  /* 0x00000006190a7225 */ /* 0x000fc800078e000a */
[----:B------:R-:W-:Y:S01]  /*2480*/  IMAD.WIDE.U32 R8, R25, R6, R8 ;  /* 0x0000000619087225 */ /* 0x000fe200078e0008 */
[----:B------:R-:W-:-:S03]  /*2490*/  SHF.R.S32.HI R64, RZ, 0x3, R3 ;  /* 0x00000003ff407819 */ /* 0x000fc60000011403 */
[----:B------:R-:W-:-:S04]  /*24a0*/  IMAD.WIDE.U32 R58, R58, 0xc0, RZ ;  /* 0x000000c03a3a7825 */ /* 0x000fc800078e00ff */
[----:B------:R-:W-:Y:S01]  /*24b0*/  IMAD.WIDE.U32 R6, R6, 0xc0, RZ ;  /* 0x000000c006067825 */ /* 0x000fe200078e00ff */
[----:B------:R-:W-:-:S03]  /*24c0*/  ISETP.GE.AND P2, PT, R77, UR4, PT ;  /* 0x000000044d007c0c */ /* 0x000fc6000bf46270 */
[----:B------:R-:W-:Y:S01]  /*24d0*/  IMAD.IADD R72, R21, 0x1, R31 ;  /* 0x0000000115487824 */ /* 0x000fe200078e021f */
[----:B------:R-:W-:Y:S01]  /*24e0*/  LEA R31, R36, R0, 0x9 ;  /* 0x00000000241f7211 */ /* 0x000fe200078e48ff */
[----:B------:R-:W-:Y:S01]  /*24f0*/  IMAD.X R5, R40, 0x1, R43, P1 ;  /* 0x0000000128057824 */ /* 0x000fe200008e062b */
[----:B------:R-:W-:Y:S01]  /*2500*/  ISETP.GE.AND P1, PT, R16, UR4, PT ;  /* 0x0000000410007c0c */ /* 0x000fe2000bf26270 */
[----:B------:R-:W-:Y:S01]  /*2510*/  IMAD.IADD R73, R59, 0x1, R73 ;  /* 0x000000013b497824 */ /* 0x000fe200078e0249 */
[----:B------:R-:W-:Y:S01]  /*2520*/  SHF.R.S32.HI R32, RZ, 0x1f, R65 ;  /* 0x0000001fff207819 */ /* 0x000fe20000011441 */
[----:B------:R-:W-:Y:S02]  /*2530*/  IMAD.IADD R71, R7, 0x1, R71 ;  /* 0x0000000107477824 */ /* 0x000fe400078e0247 */
[----:B------:R-:W-:Y:S02]  /*2540*/  IMAD.IADD R69, R57, 0x1, R13 ;  /* 0x0000000139457824 */ /* 0x000fe400078e020d */
[----:B------:R-:W-:-:S02]  /*2550*/  IMAD.IADD R68, R13, 0x1, R35 ;  /* 0x000000010d447824 */ /* 0x000fc400078e0223 */
[----:B------:R-:W-:Y:S02]  /*2560*/  IMAD.IADD R67, R11, 0x1, R15 ;  /* 0x000000010b437824 */ /* 0x000fe400078e020f */
[----:B------:R-:W-:Y:S02]  /*2570*/  IMAD.IADD R66, R15, 0x1, R9 ;  /* 0x000000010f427824 */ /* 0x000fe400078e0209 */
[----:B------:R-:W-:Y:S02]  /*2580*/  IMAD.IADD R3, R14, 0x1, R12 ;  /* 0x000000010e037824 */ /* 0x000fe400078e020c */
[----:B0-----:R-:W-:-:S07]  /*2590*/  IMAD.IADD R0, R61, 0x1, R37 ;  /* 0x000000013d007824 */ /* 0x001fce00078e0225 */
.L_x_460:
[----:B------:R-:W2:Y:S01]  /*25a0*/  LDL R39, [R1+0x34] ;  /* 0x0000340001277983 */ /* 0x000ea20000100800 */
[----:B------:R-:W0:Y:S03]  /*25b0*/  LDC.64 R90, c[0x0][0x300] ;  /* 0x0000c000ff5a7b82 */ /* 0x000e260000000a00 */
[----:B------:R-:W3:Y:S01]  /*25c0*/  LDL.LU R38, [R1] ;  /* 0x0000000001267983 */ /* 0x000ee20000300800 */
[----:B------:R-:W-:Y:S01]  /*25d0*/  VIADD R37, R29, 0xffffffff ;  /* 0xffffffff1d257836 */ /* 0x000fe20000000000 */
[----:B------:R-:W-:Y:S05]  /*25e0*/  YIELD ;  /* 0x0000000000007946 */ /* 0x000fea0003800000 */
[----:B------:R-:W1:Y:S01]  /*25f0*/  LDC.64 R84, c[0x0][0x2e8] ;  /* 0x0000ba00ff547b82 */ /* 0x000e620000000a00 */
[----:B------:R-:W-:Y:S01]  /*2600*/  SHF.R.S32.HI R36, RZ, 0x1f, R37 ;  /* 0x0000001fff247819 */ /* 0x000fe20000011425 */
[-C--:B------:R-:W-:Y:S01]  /*2610*/  IMAD R13, R73, R37.reuse, RZ ;  /* 0x00000025490d7224 */ /* 0x080fe200078e02ff */
[----:B------:R-:W-:Y:S01]  /*2620*/  BSSY B0, `(.L_x_411) ;  /* 0x00002f8000007945 */ /* 0x000fe20003800000 */
[----:B------:R-:W-:-:S04]  /*2630*/  IMAD.WIDE.U32 R88, R58, R37, RZ ;  /* 0x000000253a587225 */ /* 0x000fc800078e00ff */
[----:B------:R-:W-:Y:S01]  /*2640*/  IMAD R13, R36, R58, R13 ;  /* 0x0000003a240d7224 */ /* 0x000fe200078e020d */
[----:B------:R-:W-:Y:S01]  /*2650*/  IADD3 R14, P3, R81, R88, RZ ;  /* 0x00000058510e7210 */ /* 0x000fe20007f7e0ff */
[----:B------:R-:W4:Y:S01]  /*2660*/  LDC R92, c[0x0][0x3f4] ;  /* 0x0000fd00ff5c7b82 */ /* 0x000f220000000800 */
[----:B------:R-:W-:Y:S02]  /*2670*/  IMAD R87, R19, 0x3000, R70 ;  /* 0x0000300013577824 */ /* 0x000fe400078e0246 */
[----:B------:R-:W-:Y:S02]  /*2680*/  IMAD.IADD R89, R89, 0x1, R13 ;  /* 0x0000000159597824 */ /* 0x000fe400078e020d */
[----:B0-----:R-:W-:Y:S02]  /*2690*/  IMAD R29, R91, 0x60, RZ ;  /* 0x000000605b1d7824 */ /* 0x001fe400078e02ff */
[----:B------:R-:W-:-:S04]  /*26a0*/  IMAD.WIDE.U32 R12, R90, 0x60, R88 ;  /* 0x000000605a0c7825 */ /* 0x000fc800078e0058 */
[----:B------:R-:W-:Y:S01]  /*26b0*/  IMAD.X R15, R89, 0x1, R79, P3 ;  /* 0x00000001590f7824 */ /* 0x000fe200018e064f */
[----:B------:R-:W-:Y:S01]  /*26c0*/  IADD3 R12, P3, R81, R12, RZ ;  /* 0x0000000c510c7210 */ /* 0x000fe20007f7e0ff */
[----:B------:R-:W-:-:S03]  /*26d0*/  VIADD R83, R87, 0x20 ;  /* 0x0000002057537836 */ /* 0x000fc60000000000 */
[----:B------:R-:W-:Y:S01]  /*26e0*/  IADD3.X R13, R79, R13, R29, P3, !PT ;  /* 0x0000000d4f0d7210 */ /* 0x000fe20001ffe41d */
[----:B------:R-:W-:Y:S01]  /*26f0*/  IMAD.MOV.U32 R29, RZ, RZ, R37 ;  /* 0x000000ffff1d7224 */ /* 0x000fe200078e0025 */
[----:B-1----:R-:W-:-:S04]  /*2700*/  LEA R42, P3, R14, R84, 0x1 ;  /* 0x000000540e2a7211 */ /* 0x002fc800078608ff */
[----:B------:R-:W-:Y:S02]  /*2710*/  LEA.HI.X R43, R14, R85, R15, 0x1, P3 ;  /* 0x000000550e2b7211 */ /* 0x000fe400018f0c0f */
[----:B------:R-:W-:-:S04]  /*2720*/  LEA R40, P3, R12, R84, 0x1 ;  /* 0x000000540c287211 */ /* 0x000fc800078608ff */
[----:B------:R-:W-:Y:S02]  /*2730*/  LEA.HI.X R41, R12, R85, R13, 0x1, P3 ;  /* 0x000000550c297211 */ /* 0x000fe400018f0c0d */
[----:B------:R-:W-:Y:S02]  /*2740*/  ISETP.GT.AND P3, PT, R37, R30, PT ;  /* 0x0000001e2500720c */ /* 0x000fe40003f64270 */
[----:B--2---:R-:W-:Y:S02]  /*2750*/  LOP3.LUT P4, RZ, R39, 0x4, RZ, 0xc0, !PT ;  /* 0x0000000427ff7812 */ /* 0x004fe4000788c0ff */
[----:B---3--:R-:W-:-:S09]  /*2760*/  LOP3.LUT R38, R38, 0xfffffffd, RZ, 0xc0, !PT ;  /* 0xfffffffd26267812 */ /* 0x008fd200078ec0ff */
[----:B------:R-:W-:Y:S02]  /*2770*/  @P3 LOP3.LUT R38, R38, 0x2, RZ, 0xfc, !PT ;  /* 0x0000000226263812 */ /* 0x000fe400078efcff */
[----:B----4-:R-:W-:-:S03]  /*2780*/  ISETP.GE.AND P3, PT, R92, 0x1, PT ;  /* 0x000000015c00780c */ /* 0x010fc60003f66270 */
[----:B------:R0:W-:Y:S01]  /*2790*/  STL [R1], R38 ;  /* 0x0000002601007387 */ /* 0x0001e20000100800 */
[C---:B------:R-:W-:Y:S02]  /*27a0*/  @P4 VIADD R83, R87.reuse, 0xffffffe0 ;  /* 0xffffffe057534836 */ /* 0x040fe40000000000 */
[--C-:B------:R-:W-:Y:S02]  /*27b0*/  IMAD R87, R87, 0x2, R28.reuse ;  /* 0x0000000257577824 */ /* 0x100fe400078e021c */
[----:B------:R-:W-:-:S05]  /*27c0*/  IMAD R83, R83, 0x2, R28 ;  /* 0x0000000253537824 */ /* 0x000fca00078e021c */
[----:B0-----:R-:W-:Y:S05]  /*27d0*/  @!P3 BRA `(.L_x_412) ;  /* 0x0000002c0008b947 */ /* 0x001fea0003800000 */
[----:B------:R-:W-:Y:S01]  /*27e0*/  ULDC.U8 UR4, c[0x0][0x410] ;  /* 0x0001040000047ab9 */ /* 0x000fe20000000000 */
[-C--:B------:R-:W-:Y:S01]  /*27f0*/  IMAD R13, R72, R37.reuse, RZ ;  /* 0x00000025480d7224 */ /* 0x080fe200078e02ff */
[----:B------:R-:W-:Y:S01]  /*2800*/  ISETP.NE.AND P3, PT, RZ, UR4, PT ;  /* 0x00000004ff007c0c */ /* 0x000fe2000bf65270 */
[-C--:B------:R-:W-:Y:S02]  /*2810*/  IMAD R15, R71, R37.reuse, RZ ;  /* 0x00000025470f7224 */ /* 0x080fe400078e02ff */
[----:B------:R-:W-:Y:S02]  /*2820*/  IMAD R86, R29, -0xc0, R27 ;  /* 0xffffff401d567824 */ /* 0x000fe400078e021b */
[C---:B------:R-:W-:Y:S02]  /*2830*/  IMAD R13, R36.reuse, R20, R13 ;  /* 0x00000014240d7224 */ /* 0x040fe400078e020d */
[----:B------:R-:W-:Y:S01]  /*2840*/  IMAD R15, R36, R6, R15 ;  /* 0x00000006240f7224 */ /* 0x000fe200078e020f */
[----:B------:R-:W-:Y:S01]  /*2850*/  VIMNMX R86, R86, 0xc0, PT ;  /* 0x000000c056567848 */ /* 0x000fe20003fe0100 */
[----:B------:R-:W-:-:S04]  /*2860*/  IMAD.WIDE.U32 R50, R20, R37, RZ ;  /* 0x0000002514327225 */ /* 0x000fc800078e00ff */
[----:B------:R-:W-:-:S04]  /*2870*/  IMAD.WIDE.U32 R48, R6, R37, RZ ;  /* 0x0000002506307225 */ /* 0x000fc800078e00ff */
[----:B------:R-:W-:Y:S02]  /*2880*/  IMAD.IADD R93, R51, 0x1, R13 ;  /* 0x00000001335d7824 */ /* 0x000fe400078e020d */
[----:B------:R-:W-:Y:S01]  /*2890*/  IMAD.IADD R82, R49, 0x1, R15 ;  /* 0x0000000131527824 */ /* 0x000fe200078e020f */
[----:B------:R-:W-:Y:S06]  /*28a0*/  @!P3 BRA `(.L_x_413) ;  /* 0x000000140018b947 */ /* 0x000fec0003800000 */
[----:B------:R-:W-:Y:S01]  /*28b0*/  ISETP.GE.AND P4, PT, R18, R86, PT ;  /* 0x000000561200720c */ /* 0x000fe20003f86270 */
[----:B------:R-:W-:Y:S01]  /*28c0*/  BSSY B1, `(.L_x_414) ;  /* 0x000001e000017945 */ /* 0x000fe20003800000 */
[----:B------:R-:W-:Y:S02]  /*28d0*/  CS2R R36, SRZ ;  /* 0x0000000000247805 */ /* 0x000fe4000001ff00 */
[----:B------:R-:W-:Y:S02]  /*28e0*/  CS2R R52, SRZ ;  /* 0x0000000000347805 */ /* 0x000fe4000001ff00 */
[----:B------:R-:W-:Y:S02]  /*28f0*/  CS2R R84, SRZ ;  /* 0x0000000000547805 */ /* 0x000fe4000001ff00 */
[----:B------:R-:W-:Y:S02]  /*2900*/  CS2R R54, SRZ ;  /* 0x0000000000367805 */ /* 0x000fe4000001ff00 */
[----:B------:R-:W-:-:S02]  /*2910*/  CS2R R88, SRZ ;  /* 0x0000000000587805 */ /* 0x000fc4000001ff00 */
[----:B------:R-:W-:Y:S02]  /*2920*/  CS2R R44, SRZ ;  /* 0x00000000002c7805 */ /* 0x000fe4000001ff00 */
[----:B------:R-:W-:Y:S02]  /*2930*/  CS2R R38, SRZ ;  /* 0x0000000000267805 */ /* 0x000fe4000001ff00 */
[----:B------:R-:W-:Y:S01]  /*2940*/  CS2R R46, SRZ ;  /* 0x00000000002e7805 */ /* 0x000fe2000001ff00 */
[----:B------:R-:W-:Y:S06]  /*2950*/  @P4 BRA `(.L_x_415) ;  /* 0x0000000000504947 */ /* 0x000fec0003800000 */
[----:B------:R-:W-:Y:S01]  /*2960*/  IADD3 R13, P3, R56, R50, RZ ;  /* 0x00000032380d7210 */ /* 0x000fe20007f7e0ff */
[----:B------:R-:W-:Y:S01]  /*2970*/  ULDC.64 UR4, c[0x0][0x3e8] ;  /* 0x0000fa0000047ab9 */ /* 0x000fe20000000a00 */
[----:B------:R-:W-:Y:S02]  /*2980*/  CS2R R84, SRZ ;  /* 0x0000000000547805 */ /* 0x000fe4000001ff00 */
[----:B------:R-:W-:Y:S01]  /*2990*/  CS2R R88, SRZ ;  /* 0x0000000000587805 */ /* 0x000fe2000001ff00 */
[----:B------:R-:W-:Y:S01]  /*29a0*/  IMAD.X R14, R93, 0x1, R69, P3 ;  /* 0x000000015d0e7824 */ /* 0x000fe200018e0645 */
[----:B------:R-:W-:-:S05]  /*29b0*/  IADD3 R15, P3, R10, R48, RZ ;  /* 0x000000300a0f7210 */ /* 0x000fca0007f7e0ff */
[----:B------:R-:W-:Y:S01]  /*29c0*/  IMAD.X R52, R82, 0x1, R67, P3 ;  /* 0x0000000152347824 */ /* 0x000fe200018e0643 */
[----:B------:R-:W-:-:S04]  /*29d0*/  LEA R12, P3, R13, UR4, 0x1 ;  /* 0x000000040d0c7c11 */ /* 0x000fc8000f8608ff */
[----:B------:R-:W-:Y:S01]  /*29e0*/  LEA.HI.X R13, R13, UR5, R14, 0x1, P3 ;  /* 0x000000050d0d7c11 */ /* 0x000fe200098f0c0e */
[----:B------:R-:W-:Y:S02]  /*29f0*/  ULDC.64 UR4, c[0x0][0x400] ;  /* 0x0001000000047ab9 */ /* 0x000fe40000000a00 */
[----:B------:R-:W-:-:S04]  /*2a00*/  LEA R14, P3, R15, UR4, 0x1 ;  /* 0x000000040f0e7c11 */ /* 0x000fc8000f8608ff */
[----:B------:R-:W-:Y:S02]  /*2a10*/  LEA.HI.X R15, R15, UR5, R52, 0x1, P3 ;  /* 0x000000050f0f7c11 */ /* 0x000fe400098f0c34 */
[----:B------:R-:W-:Y:S02]  /*2a20*/  ISETP.GE.AND P3, PT, R22, R92, PT ;  /* 0x0000005c1600720c */ /* 0x000fe40003f66270 */
[----:B------:R-:W-:Y:S02]  /*2a30*/  CS2R R52, SRZ ;  /* 0x0000000000347805 */ /* 0x000fe4000001ff00 */
[----:B------:R-:W-:-:S09]  /*2a40*/  CS2R R54, SRZ ;  /* 0x0000000000367805 */ /* 0x000fd2000001ff00 */
[----:B------:R0:W5:Y:S04]  /*2a50*/  @!P3 LDG.E.64 R84, desc[UR56][R12.64] ;  /* 0x000000380c54b981 */ /* 0x000168000c1e1b00 */
[----:B------:R0:W5:Y:S01]  /*2a60*/  @!P3 LDG.E.64 R88, desc[UR56][R14.64] ;  /* 0x000000380e58b981 */ /* 0x000162000c1e1b00 */
[----:B------:R-:W-:-:S13]  /*2a70*/  ISETP.GE.AND P3, PT, R154, R92, PT ;  /* 0x0000005c9a00720c */ /* 0x000fda0003f66270 */
[----:B------:R0:W5:Y:S04]  /*2a80*/  @!P3 LDG.E.64 R52, desc[UR56][R12.64+0x20] ;  /* 0x000020380c34b981 */ /* 0x000168000c1e1b00 */
[----:B------:R0:W5:Y:S02]  /*2a90*/  @!P3 LDG.E.64 R54, desc[UR56][R14.64+0x20] ;  /* 0x000020380e36b981 */ /* 0x000164000c1e1b00 */
.L_x_415:
[----:B------:R-:W-:Y:S05]  /*2aa0*/  BSYNC B1 ;  /* 0x0000000000017941 */ /* 0x000fea0003800000 */
.L_x_414:
[----:B0-----:R-:W-:Y:S01]  /*2ab0*/  VIADD R12, R18, 0x60 ;  /* 0x00000060120c7836 */ /* 0x001fe20000000000 */
[----:B------:R-:W-:Y:S01]  /*2ac0*/  BSSY B1, `(.L_x_416) ;  /* 0x0000021000017945 */ /* 0x000fe20003800000 */
[----:B-----5:R-:W-:Y:S02]  /*2ad0*/  IMAD.MOV.U32 R90, RZ, RZ, R52 ;  /* 0x000000ffff5a7224 */ /* 0x020fe400078e0034 */
[----:B------:R-:W-:Y:S01]  /*2ae0*/  IMAD.MOV.U32 R91, RZ, RZ, R53 ;  /* 0x000000ffff5b7224 */ /* 0x000fe200078e0035 */
[----:B------:R-:W-:-:S13]  /*2af0*/  ISETP.GE.AND P5, PT, R12, R86, PT ;  /* 0x000000560c00720c */ /* 0x000fda0003fa6270 */
[----:B------:R-:W-:Y:S05]  /*2b00*/  @P5 BRA `(.L_x_417) ;  /* 0x0000000000705947 */ /* 0x000fea0003800000 */
[----:B------:R-:W0:Y:S01]  /*2b10*/  LDC.64 R12, c[0x0][0x3f8] ;  /* 0x0000fe00ff0c7b82 */ /* 0x000e220000000a00 */
[----:B------:R-:W-:Y:S01]  /*2b20*/  IMAD.MOV.U32 R51, RZ, RZ, R93 ;  /* 0x000000ffff337224 */ /* 0x000fe200078e005d */
[----:B------:R-:W-:Y:S01]  /*2b30*/  ULDC.64 UR4, c[0x0][0x3e8] ;  /* 0x0000fa0000047ab9 */ /* 0x000fe20000000a00 */
[----:B------:R-:W-:Y:S01]  /*2b40*/  IMAD.MOV.U32 R49, RZ, RZ, R82 ;  /* 0x000000ffff317224 */ /* 0x000fe200078e0052 */
[----:B------:R-:W-:Y:S02]  /*2b50*/  CS2R R44, SRZ ;  /* 0x00000000002c7805 */ /* 0x000fe4000001ff00 */
[----:B------:R-:W-:Y:S01]  /*2b60*/  CS2R R46, SRZ ;  /* 0x00000000002e7805 */ /* 0x000fe2000001ff00 */
[----:B0-----:R-:W-:-:S04]  /*2b70*/  IMAD.WIDE.U32 R50, R12, 0x60, R50 ;  /* 0x000000600c327825 */ /* 0x001fc800078e0032 */
[----:B------:R-:W-:Y:S01]  /*2b80*/  IMAD R13, R13, 0x60, RZ ;  /* 0x000000600d0d7824 */ /* 0x000fe200078e02ff */
[----:B------:R-:W-:-:S04]  /*2b90*/  IADD3 R14, P3, R56, R50, RZ ;  /* 0x00000032380e7210 */ /* 0x000fc80007f7e0ff */
[----:B------:R-:W-:Y:S02]  /*2ba0*/  IADD3.X R51, R69, R51, R13, P3, !PT ;  /* 0x0000003345337210 */ /* 0x000fe40001ffe40d */
[----:B------:R-:W0:Y:S02]  /*2bb0*/  LDC.64 R12, c[0x0][0x408] ;  /* 0x00010200ff0c7b82 */ /* 0x000e240000000a00 */
[----:B0-----:R-:W-:-:S04]  /*2bc0*/  IMAD.WIDE.U32 R48, R12, 0x60, R48 ;  /* 0x000000600c307825 */ /* 0x001fc800078e0030 */
[----:B------:R-:W-:Y:S01]  /*2bd0*/  IMAD R13, R13, 0x60, RZ ;  /* 0x000000600d0d7824 */ /* 0x000fe200078e02ff */
[----:B------:R-:W-:-:S04]  /*2be0*/  IADD3 R15, P3, R10, R48, RZ ;  /* 0x000000300a0f7210 */ /* 0x000fc80007f7e0ff */
[----:B------:R-:W-:Y:S02]  /*2bf0*/  IADD3.X R48, R67, R49, R13, P3, !PT ;  /* 0x0000003143307210 */ /* 0x000fe40001ffe40d */
        /* <DEDUP_REMOVED lines=13> */
.L_x_417:
[----:B------:R-:W-:Y:S05]  /*2cd0*/  BSYNC B1 ;  /* 0x0000000000017941 */ /* 0x000fea0003800000 */
.L_x_416:
[----:B0-----:R-:W-:Y:S01]  /*2ce0*/  IMAD.MOV.U32 R12, RZ, RZ, R84 ;  /* 0x000000ffff0c7224 */ /* 0x001fe200078e0054 */
[----:B------:R-:W-:Y:S01]  /*2cf0*/  ISETP.NE.AND P3, PT, R155, 0x3, PT ;  /* 0x000000039b00780c */ /* 0x000fe20003f65270 */
[----:B------:R-:W-:Y:S01]  /*2d00*/  IMAD.MOV.U32 R13, RZ, RZ, R85 ;  /* 0x000000ffff0d7224 */ /* 0x000fe200078e0055 */
[----:B------:R-:W-:Y:S01]  /*2d10*/  PRMT R100, R91, 0x7610, R100 ;  /* 0x000076105b647816 */ /* 0x000fe20000000064 */
        /* <DEDUP_REMOVED lines=8> */
[----:B-----5:R-:W-:Y:S01]  /*2da0*/  IMAD.MOV.U32 R12, RZ, RZ, R36 ;  /* 0x000000ffff0c7224 */ /* 0x020fe200078e0024 */
        /* <DEDUP_REMOVED lines=14> */
[----:B------:R-:W-:-:S02]  /*2e90*/  PRMT R51, R12, 0x7610, R51 ;  /* 0x000076100c337816 */ /* 0x000fc40000000033 */
[----:B------:R-:W-:Y:S02]  /*2ea0*/  PRMT R90, R13, 0x7610, R90 ;  /* 0x000076100d5a7816 */ /* 0x000fe4000000005a */
[----:B------:R-:W-:Y:S02]  /*2eb0*/  PRMT R96, R14, 0x7610, R96 ;  /* 0x000076100e607816 */ /* 0x000fe40000000060 */
[----:B------:R-:W-:Y:S01]  /*2ec0*/  PRMT R97, R15, 0x7610, R97 ;  /* 0x000076100f617816 */ /* 0x000fe20000000061 */
[----:B------:R-:W-:Y:S06]  /*2ed0*/  @!P3 BRA `(.L_x_418) ;  /* 0x000000000004b947 */ /* 0x000fec0003800000 */
[----:B------:R-:W-:Y:S01]  /*2ee0*/  BPT.TRAP 0x1 ;  /* 0x000000040000795c */ /* 0x000fe20000300000 */
.L_x_418:
[----:B------:R-:W-:Y:S01]  /*2ef0*/  IMAD R82, R19, 0x8, R2 ;  /* 0x0000000813527824 */ /* 0x000fe200078e0202 */
[----:B------:R-:W-:Y:S01]  /*2f00*/  SHF.L.U32 R94, R153, 0x1f, RZ ;  /* 0x0000001f995e7819 */ /* 0x000fe200000006ff */
[----:B------:R-:W-:Y:S03]  /*2f10*/  BSSY B1, `(.L_x_419) ;  /* 0x0000003000017945 */ /* 0x000fe60003800000 */
[----:B------:R-:W0:Y:S02]  /*2f20*/  SYNCS.PHASECHK.TRANS64.TRYWAIT P6, [R82+URZ+0x30890], R94 ;  /* 0x0308905e520075a7 */ /* 0x000e2400080c017f */
[----:B0-----:R-:W-:Y:S05]  /*2f30*/  @!P6 BRA `(.L_x_420) ;  /* 0x000001500020e947 */ /* 0x001fea0003800000 */
.L_x_673:
[----:B------:R-:W-:Y:S05]  /*2f40*/  BSYNC B1 ;  /* 0x0000000000017941 */ /* 0x000fea0003800000 */
.L_x_419:
[----:B------:R-:W-:Y:S04]  /*2f50*/  BSSY B1, `(.L_x_421) ;  /* 0x000006d000017945 */ /* 0x000fe80003800000 */
[----:B------:R-:W-:Y:S05]  /*2f60*/  @P4 BRA `(.L_x_422) ;  /* 0x0000000400ac4947 */ /* 0x000fea0003800000 */
[----:B------:R-:W-:Y:S04]  /*2f70*/  BSSY B2, `(.L_x_423) ;  /* 0x0000036000027945 */ /* 0x000fe80003800000 */
[----:B------:R-:W-:Y:S05]  /*2f80*/  @P1 BRA `(.L_x_424) ;  /* 0x0000000000d01947 */ /* 0x000fea0003800000 */
[----:B------:R1:W2:Y:S01]  /*2f90*/  LDS.128 R12, [R87+0x12000] ;  /* 0x01200000570c7984 */ /* 0x0002a20000000c00 */
[----:B------:R-:W-:Y:S01]  /*2fa0*/  ISETP.GE.AND P4, PT, R22, R92, PT ;  /* 0x0000005c1600720c */ /* 0x000fe20003f86270 */
[----:B------:R-:W-:-:S12]  /*2fb0*/  BSSY B3, `(.L_x_425) ;  /* 0x0000030000037945 */ /* 0x000fd80003800000 */
[----:B-1----:R-:W-:Y:S05]  /*2fc0*/  @P4 BRA `(.L_x_426) ;  /* 0x0000000000b84947 */ /* 0x002fea0003800000 */
[----:B------:R-:W-:Y:S01]  /*2fd0*/  SHF.R.U64 R84, R84, 0x10, R85 ;  /* 0x0000001054547819 */ /* 0x000fe20000001255 */
[----:B--2---:R-:W-:Y:S01]  /*2fe0*/  IMAD.U32 R48, R14, 0x10000, RZ ;  /* 0x000100000e307824 */ /* 0x004fe200078e00ff */
[--C-:B------:R-:W-:Y:S02]  /*2ff0*/  SHF.R.U64 R105, R88, 0x10, R89.reuse ;  /* 0x0000001058697819 */ /* 0x100fe40000001259 */
[----:B------:R-:W-:Y:S02]  /*3000*/  SHF.R.U32.HI R107, RZ, 0x10, R89 ;  /* 0x00000010ff6b7819 */ /* 0x000fe40000011659 */
[----:B------:R-:W-:Y:S02]  /*3010*/  SHF.R.U32.HI R103, RZ, 0x10, R85 ;  /* 0x00000010ff677819 */ /* 0x000fe40000011655 */
[----:B------:R-:W-:Y:S02]  /*3020*/  PRMT R84, R49, 0x5432, R84 ;  /* 0x0000543231547816 */ /* 0x000fe40000000054 */
[----:B------:R-:W-:-:S02]  /*3030*/  PRMT R105, R102, 0x5410, R105 ;  /* 0x0000541066697816 */ /* 0x000fc40000000069 */
[----:B------:R-:W-:Y:S02]  /*3040*/  PRMT R107, R104, 0x5410, R107 ;  /* 0x00005410686b7816 */ /* 0x000fe4000000006b */
[----:B------:R-:W-:Y:S02]  /*3050*/  PRMT R103, R51, 0x5432, R103 ;  /* 0x0000543233677816 */ /* 0x000fe40000000067 */
[----:B------:R-:W-:Y:S01]  /*3060*/  LOP3.LUT R85, R14, 0xffff0000, RZ, 0xc0, !PT ;  /* 0xffff00000e557812 */ /* 0x000fe200078ec0ff */
[----:B------:R-:W-:Y:S01]  /*3070*/  IMAD.U32 R108, R107, 0x10000, RZ ;  /* 0x000100006b6c7824 */ /* 0x000fe200078e00ff */
[----:B------:R-:W-:Y:S01]  /*3080*/  LOP3.LUT R88, R13, 0xffff0000, RZ, 0xc0, !PT ;  /* 0xffff00000d587812 */ /* 0x000fe200078ec0ff */
[----:B------:R-:W-:Y:S01]  /*3090*/  IMAD.U32 R104, R103, 0x10000, RZ ;  /* 0x0001000067687824 */ /* 0x000fe200078e00ff */
[----:B------:R-:W-:Y:S01]  /*30a0*/  LOP3.LUT R106, R105, 0xffff0000, RZ, 0xc0, !PT ;  /* 0xffff0000696a7812 */ /* 0x000fe200078ec0ff */
[----:B------:R-:W-:Y:S01]  /*30b0*/  FMUL.FTZ R111, R85, R108 ;  /* 0x0000006c556f7220 */ /* 0x000fe20000410000 */
[----:B------:R-:W-:Y:S01]  /*30c0*/  LOP3.LUT R102, R84, 0xffff0000, RZ, 0xc0, !PT ;  /* 0xffff000054667812 */ /* 0x000fe200078ec0ff */
[----:B------:R-:W-:Y:S01]  /*30d0*/  IMAD.U32 R105, R105, 0x10000, RZ ;  /* 0x0001000069697824 */ /* 0x000fe200078e00ff */
[----:B------:R-:W-:Y:S01]  /*30e0*/  SHF.L.U32 R89, R13, 0x10, RZ ;  /* 0x000000100d597819 */ /* 0x000fe200000006ff */
[C---:B------:R-:W-:Y:S01]  /*30f0*/  FMUL.FTZ R110, R88.reuse, R106 ;  /* 0x0000006a586e7220 */ /* 0x040fe20000410000 */
[----:B------:R-:W-:Y:S01]  /*3100*/  LOP3.LUT R14, R15, 0xffff0000, RZ, 0xc0, !PT ;  /* 0xffff00000f0e7812 */ /* 0x000fe200078ec0ff */
[----:B------:R-:W-:Y:S01]  /*3110*/  FMUL.FTZ R109, R88, R102 ;  /* 0x00000066586d7220 */ /* 0x000fe20000410000 */
[----:B------:R-:W-:Y:S01]  /*3120*/  LOP3.LUT R107, R107, 0xffff0000, RZ, 0xc0, !PT ;  /* 0xffff00006b6b7812 */ /* 0x000fe200078ec0ff */
[C---:B------:R-:W-:Y:S01]  /*3130*/  IMAD.U32 R13, R12.reuse, 0x10000, RZ ;  /* 0x000100000c0d7824 */ /* 0x040fe200078e00ff */
[----:B------:R-:W-:Y:S01]  /*3140*/  LOP3.LUT R103, R103, 0xffff0000, RZ, 0xc0, !PT ;  /* 0xffff000067677812 */ /* 0x000fe200078ec0ff */
[----:B------:R-:W-:Y:S01]  /*3150*/  FMUL.FTZ R85, R85, R104 ;  /* 0x0000006855557220 */ /* 0x000fe20000410000 */
[----:B------:R-:W-:Y:S01]  /*3160*/  LOP3.LUT R88, R12, 0xffff0000, RZ, 0xc0, !PT ;  /* 0xffff00000c587812 */ /* 0x000fe200078ec0ff */
[----:B------:R-:W-:-:S02]  /*3170*/  IMAD.U32 R84, R84, 0x10000, RZ ;  /* 0x0001000054547824 */ /* 0x000fc400078e00ff */
[----:B------:R-:W-:Y:S01]  /*3180*/  FFMA.FTZ R12, R89, R102, -R110 ;  /* 0x00000066590c7223 */ /* 0x000fe2000001086e */
[----:B------:R-:W-:Y:S01]  /*3190*/  FFMA.FTZ R111, R48, R104, -R111 ;  /* 0x00000068306f7223 */ /* 0x000fe2000001086f */
[C---:B------:R-:W-:Y:S01]  /*31a0*/  FMUL.FTZ R102, R14.reuse, R107 ;  /* 0x0000006b0e667220 */ /* 0x040fe20000410000 */
[----:B------:R-:W-:Y:S01]  /*31b0*/  FMUL.FTZ R104, R14, R103 ;  /* 0x000000670e687220 */ /* 0x000fe20000410000 */
[----:B------:R-:W-:Y:S01]  /*31c0*/  FMUL.FTZ R14, R88, R105 ;  /* 0x00000069580e7220 */ /* 0x000fe20000410000 */
[----:B------:R-:W-:Y:S02]  /*31d0*/  IMAD.U32 R15, R15, 0x10000, RZ ;  /* 0x000100000f0f7824 */ /* 0x000fe400078e00ff */
[----:B------:R-:W-:Y:S01]  /*31e0*/  FFMA.FTZ R109, R89, R106, R109 ;  /* 0x0000006a596d7223 */ /* 0x000fe2000001006d */
[----:B------:R-:W-:Y:S01]  /*31f0*/  FFMA.FTZ R48, R48, R108, R85 ;  /* 0x0000006c30307223 */ /* 0x000fe20000010055 */
[-C--:B------:R-:W-:Y:S01]  /*3200*/  FMUL.FTZ R88, R88, R84.reuse ;  /* 0x0000005458587220 */ /* 0x080fe20000410000 */
[----:B------:R-:W-:Y:S01]  /*3210*/  FFMA.FTZ R14, R13, R84, -R14 ;  /* 0x000000540d0e7223 */ /* 0x000fe2000001080e */
[C---:B------:R-:W-:Y:S01]  /*3220*/  FFMA.FTZ R102, R15.reuse, R103, -R102 ;  /* 0x000000670f667223 */ /* 0x040fe20000010866 */
[----:B------:R-:W-:Y:S01]  /*3230*/  FFMA.FTZ R15, R15, R107, R104 ;  /* 0x0000006b0f0f7223 */ /* 0x000fe20000010068 */
[----:B------:R-:W-:Y:S01]  /*3240*/  FFMA.FTZ R13, R13, R105, R88 ;  /* 0x000000690d0d7223 */ /* 0x000fe20000010058 */
[----:B------:R-:W-:-:S02]  /*3250*/  F2FP.BF16.F32.PACK_AB R109, R109, R12 ;  /* 0x0000000c6d6d723e */ /* 0x000fc400000010ff */
[----:B------:R-:W-:Y:S02]  /*3260*/  F2FP.BF16.F32.PACK_AB R48, R48, R111 ;  /* 0x0000006f3030723e */ /* 0x000fe400000010ff */
[----:B------:R-:W-:Y:S01]  /*3270*/  F2FP.BF16.F32.PACK_AB R12, R13, R14 ;  /* 0x0000000e0d0c723e */ /* 0x000fe200000010ff */
[----:B------:R-:W-:Y:S01]  /*3280*/  IMAD.MOV.U32 R13, RZ, RZ, R109 ;  /* 0x000000ffff0d7224 */ /* 0x000fe200078e006d */
[----:B------:R-:W-:Y:S01]  /*3290*/  F2FP.BF16.F32.PACK_AB R15, R15, R102 ;  /* 0x000000660f0f723e */ /* 0x000fe200000010ff */
[----:B------:R-:W-:-:S07]  /*32a0*/  IMAD.MOV.U32 R14, RZ, RZ, R48 ;  /* 0x000000ffff0e7224 */ /* 0x000fce00078e0030 */
.L_x_426:
[----:B------:R-:W-:Y:S05]  /*32b0*/  BSYNC B3 ;  /* 0x0000000000037941 */ /* 0x000fea0003800000 */
.L_x_425:
[----:B--2---:R1:W-:Y:S02]  /*32c0*/  STG.E.128 desc[UR56][R42.64], R12 ;  /* 0x0000000c2a007986 */ /* 0x0043e4000c101d38 */
.L_x_424:
[----:B------:R-:W-:Y:S05]  /*32d0*/  BSYNC B2 ;  /* 0x0000000000027941 */ /* 0x000fea0003800000 */
.L_x_423:
[----:B------:R-:W-:Y:S05]  /*32e0*/  @P2 BRA `(.L_x_422) ;  /* 0x0000000000cc2947 */ /* 0x000fea0003800000 */
[----:B-1----:R1:W2:Y:S01]  /*32f0*/  LDS.128 R12, [R83+0x12000] ;  /* 0x01200000530c7984 */ /* 0x0022a20000000c00 */
[----:B------:R-:W-:Y:S01]  /*3300*/  ISETP.GE.AND P4, PT, R154, R92, PT ;  /* 0x0000005c9a00720c */ /* 0x000fe20003f86270 */
[----:B------:R-:W-:-:S12]  /*3310*/  BSSY B2, `(.L_x_427) ;  /* 0x000002f000027945 */ /* 0x000fd80003800000 */
[----:B-1----:R-:W-:Y:S05]  /*3320*/  @P4 BRA `(.L_x_428) ;  /* 0x0000000000b44947 */ /* 0x002fea0003800000 */
[----:B------:R-:W-:Y:S02]  /*3330*/  SHF.R.U64 R84, R54, 0x10, R55 ;  /* 0x0000001036547819 */ /* 0x000fe40000001237 */
[--C-:B------:R-:W-:Y:S01]  /*3340*/  SHF.R.U64 R88, R52, 0x10, R53.reuse ;  /* 0x0000001034587819 */ /* 0x100fe20000001235 */
[----:B--2---:R-:W-:Y:S01]  /*3350*/  IMAD.U32 R52, R14, 0x10000, RZ ;  /* 0x000100000e347824 */ /* 0x004fe200078e00ff */
[----:B------:R-:W-:Y:S02]  /*3360*/  SHF.R.U32.HI R53, RZ, 0x10, R53 ;  /* 0x00000010ff357819 */ /* 0x000fe40000011635 */
[----:B------:R-:W-:Y:S02]  /*3370*/  PRMT R99, R99, 0x5410, R84 ;  /* 0x0000541063637816 */ /* 0x000fe40000000054 */
[----:B------:R-:W-:Y:S02]  /*3380*/  PRMT R101, R101, 0x5410, R88 ;  /* 0x0000541065657816 */ /* 0x000fe40000000058 */
[----:B------:R-:W-:-:S02]  /*3390*/  SHF.R.U32.HI R55, RZ, 0x10, R55 ;  /* 0x00000010ff377819 */ /* 0x000fc40000011637 */
[----:B------:R-:W-:Y:S02]  /*33a0*/  PRMT R100, R100, 0x5410, R53 ;  /* 0x0000541064647816 */ /* 0x000fe40000000035 */
[----:B------:R-:W-:Y:S02]  /*33b0*/  LOP3.LUT R53, R13, 0xffff0000, RZ, 0xc0, !PT ;  /* 0xffff00000d357812 */ /* 0x000fe400078ec0ff */
[C---:B------:R-:W-:Y:S01]  /*33c0*/  LOP3.LUT R88, R99.reuse, 0xffff0000, RZ, 0xc0, !PT ;  /* 0xffff000063587812 */ /* 0x040fe200078ec0ff */
[----:B------:R-:W-:Y:S01]  /*33d0*/  IMAD.U32 R99, R99, 0x10000, RZ ;  /* 0x0001000063637824 */ /* 0x000fe200078e00ff */
[C---:B------:R-:W-:Y:S01]  /*33e0*/  LOP3.LUT R84, R101.reuse, 0xffff0000, RZ, 0xc0, !PT ;  /* 0xffff000065547812 */ /* 0x040fe200078ec0ff */
[----:B------:R-:W-:Y:S01]  /*33f0*/  IMAD.U32 R101, R101, 0x10000, RZ ;  /* 0x0001000065657824 */ /* 0x000fe200078e00ff */
[----:B------:R-:W-:Y:S01]  /*3400*/  PRMT R98, R98, 0x5410, R55 ;  /* 0x0000541062627816 */ /* 0x000fe20000000037 */
[----:B------:R-:W-:Y:S01]  /*3410*/  FMUL.FTZ R102, R53, R88 ;  /* 0x0000005835667220 */ /* 0x000fe20000410000 */
[----:B------:R-:W-:Y:S01]  /*3420*/  LOP3.LUT R54, R14, 0xffff0000, RZ, 0xc0, !PT ;  /* 0xffff00000e367812 */ /* 0x000fe200078ec0ff */
[C---:B------:R-:W-:Y:S01]  /*3430*/  IMAD.U32 R14, R15.reuse, 0x10000, RZ ;  /* 0x000100000f0e7824 */ /* 0x040fe200078e00ff */
[----:B------:R-:W-:Y:S01]  /*3440*/  LOP3.LUT R48, R15, 0xffff0000, RZ, 0xc0, !PT ;  /* 0xffff00000f307812 */ /* 0x000fe200078ec0ff */
[----:B------:R-:W-:-:S02]  /*3450*/  IMAD.U32 R15, R13, 0x10000, RZ ;  /* 0x000100000d0f7824 */ /* 0x000fc400078e00ff */
[-C--:B------:R-:W-:Y:S01]  /*3460*/  FMUL.FTZ R53, R53, R84.reuse ;  /* 0x0000005435357220 */ /* 0x080fe20000410000 */
[----:B------:R-:W-:Y:S02]  /*3470*/  IMAD.U32 R85, R98, 0x10000, RZ ;  /* 0x0001000062557824 */ /* 0x000fe400078e00ff */
[C---:B------:R-:W-:Y:S01]  /*3480*/  FFMA.FTZ R102, R15.reuse, R84, -R102 ;  /* 0x000000540f667223 */ /* 0x040fe20000010866 */
[----:B------:R-:W-:Y:S01]  /*3490*/  FFMA.FTZ R89, R15, R88, R53 ;  /* 0x000000580f597223 */ /* 0x000fe20000010035 */
[----:B------:R-:W-:Y:S02]  /*34a0*/  IMAD.U32 R13, R12, 0x10000, RZ ;  /* 0x000100000c0d7824 */ /* 0x000fe400078e00ff */
[----:B------:R-:W-:Y:S01]  /*34b0*/  FMUL.FTZ R103, R54, R85 ;  /* 0x0000005536677220 */ /* 0x000fe20000410000 */
[----:B------:R-:W-:Y:S01]  /*34c0*/  IMAD.U32 R55, R100, 0x10000, RZ ;  /* 0x0001000064377824 */ /* 0x000fe200078e00ff */
[----:B------:R-:W-:Y:S02]  /*34d0*/  LOP3.LUT R53, R98, 0xffff0000, RZ, 0xc0, !PT ;  /* 0xffff000062357812 */ /* 0x000fe400078ec0ff */
[----:B------:R-:W-:Y:S01]  /*34e0*/  LOP3.LUT R15, R100, 0xffff0000, RZ, 0xc0, !PT ;  /* 0xffff0000640f7812 */ /* 0x000fe200078ec0ff */
[-C--:B------:R-:W-:Y:S01]  /*34f0*/  FMUL.FTZ R105, R54, R55.reuse ;  /* 0x0000003736697220 */ /* 0x080fe20000410000 */
[----:B------:R-:W-:Y:S01]  /*3500*/  LOP3.LUT R12, R12, 0xffff0000, RZ, 0xc0, !PT ;  /* 0xffff00000c0c7812 */ /* 0x000fe200078ec0ff */
[----:B------:R-:W-:Y:S01]  /*3510*/  FFMA.FTZ R103, R52, R55, -R103 ;  /* 0x0000003734677223 */ /* 0x000fe20000010867 */
[C---:B------:R-:W-:Y:S01]  /*3520*/  FMUL.FTZ R55, R48.reuse, R53 ;  /* 0x0000003530377220 */ /* 0x040fe20000410000 */
[----:B------:R-:W-:Y:S01]  /*3530*/  FMUL.FTZ R54, R48, R15 ;  /* 0x0000000f30367220 */ /* 0x000fe20000410000 */
[----:B------:R-:W-:Y:S01]  /*3540*/  FFMA.FTZ R52, R52, R85, R105 ;  /* 0x0000005534347223 */ /* 0x000fe20000010069 */
[C---:B------:R-:W-:Y:S01]  /*3550*/  FMUL.FTZ R48, R12.reuse, R99 ;  /* 0x000000630c307220 */ /* 0x040fe20000410000 */
[----:B------:R-:W-:Y:S01]  /*3560*/  FMUL.FTZ R12, R12, R101 ;  /* 0x000000650c0c7220 */ /* 0x000fe20000410000 */
[C---:B------:R-:W-:Y:S01]  /*3570*/  FFMA.FTZ R55, R14.reuse, R15, -R55 ;  /* 0x0000000f0e377223 */ /* 0x040fe20000010837 */
[----:B------:R-:W-:Y:S01]  /*3580*/  FFMA.FTZ R54, R14, R53, R54 ;  /* 0x000000350e367223 */ /* 0x000fe20000010036 */
[C---:B------:R-:W-:Y:S01]  /*3590*/  FFMA.FTZ R48, R13.reuse, R101, -R48 ;  /* 0x000000650d307223 */ /* 0x040fe20000010830 */
[----:B------:R-:W-:Y:S01]  /*35a0*/  FFMA.FTZ R13, R13, R99, R12 ;  /* 0x000000630d0d7223 */ /* 0x000fe2000001000c */
[----:B------:R-:W-:-:S02]  /*35b0*/  F2FP.BF16.F32.PACK_AB R89, R89, R102 ;  /* 0x000000665959723e */ /* 0x000fc400000010ff */
[----:B------:R-:W-:Y:S02]  /*35c0*/  F2FP.BF16.F32.PACK_AB R15, R54, R55 ;  /* 0x00000037360f723e */ /* 0x000fe400000010ff */
[----:B------:R-:W-:Y:S01]  /*35d0*/  F2FP.BF16.F32.PACK_AB R12, R13, R48 ;  /* 0x000000300d0c723e */ /* 0x000fe200000010ff */
[----:B------:R-:W-:Y:S01]  /*35e0*/  IMAD.MOV.U32 R13, RZ, RZ, R89 ;  /* 0x000000ffff0d7224 */ /* 0x000fe200078e0059 */
[----:B------:R-:W-:-:S07]  /*35f0*/  F2FP.BF16.F32.PACK_AB R14, R52, R103 ;  /* 0x00000067340e723e */ /* 0x000fce00000010ff */
.L_x_428:
[----:B------:R-:W-:Y:S05]  /*3600*/  BSYNC B2 ;  /* 0x0000000000027941 */ /* 0x000fea0003800000 */
.L_x_427:
[----:B--2---:R2:W-:Y:S02]  /*3610*/  STG.E.128 desc[UR56][R42.64+0x40], R12 ;  /* 0x0000400c2a007986 */ /* 0x0045e4000c101d38 */
.L_x_422:
[----:B------:R-:W-:Y:S05]  /*3620*/  BSYNC B1 ;  /* 0x0000000000017941 */ /* 0x000fea0003800000 */
.L_x_421:
[----:B------:R-:W-:Y:S05]  /*3630*/  @P5 BRA `(.L_x_429) ;  /* 0x0000001c00d85947 */ /* 0x000fea0003800000 */
[----:B------:R-:W-:Y:S04]  /*3640*/  BSSY B1, `(.L_x_430) ;  /* 0x0000036000017945 */ /* 0x000fe80003800000 */
[----:B------:R-:W-:Y:S05]  /*3650*/  @P1 BRA `(.L_x_431) ;  /* 0x0000000000d01947 */ /* 0x000fea0003800000 */
[----:B-12---:R1:W2:Y:S01]  /*3660*/  LDS.128 R12, [R87+0x15000] ;  /* 0x01500000570c7984 */ /* 0x0062a20000000c00 */
[----:B------:R-:W-:Y:S01]  /*3670*/  ISETP.GE.AND P4, PT, R22, R92, PT ;  /* 0x0000005c1600720c */ /* 0x000fe20003f86270 */
[----:B------:R-:W-:-:S12]  /*3680*/  BSSY B2, `(.L_x_432) ;  /* 0x0000030000027945 */ /* 0x000fd80003800000 */
[----:B-1----:R-:W-:Y:S05]  /*3690*/  @P4 BRA `(.L_x_433) ;  /* 0x0000000000b84947 */ /* 0x002fea0003800000 */
[--C-:B------:R-:W-:Y:S01]  /*36a0*/  SHF.R.U64 R53, R46, 0x10, R47.reuse ;  /* 0x000000102e357819 */ /* 0x100fe2000000122f */
[----:B--2---:R-:W-:Y:S01]  /*36b0*/  IMAD.U32 R42, R14, 0x10000, RZ ;  /* 0x000100000e2a7824 */ /* 0x004fe200078e00ff */
[----:B------:R-:W-:Y:S02]  /*36c0*/  SHF.R.U32.HI R46, RZ, 0x10, R47 ;  /* 0x00000010ff2e7819 */ /* 0x000fe4000001162f */
[--C-:B------:R-:W-:Y:S02]  /*36d0*/  SHF.R.U32.HI R48, RZ, 0x10, R45.reuse ;  /* 0x00000010ff307819 */ /* 0x100fe4000001162d */
[----:B------:R-:W-:Y:S01]  /*36e0*/  SHF.R.U64 R52, R44, 0x10, R45 ;  /* 0x000000102c347819 */ /* 0x000fe2000000122d */
[----:B------:R-:W-:Y:S01]  /*36f0*/  IMAD.U32 R44, R15, 0x10000, RZ ;  /* 0x000100000f2c7824 */ /* 0x000fe200078e00ff */
[----:B------:R-:W-:Y:S02]  /*3700*/  PRMT R97, R97, 0x5410, R46 ;  /* 0x0000541061617816 */ /* 0x000fe4000000002e */
[----:B------:R-:W-:-:S02]  /*3710*/  PRMT R93, R93, 0x5410, R48 ;  /* 0x000054105d5d7816 */ /* 0x000fc40000000030 */
[----:B------:R-:W-:Y:S02]  /*3720*/  PRMT R96, R96, 0x5410, R53 ;  /* 0x0000541060607816 */ /* 0x000fe40000000035 */
[----:B------:R-:W-:Y:S01]  /*3730*/  LOP3.LUT R43, R14, 0xffff0000, RZ, 0xc0, !PT ;  /* 0xffff00000e2b7812 */ /* 0x000fe200078ec0ff */
[----:B------:R-:W-:Y:S01]  /*3740*/  IMAD.U32 R47, R93, 0x10000, RZ ;  /* 0x000100005d2f7824 */ /* 0x000fe200078e00ff */
[----:B------:R-:W-:Y:S01]  /*3750*/  LOP3.LUT R45, R15, 0xffff0000, RZ, 0xc0, !PT ;  /* 0xffff00000f2d7812 */ /* 0x000fe200078ec0ff */
[----:B------:R-:W-:Y:S01]  /*3760*/  IMAD.U32 R14, R13, 0x10000, RZ ;  /* 0x000100000d0e7824 */ /* 0x000fe200078e00ff */
[----:B------:R-:W-:Y:S01]  /*3770*/  PRMT R91, R91, 0x5410, R52 ;  /* 0x000054105b5b7816 */ /* 0x000fe20000000034 */
[----:B------:R-:W-:Y:S01]  /*3780*/  IMAD.U32 R52, R97, 0x10000, RZ ;  /* 0x0001000061347824 */ /* 0x000fe200078e00ff */
[----:B------:R-:W-:Y:S01]  /*3790*/  LOP3.LUT R15, R13, 0xffff0000, RZ, 0xc0, !PT ;  /* 0xffff00000d0f7812 */ /* 0x000fe200078ec0ff */
[----:B------:R-:W-:Y:S01]  /*37a0*/  IMAD.U32 R13, R12, 0x10000, RZ ;  /* 0x000100000c0d7824 */ /* 0x000fe200078e00ff */
[----:B------:R-:W-:Y:S01]  /*37b0*/  LOP3.LUT R48, R96, 0xffff0000, RZ, 0xc0, !PT ;  /* 0xffff000060307812 */ /* 0x000fe200078ec0ff */
[----:B------:R-:W-:Y:S01]  /*37c0*/  FMUL.FTZ R55, R43, R52 ;  /* 0x000000342b377220 */ /* 0x000fe20000410000 */
[----:B------:R-:W-:Y:S01]  /*37d0*/  LOP3.LUT R46, R91, 0xffff0000, RZ, 0xc0, !PT ;  /* 0xffff00005b2e7812 */ /* 0x000fe200078ec0ff */
[-C--:B------:R-:W-:Y:S01]  /*37e0*/  FMUL.FTZ R43, R43, R47.reuse ;  /* 0x0000002f2b2b7220 */ /* 0x080fe20000410000 */
[----:B------:R-:W-:Y:S01]  /*37f0*/  LOP3.LUT R97, R97, 0xffff0000, RZ, 0xc0, !PT ;  /* 0xffff000061617812 */ /* 0x000fe200078ec0ff */
[----:B------:R-:W-:Y:S01]  /*3800*/  FMUL.FTZ R53, R15, R48 ;  /* 0x000000300f357220 */ /* 0x000fe20000410000 */
[----:B------:R-:W-:Y:S01]  /*3810*/  LOP3.LUT R93, R93, 0xffff0000, RZ, 0xc0, !PT ;  /* 0xffff00005d5d7812 */ /* 0x000fe200078ec0ff */
[----:B------:R-:W-:Y:S01]  /*3820*/  FFMA.FTZ R55, R42, R47, -R55 ;  /* 0x0000002f2a377223 */ /* 0x000fe20000010837 */
[-C--:B------:R-:W-:Y:S01]  /*3830*/  FMUL.FTZ R15, R15, R46.reuse ;  /* 0x0000002e0f0f7220 */ /* 0x080fe20000410000 */
[----:B------:R-:W-:Y:S01]  /*3840*/  LOP3.LUT R12, R12, 0xffff0000, RZ, 0xc0, !PT ;  /* 0xffff00000c0c7812 */ /* 0x000fe200078ec0ff */
[----:B------:R-:W-:Y:S01]  /*3850*/  FFMA.FTZ R53, R14, R46, -R53 ;  /* 0x0000002e0e357223 */ /* 0x000fe20000010835 */
[----:B------:R-:W-:Y:S01]  /*3860*/  FFMA.FTZ R42, R42, R52, R43 ;  /* 0x000000342a2a7223 */ /* 0x000fe2000001002b */
[----:B------:R-:W-:-:S02]  /*3870*/  IMAD.U32 R96, R96, 0x10000, RZ ;  /* 0x0001000060607824 */ /* 0x000fc400078e00ff */
[----:B------:R-:W-:Y:S01]  /*3880*/  FMUL.FTZ R43, R45, R97 ;  /* 0x000000612d2b7220 */ /* 0x000fe20000410000 */
[----:B------:R-:W-:Y:S02]  /*3890*/  IMAD.U32 R91, R91, 0x10000, RZ ;  /* 0x000100005b5b7824 */ /* 0x000fe400078e00ff */
[----:B------:R-:W-:Y:S01]  /*38a0*/  FMUL.FTZ R46, R45, R93 ;  /* 0x0000005d2d2e7220 */ /* 0x000fe20000410000 */
[----:B------:R-:W-:Y:S01]  /*38b0*/  FFMA.FTZ R48, R14, R48, R15 ;  /* 0x000000300e307223 */ /* 0x000fe2000001000f */
[CC--:B------:R-:W-:Y:S01]  /*38c0*/  FMUL.FTZ R14, R12.reuse, R96.reuse ;  /* 0x000000600c0e7220 */ /* 0x0c0fe20000410000 */
        /* <DEDUP_REMOVED lines=9> */
[----:B------:R-:W-:Y:S01]  /*3960*/  F2FP.BF16.F32.PACK_AB R13, R48, R53 ;  /* 0x00000035300d723e */ /* 0x000fe200000010ff */
[----:B------:R-:W-:-:S07]  /*3970*/  IMAD.MOV.U32 R15, RZ, RZ, R43 ;  /* 0x000000ffff0f7224 */ /* 0x000fce00078e002b */
.L_x_433:
[----:B------:R-:W-:Y:S05]  /*3980*/  BSYNC B2 ;  /* 0x0000000000027941 */ /* 0x000fea0003800000 */
.L_x_432:
[----:B--2---:R3:W-:Y:S02]  /*3990*/  STG.E.128 desc[UR56][R40.64], R12 ;  /* 0x0000000c28007986 */ /* 0x0047e4000c101d38 */
.L_x_431:
[----:B------:R-:W-:Y:S05]  /*39a0*/  BSYNC B1 ;  /* 0x0000000000017941 */ /* 0x000fea0003800000 */
.L_x_430:
[----:B------:R-:W-:Y:S05]  /*39b0*/  @P2 BRA `(.L_x_429) ;  /* 0x0000001800f82947 */ /* 0x000fea0003800000 */
[----:B-123--:R1:W2:Y:S01]  /*39c0*/  LDS.128 R12, [R83+0x15000] ;  /* 0x01500000530c7984 */ /* 0x00e2a20000000c00 */
[----:B------:R-:W-:Y:S01]  /*39d0*/  ISETP.GE.AND P4, PT, R154, R92, PT ;  /* 0x0000005c9a00720c */ /* 0x000fe20003f86270 */
[----:B------:R-:W-:-:S12]  /*39e0*/  BSSY B1, `(.L_x_434) ;  /* 0x0000030000017945 */ /* 0x000fd80003800000 */
[----:B-1----:R-:W-:Y:S05]  /*39f0*/  @P4 BRA `(.L_x_435) ;  /* 0x0000000000b84947 */ /* 0x002fea0003800000 */
[----:B------:R-:W-:Y:S01]  /*3a00*/  SHF.R.U64 R42, R38, 0x10, R39 ;  /* 0x00000010262a7819 */ /* 0x000fe20000001227 */
[----:B--2---:R-:W-:Y:S01]  /*3a10*/  IMAD.U32 R38, R15, 0x10000, RZ ;  /* 0x000100000f267824 */ /* 0x004fe200078e00ff */
[----:B------:R-:W-:Y:S01]  /*3a20*/  SHF.R.U64 R44, R36, 0x10, R37 ;  /* 0x00000010242c7819 */ /* 0x000fe20000001225 */
[----:B------:R-:W-:Y:S01]  /*3a30*/  IMAD.U32 R36, R14, 0x10000, RZ ;  /* 0x000100000e247824 */ /* 0x000fe200078e00ff */
[----:B------:R-:W-:Y:S02]  /*3a40*/  SHF.R.U32.HI R43, RZ, 0x10, R39 ;  /* 0x00000010ff2b7819 */ /* 0x000fe40000011627 */
[----:B------:R-:W-:Y:S02]  /*3a50*/  SHF.R.U32.HI R45, RZ, 0x10, R37 ;  /* 0x00000010ff2d7819 */ /* 0x000fe40000011625 */
[----:B------:R-:W-:Y:S02]  /*3a60*/  PRMT R51, R51, 0x5410, R42 ;  /* 0x0000541033337816 */ /* 0x000fe4000000002a */
[----:B------:R-:W-:-:S02]  /*3a70*/  PRMT R49, R49, 0x5410, R44 ;  /* 0x0000541031317816 */ /* 0x000fc4000000002c */
[----:B------:R-:W-:Y:S02]  /*3a80*/  PRMT R90, R90, 0x5410, R43 ;  /* 0x000054105a5a7816 */ /* 0x000fe4000000002b */
[----:B------:R-:W-:Y:S02]  /*3a90*/  LOP3.LUT R39, R15, 0xffff0000, RZ, 0xc0, !PT ;  /* 0xffff00000f277812 */ /* 0x000fe400078ec0ff */
[----:B------:R-:W-:Y:S01]  /*3aa0*/  PRMT R50, R50, 0x5410, R45 ;  /* 0x0000541032327816 */ /* 0x000fe2000000002d */
[----:B------:R-:W-:Y:S01]  /*3ab0*/  IMAD.U32 R45, R90, 0x10000, RZ ;  /* 0x000100005a2d7824 */ /* 0x000fe200078e00ff */
[----:B------:R-:W-:Y:S02]  /*3ac0*/  LOP3.LUT R15, R13, 0xffff0000, RZ, 0xc0, !PT ;  /* 0xffff00000d0f7812 */ /* 0x000fe400078ec0ff */
[----:B------:R-:W-:Y:S01]  /*3ad0*/  LOP3.LUT R44, R51, 0xffff0000, RZ, 0xc0, !PT ;  /* 0xffff0000332c7812 */ /* 0x000fe200078ec0ff */
[----:B------:R-:W-:Y:S01]  /*3ae0*/  IMAD.U32 R43, R50, 0x10000, RZ ;  /* 0x00010000322b7824 */ /* 0x000fe200078e00ff */
[----:B------:R-:W-:Y:S01]  /*3af0*/  LOP3.LUT R42, R49, 0xffff0000, RZ, 0xc0, !PT ;  /* 0xffff0000312a7812 */ /* 0x000fe200078ec0ff */
[----:B------:R-:W-:Y:S01]  /*3b00*/  IMAD.U32 R51, R51, 0x10000, RZ ;  /* 0x0001000033337824 */ /* 0x000fe200078e00ff */
[----:B------:R-:W-:Y:S01]  /*3b10*/  LOP3.LUT R37, R14, 0xffff0000, RZ, 0xc0, !PT ;  /* 0xffff00000e257812 */ /* 0x000fe200078ec0ff */
[----:B------:R-:W-:-:S02]  /*3b20*/  IMAD.U32 R14, R13, 0x10000, RZ ;  /* 0x000100000d0e7824 */ /* 0x000fc400078e00ff */
[C---:B------:R-:W-:Y:S01]  /*3b30*/  FMUL.FTZ R47, R15.reuse, R44 ;  /* 0x0000002c0f2f7220 */ /* 0x040fe20000410000 */
[C---:B------:R-:W-:Y:S02]  /*3b40*/  IMAD.U32 R13, R12.reuse, 0x10000, RZ ;  /* 0x000100000c0d7824 */ /* 0x040fe400078e00ff */
[-C--:B------:R-:W-:Y:S01]  /*3b50*/  FMUL.FTZ R15, R15, R42.reuse ;  /* 0x0000002a0f0f7220 */ /* 0x080fe20000410000 */
[----:B------:R-:W-:Y:S01]  /*3b60*/  LOP3.LUT R12, R12, 0xffff0000, RZ, 0xc0, !PT ;  /* 0xffff00000c0c7812 */ /* 0x000fe200078ec0ff */
[C---:B------:R-:W-:Y:S01]  /*3b70*/  FMUL.FTZ R53, R37.reuse, R45 ;  /* 0x0000002d25357220 */ /* 0x040fe20000410000 */
[----:B------:R-:W-:Y:S01]  /*3b80*/  LOP3.LUT R90, R90, 0xffff0000, RZ, 0xc0, !PT ;  /* 0xffff00005a5a7812 */ /* 0x000fe200078ec0ff */
[-C--:B------:R-:W-:Y:S01]  /*3b90*/  FMUL.FTZ R37, R37, R43.reuse ;  /* 0x0000002b25257220 */ /* 0x080fe20000410000 */
[----:B------:R-:W-:Y:S01]  /*3ba0*/  LOP3.LUT R50, R50, 0xffff0000, RZ, 0xc0, !PT ;  /* 0xffff000032327812 */ /* 0x000fe200078ec0ff */
[----:B------:R-:W-:Y:S02]  /*3bb0*/  IMAD.U32 R49, R49, 0x10000, RZ ;  /* 0x0001000031317824 */ /* 0x000fe400078e00ff */
[C---:B------:R-:W-:Y:S01]  /*3bc0*/  FFMA.FTZ R47, R14.reuse, R42, -R47 ;  /* 0x0000002a0e2f7223 */ /* 0x040fe2000001082f */
[----:B------:R-:W-:Y:S01]  /*3bd0*/  FFMA.FTZ R44, R14, R44, R15 ;  /* 0x0000002c0e2c7223 */ /* 0x000fe2000001000f */
[----:B------:R-:W-:Y:S01]  /*3be0*/  FFMA.FTZ R53, R36, R43, -R53 ;  /* 0x0000002b24357223 */ /* 0x000fe20000010835 */
[----:B------:R-:W-:Y:S01]  /*3bf0*/  FMUL.FTZ R14, R12, R51 ;  /* 0x000000330c0e7220 */ /* 0x000fe20000410000 */
[----:B------:R-:W-:Y:S01]  /*3c00*/  FFMA.FTZ R36, R36, R45, R37 ;  /* 0x0000002d24247223 */ /* 0x000fe20000010025 */
[C---:B------:R-:W-:Y:S01]  /*3c10*/  FMUL.FTZ R15, R39.reuse, R90 ;  /* 0x0000005a270f7220 */ /* 0x040fe20000410000 */
[-C--:B------:R-:W-:Y:S01]  /*3c20*/  FMUL.FTZ R12, R12, R49.reuse ;  /* 0x000000310c0c7220 */ /* 0x080fe20000410000 */
[-C--:B------:R-:W-:Y:S01]  /*3c30*/  FMUL.FTZ R39, R39, R50.reuse ;  /* 0x0000003227277220 */ /* 0x080fe20000410000 */
[C---:B------:R-:W-:Y:S01]  /*3c40*/  FFMA.FTZ R14, R13.reuse, R49, -R14 ;  /* 0x000000310d0e7223 */ /* 0x040fe2000001080e */
        /* <DEDUP_REMOVED lines=9> */
.L_x_435:
[----:B------:R-:W-:Y:S05]  /*3ce0*/  BSYNC B1 ;  /* 0x0000000000017941 */ /* 0x000fea0003800000 */
.L_x_434:
[----:B--2---:R4:W-:Y:S01]  /*3cf0*/  STG.E.128 desc[UR56][R40.64+0x40], R12 ;  /* 0x0000400c28007986 */ /* 0x0049e2000c101d38 */
[----:B------:R-:W-:Y:S05]  /*3d00*/  BRA `(.L_x_429) ;  /* 0x0000001800247947 */ /* 0x000fea0003800000 */
.L_x_413:
[C---:B------:R-:W-:Y:S02]  /*3d10*/  ISETP.GE.AND P3, PT, R18.reuse, R86, PT ;  /* 0x000000561200720c */ /* 0x040fe40003f66270 */
[----:B------:R-:W-:Y:S02]  /*3d20*/  CS2R R38, SRZ ;  /* 0x0000000000267805 */ /* 0x000fe4000001ff00 */
[----:B------:R-:W-:Y:S01]  /*3d30*/  CS2R R36, SRZ ;  /* 0x0000000000247805 */ /* 0x000fe2000001ff00 */
[----:B------:R-:W-:Y:S01]  /*3d40*/  VIADD R44, R18, 0x60 ;  /* 0x00000060122c7836 */ /* 0x000fe20000000000 */
[----:B------:R-:W-:-:S13]  /*3d50*/  ISETP.GE.OR P3, PT, R16, R92, P3 ;  /* 0x0000005c1000720c */ /* 0x000fda0001f66670 */
[----:B------:R-:W0:Y:S01]  /*3d60*/  @!P3 LDC.64 R40, c[0x0][0x3e8] ;  /* 0x0000fa00ff28bb82 */ /* 0x000e220000000a00 */
[----:B------:R-:W-:-:S04]  /*3d70*/  @!P3 IADD3 R14, P4, R34, R50, RZ ;  /* 0x00000032220eb210 */ /* 0x000fc80007f9e0ff */
[----:B------:R-:W-:Y:S02]  /*3d80*/  @!P3 IADD3.X R15, R93, R68, RZ, P4, !PT ;  /* 0x000000445d0fb210 */ /* 0x000fe400027fe4ff */
[----:B------:R-:W-:Y:S01]  /*3d90*/  @!P3 IADD3 R12, P4, R8, R48, RZ ;  /* 0x00000030080cb210 */ /* 0x000fe20007f9e0ff */
[----:B------:R-:W1:Y:S04]  /*3da0*/  @!P3 LDC.64 R42, c[0x0][0x400] ;  /* 0x00010000ff2abb82 */ /* 0x000e680000000a00 */
[----:B------:R-:W-:Y:S01]  /*3db0*/  @!P3 IMAD.X R13, R82, 0x1, R66, P4 ;  /* 0x00000001520db824 */ /* 0x000fe200020e0642 */
[----:B0-----:R-:W-:-:S04]  /*3dc0*/  @!P3 LEA R40, P4, R14, R40, 0x1 ;  /* 0x000000280e28b211 */ /* 0x001fc800078808ff */
[----:B------:R-:W-:Y:S02]  /*3dd0*/  @!P3 LEA.HI.X R41, R14, R41, R15, 0x1, P4 ;  /* 0x000000290e29b211 */ /* 0x000fe400020f0c0f */
[----:B------:R-:W-:Y:S02]  /*3de0*/  CS2R R14, SRZ ;  /* 0x00000000000e7805 */ /* 0x000fe4000001ff00 */
[----:B-1----:R-:W-:-:S04]  /*3df0*/  @!P3 LEA R42, P4, R12, R42, 0x1 ;  /* 0x0000002a0c2ab211 */ /* 0x002fc800078808ff */
[----:B------:R-:W-:Y:S02]  /*3e00*/  @!P3 LEA.HI.X R43, R12, R43, R13, 0x1, P4 ;  /* 0x0000002b0c2bb211 */ /* 0x000fe400020f0c0d */
[----:B------:R-:W-:-:S03]  /*3e10*/  CS2R R12, SRZ ;  /* 0x00000000000c7805 */ /* 0x000fc6000001ff00 */
[----:B------:R0:W5:Y:S04]  /*3e20*/  @!P3 LDG.E.128 R36, desc[UR56][R42.64] ;  /* 0x000000382a24b981 */ /* 0x000168000c1e1d00 */
[----:B------:R1:W5:Y:S01]  /*3e30*/  @!P3 LDG.E.128 R12, desc[UR56][R40.64] ;  /* 0x00000038280cb981 */ /* 0x000362000c1e1d00 */
[----:B------:R-:W-:-:S04]  /*3e40*/  ISETP.GE.AND P3, PT, R44, R86, PT ;  /* 0x000000562c00720c */ /* 0x000fc80003f66270 */
[----:B------:R-:W-:Y:S01]  /*3e50*/  ISETP.GE.OR P3, PT, R16, R92, P3 ;  /* 0x0000005c1000720c */ /* 0x000fe20001f66670 */
[----:B------:R-:W-:Y:S01]  /*3e60*/  BSSY B1, `(.L_x_436) ;  /* 0x000001a000017945 */ /* 0x000fe20003800000 */
[----:B0-----:R-:W-:Y:S02]  /*3e70*/  CS2R R42, SRZ ;  /* 0x00000000002a7805 */ /* 0x001fe4000001ff00 */
[----:B------:R-:W-:Y:S02]  /*3e80*/  CS2R R46, SRZ ;  /* 0x00000000002e7805 */ /* 0x000fe4000001ff00 */
[----:B------:R-:W-:Y:S02]  /*3e90*/  CS2R R44, SRZ ;  /* 0x00000000002c7805 */ /* 0x000fe4000001ff00 */
[----:B-1----:R-:W-:-:S05]  /*3ea0*/  CS2R R40, SRZ ;  /* 0x0000000000287805 */ /* 0x002fca000001ff00 */
[----:B------:R-:W-:Y:S05]  /*3eb0*/  @P3 BRA `(.L_x_437) ;  /* 0x0000000000503947 */ /* 0x000fea0003800000 */
[----:B------:R-:W0:Y:S01]  /*3ec0*/  LDC.64 R40, c[0x0][0x3f8] ;  /* 0x0000fe00ff287b82 */ /* 0x000e220000000a00 */
[----:B------:R-:W-:Y:S01]  /*3ed0*/  IMAD.MOV.U32 R51, RZ, RZ, R93 ;  /* 0x000000ffff337224 */ /* 0x000fe200078e005d */
[----:B------:R-:W-:Y:S01]  /*3ee0*/  ULDC.64 UR4, c[0x0][0x3e8] ;  /* 0x0000fa0000047ab9 */ /* 0x000fe20000000a00 */
[----:B------:R-:W-:Y:S02]  /*3ef0*/  IMAD.MOV.U32 R49, RZ, RZ, R82 ;  /* 0x000000ffff317224 */ /* 0x000fe400078e0052 */
        /* <DEDUP_REMOVED lines=14> */
[----:B------:R-:W5:Y:S04]  /*3fe0*/  LDG.E.128 R40, desc[UR56][R40.64] ;  /* 0x0000003828287981 */ /* 0x000f68000c1e1d00 */
[----:B------:R-:W5:Y:S03]  /*3ff0*/  LDG.E.128 R44, desc[UR56][R44.64] ;  /* 0x000000382c2c7981 */ /* 0x000f66000c1e1d00 */
.L_x_437:
[----:B------:R-:W-:Y:S05]  /*4000*/  BSYNC B1 ;  /* 0x0000000000017941 */ /* 0x000fea0003800000 */
.L_x_436:
[----:B-----5:R-:W-:Y:S01]  /*4010*/  IMAD.MOV.U32 R48, RZ, RZ, R42 ;  /* 0x000000ffff307224 */ /* 0x020fe200078e002a */
[----:B------:R-:W-:Y:S01]  /*4020*/  ISETP.NE.AND P3, PT, R155, 0x3, PT ;  /* 0x000000039b00780c */ /* 0x000fe20003f65270 */
[----:B------:R-:W-:Y:S01]  /*4030*/  IMAD.MOV.U32 R49, RZ, RZ, R43 ;  /* 0x000000ffff317224 */ /* 0x000fe200078e002b */
[----:B------:R-:W-:Y:S01]  /*4040*/  ISETP.GE.AND P4, PT, R16, R92, PT ;  /* 0x0000005c1000720c */ /* 0x000fe20003f86270 */
        /* <DEDUP_REMOVED lines=29> */
[----:B------:R-:W-:Y:S01]  /*4220*/  PRMT R100, R51, 0x7610, R100 ;  /* 0x0000761033647816 */ /* 0x000fe20000000064 */
[----:B------:R-:W-:Y:S06]  /*4230*/  @!P3 BRA `(.L_x_438) ;  /* 0x000000000004b947 */ /* 0x000fec0003800000 */
[----:B------:R-:W-:Y:S01]  /*4240*/  BPT.TRAP 0x1 ;  /* 0x000000040000795c */ /* 0x000fe20000300000 */
.L_x_438:
[----:B------:R-:W-:Y:S01]  /*4250*/  IMAD R82, R19, 0x8, R2 ;  /* 0x0000000813527824 */ /* 0x000fe200078e0202 */
[----:B------:R-:W-:Y:S01]  /*4260*/  SHF.L.U32 R94, R153, 0x1f, RZ ;  /* 0x0000001f995e7819 */ /* 0x000fe200000006ff */
[----:B------:R-:W0:Y:S01]  /*4270*/  LDC R97, c[0x0][0x2f4] ;  /* 0x0000bd00ff617b82 */ /* 0x000e220000000800 */
[----:B------:R-:W-:Y:S02]  /*4280*/  BSSY B1, `(.L_x_439) ;  /* 0x0000004000017945 */ /* 0x000fe40003800000 */
[----:B------:R-:W1:Y:S01]  /*4290*/  SYNCS.PHASECHK.TRANS64.TRYWAIT P5, [R82+URZ+0x30890], R94 ;  /* 0x0308905e520075a7 */ /* 0x000e6200080a017f */
[----:B0-----:R-:W-:Y:S01]  /*42a0*/  IMAD.IADD R99, R97, 0x1, -R74 ;  /* 0x0000000161637824 */ /* 0x001fe200078e0a4a */
[----:B-1----:R-:W-:Y:S06]  /*42b0*/  @!P5 BRA `(.L_x_440) ;  /* 0x0000013c0054d947 */ /* 0x002fec0003800000 */
.L_x_674:
[----:B------:R-:W-:Y:S05]  /*42c0*/  BSYNC B1 ;  /* 0x0000000000017941 */ /* 0x000fea0003800000 */
.L_x_439:
[----:B------:R-:W-:Y:S01]  /*42d0*/  ISETP.GE.OR P5, PT, R18, R86, P1 ;  /* 0x000000561200720c */ /* 0x000fe20000fa6670 */
[----:B------:R-:W-:-:S12]  /*42e0*/  BSSY B1, `(.L_x_441) ;  /* 0x0000086000017945 */ /* 0x000fd80003800000 */
[----:B------:R-:W-:Y:S05]  /*42f0*/  @P5 BRA `(.L_x_442) ;  /* 0x0000000800105947 */ /* 0x000fea0003800000 */
[----:B------:R-:W1:Y:S01]  /*4300*/  S2R R49, SR_TID.X ;  /* 0x0000000000317919 */ /* 0x000e620000002100 */
[----:B------:R-:W-:Y:S01]  /*4310*/  SHF.R.S32.HI R48, RZ, 0x1f, R18 ;  /* 0x0000001fff307819 */ /* 0x000fe20000011412 */
[-C--:B------:R-:W-:Y:S01]  /*4320*/  IMAD.WIDE.U32 R92, R18, R90.reuse, R88 ;  /* 0x0000005a125c7225 */ /* 0x080fe200078e0058 */
[----:B------:R-:W-:Y:S03]  /*4330*/  BSSY B2, `(.L_x_443) ;  /* 0x0000074000027945 */ /* 0x000fe60003800000 */
[----:B------:R-:W-:Y:S01]  /*4340*/  IMAD R48, R48, R90, RZ ;  /* 0x0000005a30307224 */ /* 0x000fe200078e02ff */
[----:B------:R-:W-:-:S03]  /*4350*/  IADD3 R96, P5, P6, R62, R92, R65 ;  /* 0x0000005c3e607210 */ /* 0x000fc60007ebe041 */
[----:B------:R-:W-:Y:S01]  /*4360*/  IMAD R101, R18, R91, R48 ;  /* 0x0000005b12657224 */ /* 0x000fe200078e0230 */
[----:B------:R-:W-:-:S03]  /*4370*/  SEL R48, R74, R99, !P0 ;  /* 0x000000634a307207 */ /* 0x000fc60004000000 */
[----:B------:R-:W-:-:S05]  /*4380*/  IMAD.IADD R101, R101, 0x1, R93 ;  /* 0x0000000165657824 */ /* 0x000fca00078e025d */
[----:B------:R-:W-:Y:S01]  /*4390*/  IADD3.X R98, R80, R101, R32, P5, P6 ;  /* 0x0000006550627210 */ /* 0x000fe20002fec420 */
[----:B-1----:R-:W-:Y:S01]  /*43a0*/  VIADD R51, R49, 0xffffff80 ;  /* 0xffffff8031337836 */ /* 0x002fe20000000000 */
[----:B------:R-:W-:-:S04]  /*43b0*/  SHF.R.S32.HI R49, RZ, 0x1f, R48 ;  /* 0x0000001fff317819 */ /* 0x000fc80000011430 */
[----:B------:R-:W-:Y:S02]  /*43c0*/  LEA.HI R49, R49, R48, RZ, 0x4 ;  /* 0x0000003031317211 */ /* 0x000fe400078f20ff */
[----:B------:R-:W-:Y:S02]  /*43d0*/  SHF.R.S32.HI R50, RZ, 0x1f, R51 ;  /* 0x0000001fff327819 */ /* 0x000fe40000011433 */
[----:B------:R-:W-:Y:S02]  /*43e0*/  LEA.HI.SX32 R49, R49, R64, 0x1c ;  /* 0x0000004031317211 */ /* 0x000fe400078fe2ff */
[----:B------:R-:W-:-:S03]  /*43f0*/  LEA.HI R50, R50, R51, RZ, 0x5 ;  /* 0x0000003332327211 */ /* 0x000fc600078f28ff */
[----:B------:R-:W-:Y:S01]  /*4400*/  IMAD.SHL.U32 R103, R49, 0x8, RZ ;  /* 0x0000000831677824 */ /* 0x000fe200078e00ff */
[----:B------:R-:W-:Y:S01]  /*4410*/  SHF.R.S32.HI R50, RZ, 0x5, R50 ;  /* 0x00000005ff327819 */ /* 0x000fe20000011432 */
[----:B------:R-:W-:-:S03]  /*4420*/  IMAD R49, R19, 0x3000, R31 ;  /* 0x0000300013317824 */ /* 0x000fc600078e021f */
[----:B------:R-:W-:Y:S01]  /*4430*/  LOP3.LUT R48, R78, 0x38, R103, 0xf8, !PT ;  /* 0x000000384e307812 */ /* 0x000fe200078ef867 */
[----:B------:R-:W-:-:S03]  /*4440*/  IMAD R49, R49, 0x2, R2 ;  /* 0x0000000231317824 */ /* 0x000fc600078e0202 */
[----:B------:R-:W-:-:S05]  /*4450*/  LOP3.LUT R48, R48, R75, RZ, 0x3c, !PT ;  /* 0x0000004b30307212 */ /* 0x000fca00078e3cff */
[----:B------:R-:W-:-:S04]  /*4460*/  IMAD R48, R50, 0x200, R48 ;  /* 0x0000020032307824 */ /* 0x000fc800078e0230 */
[----:B------:R-:W-:-:S04]  /*4470*/  IMAD R51, R19, 0x3000, R48 ;  /* 0x0000300013337824 */ /* 0x000fc800078e0230 */
[----:B------:R-:W-:Y:S02]  /*4480*/  IMAD R52, R51, 0x2, R2 ;  /* 0x0000000233347824 */ /* 0x000fe400078e0202 */
[----:B------:R-:W1:Y:S04]  /*4490*/  LDS.128 R48, [R49+0x12400] ;  /* 0x0124000031307984 */ /* 0x000e680000000c00 */
[----:B------:R-:W2:Y:S01]  /*44a0*/  LDS.128 R52, [R52+0x12400] ;  /* 0x0124000034347984 */ /* 0x000ea20000000c00 */
[----:B------:R-:W-:Y:S05]  /*44b0*/  @P4 BRA `(.L_x_444) ;  /* 0x00000004006c4947 */ /* 0x000fea0003800000 */
[----:B------:R-:W-:Y:S01]  /*44c0*/  SHF.R.U32.HI R105, RZ, 0x10, R37 ;  /* 0x00000010ff697819 */ /* 0x000fe20000011625 */
[----:B--2---:R-:W-:Y:S01]  /*44d0*/  IMAD.U32 R117, R53, 0x10000, RZ ;  /* 0x0001000035757824 */ /* 0x004fe200078e00ff */
[----:B------:R-:W-:Y:S01]  /*44e0*/  SHF.R.U32.HI R104, RZ, 0x10, R13 ;  /* 0x00000010ff687819 */ /* 0x000fe2000001160d */
[----:B-1----:R-:W-:Y:S01]  /*44f0*/  IMAD.U32 R107, R49, 0x10000, RZ ;  /* 0x00010000316b7824 */ /* 0x002fe200078e00ff */
[C---:B------:R-:W-:Y:S01]  /*4500*/  PRMT R105, R100.reuse, 0x5410, R105 ;  /* 0x0000541064697816 */ /* 0x040fe20000000069 */
[----:B------:R-:W-:Y:S01]  /*4510*/  IMAD.U32 R118, R55, 0x10000, RZ ;  /* 0x0001000037767824 */ /* 0x000fe200078e00ff */
[----:B------:R-:W-:Y:S02]  /*4520*/  PRMT R104, R100, 0x5432, R104 ;  /* 0x0000543264687816 */ /* 0x000fe40000000068 */
[----:B------:R-:W-:Y:S01]  /*4530*/  SHF.R.U64 R36, R36, 0x10, R37 ;  /* 0x0000001024247819 */ /* 0x000fe20000001225 */
[C---:B------:R-:W-:Y:S01]  /*4540*/  IMAD.U32 R102, R105.reuse, 0x10000, RZ ;  /* 0x0001000069667824 */ /* 0x040fe200078e00ff */
[----:B------:R-:W-:Y:S01]  /*4550*/  LOP3.LUT R105, R105, 0xffff0000, RZ, 0xc0, !PT ;  /* 0xffff000069697812 */ /* 0x000fe200078ec0ff */
[----:B------:R-:W-:Y:S01]  /*4560*/  IMAD.U32 R100, R104, 0x10000, RZ ;  /* 0x0001000068647824 */ /* 0x000fe200078e00ff */
[----:B------:R-:W-:Y:S01]  /*4570*/  LOP3.LUT R55, R55, 0xffff0000, RZ, 0xc0, !PT ;  /* 0xffff000037377812 */ /* 0x000fe200078ec0ff */
[C---:B------:R-:W-:Y:S01]  /*4580*/  FMUL.FTZ R106, R117.reuse, R102 ;  /* 0x00000066756a7220 */ /* 0x040fe20000410000 */
[----:B------:R-:W-:Y:S01]  /*4590*/  SHF.R.U64 R12, R12, 0x10, R13 ;  /* 0x000000100c0c7819 */ /* 0x000fe2000000120d */
[-C--:B------:R-:W-:Y:S01]  /*45a0*/  FMUL.FTZ R117, R117, R100.reuse ;  /* 0x0000006475757220 */ /* 0x080fe20000410000 */
[----:B------:R-:W-:Y:S01]  /*45b0*/  SHF.R.U64 R38, R38, 0x10, R39 ;  /* 0x0000001026267819 */ /* 0x000fe20000001227 */
[----:B------:R-:W-:Y:S01]  /*45c0*/  FFMA.FTZ R100, R107, R100, -R106 ;  /* 0x000000646b647223 */ /* 0x000fe2000001086a */
[----:B------:R-:W-:Y:S01]  /*45d0*/  LOP3.LUT R106, R53, 0xffff0000, RZ, 0xc0, !PT ;  /* 0xffff0000356a7812 */ /* 0x000fe200078ec0ff */
[----:B------:R-:W-:Y:S01]  /*45e0*/  FFMA.FTZ R102, R107, R102, R117 ;  /* 0x000000666b667223 */ /* 0x000fe20000010075 */
[----:B------:R-:W-:Y:S01]  /*45f0*/  LOP3.LUT R53, R104, 0xffff0000, RZ, 0xc0, !PT ;  /* 0xffff000068357812 */ /* 0x000fe200078ec0ff */
[----:B------:R-:W-:Y:S01]  /*4600*/  IMAD.U32 R37, R50, 0x10000, RZ ;  /* 0x0001000032257824 */ /* 0x000fe200078e00ff */
[----:B------:R-:W-:Y:S01]  /*4610*/  LOP3.LUT R104, R49, 0xffff0000, RZ, 0xc0, !PT ;  /* 0xffff000031687812 */ /* 0x000fe200078ec0ff */
[C---:B------:R-:W-:Y:S01]  /*4620*/  FMUL.FTZ R49, R106.reuse, R105 ;  /* 0x000000696a317220 */ /* 0x040fe20000410000 */
[----:B------:R-:W-:Y:S01]  /*4630*/  SHF.R.U32.HI R107, RZ, 0x10, R15 ;  /* 0x00000010ff6b7819 */ /* 0x000fe2000001160f */
[-C--:B------:R-:W-:Y:S01]  /*4640*/  FMUL.FTZ R106, R106, R53.reuse ;  /* 0x000000356a6a7220 */ /* 0x080fe20000410000 */
[----:B------:R-:W-:Y:S01]  /*4650*/  PRMT R12, R111, 0x5432, R12 ;  /* 0x000054326f0c7816 */ /* 0x000fe2000000000c */
[----:B------:R-:W-:Y:S01]  /*4660*/  FFMA.FTZ R49, R104, R53, -R49 ;  /* 0x0000003568317223 */ /* 0x000fe20000010831 */
[----:B------:R-:W-:Y:S01]  /*4670*/  SHF.R.U64 R14, R14, 0x10, R15 ;  /* 0x000000100e0e7819 */ /* 0x000fe2000000120f */
[----:B------:R-:W-:Y:S01]  /*4680*/  FFMA.FTZ R53, R104, R105, R106 ;  /* 0x0000006968357223 */ /* 0x000fe2000001006a */
[----:B------:R-:W-:Y:S01]  /*4690*/  SHF.R.U32.HI R105, RZ, 0x10, R39 ;  /* 0x00000010ff697819 */ /* 0x000fe20000011627 */
[----:B------:R-:W-:Y:S01]  /*46a0*/  IMAD.U32 R15, R52, 0x10000, RZ ;  /* 0x00010000340f7824 */ /* 0x000fe200078e00ff */
[----:B------:R-:W-:-:S02]  /*46b0*/  PRMT R104, R112, 0x5432, R107 ;  /* 0x0000543270687816 */ /* 0x000fc4000000006b */
[----:B------:R-:W-:Y:S01]  /*46c0*/  PRMT R105, R116, 0x5410, R105 ;  /* 0x0000541074697816 */ /* 0x000fe20000000069 */
[C---:B------:R-:W-:Y:S01]  /*46d0*/  IMAD.U32 R116, R51.reuse, 0x10000, RZ ;  /* 0x0001000033747824 */ /* 0x040fe200078e00ff */
[----:B------:R-:W-:Y:S01]  /*46e0*/  LOP3.LUT R39, R51, 0xffff0000, RZ, 0xc0, !PT ;  /* 0xffff000033277812 */ /* 0x000fe200078ec0ff */
[----:B------:R-:W-:Y:S01]  /*46f0*/  IMAD.U32 R117, R104, 0x10000, RZ ;  /* 0x0001000068757824 */ /* 0x000fe200078e00ff */
[----:B------:R-:W-:Y:S01]  /*4700*/  LOP3.LUT R52, R52, 0xffff0000, RZ, 0xc0, !PT ;  /* 0xffff000034347812 */ /* 0x000fe200078ec0ff */
[----:B------:R-:W-:Y:S01]  /*4710*/  IMAD.U32 R107, R105, 0x10000, RZ ;  /* 0x00010000696b7824 */ /* 0x000fe200078e00ff */
[----:B------:R-:W-:Y:S01]  /*4720*/  SHF.L.U32 R13, R48, 0x10, RZ ;  /* 0x00000010300d7819 */ /* 0x000fe200000006ff */
[----:B------:R-:W-:Y:S01]  /*4730*/  IMAD.U32 R51, R54, 0x10000, RZ ;  /* 0x0001000036337824 */ /* 0x000fe200078e00ff */
[----:B------:R-:W-:Y:S01]  /*4740*/  LOP3.LUT R48, R48, 0xffff0000, RZ, 0xc0, !PT ;  /* 0xffff000030307812 */ /* 0x000fe200078ec0ff */
[C---:B------:R-:W-:Y:S01]  /*4750*/  FMUL.FTZ R119, R118.reuse, R107 ;  /* 0x0000006b76777220 */ /* 0x040fe20000410000 */
[----:B------:R-:W-:Y:S01]  /*4760*/  FMUL.FTZ R118, R118, R117 ;  /* 0x0000007576767220 */ /* 0x000fe20000410000 */
[----:B------:R-:W-:-:S02]  /*4770*/  PRMT R38, R108, 0x5432, R38 ;  /* 0x000054326c267816 */ /* 0x000fc40000000026 */
[C---:B------:R-:W-:Y:S01]  /*4780*/  FFMA.FTZ R106, R116.reuse, R117, -R119 ;  /* 0x00000075746a7223 */ /* 0x040fe20000010877 */
[----:B------:R-:W-:Y:S01]  /*4790*/  FFMA.FTZ R107, R116, R107, R118 ;  /* 0x0000006b746b7223 */ /* 0x000fe20000010076 */
[----:B------:R-:W-:Y:S02]  /*47a0*/  LOP3.LUT R116, R105, 0xffff0000, RZ, 0xc0, !PT ;  /* 0xffff000069747812 */ /* 0x000fe400078ec0ff */
[----:B------:R-:W-:Y:S02]  /*47b0*/  LOP3.LUT R118, R104, 0xffff0000, RZ, 0xc0, !PT ;  /* 0xffff000068767812 */ /* 0x000fe400078ec0ff */
[----:B------:R-:W-:Y:S01]  /*47c0*/  PRMT R104, R109, 0x5432, R36 ;  /* 0x000054326d687816 */ /* 0x000fe20000000024 */
[C---:B------:R-:W-:Y:S01]  /*47d0*/  FMUL.FTZ R36, R55.reuse, R116 ;  /* 0x0000007437247220 */ /* 0x040fe20000410000 */
[----:B------:R-:W-:Y:S01]  /*47e0*/  PRMT R14, R110, 0x5432, R14 ;  /* 0x000054326e0e7816 */ /* 0x000fe2000000000e */
[-C--:B------:R-:W-:Y:S01]  /*47f0*/  FMUL.FTZ R105, R55, R118.reuse ;  /* 0x0000007637697220 */ /* 0x080fe20000410000 */
[----:B------:R-:W-:Y:S01]  /*4800*/  LOP3.LUT R54, R54, 0xffff0000, RZ, 0xc0, !PT ;  /* 0xffff000036367812 */ /* 0x000fe200078ec0ff */
[----:B------:R-:W-:Y:S01]  /*4810*/  FFMA.FTZ R55, R39, R118, -R36 ;  /* 0x0000007627377223 */ /* 0x000fe20000010824 */
[----:B------:R-:W-:-:S02]  /*4820*/  IMAD.U32 R36, R104, 0x10000, RZ ;  /* 0x0001000068247824 */ /* 0x000fc400078e00ff */
[----:B------:R-:W-:Y:S01]  /*4830*/  FFMA.FTZ R116, R39, R116, R105 ;  /* 0x0000007427747223 */ /* 0x000fe20000010069 */
[----:B------:R-:W-:Y:S01]  /*4840*/  IMAD.U32 R118, R12, 0x10000, RZ ;  /* 0x000100000c767824 */ /* 0x000fe200078e00ff */
[----:B------:R-:W-:Y:S01]  /*4850*/  LOP3.LUT R39, R104, 0xffff0000, RZ, 0xc0, !PT ;  /* 0xffff000068277812 */ /* 0x000fe200078ec0ff */
[C---:B------:R-:W-:Y:S01]  /*4860*/  FMUL.FTZ R104, R15.reuse, R36 ;  /* 0x000000240f687220 */ /* 0x040fe20000410000 */
[----:B------:R-:W-:Y:S01]  /*4870*/  LOP3.LUT R105, R12, 0xffff0000, RZ, 0xc0, !PT ;  /* 0xffff00000c697812 */ /* 0x000fe200078ec0ff */
[-C--:B------:R-:W-:Y:S01]  /*4880*/  FMUL.FTZ R15, R15, R118.reuse ;  /* 0x000000760f0f7220 */ /* 0x080fe20000410000 */
[----:B------:R-:W-:Y:S01]  /*4890*/  LOP3.LUT R50, R50, 0xffff0000, RZ, 0xc0, !PT ;  /* 0xffff000032327812 */ /* 0x000fe200078ec0ff */
[C---:B------:R-:W-:Y:S01]  /*48a0*/  FMUL.FTZ R117, R52.reuse, R39 ;  /* 0x0000002734757220 */ /* 0x040fe20000410000 */
[C---:B------:R-:W-:Y:S01]  /*48b0*/  FFMA.FTZ R12, R13.reuse, R118, -R104 ;  /* 0x000000760d0c7223 */ /* 0x040fe20000010868 */
[----:B------:R-:W-:Y:S01]  /*48c0*/  FFMA.FTZ R13, R13, R36, R15 ;  /* 0x000000240d0d7223 */ /* 0x000fe2000001000f */
[-C--:B------:R-:W-:Y:S01]  /*48d0*/  FMUL.FTZ R119, R52, R105.reuse ;  /* 0x0000006934777220 */ /* 0x080fe20000410000 */
[----:B------:R-:W-:Y:S01]  /*48e0*/  FFMA.FTZ R15, R48, R105, -R117 ;  /* 0x00000069300f7223 */ /* 0x000fe20000010875 */
[C---:B------:R-:W-:Y:S01]  /*48f0*/  LOP3.LUT R105, R38.reuse, 0xffff0000, RZ, 0xc0, !PT ;  /* 0xffff000026697812 */ /* 0x040fe200078ec0ff */
[----:B------:R-:W-:Y:S01]  /*4900*/  IMAD.U32 R36, R38, 0x10000, RZ ;  /* 0x0001000026247824 */ /* 0x000fe200078e00ff */
[C---:B------:R-:W-:Y:S01]  /*4910*/  LOP3.LUT R117, R14.reuse, 0xffff0000, RZ, 0xc0, !PT ;  /* 0xffff00000e757812 */ /* 0x040fe200078ec0ff */
[----:B------:R-:W-:-:S02]  /*4920*/  IMAD.U32 R52, R14, 0x10000, RZ ;  /* 0x000100000e347824 */ /* 0x000fc400078e00ff */
[----:B------:R-:W-:Y:S01]  /*4930*/  FFMA.FTZ R48, R48, R39, R119 ;  /* 0x0000002730307223 */ /* 0x000fe20000010077 */
[C---:B------:R-:W-:Y:S01]  /*4940*/  FMUL.FTZ R14, R51.reuse, R36 ;  /* 0x00000024330e7220 */ /* 0x040fe20000410000 */
[C---:B------:R-:W-:Y:S01]  /*4950*/  FMUL.FTZ R39, R54.reuse, R105 ;  /* 0x0000006936277220 */ /* 0x040fe20000410000 */
[----:B------:R-:W-:Y:S01]  /*4960*/  FMUL.FTZ R51, R51, R52 ;  /* 0x0000003433337220 */ /* 0x000fe20000410000 */
[----:B------:R-:W-:Y:S01]  /*4970*/  FMUL.FTZ R54, R54, R117 ;  /* 0x0000007536367220 */ /* 0x000fe20000410000 */
[----:B------:R-:W-:Y:S01]  /*4980*/  F2FP.BF16.F32.PACK_AB R55, R55, R106 ;  /* 0x0000006a3737723e */ /* 0x000fe200000010ff */
[C---:B------:R-:W-:Y:S01]  /*4990*/  FFMA.FTZ R14, R37.reuse, R52, -R14 ;  /* 0x00000034250e7223 */ /* 0x040fe2000001080e */
[----:B------:R-:W-:Y:S01]  /*49a0*/  FFMA.FTZ R51, R37, R36, R51 ;  /* 0x0000002425337223 */ /* 0x000fe20000010033 */
[C---:B------:R-:W-:Y:S01]  /*49b0*/  FFMA.FTZ R54, R50.reuse, R105, R54 ;  /* 0x0000006932367223 */ /* 0x040fe20000010036 */
[----:B------:R-:W-:Y:S01]  /*49c0*/  FFMA.FTZ R39, R50, R117, -R39 ;  /* 0x0000007532277223 */ /* 0x000fe20000010827 */
[----:B------:R-:W-:-:S02]  /*49d0*/  F2FP.BF16.F32.PACK_AB R107, R116, R107 ;  /* 0x0000006b746b723e */ /* 0x000fc400000010ff */
[----:B------:R-:W-:Y:S02]  /*49e0*/  F2FP.BF16.F32.PACK_AB R12, R15, R12 ;  /* 0x0000000c0f0c723e */ /* 0x000fe400000010ff */
[----:B------:R-:W-:Y:S01]  /*49f0*/  F2FP.BF16.F32.PACK_AB R54, R54, R51 ;  /* 0x000000333636723e */ /* 0x000fe200000010ff */
[----:B------:R-:W-:Y:S01]  /*4a00*/  IMAD.MOV.U32 R51, RZ, RZ, R55 ;  /* 0x000000ffff337224 */ /* 0x000fe200078e0037 */
[----:B------:R-:W-:Y:S01]  /*4a10*/  F2FP.BF16.F32.PACK_AB R52, R48, R13 ;  /* 0x0000000d3034723e */ /* 0x000fe200000010ff */
[----:B------:R-:W-:Y:S01]  /*4a20*/  IMAD.MOV.U32 R48, RZ, RZ, R12 ;  /* 0x000000ffff307224 */ /* 0x000fe200078e000c */
[----:B------:R-:W-:Y:S01]  /*4a30*/  F2FP.BF16.F32.PACK_AB R49, R49, R100 ;  /* 0x000000643131723e */ /* 0x000fe200000010ff */
[----:B------:R-:W-:Y:S01]  /*4a40*/  IMAD.MOV.U32 R55, RZ, RZ, R107 ;  /* 0x000000ffff377224 */ /* 0x000fe200078e006b */
[----:B------:R-:W-:Y:S02]  /*4a50*/  F2FP.BF16.F32.PACK_AB R53, R53, R102 ;  /* 0x000000663535723e */ /* 0x000fe400000010ff */
[----:B------:R-:W-:-:S07]  /*4a60*/  F2FP.BF16.F32.PACK_AB R50, R39, R14 ;  /* 0x0000000e2732723e */ /* 0x000fce00000010ff */
.L_x_444:
[----:B------:R-:W-:Y:S05]  /*4a70*/  BSYNC B2 ;  /* 0x0000000000027941 */ /* 0x000fea0003800000 */
.L_x_443:
[----:B------:R-:W-:Y:S02]  /*4a80*/  ISETP.GE.AND P5, PT, R103, R97, PT ;  /* 0x000000616700720c */ /* 0x000fe40003fa6270 */
[----:B------:R-:W-:-:S11]  /*4a90*/  P2R R13, PR, RZ, 0x1 ;  /* 0x00000001ff0d7803 */ /* 0x000fd60000000000 */
[--C-:B------:R-:W-:Y:S02]  /*4aa0*/  @!P5 SHF.R.S32.HI R12, RZ, 0x1f, R103.reuse ;  /* 0x0000001fff0cd819 */ /* 0x100fe40000011467 */
[----:B------:R-:W-:-:S04]  /*4ab0*/  @!P5 IADD3 R92, P0, P6, R62, R92, R103 ;  /* 0x0000005c3e5cd210 */ /* 0x000fc80007e1e067 */
[----:B------:R-:W-:Y:S02]  /*4ac0*/  @!P5 IADD3.X R101, R80, R101, R12, P0, P6 ;  /* 0x000000655065d210 */ /* 0x000fe400007ec40c */
[CC--:B------:R-:W-:Y:S02]  /*4ad0*/  LEA R12, P6, R96.reuse, R84.reuse, 0x1 ;  /* 0x00000054600c7211 */ /* 0x0c0fe400078c08ff */
[----:B------:R-:W-:Y:S02]  /*4ae0*/  ISETP.NE.AND P0, PT, R13, RZ, PT ;  /* 0x000000ff0d00720c */ /* 0x000fe40003f05270 */
[----:B------:R-:W-:Y:S02]  /*4af0*/  LEA.HI.X R13, R96, R85, R98, 0x1, P6 ;  /* 0x00000055600d7211 */ /* 0x000fe400030f0c62 */
[----:B------:R-:W-:-:S03]  /*4b00*/  @!P5 LEA R14, P6, R92, R84, 0x1 ;  /* 0x000000545c0ed211 */ /* 0x000fc600078c08ff */
[----:B-1----:R1:W-:Y:S01]  /*4b10*/  STG.E.128 desc[UR56][R12.64], R48 ;  /* 0x000000300c007986 */ /* 0x0023e2000c101d38 */
[----:B------:R-:W-:-:S05]  /*4b20*/  @!P5 LEA.HI.X R15, R92, R85, R101, 0x1, P6 ;  /* 0x000000555c0fd211 */ /* 0x000fca00030f0c65 */
[----:B--2---:R1:W-:Y:S04]  /*4b30*/  @!P5 STG.E.128 desc[UR56][R14.64], R52 ;  /* 0x000000340e00d986 */ /* 0x0043e8000c101d38 */
.L_x_442:
[----:B------:R-:W-:Y:S05]  /*4b40*/  BSYNC B1 ;  /* 0x0000000000017941 */ /* 0x000fea0003800000 */
.L_x_441:
[----:B-1----:R-:W-:Y:S02]  /*4b50*/  VIADD R13, R18, 0x60 ;  /* 0x00000060120d7836 */ /* 0x002fe40000000000 */
[-C--:B------:R-:W-:Y:S02]  /*4b60*/  IMAD R12, R76, R90.reuse, RZ ;  /* 0x0000005a4c0c7224 */ /* 0x080fe400078e02ff */
[C---:B------:R-:W-:Y:S01]  /*4b70*/  IMAD.WIDE.U32 R88, R13.reuse, R90, R88 ;  /* 0x0000005a0d587225 */ /* 0x040fe200078e0058 */
[----:B------:R-:W-:-:S03]  /*4b80*/  ISETP.GE.OR P5, PT, R13, R86, P1 ;  /* 0x000000560d00720c */ /* 0x000fc60000fa6670 */
[----:B------:R-:W-:-:S10]  /*4b90*/  IMAD R51, R13, R91, R12 ;  /* 0x0000005b0d337224 */ /* 0x000fd400078e020c */
[----:B------:R-:W-:Y:S05]  /*4ba0*/  @P5 BRA `(.L_x_429) ;  /* 0x00000008007c5947 */ /* 0x000fea0003800000 */
[----:B------:R-:W2:Y:S01]  /*4bb0*/  LDL R14, [R1+0x48] ;  /* 0x00004800010e7983 */ /* 0x000ea20000100800 */
[----:B------:R-:W-:Y:S01]  /*4bc0*/  IMAD.IADD R51, R89, 0x1, R51 ;  /* 0x0000000159337824 */ /* 0x000fe200078e0233 */
[----:B------:R-:W-:Y:S01]  /*4bd0*/  IADD3 R12, P5, P6, R62, R88, R65 ;  /* 0x000000583e0c7210 */ /* 0x000fe20007ebe041 */
[----:B------:R-:W-:Y:S01]  /*4be0*/  VIADD R15, R18, 0x60 ;  /* 0x00000060120f7836 */ /* 0x000fe20000000000 */
[----:B------:R-:W-:Y:S01]  /*4bf0*/  SEL R99, R74, R99, !P0 ;  /* 0x000000634a637207 */ /* 0x000fe20004000000 */
[----:B------:R-:W-:Y:S01]  /*4c00*/  VIADD R36, R18, 0x60 ;  /* 0x0000006012247836 */ /* 0x000fe20000000000 */
[----:B------:R-:W-:Y:S01]  /*4c10*/  IADD3.X R13, R80, R51, R32, P5, P6 ;  /* 0x00000033500d7210 */ /* 0x000fe20002fec420 */
[----:B------:R-:W-:Y:S01]  /*4c20*/  IMAD.SHL.U32 R15, R15, 0x40, RZ ;  /* 0x000000400f0f7824 */ /* 0x000fe200078e00ff */
[----:B------:R-:W-:Y:S01]  /*4c30*/  LEA R48, P5, R12, R84, 0x1 ;  /* 0x000000540c307211 */ /* 0x000fe200078a08ff */
[----:B------:R-:W-:Y:S01]  /*4c40*/  IMAD.SHL.U32 R36, R36, 0x40, RZ ;  /* 0x0000004024247824 */ /* 0x000fe200078e00ff */
[----:B------:R-:W-:Y:S02]  /*4c50*/  BSSY B1, `(.L_x_445) ;  /* 0x0000070000017945 */ /* 0x000fe40003800000 */
[----:B------:R-:W-:Y:S01]  /*4c60*/  LEA.HI.X R49, R12, R85, R13, 0x1, P5 ;  /* 0x000000550c317211 */ /* 0x000fe200028f0c0d */
[----:B------:R-:W-:Y:S01]  /*4c70*/  IMAD R13, R19, 0x3000, R3 ;  /* 0x00003000130d7824 */ /* 0x000fe200078e0203 */
[----:B------:R-:W-:-:S02]  /*4c80*/  SHF.R.S32.HI R12, RZ, 0x1f, R99 ;  /* 0x0000001fff0c7819 */ /* 0x000fc40000011463 */
[----:B------:R-:W-:Y:S01]  /*4c90*/  LOP3.LUT R15, R15, 0x1c0, RZ, 0xc0, !PT ;  /* 0x000001c00f0f7812 */ /* 0x000fe200078ec0ff */
[----:B------:R-:W-:Y:S01]  /*4ca0*/  IMAD R13, R13, 0x2, R2 ;  /* 0x000000020d0d7824 */ /* 0x000fe200078e0202 */
[----:B------:R-:W-:Y:S02]  /*4cb0*/  LEA.HI R99, R12, R99, RZ, 0x4 ;  /* 0x000000630c637211 */ /* 0x000fe400078f20ff */
[----:B------:R-:W-:Y:S02]  /*4cc0*/  LOP3.LUT R36, R36, 0x1c0, RZ, 0xc0, !PT ;  /* 0x000001c024247812 */ /* 0x000fe400078ec0ff */
[----:B------:R-:W-:Y:S02]  /*4cd0*/  LEA.HI.SX32 R53, R99, R64, 0x1c ;  /* 0x0000004063357211 */ /* 0x000fe400078fe2ff */
[----:B------:R-:W-:-:S03]  /*4ce0*/  SHF.R.U32.HI R15, RZ, 0x3, R15 ;  /* 0x00000003ff0f7819 */ /* 0x000fc6000001160f */
[----:B------:R-:W-:-:S05]  /*4cf0*/  IMAD.SHL.U32 R53, R53, 0x8, RZ ;  /* 0x0000000835357824 */ /* 0x000fca00078e00ff */
[----:B------:R-:W-:-:S04]  /*4d00*/  LOP3.LUT R12, R36, 0x38, R53, 0xf8, !PT ;  /* 0x00000038240c7812 */ /* 0x000fc800078ef835 */
[----:B------:R-:W-:-:S05]  /*4d10*/  LOP3.LUT R12, R12, R15, RZ, 0x3c, !PT ;  /* 0x0000000f0c0c7212 */ /* 0x000fca00078e3cff */
[----:B--2---:R-:W-:-:S04]  /*4d20*/  IMAD.IADD R12, R14, 0x1, R12 ;  /* 0x000000010e0c7824 */ /* 0x004fc800078e020c */
[----:B------:R-:W-:-:S04]  /*4d30*/  IMAD R15, R19, 0x3000, R12 ;  /* 0x00003000130f7824 */ /* 0x000fc800078e020c */
[----:B------:R-:W-:Y:S02]  /*4d40*/  IMAD R36, R15, 0x2, R2 ;  /* 0x000000020f247824 */ /* 0x000fe400078e0202 */
[----:B------:R-:W1:Y:S04]  /*4d50*/  LDS.128 R12, [R13+0x12400] ;  /* 0x012400000d0c7984 */ /* 0x000e680000000c00 */
[----:B------:R-:W2:Y:S01]  /*4d60*/  LDS.128 R36, [R36+0x12400] ;  /* 0x0124000024247984 */ /* 0x000ea20000000c00 */
[----:B------:R-:W-:Y:S05]  /*4d70*/  @P4 BRA `(.L_x_446) ;  /* 0x0000000400744947 */ /* 0x000fea0003800000 */
[----:B------:R-:W-:Y:S01]  /*4d80*/  SHF.R.U32.HI R52, RZ, 0x10, R45 ;  /* 0x00000010ff347819 */ /* 0x000fe2000001162d */
[----:B--2---:R-:W-:Y:S01]  /*4d90*/  IMAD.U32 R50, R37, 0x10000, RZ ;  /* 0x0001000025327824 */ /* 0x004fe200078e00ff */
[----:B------:R-:W-:Y:S02]  /*4da0*/  SHF.R.U32.HI R92, RZ, 0x10, R41 ;  /* 0x00000010ff5c7819 */ /* 0x000fe40000011629 */
[----:B------:R-:W-:Y:S02]  /*4db0*/  PRMT R115, R115, 0x5410, R52 ;  /* 0x0000541073737816 */ /* 0x000fe40000000034 */
[----:B------:R-:W-:Y:S02]  /*4dc0*/  PRMT R111, R111, 0x5410, R92 ;  /* 0x000054106f6f7816 */ /* 0x000fe4000000005c */
[--C-:B------:R-:W-:Y:S01]  /*4dd0*/  SHF.R.U64 R93, R42, 0x10, R43.reuse ;  /* 0x000000102a5d7819 */ /* 0x100fe2000000122b */
[----:B------:R-:W-:Y:S01]  /*4de0*/  IMAD.U32 R52, R115, 0x10000, RZ ;  /* 0x0001000073347824 */ /* 0x000fe200078e00ff */
[----:B------:R-:W-:-:S02]  /*4df0*/  SHF.R.U32.HI R54, RZ, 0x10, R43 ;  /* 0x00000010ff367819 */ /* 0x000fc4000001162b */
[--C-:B------:R-:W-:Y:S02]  /*4e00*/  SHF.R.U64 R55, R46, 0x10, R47.reuse ;  /* 0x000000102e377819 */ /* 0x100fe4000000122f */
[----:B------:R-:W-:Y:S01]  /*4e10*/  SHF.R.U32.HI R90, RZ, 0x10, R47 ;  /* 0x00000010ff5a7819 */ /* 0x000fe2000001162f */
[C---:B------:R-:W-:Y:S01]  /*4e20*/  IMAD.U32 R47, R39.reuse, 0x10000, RZ ;  /* 0x00010000272f7824 */ /* 0x040fe200078e00ff */
[----:B------:R-:W-:Y:S01]  /*4e30*/  LOP3.LUT R42, R39, 0xffff0000, RZ, 0xc0, !PT ;  /* 0xffff0000272a7812 */ /* 0x000fe200078ec0ff */
[----:B------:R-:W-:Y:S01]  /*4e40*/  IMAD.U32 R39, R111, 0x10000, RZ ;  /* 0x000100006f277824 */ /* 0x000fe200078e00ff */
[----:B------:R-:W-:Y:S01]  /*4e50*/  SHF.R.U64 R91, R44, 0x10, R45 ;  /* 0x000000102c5b7819 */ /* 0x000fe2000000122d */
[----:B-1----:R-:W-:Y:S01]  /*4e60*/  IMAD.U32 R45, R13, 0x10000, RZ ;  /* 0x000100000d2d7824 */ /* 0x002fe200078e00ff */
[----:B------:R-:W-:Y:S01]  /*4e70*/  PRMT R109, R109, 0x5410, R54 ;  /* 0x000054106d6d7816 */ /* 0x000fe20000000036 */
[CC--:B------:R-:W-:Y:S01]  /*4e80*/  FMUL.FTZ R54, R50.reuse, R52.reuse ;  /* 0x0000003432367220 */ /* 0x0c0fe20000410000 */
[----:B------:R-:W-:Y:S01]  /*4e90*/  PRMT R113, R113, 0x5410, R90 ;  /* 0x0000541071717816 */ /* 0x000fe2000000005a */
[-C--:B------:R-:W-:Y:S01]  /*4ea0*/  FMUL.FTZ R50, R50, R39.reuse ;  /* 0x0000002732327220 */ /* 0x080fe20000410000 */
[----:B------:R-:W-:Y:S01]  /*4eb0*/  LOP3.LUT R46, R37, 0xffff0000, RZ, 0xc0, !PT ;  /* 0xffff0000252e7812 */ /* 0x000fe200078ec0ff */
[----:B------:R-:W-:Y:S01]  /*4ec0*/  FFMA.FTZ R39, R45, R39, -R54 ;  /* 0x000000272d277223 */ /* 0x000fe20000010836 */
[----:B------:R-:W-:Y:S01]  /*4ed0*/  LOP3.LUT R115, R115, 0xffff0000, RZ, 0xc0, !PT ;  /* 0xffff000073737812 */ /* 0x000fe200078ec0ff */
[----:B------:R-:W-:Y:S01]  /*4ee0*/  IMAD.U32 R54, R113, 0x10000, RZ ;  /* 0x0001000071367824 */ /* 0x000fe200078e00ff */
[----:B------:R-:W-:Y:S01]  /*4ef0*/  LOP3.LUT R111, R111, 0xffff0000, RZ, 0xc0, !PT ;  /* 0xffff00006f6f7812 */ /* 0x000fe200078ec0ff */
[----:B------:R-:W-:Y:S01]  /*4f00*/  FFMA.FTZ R45, R45, R52, R50 ;  /* 0x000000342d2d7223 */ /* 0x000fe20000010032 */
[----:B------:R-:W-:Y:S01]  /*4f10*/  IMAD.U32 R52, R109, 0x10000, RZ ;  /* 0x000100006d347824 */ /* 0x000fe200078e00ff */
[----:B------:R-:W-:Y:S01]  /*4f20*/  SHF.R.U64 R99, R40, 0x10, R41 ;  /* 0x0000001028637819 */ /* 0x000fe20000001229 */
[C---:B------:R-:W-:Y:S01]  /*4f30*/  FMUL.FTZ R90, R46.reuse, R115 ;  /* 0x000000732e5a7220 */ /* 0x040fe20000410000 */
[----:B------:R-:W-:Y:S01]  /*4f40*/  LOP3.LUT R43, R13, 0xffff0000, RZ, 0xc0, !PT ;  /* 0xffff00000d2b7812 */ /* 0x000fe200078ec0ff */
[----:B------:R-:W-:Y:S01]  /*4f50*/  FMUL.FTZ R50, R46, R111 ;  /* 0x0000006f2e327220 */ /* 0x000fe20000410000 */
[----:B------:R-:W-:Y:S01]  /*4f60*/  PRMT R112, R112, 0x5410, R55 ;  /* 0x0000541070707816 */ /* 0x000fe20000000037 */
[----:B------:R-:W-:-:S02]  /*4f70*/  IMAD.U32 R44, R15, 0x10000, RZ ;  /* 0x000100000f2c7824 */ /* 0x000fc400078e00ff */
[C---:B------:R-:W-:Y:S01]  /*4f80*/  FMUL.FTZ R55, R47.reuse, R54 ;  /* 0x000000362f377220 */ /* 0x040fe20000410000 */
[----:B------:R-:W-:Y:S01]  /*4f90*/  PRMT R114, R114, 0x5410, R91 ;  /* 0x0000541072727816 */ /* 0x000fe2000000005b */
[-C--:B------:R-:W-:Y:S01]  /*4fa0*/  FMUL.FTZ R47, R47, R52.reuse ;  /* 0x000000342f2f7220 */ /* 0x080fe20000410000 */
[----:B------:R-:W-:Y:S01]  /*4fb0*/  PRMT R110, R110, 0x5410, R99 ;  /* 0x000054106e6e7816 */ /* 0x000fe20000000063 */
[----:B------:R-:W-:Y:S01]  /*4fc0*/  FFMA.FTZ R46, R43, R111, -R90 ;  /* 0x0000006f2b2e7223 */ /* 0x000fe2000001085a */
[----:B------:R-:W-:Y:S01]  /*4fd0*/  LOP3.LUT R113, R113, 0xffff0000, RZ, 0xc0, !PT ;  /* 0xffff000071717812 */ /* 0x000fe200078ec0ff */
[----:B------:R-:W-:Y:S01]  /*4fe0*/  FFMA.FTZ R50, R43, R115, R50 ;  /* 0x000000732b327223 */ /* 0x000fe20000010032 */
[C---:B------:R-:W-:Y:S01]  /*4ff0*/  FFMA.FTZ R43, R44.reuse, R52, -R55 ;  /* 0x000000342c2b7223 */ /* 0x040fe20000010837 */
[----:B------:R-:W-:Y:S01]  /*5000*/  LOP3.LUT R109, R109, 0xffff0000, RZ, 0xc0, !PT ;  /* 0xffff00006d6d7812 */ /* 0x000fe200078ec0ff */
[----:B------:R-:W-:Y:S01]  /*5010*/  FFMA.FTZ R44, R44, R54, R47 ;  /* 0x000000362c2c7223 */ /* 0x000fe2000001002f */
[----:B------:R-:W-:Y:S01]  /*5020*/  IMAD.U32 R37, R36, 0x10000, RZ ;  /* 0x0001000024257824 */ /* 0x000fe200078e00ff */
[----:B------:R-:W-:Y:S01]  /*5030*/  LOP3.LUT R40, R15, 0xffff0000, RZ, 0xc0, !PT ;  /* 0xffff00000f287812 */ /* 0x000fe200078ec0ff */
[----:B------:R-:W-:-:S02]  /*5040*/  IMAD.U32 R54, R114, 0x10000, RZ ;  /* 0x0001000072367824 */ /* 0x000fc400078e00ff */
[----:B------:R-:W-:Y:S01]  /*5050*/  FMUL.FTZ R47, R42, R113 ;  /* 0x000000712a2f7220 */ /* 0x000fe20000410000 */
[----:B------:R-:W-:Y:S02]  /*5060*/  IMAD.U32 R52, R110, 0x10000, RZ ;  /* 0x000100006e347824 */ /* 0x000fe400078e00ff */
[-C--:B------:R-:W-:Y:S01]  /*5070*/  FMUL.FTZ R91, R42, R109.reuse ;  /* 0x0000006d2a5b7220 */ /* 0x080fe20000410000 */
[C---:B------:R-:W-:Y:S01]  /*5080*/  FMUL.FTZ R42, R37.reuse, R54 ;  /* 0x00000036252a7220 */ /* 0x040fe20000410000 */
[----:B------:R-:W-:Y:S01]  /*5090*/  IMAD.U32 R13, R12, 0x10000, RZ ;  /* 0x000100000c0d7824 */ /* 0x000fe200078e00ff */
[----:B------:R-:W-:Y:S01]  /*50a0*/  LOP3.LUT R36, R36, 0xffff0000, RZ, 0xc0, !PT ;  /* 0xffff000024247812 */ /* 0x000fe200078ec0ff */
[----:B------:R-:W-:Y:S01]  /*50b0*/  FFMA.FTZ R90, R40, R109, -R47 ;  /* 0x0000006d285a7223 */ /* 0x000fe2000001082f */
[----:B------:R-:W-:Y:S01]  /*50c0*/  PRMT R108, R108, 0x5410, R93 ;  /* 0x000054106c6c7816 */ /* 0x000fe2000000005d */
[-C--:B------:R-:W-:Y:S01]  /*50d0*/  FMUL.FTZ R37, R37, R52.reuse ;  /* 0x0000003425257220 */ /* 0x080fe20000410000 */
[----:B------:R-:W-:Y:S01]  /*50e0*/  LOP3.LUT R55, R114, 0xffff0000, RZ, 0xc0, !PT ;  /* 0xffff000072377812 */ /* 0x000fe200078ec0ff */
[----:B------:R-:W-:Y:S01]  /*50f0*/  IMAD.U32 R15, R14, 0x10000, RZ ;  /* 0x000100000e0f7824 */ /* 0x000fe200078e00ff */
[----:B------:R-:W-:Y:S01]  /*5100*/  LOP3.LUT R47, R110, 0xffff0000, RZ, 0xc0, !PT ;  /* 0xffff00006e2f7812 */ /* 0x000fe200078ec0ff */
[----:B------:R-:W-:Y:S01]  /*5110*/  FFMA.FTZ R113, R40, R113, R91 ;  /* 0x0000007128717223 */ /* 0x000fe2000001005b */
[----:B------:R-:W-:Y:S01]  /*5120*/  LOP3.LUT R12, R12, 0xffff0000, RZ, 0xc0, !PT ;  /* 0xffff00000c0c7812 */ /* 0x000fe200078ec0ff */
[C---:B------:R-:W-:Y:S01]  /*5130*/  FFMA.FTZ R42, R13.reuse, R52, -R42 ;  /* 0x000000340d2a7223 */ /* 0x040fe2000001082a */
[----:B------:R-:W-:Y:S01]  /*5140*/  LOP3.LUT R41, R14, 0xffff0000, RZ, 0xc0, !PT ;  /* 0xffff00000e297812 */ /* 0x000fe200078ec0ff */
[----:B------:R-:W-:Y:S01]  /*5150*/  FFMA.FTZ R37, R13, R54, R37 ;  /* 0x000000360d257223 */ /* 0x000fe20000010025 */
[----:B------:R-:W-:-:S02]  /*5160*/  IMAD.U32 R14, R38, 0x10000, RZ ;  /* 0x00010000260e7824 */ /* 0x000fc400078e00ff */
[----:B------:R-:W-:Y:S01]  /*5170*/  FMUL.FTZ R91, R36, R55 ;  /* 0x00000037245b7220 */ /* 0x000fe20000410000 */
[----:B------:R-:W-:Y:S01]  /*5180*/  IMAD.U32 R13, R108, 0x10000, RZ ;  /* 0x000100006c0d7824 */ /* 0x000fe200078e00ff */
[----:B------:R-:W-:Y:S01]  /*5190*/  LOP3.LUT R38, R38, 0xffff0000, RZ, 0xc0, !PT ;  /* 0xffff000026267812 */ /* 0x000fe200078ec0ff */
[-C--:B------:R-:W-:Y:S01]  /*51a0*/  FMUL.FTZ R93, R36, R47.reuse ;  /* 0x0000002f245d7220 */ /* 0x080fe20000410000 */
[----:B------:R-:W-:Y:S01]  /*51b0*/  LOP3.LUT R108, R108, 0xffff0000, RZ, 0xc0, !PT ;  /* 0xffff00006c6c7812 */ /* 0x000fe200078ec0ff */
[----:B------:R-:W-:Y:S02]  /*51c0*/  IMAD.U32 R36, R112, 0x10000, RZ ;  /* 0x0001000070247824 */ /* 0x000fe400078e00ff */
[----:B------:R-:W-:Y:S01]  /*51d0*/  FFMA.FTZ R91, R12, R47, -R91 ;  /* 0x0000002f0c5b7223 */ /* 0x000fe2000001085b */
[----:B------:R-:W-:Y:S01]  /*51e0*/  LOP3.LUT R112, R112, 0xffff0000, RZ, 0xc0, !PT ;  /* 0xffff000070707812 */ /* 0x000fe200078ec0ff */
[----:B------:R-:W-:Y:S01]  /*51f0*/  FFMA.FTZ R12, R12, R55, R93 ;  /* 0x000000370c0c7223 */ /* 0x000fe2000001005d */
[-C--:B------:R-:W-:Y:S01]  /*5200*/  FMUL.FTZ R47, R14, R13.reuse ;  /* 0x0000000d0e2f7220 */ /* 0x080fe20000410000 */
[----:B------:R-:W-:Y:S01]  /*5210*/  FMUL.FTZ R55, R38, R108 ;  /* 0x0000006c26377220 */ /* 0x000fe20000410000 */
[----:B------:R-:W-:Y:S01]  /*5220*/  FMUL.FTZ R40, R14, R36 ;  /* 0x000000240e287220 */ /* 0x000fe20000410000 */
[----:B------:R-:W-:Y:S01]  /*5230*/  FMUL.FTZ R14, R38, R112 ;  /* 0x00000070260e7220 */ /* 0x000fe20000410000 */
[----:B------:R-:W-:Y:S01]  /*5240*/  FFMA.FTZ R47, R15, R36, R47 ;  /* 0x000000240f2f7223 */ /* 0x000fe2000001002f */
[----:B------:R-:W-:Y:S01]  /*5250*/  FFMA.FTZ R112, R41, R112, R55 ;  /* 0x0000007029707223 */ /* 0x000fe20000010037 */
[----:B------:R-:W-:Y:S01]  /*5260*/  FFMA.FTZ R40, R15, R13, -R40 ;  /* 0x0000000d0f287223 */ /* 0x000fe20000010828 */
[----:B------:R-:W-:Y:S01]  /*5270*/  FFMA.FTZ R13, R41, R108, -R14 ;  /* 0x0000006c290d7223 */ /* 0x000fe2000001080e */
[----:B------:R-:W-:-:S02]  /*5280*/  F2FP.BF16.F32.PACK_AB R39, R46, R39 ;  /* 0x000000272e27723e */ /* 0x000fc400000010ff */
[----:B------:R-:W-:Y:S02]  /*5290*/  F2FP.BF16.F32.PACK_AB R45, R50, R45 ;  /* 0x0000002d322d723e */ /* 0x000fe400000010ff */
[----:B------:R-:W-:Y:S02]  /*52a0*/  F2FP.BF16.F32.PACK_AB R44, R113, R44 ;  /* 0x0000002c712c723e */ /* 0x000fe400000010ff */
[----:B------:R-:W-:Y:S02]  /*52b0*/  F2FP.BF16.F32.PACK_AB R38, R91, R42 ;  /* 0x0000002a5b26723e */ /* 0x000fe400000010ff */
[----:B------:R-:W-:Y:S02]  /*52c0*/  F2FP.BF16.F32.PACK_AB R47, R112, R47 ;  /* 0x0000002f702f723e */ /* 0x000fe400000010ff */
[----:B------:R-:W-:Y:S01]  /*52d0*/  F2FP.BF16.F32.PACK_AB R36, R12, R37 ;  /* 0x000000250c24723e */ /* 0x000fe200000010ff */
[----:B------:R-:W-:Y:S01]  /*52e0*/  IMAD.MOV.U32 R37, RZ, RZ, R45 ;  /* 0x000000ffff257224 */ /* 0x000fe200078e002d */
[----:B------:R-:W-:Y:S01]  /*52f0*/  F2FP.BF16.F32.PACK_AB R14, R13, R40 ;  /* 0x000000280d0e723e */ /* 0x000fe200000010ff */
[----:B------:R-:W-:Y:S01]  /*5300*/  IMAD.MOV.U32 R13, RZ, RZ, R39 ;  /* 0x000000ffff0d7224 */ /* 0x000fe200078e0027 */
[----:B------:R-:W-:Y:S01]  /*5310*/  MOV R12, R38 ;  /* 0x00000026000c7202 */ /* 0x000fe20000000f00 */
[----:B------:R-:W-:Y:S01]  /*5320*/  IMAD.MOV.U32 R38, RZ, RZ, R47 ;  /* 0x000000ffff267224 */ /* 0x000fe200078e002f */
[----:B------:R-:W-:Y:S01]  /*5330*/  F2FP.BF16.F32.PACK_AB R15, R90, R43 ;  /* 0x0000002b5a0f723e */ /* 0x000fe200000010ff */
[----:B------:R-:W-:-:S07]  /*5340*/  IMAD.MOV.U32 R39, RZ, RZ, R44 ;  /* 0x000000ffff277224 */ /* 0x000fce00078e002c */
.L_x_446:
[----:B------:R-:W-:Y:S05]  /*5350*/  BSYNC B1 ;  /* 0x0000000000017941 */ /* 0x000fea0003800000 */
.L_x_445:
[----:B-1----:R1:W-:Y:S01]  /*5360*/  STG.E.128 desc[UR56][R48.64], R12 ;  /* 0x0000000c30007986 */ /* 0x0023e2000c101d38 */
[----:B------:R-:W-:-:S13]  /*5370*/  ISETP.GE.AND P4, PT, R53, R97, PT ;  /* 0x000000613500720c */ /* 0x000fda0003f86270 */
[----:B------:R-:W-:Y:S05]  /*5380*/  @P4 BRA `(.L_x_429) ;  /* 0x0000000000844947 */ /* 0x000fea0003800000 */
[--C-:B-1----:R-:W-:Y:S02]  /*5390*/  SHF.R.S32.HI R12, RZ, 0x1f, R53.reuse ;  /* 0x0000001fff0c7819 */ /* 0x102fe40000011435 */
[----:B------:R-:W-:-:S04]  /*53a0*/  IADD3 R53, P4, P5, R62, R88, R53 ;  /* 0x000000583e357210 */ /* 0x000fc80007d9e035 */
[----:B------:R-:W-:Y:S02]  /*53b0*/  IADD3.X R12, R80, R51, R12, P4, P5 ;  /* 0x00000033500c7210 */ /* 0x000fe400027ea40c */
[----:B------:R-:W-:-:S04]  /*53c0*/  LEA R84, P4, R53, R84, 0x1 ;  /* 0x0000005435547211 */ /* 0x000fc800078808ff */
[----:B------:R-:W-:-:S05]  /*53d0*/  LEA.HI.X R85, R53, R85, R12, 0x1, P4 ;  /* 0x0000005535557211 */ /* 0x000fca00020f0c0c */
[----:B--2---:R1:W-:Y:S01]  /*53e0*/  STG.E.128 desc[UR56][R84.64], R36 ;  /* 0x0000002454007986 */ /* 0x0043e2000c101d38 */
[----:B------:R-:W-:Y:S05]  /*53f0*/  BRA `(.L_x_429) ;  /* 0x0000000000687947 */ /* 0x000fea0003800000 */
.L_x_412:
[----:B------:R-:W-:-:S13]  /*5400*/  ISETP.NE.AND P3, PT, R155, 0x3, PT ;  /* 0x000000039b00780c */ /* 0x000fda0003f65270 */
[----:B------:R-:W-:Y:S05]  /*5410*/  @!P3 BRA `(.L_x_447) ;  /* 0x000000000004b947 */ /* 0x000fea0003800000 */
[----:B------:R-:W-:Y:S01]  /*5420*/  BPT.TRAP 0x1 ;  /* 0x000000040000795c */ /* 0x000fe20000300000 */
.L_x_447:
[----:B------:R-:W-:Y:S01]  /*5430*/  IMAD R82, R19, 0x8, R2 ;  /* 0x0000000813527824 */ /* 0x000fe200078e0202 */
[----:B------:R-:W-:Y:S01]  /*5440*/  SHF.L.U32 R94, R153, 0x1f, RZ ;  /* 0x0000001f995e7819 */ /* 0x000fe200000006ff */
[----:B------:R-:W-:Y:S01]  /*5450*/  IMAD R86, R29, -0xc0, R27 ;  /* 0xffffff401d567824 */ /* 0x000fe200078e021b */
[----:B------:R-:W-:Y:S02]  /*5460*/  BSSY B1, `(.L_x_448) ;  /* 0x0000004000017945 */ /* 0x000fe40003800000 */
[----:B------:R-:W0:Y:S02]  /*5470*/  SYNCS.PHASECHK.TRANS64.TRYWAIT P4, [R82+URZ+0x30890], R94 ;  /* 0x0308905e520075a7 */ /* 0x000e24000808017f */
[----:B------:R-:W-:Y:S01]  /*5480*/  VIMNMX R86, R86, 0xc0, PT ;  /* 0x000000c056567848 */ /* 0x000fe20003fe0100 */
[----:B0-----:R-:W-:Y:S06]  /*5490*/  @!P4 BRA `(.L_x_449) ;  /* 0x0000012800f0c947 */ /* 0x001fec0003800000 */
.L_x_675:
[----:B------:R-:W-:Y:S05]  /*54a0*/  BSYNC B1 ;  /* 0x0000000000017941 */ /* 0x000fea0003800000 */
.L_x_448:
[----:B------:R-:W-:Y:S01]  /*54b0*/  ISETP.GE.AND P4, PT, R18, R86, PT ;  /* 0x000000561200720c */ /* 0x000fe20003f86270 */
[----:B------:R-:W-:-:S12]  /*54c0*/  BSSY B1, `(.L_x_450) ;  /* 0x0000006000017945 */ /* 0x000fd80003800000 */
[----:B------:R-:W-:Y:S05]  /*54d0*/  @P4 BRA `(.L_x_451) ;  /* 0x0000000000104947 */ /* 0x000fea0003800000 */
[----:B------:R-:W1:Y:S04]  /*54e0*/  @!P1 LDS.128 R12, [R87+0x12000] ;  /* 0x01200000570c9984 */ /* 0x000e680000000c00 */
[----:B------:R-:W2:Y:S04]  /*54f0*/  @!P2 LDS.128 R36, [R83+0x12000] ;  /* 0x012000005324a984 */ /* 0x000ea80000000c00 */
[----:B-1----:R1:W-:Y:S04]  /*5500*/  @!P1 STG.E.128 desc[UR56][R42.64], R12 ;  /* 0x0000000c2a009986 */ /* 0x0023e8000c101d38 */
[----:B--2---:R1:W-:Y:S02]  /*5510*/  @!P2 STG.E.128 desc[UR56][R42.64+0x40], R36 ;  /* 0x000040242a00a986 */ /* 0x0043e4000c101d38 */
.L_x_451:
[----:B------:R-:W-:Y:S05]  /*5520*/  BSYNC B1 ;  /* 0x0000000000017941 */ /* 0x000fea0003800000 */
.L_x_450:
[----:B-1----:R-:W-:-:S05]  /*5530*/  VIADD R12, R18, 0x60 ;  /* 0x00000060120c7836 */ /* 0x002fca0000000000 */
[----:B------:R-:W-:-:S13]  /*5540*/  ISETP.GE.AND P4, PT, R12, R86, PT ;  /* 0x000000560c00720c */ /* 0x000fda0003f86270 */
[----:B------:R-:W-:Y:S05]  /*5550*/  @P4 BRA `(.L_x_429) ;  /* 0x0000000000104947 */ /* 0x000fea0003800000 */
[----:B------:R-:W1:Y:S04]  /*5560*/  @!P1 LDS.128 R12, [R87+0x15000] ;  /* 0x01500000570c9984 */ /* 0x000e680000000c00 */
[----:B------:R-:W2:Y:S04]  /*5570*/  @!P2 LDS.128 R36, [R83+0x15000] ;  /* 0x015000005324a984 */ /* 0x000ea80000000c00 */
[----:B-1----:R1:W-:Y:S04]  /*5580*/  @!P1 STG.E.128 desc[UR56][R40.64], R12 ;  /* 0x0000000c28009986 */ /* 0x0023e8000c101d38 */
[----:B--2---:R1:W-:Y:S02]  /*5590*/  @!P2 STG.E.128 desc[UR56][R40.64+0x40], R36 ;  /* 0x000040242800a986 */ /* 0x0043e4000c101d38 */
.L_x_429:
[----:B------:R-:W-:Y:S05]  /*55a0*/  BSYNC B0 ;  /* 0x0000000000007941 */ /* 0x000fea0003800000 */
.L_x_411:
[----:B-1234-:R-:W1:Y:S01]  /*55b0*/  S2R R12, SR_TID.X ;  /* 0x00000000000c7919 */ /* 0x01ee620000002100 */
[----:B------:R-:W-:Y:S01]  /*55c0*/  @!PT LDS RZ, [RZ] ;  /* 0x00000000fffff984 */ /* 0x000fe20000000800 */
[----:B------:R-:W-:Y:S01]  /*55d0*/  @!PT LDS RZ, [RZ] ;  /* 0x00000000fffff984 */ /* 0x000fe20000000800 */
[----:B------:R-:W-:Y:S01]  /*55e0*/  @!PT LDS RZ, [RZ] ;  /* 0x00000000fffff984 */ /* 0x000fe20000000800 */
[----:B------:R-:W-:Y:S01]  /*55f0*/  @!PT LDS RZ, [RZ] ;  /* 0x00000000fffff984 */ /* 0x000fe20000000800 */
[----:B------:R2:W-:Y:S06]  /*5600*/  MEMBAR.ALL.CTA ;  /* 0x0000000000007992 */ /* 0x0005ec0000008000 */
[----:B--2---:R-:W2:Y:S01]  /*5610*/  FENCE.VIEW.ASYNC.S ;  /* 0x00000000000073c6 */ /* 0x004ea20000000000 */
[----:B------:R-:W-:Y:S05]  /*5620*/  WARPSYNC.ALL ;  /* 0x0000000000007948 */ /* 0x000fea0003800000 */
[----:B------:R-:W-:Y:S01]  /*5630*/  BSSY B0, `(.L_x_452) ;  /* 0x0000009000007945 */ /* 0x000fe20003800000 */
[----:B-1----:R-:W-:Y:S01]  /*5640*/  LOP3.LUT R12, R12, 0x7f, RZ, 0xc0, !PT ;  /* 0x0000007f0c0c7812 */ /* 0x002fe200078ec0ff */
[----:B--2---:R1:W-:Y:S03]  /*5650*/  BAR.SYNC.DEFER_BLOCKING R95, 0x80 ;  /* 0x0002005f0000751d */ /* 0x0043e60000010000 */
[----:B------:R-:W-:-:S13]  /*5660*/  ISETP.NE.AND P4, PT, R12, RZ, PT ;  /* 0x000000ff0c00720c */ /* 0x000fda0003f85270 */
[----:B------:R-:W-:-:S05]  /*5670*/  @!P4 VIADD R12, R82, 0x308a0 ;  /* 0x000308a0520cc836 */ /* 0x000fca0000000000 */
[----:B------:R-:W-:-:S04]  /*5680*/  @!P4 PRMT R12, RZ, 0x654, R12 ;  /* 0x00000654ff0cc816 */ /* 0x000fc8000000000c */
[----:B------:R1:W-:Y:S01]  /*5690*/  @!P4 SYNCS.ARRIVE.TRANS64.RED.A1T0 RZ, [R12+URZ], RZ ;  /* 0x000000ff0cffc9a7 */ /* 0x0003e2000810043f */
[----:B------:R-:W-:Y:S05]  /*56a0*/  @!P3 BRA `(.L_x_453) ;  /* 0x000000000004b947 */ /* 0x000fea0003800000 */
[----:B------:R-:W-:Y:S01]  /*56b0*/  BPT.TRAP 0x1 ;  /* 0x000000040000795c */ /* 0x000fe20000300000 */
.L_x_453:
[----:B------:R-:W-:Y:S05]  /*56c0*/  BSYNC B0 ;  /* 0x0000000000007941 */ /* 0x000fea0003800000 */
.L_x_452:
[----:B------:R-:W2:Y:S01]  /*56d0*/  SYNCS.PHASECHK.TRANS64.TRYWAIT P3, [R82+URZ+0x308b0], R94 ;  /* 0x0308b05e520075a7 */ /* 0x000ea2000806017f */
[----:B------:R-:W-:Y:S01]  /*56e0*/  ULDC UR58, c[0x0][0x2f4] ;  /* 0x0000bd00003a7ab9 */ /* 0x000fe20000000800 */
[----:B------:R-:W-:Y:S01]  /*56f0*/  ULDC.64 UR38, c[0x0][0x328] ;  /* 0x0000ca0000267ab9 */ /* 0x000fe20000000a00 */
[----:B------:R-:W-:Y:S01]  /*5700*/  ULDC.64 UR36, c[0x0][0x318] ;  /* 0x0000c60000247ab9 */ /* 0x000fe20000000a00 */
[----:B------:R-:W-:Y:S01]  /*5710*/  BSSY B0, `(.L_x_454) ;  /* 0x0000003000007945 */ /* 0x000fe20003800000 */
[----:B------:R-:W-:-:S03]  /*5720*/  IMAD.WIDE R36, R29, 0xc0, R4 ;  /* 0x000000c01d247825 */ /* 0x000fc600078e0204 */
[----:B--2---:R-:W-:Y:S05]  /*5730*/  @!P3 BRA `(.L_x_455) ;  /* 0x00000128005cb947 */ /* 0x004fea0003800000 */
.L_x_676:
[----:B------:R-:W-:Y:S05]  /*5740*/  BSYNC B0 ;  /* 0x0000000000007941 */ /* 0x000fea0003800000 */
.L_x_454:
[----:B------:R-:W-:Y:S01]  /*5750*/  ISETP.GE.AND P3, PT, R18, R86, PT ;  /* 0x000000561200720c */ /* 0x000fe20003f66270 */
[----:B------:R-:W-:-:S12]  /*5760*/  BSSY B0, `(.L_x_456) ;  /* 0x0000010000007945 */ /* 0x000fd80003800000 */
[----:B------:R-:W-:Y:S05]  /*5770*/  @P3 BRA `(.L_x_457) ;  /* 0x0000000000383947 */ /* 0x000fea0003800000 */
[----:B------:R-:W-:Y:S02]  /*5780*/  IMAD R15, R37, UR38, RZ ;  /* 0x00000026250f7c24 */ /* 0x000fe4000f8e02ff */
[----:B-1----:R-:W-:Y:S02]  /*5790*/  IMAD.MOV.U32 R12, RZ, RZ, R60 ;  /* 0x000000ffff0c7224 */ /* 0x002fe400078e003c */
[----:B------:R-:W-:Y:S02]  /*57a0*/  IMAD.MOV.U32 R13, RZ, RZ, R0 ;  /* 0x000000ffff0d7224 */ /* 0x000fe400078e0000 */
[C---:B------:R-:W-:Y:S02]  /*57b0*/  IMAD R15, R36.reuse, UR39, R15 ;  /* 0x00000027240f7c24 */ /* 0x040fe4000f8e020f */
[----:B------:R-:W-:-:S04]  /*57c0*/  IMAD.WIDE.U32 R12, R36, UR38, R12 ;  /* 0x00000026240c7c25 */ /* 0x000fc8000f8e000c */
[----:B------:R-:W-:Y:S01]  /*57d0*/  IMAD.IADD R13, R13, 0x1, R15 ;  /* 0x000000010d0d7824 */ /* 0x000fe200078e020f */
[----:B------:R-:W-:-:S04]  /*57e0*/  LEA R38, P3, R12, UR36, 0x1 ;  /* 0x000000240c267c11 */ /* 0x000fc8000f8608ff */
[----:B------:R-:W-:Y:S02]  /*57f0*/  LEA.HI.X R39, R12, UR37, R13, 0x1, P3 ;  /* 0x000000250c277c11 */ /* 0x000fe400098f0c0d */
[----:B------:R-:W-:-:S13]  /*5800*/  ISETP.GE.AND P3, PT, R16, UR58, PT ;  /* 0x0000003a10007c0c */ /* 0x000fda000bf66270 */
[----:B------:R-:W1:Y:S04]  /*5810*/  @!P3 LDS.128 R12, [R87] ;  /* 0x00000000570cb984 */ /* 0x000e680000000c00 */
[----:B-1----:R-:W-:Y:S01]  /*5820*/  @!P3 STG.E.128 desc[UR56][R38.64], R12 ;  /* 0x0000000c2600b986 */ /* 0x002fe2000c101d38 */
[----:B------:R-:W-:-:S13]  /*5830*/  ISETP.GE.AND P3, PT, R77, UR58, PT ;  /* 0x0000003a4d007c0c */ /* 0x000fda000bf66270 */
[----:B------:R-:W1:Y:S04]  /*5840*/  @!P3 LDS.128 R12, [R83] ;  /* 0x00000000530cb984 */ /* 0x000e680000000c00 */
[----:B-1----:R3:W-:Y:S02]  /*5850*/  @!P3 STG.E.128 desc[UR56][R38.64+0x40], R12 ;  /* 0x0000400c2600b986 */ /* 0x0027e4000c101d38 */
.L_x_457:
[----:B------:R-:W-:Y:S05]  /*5860*/  BSYNC B0 ;  /* 0x0000000000007941 */ /* 0x000fea0003800000 */
.L_x_456:
[----:B-1-3--:R-:W-:Y:S01]  /*5870*/  VIADD R12, R18, 0x60 ;  /* 0x00000060120c7836 */ /* 0x00afe20000000000 */
[----:B------:R-:W-:Y:S04]  /*5880*/  BSSY B0, `(.L_x_458) ;  /* 0x0000013000007945 */ /* 0x000fe80003800000 */
[----:B------:R-:W-:-:S13]  /*5890*/  ISETP.GE.AND P3, PT, R12, R86, PT ;  /* 0x000000560c00720c */ /* 0x000fda0003f66270 */
[----:B------:R-:W-:Y:S05]  /*58a0*/  @P3 BRA `(.L_x_459) ;  /* 0x0000000000403947 */ /* 0x000fea0003800000 */
[----:B------:R-:W-:Y:S01]  /*58b0*/  IADD3 R15, P3, R36, 0x60, RZ ;  /* 0x00000060240f7810 */ /* 0x000fe20007f7e0ff */
[----:B------:R-:W-:Y:S02]  /*58c0*/  IMAD.MOV.U32 R12, RZ, RZ, R60 ;  /* 0x000000ffff0c7224 */ /* 0x000fe400078e003c */
[----:B------:R-:W-:Y:S02]  /*58d0*/  IMAD.MOV.U32 R13, RZ, RZ, R0 ;  /* 0x000000ffff0d7224 */ /* 0x000fe400078e0000 */
[----:B------:R-:W-:Y:S02]  /*58e0*/  IMAD.X R36, RZ, RZ, R37, P3 ;  /* 0x000000ffff247224 */ /* 0x000fe400018e0625 */
[----:B------:R-:W-:-:S04]  /*58f0*/  IMAD.WIDE.U32 R12, R15, UR38, R12 ;  /* 0x000000260f0c7c25 */ /* 0x000fc8000f8e000c */
[----:B------:R-:W-:-:S04]  /*5900*/  IMAD R36, R36, UR38, RZ ;  /* 0x0000002624247c24 */ /* 0x000fc8000f8e02ff */
[----:B------:R-:W-:Y:S01]  /*5910*/  IMAD R15, R15, UR39, R36 ;  /* 0x000000270f0f7c24 */ /* 0x000fe2000f8e0224 */
[----:B------:R-:W-:-:S03]  /*5920*/  LEA R36, P3, R12, UR36, 0x1 ;  /* 0x000000240c247c11 */ /* 0x000fc6000f8608ff */
[----:B------:R-:W-:-:S05]  /*5930*/  IMAD.IADD R13, R13, 0x1, R15 ;  /* 0x000000010d0d7824 */ /* 0x000fca00078e020f */
[----:B------:R-:W-:Y:S02]  /*5940*/  LEA.HI.X R37, R12, UR37, R13, 0x1, P3 ;  /* 0x000000250c257c11 */ /* 0x000fe400098f0c0d */
[----:B------:R-:W-:-:S13]  /*5950*/  ISETP.GE.AND P3, PT, R16, UR58, PT ;  /* 0x0000003a10007c0c */ /* 0x000fda000bf66270 */
[----:B------:R-:W1:Y:S04]  /*5960*/  @!P3 LDS.128 R12, [R87+0x3000] ;  /* 0x00300000570cb984 */ /* 0x000e680000000c00 */
[----:B-1----:R-:W-:Y:S01]  /*5970*/  @!P3 STG.E.128 desc[UR56][R36.64], R12 ;  /* 0x0000000c2400b986 */ /* 0x002fe2000c101d38 */
[----:B------:R-:W-:-:S13]  /*5980*/  ISETP.GE.AND P3, PT, R77, UR58, PT ;  /* 0x0000003a4d007c0c */ /* 0x000fda000bf66270 */
[----:B------:R-:W1:Y:S04]  /*5990*/  @!P3 LDS.128 R12, [R83+0x3000] ;  /* 0x00300000530cb984 */ /* 0x000e680000000c00 */
[----:B-1----:R1:W-:Y:S02]  /*59a0*/  @!P3 STG.E.128 desc[UR56][R36.64+0x40], R12 ;  /* 0x0000400c2400b986 */ /* 0x0023e4000c101d38 */
.L_x_459:
[----:B------:R-:W-:Y:S05]  /*59b0*/  BSYNC B0 ;  /* 0x0000000000007941 */ /* 0x000fea0003800000 */
.L_x_458:
[----:B-1----:R-:W3:Y:S01]  /*59c0*/  LDL R12, [R1] ;  /* 0x00000000010c7983 */ /* 0x002ee20000100800 */
[----:B------:R-:W-:Y:S02]  /*59d0*/  VIADD R19, R19, 0x1 ;  /* 0x0000000113137836 */ /* 0x000fe40000000000 */
[----:B0-2---:R-:W-:Y:S01]  /*59e0*/  @!P4 VIADD R82, R82, 0x308c0 ;  /* 0x000308c05252c836 */ /* 0x005fe20000000000 */
[----:B------:R-:W-:Y:S01]  /*59f0*/  @!PT LDS RZ, [RZ] ;  /* 0x00000000fffff984 */ /* 0x000fe20000000800 */
[----:B------:R-:W-:Y:S01]  /*5a00*/  @!PT LDS RZ, [RZ] ;  /* 0x00000000fffff984 */ /* 0x000fe20000000800 */
[----:B------:R-:W-:Y:S01]  /*5a10*/  @!PT LDS RZ, [RZ] ;  /* 0x00000000fffff984 */ /* 0x000fe20000000800 */
[----:B------:R-:W-:Y:S01]  /*5a20*/  @!PT LDS RZ, [RZ] ;  /* 0x00000000fffff984 */ /* 0x000fe20000000800 */
[----:B------:R0:W-:Y:S06]  /*5a30*/  MEMBAR.ALL.CTA ;  /* 0x0000000000007992 */ /* 0x0001ec0000008000 */
[----:B0-----:R-:W0:Y:S02]  /*5a40*/  FENCE.VIEW.ASYNC.S ;  /* 0x00000000000073c6 */ /* 0x001e240000000000 */
[----:B0-----:R0:W-:Y:S01]  /*5a50*/  BAR.SYNC.DEFER_BLOCKING R95, 0x80 ;  /* 0x0002005f0000751d */ /* 0x0011e20000010000 */
[----:B------:R-:W-:-:S02]  /*5a60*/  ISETP.NE.AND P3, PT, R19, 0x2, PT ;  /* 0x000000021300780c */ /* 0x000fc40003f65270 */
[----:B------:R-:W-:Y:S02]  /*5a70*/  @!P4 PRMT R82, RZ, 0x654, R82 ;  /* 0x00000654ff52c816 */ /* 0x000fe40000000052 */
[----:B------:R-:W-:Y:S02]  /*5a80*/  SEL R19, R19, RZ, P3 ;  /* 0x000000ff13137207 */ /* 0x000fe40001800000 */
[----:B------:R0:W-:Y:S01]  /*5a90*/  @!P4 SYNCS.ARRIVE.TRANS64.RED.A1T0 RZ, [R82+URZ], RZ ;  /* 0x000000ff52ffc9a7 */ /* 0x0001e2000810043f */
[----:B---3--:R-:W-:Y:S02]  /*5aa0*/  LOP3.LUT P5, RZ, R12, 0x2, RZ, 0xc0, !PT ;  /* 0x000000020cff7812 */ /* 0x008fe400078ac0ff */
[----:B------:R-:W-:-:S04]  /*5ab0*/  SEL R12, RZ, 0x1, P3 ;  /* 0x00000001ff0c7807 */ /* 0x000fc80001800000 */
[----:B------:R-:W-:-:S07]  /*5ac0*/  LOP3.LUT R153, R153, R12, RZ, 0x3c, !PT ;  /* 0x0000000c99997212 */ /* 0x000fce00078e3cff */
[----:B0-----:R-:W-:Y:S05]  /*5ad0*/  @P5 BRA `(.L_x_460) ;  /* 0xffffffc800b05947 */ /* 0x001fea000383ffff */
[----:B------:R-:W0:Y:S01]  /*5ae0*/  S2R R13, SR_TID.X ;  /* 0x00000000000d7919 */ /* 0x000e220000002100 */
[----:B------:R-:W-:Y:S02]  /*5af0*/  PLOP3.LUT P0, PT, PT, PT, PT, 0x8, 0x0 ;  /* 0x000000000000781c */ /* 0x000fe40003f0e170 */
[----:B0-----:R-:W-:-:S04]  /*5b00*/  SHF.R.U32.HI R13, RZ, 0x7, R13 ;  /* 0x00000007ff0d7819 */ /* 0x001fc8000001160d */
[----:B------:R-:W-:-:S13]  /*5b10*/  ISETP.NE.AND P5, PT, R13, 0x1, PT ;  /* 0x000000010d00780c */ /* 0x000fda0003fa5270 */
[----:B------:R-:W-:Y:S06]  /*5b20*/  @!P5 BAR.ARV 0x9, 0x100 ;  /* 0x024400000000db1d */ /* 0x000fec0000002000 */
.L_x_406:
[----:B------:R-:W-:Y:S01]  /*5b30*/  IMAD.MOV.U32 R3, RZ, RZ, RZ ;  /* 0x000000ffff037224 */ /* 0x000fe200078e00ff */
[----:B------:R-:W-:Y:S06]  /*5b40*/  @P0 BRA `(.L_x_461) ;  /* 0x00000000000c0947 */ /* 0x000fec0003800000 */
[----:B------:R-:W1:Y:S01]  /*5b50*/  FENCE.VIEW.ASYNC.G ;  /* 0x00000000000073c6 */ /* 0x000e620000000100 */
[----:B------:R-:W-:Y:S05]  /*5b60*/  WARPSYNC.ALL ;  /* 0x0000000000007948 */ /* 0x000fea0003800000 */
[----:B-1----:R-:W-:Y:S06]  /*5b70*/  BAR.ARV 0xc, 0x200 ;  /* 0x0308000000007b1d */ /* 0x002fec0000002000 */
.L_x_461:
[----:B------:R-:W2:Y:S01]  /*5b80*/  LDL R0, [R1] ;  /* 0x0000000001007983 */ /* 0x000ea20000100800 */
[----:B------:R-:W-:Y:S01]  /*5b90*/  BSSY B0, `(.L_x_462) ;  /* 0x0000021000007945 */ /* 0x000fe20003800000 */
[----:B--2---:R-:W-:-:S13]  /*5ba0*/  LOP3.LUT P0, RZ, R0, 0x8, RZ, 0xc0, !PT ;  /* 0x0000000800ff7812 */ /* 0x004fda000780c0ff */
[----:B------:R-:W-:Y:S05]  /*5bb0*/  @!P0 BRA `(.L_x_463) ;  /* 0x0000000000788947 */ /* 0x000fea0003800000 */
[----:B------:R-:W2:Y:S01]  /*5bc0*/  LDL R0, [R1+0x60] ;  /* 0x0000600001007983 */ /* 0x000ea20000100800 */
[----:B------:R-:W-:Y:S01]  /*5bd0*/  ULDC UR4, c[0x0][0x9f0] ;  /* 0x00027c0000047ab9 */ /* 0x000fe20000000800 */
[----:B--2---:R-:W-:-:S04]  /*5be0*/  ISETP.NE.AND P0, PT, R0, RZ, PT ;  /* 0x000000ff0000720c */ /* 0x004fc80003f05270 */
        /* <DEDUP_REMOVED lines=27> */
.L_x_463:
[----:B------:R-:W-:Y:S05]  /*5da0*/  BSYNC B0 ;  /* 0x0000000000007941 */ /* 0x000fea0003800000 */
.L_x_462:
[----:B------:R-:W2:Y:S01]  /*5db0*/  LDL R0, [R1+0x6c] ;  /* 0x00006c0001007983 */ /* 0x000ea20000100800 */
[----:B------:R-:W-:Y:S02]  /*5dc0*/  PLOP3.LUT P0, PT, PT, PT, PT, 0x80, 0x0 ;  /* 0x000000000000781c */ /* 0x000fe40003f0f070 */
        /* <DEDUP_REMOVED lines=16> */
[----:B--2---:R-:W-:-:S05]  /*5ed0*/  IMAD R0, R0, R3, RZ ;  /* 0x0000000300007224 */ /* 0x004fca00078e02ff */
[----:B------:R1:W-:Y:S01]  /*5ee0*/  STL [R1+0x38], R0 ;  /* 0x0000380001007387 */ /* 0x0003e20000100800 */
[----:B------:R-:W-:Y:S02]  /*5ef0*/  VIADDMNMX R136, R0, R3, R26, PT ;  /* 0x0000000300887246 */ /* 0x000fe4000380011a */
[----:B------:R-:W-:Y:S02]  /*5f00*/  CS2R R26, SRZ ;  /* 0x00000000001a7805 */ /* 0x000fe4000001ff00 */
[----:B------:R-:W-:-:S13]  /*5f10*/  ISETP.GT.AND P1, PT, R136, R0, PT ;  /* 0x000000008800720c */ /* 0x000fda0003f24270 */
[----:B-1----:R-:W-:Y:S05]  /*5f20*/  @!P1 BRA `(.L_x_464) ;  /* 0x0000009000089947 */ /* 0x002fea0003800000 */
[----:B------:R-:W-:-:S03]  /*5f30*/  UMOV UR4, 0xffffffff ;  /* 0xffffffff00047882 */ /* 0x000fc60000000000 */
[----:B------:R-:W-:Y:S05]  /*5f40*/  BRA.DIV UR4, `(.L_x_465) ;  /* 0x00000122046c7947 */ /* 0x000fea000b800000 */
[----:B------:R-:W1:Y:S02]  /*5f50*/  S2R R0, SR_TID.X ;  /* 0x0000000000007919 */ /* 0x000e640000002100 */
[----:B-1----:R-:W-:-:S05]  /*5f60*/  VIADD R3, R0, 0xffffff80 ;  /* 0xffffff8000037836 */ /* 0x002fca0000000000 */
[----:B------:R-:W-:-:S04]  /*5f70*/  SHF.R.S32.HI R0, RZ, 0x1f, R3 ;  /* 0x0000001fff007819 */ /* 0x000fc80000011403 */
[----:B------:R-:W-:-:S04]  /*5f80*/  LEA.HI R0, R0, R3, RZ, 0x7 ;  /* 0x0000000300007211 */ /* 0x000fc800078f38ff */
[----:B------:R-:W-:-:S06]  /*5f90*/  SHF.R.S32.HI R0, RZ, 0x7, R0 ;  /* 0x00000007ff007819 */ /* 0x000fcc0000011400 */
[----:B------:R-:W1:Y:S04]  /*5fa0*/  SHFL.IDX PT, R0, R0, RZ, 0x1f ;  /* 0x00001fff00007589 */ /* 0x000e6800000e0000 */
[----:B-1----:R1:W-:Y:S02]  /*5fb0*/  STL [R1+0x40], R0 ;  /* 0x0000400001007387 */ /* 0x0023e40000100800 */
.L_x_679:
[----:B------:R-:W1:Y:S01]  /*5fc0*/  LDL R3, [R1+0x40] ;  /* 0x0000400001037983 */ /* 0x000e620000100800 */
[----:B------:R-:W-:Y:S01]  /*5fd0*/  BSSY B6, `(.L_x_466) ;  /* 0x000001c000067945 */ /* 0x000fe20003800000 */
[----:B-1----:R-:W-:-:S05]  /*5fe0*/  IMAD.HI R0, R3, 0x55555556, RZ ;  /* 0x5555555603007827 */ /* 0x002fca00078e02ff */
[----:B------:R-:W-:-:S05]  /*5ff0*/  LEA.HI R0, R0, R0, RZ, 0x1 ;  /* 0x0000000000007211 */ /* 0x000fca00078f08ff */
[----:B------:R-:W-:-:S04]  /*6000*/  IMAD R3, R0, -0x3, R3 ;  /* 0xfffffffd00037824 */ /* 0x000fc800078e0203 */
[----:B------:R-:W-:Y:S01]  /*6010*/  IMAD R0, R3, 0x2000, R2 ;  /* 0x0000200003007824 */ /* 0x000fe200078e0202 */
[----:B------:R1:W-:Y:S03]  /*6020*/  STL [R1+0x3c], R3 ;  /* 0x00003c0301007387 */ /* 0x0003e60000100800 */
[----:B------:R-:W-:-:S05]  /*6030*/  VIADD R0, R0, 0xc400 ;  /* 0x0000c40000007836 */ /* 0x000fca0000000000 */
[----:B------:R-:W-:Y:S01]  /*6040*/  SHF.R.U32.HI R0, RZ, 0x4, R0 ;  /* 0x00000004ff007819 */ /* 0x000fe20000011600 */
[----:B-1----:R-:W-:-:S03]  /*6050*/  VIADD R3, R2, 0x1e800 ;  /* 0x0001e80002037836 */ /* 0x002fc60000000000 */
[----:B------:R-:W-:Y:S02]  /*6060*/  LOP3.LUT R29, R0, 0x3fff, RZ, 0xc0, !PT ;  /* 0x00003fff001d7812 */ /* 0x000fe400078ec0ff */
[----:B------:R-:W-:-:S13]  /*6070*/  LOP3.LUT P0, RZ, R3, 0x3ff, RZ, 0xc0, !PT ;  /* 0x000003ff03ff7812 */ /* 0x000fda000780c0ff */
[----:B------:R-:W-:Y:S05]  /*6080*/  @!P0 BRA `(.L_x_467) ;  /* 0x0000000000408947 */ /* 0x000fea0003800000 */
[----:B------:R-:W-:Y:S01]  /*6090*/  MOV R0, 0x0 ;  /* 0x0000000000007802 */ /* 0x000fe20000000f00 */
[----:B------:R-:W-:Y:S01]  /*60a0*/  ULDC.64 UR4, c[0x4][0xa8] ;  /* 0x01002a0000047ab9 */ /* 0x000fe20000000a00 */
[----:B------:R-:W-:Y:S01]  /*60b0*/  ULDC.64 UR6, c[0x4][0xb0] ;  /* 0x01002c0000067ab9 */ /* 0x000fe20000000a00 */
[----:B------:R-:W-:Y:S01]  /*60c0*/  IMAD.U32 R4, RZ, RZ, UR4 ;  /* 0x00000004ff047e24 */ /* 0x000fe2000f8e00ff */
[----:B0-----:R0:W1:Y:S01]  /*60d0*/  LDC.64 R14, c[0x4][R0] ;  /* 0x01000000000e7b82 */ /* 0x0010620000000a00 */
        /* <DEDUP_REMOVED lines=10> */
[----:B-1---5:R-:W-:Y:S05]  /*6180*/  CALL.ABS.NOINC R14 ;  /* 0x000000000e007343 */ /* 0x022fea0003c00000 */
.L_x_467:
[----:B------:R-:W-:Y:S05]  /*6190*/  BSYNC B6 ;  /* 0x0000000000067941 */ /* 0x000fea0003800000 */
.L_x_466:
[----:B------:R-:W-:Y:S02]  /*61a0*/  ULDC UR4, c[0x0][0x3f4] ;  /* 0x0000fd0000047ab9 */ /* 0x000fe40000000800 */
[----:B------:R-:W-:-:S13]  /*61b0*/  ISETP.LT.AND P0, PT, RZ, UR4, PT ;  /* 0x00000004ff007c0c */ /* 0x000fda000bf01270 */
[----:B------:R-:W-:Y:S05]  /*61c0*/  @P0 BRA `(.L_x_468) ;  /* 0x0000000000400947 */ /* 0x000fea0003800000 */
[----:B------:R-:W2:Y:S02]  /*61d0*/  LDL R20, [R1+0x64] ;  /* 0x0000640001147983 */ /* 0x000ea40000100800 */
[----:B--2---:R-:W-:-:S04]  /*61e0*/  LEA.HI R0, R20, R20, RZ, 0x1 ;  /* 0x0000001414007211 */ /* 0x004fc800078f08ff */
[----:B------:R-:W-:-:S05]  /*61f0*/  LOP3.LUT R0, R0, 0xfffffffe, RZ, 0xc0, !PT ;  /* 0xfffffffe00007812 */ /* 0x000fca00078ec0ff */
[----:B------:R-:W-:-:S05]  /*6200*/  IMAD.IADD R0, R20, 0x1, -R0 ;  /* 0x0000000114007824 */ /* 0x000fca00078e0a00 */
[----:B------:R-:W-:-:S04]  /*6210*/  SHF.L.U32 R3, R0, 0x1f, RZ ;  /* 0x0000001f00037819 */ /* 0x000fc800000006ff */
[----:B------:R1:W2:Y:S03]  /*6220*/  SYNCS.PHASECHK.TRANS64.TRYWAIT P0, [R2+URZ+0x30800], R3 ;  /* 0x03080003020075a7 */ /* 0x0002a6000800017f */
[----:B--2---:R-:W-:Y:S05]  /*6230*/  @!P0 NANOSLEEP.SYNCS 0x989680 ;  /* 0x009896800000895d */ /* 0x004fea0003900000 */
[----:B------:R-:W2:Y:S01]  /*6240*/  @!P0 SYNCS.PHASECHK.TRANS64 P0, [R2+URZ+0x30800], R3 ;  /* 0x03080003020085a7 */ /* 0x000ea2000800007f */
[----:B------:R-:W-:Y:S04]  /*6250*/  BSSY B0, `(.L_x_469) ;  /* 0x0000006000007945 */ /* 0x000fe80003800000 */
[----:B--2---:R-:W-:Y:S05]  /*6260*/  @P0 BRA `(.L_x_470) ;  /* 0x0000000000100947 */ /* 0x004fea0003800000 */
.L_x_471:
[----:B--2---:R2:W3:Y:S02]  /*6270*/  SYNCS.PHASECHK.TRANS64.TRYWAIT P0, [R2+URZ+0x30800], R3 ;  /* 0x03080003020075a7 */ /* 0x0044e4000800017f */
[----:B---3--:R-:W-:Y:S05]  /*6280*/  @!P0 NANOSLEEP.SYNCS 0x989680 ;  /* 0x009896800000895d */ /* 0x008fea0003900000 */
[----:B------:R-:W3:Y:S02]  /*6290*/  @!P0 SYNCS.PHASECHK.TRANS64 P0, [R2+URZ+0x30800], R3 ;  /* 0x03080003020085a7 */ /* 0x000ee4000800007f */
[----:B---3--:R-:W-:Y:S05]  /*62a0*/  @!P0 BRA `(.L_x_471) ;  /* 0xfffffffc00f08947 */ /* 0x008fea000383ffff */
.L_x_470:
[----:B------:R-:W-:Y:S05]  /*62b0*/  BSYNC B0 ;  /* 0x0000000000007941 */ /* 0x000fea0003800000 */
.L_x_469:
[----:B------:R-:W-:Y:S05]  /*62c0*/  BRA `(.L_x_472) ;  /* 0x0000002000f87947 */ /* 0x000fea0003800000 */
.L_x_468:
[----:B-----5:R-:W-:Y:S01]  /*62d0*/  SHF.R.S32.HI R0, RZ, 0x1f, R25 ;  /* 0x0000001fff007819 */ /* 0x020fe20000011419 */
[----:B------:R-:W-:Y:S01]  /*62e0*/  VIADD R3, R2, 0xc400 ;  /* 0x0000c40002037836 */ /* 0x000fe20000000000 */
[----:B------:R-:W-:Y:S01]  /*62f0*/  ULDC.64 UR4, c[0x0][0x3f8] ;  /* 0x0000fe0000047ab9 */ /* 0x000fe20000000a00 */
[----:B------:R-:W-:Y:S01]  /*6300*/  ULDC.64 UR6, c[0x0][0x408] ;  /* 0x0001020000067ab9 */ /* 0x000fe20000000a00 */
[----:B------:R-:W-:Y:S01]  /*6310*/  IMAD.WIDE.U32 R4, R25, UR4, RZ ;  /* 0x0000000419047c25 */ /* 0x000fe2000f8e00ff */
[----:B------:R-:W-:Y:S01]  /*6320*/  BSSY B6, `(.L_x_473) ;  /* 0x0000020000067945 */ /* 0x000fe20003800000 */
[----:B------:R-:W-:Y:S02]  /*6330*/  LOP3.LUT P0, RZ, R3, 0x3ff, RZ, 0xc0, !PT ;  /* 0x000003ff03ff7812 */ /* 0x000fe4000780c0ff */
[C---:B0-----:R-:W-:Y:S02]  /*6340*/  IMAD R6, R0.reuse, UR4, RZ ;  /* 0x0000000400067c24 */ /* 0x041fe4000f8e02ff */
[----:B------:R-:W-:-:S02]  /*6350*/  IMAD R0, R0, UR6, RZ ;  /* 0x0000000600007c24 */ /* 0x000fc4000f8e02ff */
[C---:B------:R-:W-:Y:S01]  /*6360*/  IMAD R3, R25.reuse, UR5, R6 ;  /* 0x0000000519037c24 */ /* 0x040fe2000f8e0206 */
[----:B------:R-:W-:Y:S01]  /*6370*/  ULDC.64 UR4, c[0x0][0x3e8] ;  /* 0x0000fa0000047ab9 */ /* 0x000fe20000000a00 */
[----:B------:R-:W-:-:S04]  /*6380*/  IMAD.WIDE.U32 R6, R25, UR6, RZ ;  /* 0x0000000619067c25 */ /* 0x000fc8000f8e00ff */
[----:B------:R-:W-:Y:S01]  /*6390*/  IMAD R9, R25, UR7, R0 ;  /* 0x0000000719097c24 */ /* 0x000fe2000f8e0200 */
[----:B------:R-:W-:Y:S01]  /*63a0*/  ULDC.64 UR6, c[0x0][0x400] ;  /* 0x0001000000067ab9 */ /* 0x000fe20000000a00 */
[----:B------:R-:W-:Y:S01]  /*63b0*/  IMAD.IADD R5, R3, 0x1, R5 ;  /* 0x0000000103057824 */ /* 0x000fe200078e0205 */
[----:B------:R-:W-:Y:S01]  /*63c0*/  LEA R25, P1, R4, UR4, 0x1 ;  /* 0x0000000404197c11 */ /* 0x000fe2000f8208ff */
[----:B------:R-:W-:Y:S01]  /*63d0*/  IMAD.IADD R3, R9, 0x1, R7 ;  /* 0x0000000109037824 */ /* 0x000fe200078e0207 */
[----:B------:R-:W-:Y:S02]  /*63e0*/  LEA R27, P2, R6, UR6, 0x1 ;  /* 0x00000006061b7c11 */ /* 0x000fe4000f8408ff */
[----:B------:R-:W-:Y:S02]  /*63f0*/  LEA.HI.X R26, R4, UR5, R5, 0x1, P1 ;  /* 0x00000005041a7c11 */ /* 0x000fe400088f0c05 */
[----:B------:R-:W-:Y:S01]  /*6400*/  LEA.HI.X R28, R6, UR7, R3, 0x1, P2 ;  /* 0x00000007061c7c11 */ /* 0x000fe200090f0c03 */
[----:B------:R-:W-:Y:S08]  /*6410*/  @!P0 BRA `(.L_x_474) ;  /* 0x0000000000408947 */ /* 0x000ff00003800000 */
        /* <DEDUP_REMOVED lines=16> */
.L_x_474:
[----:B------:R-:W-:Y:S05]  /*6520*/  BSYNC B6 ;  /* 0x0000000000067941 */ /* 0x000fea0003800000 */
.L_x_473:
[----:B------:R-:W-:Y:S01]  /*6530*/  ULDC.U8 UR4, c[0x0][0x410] ;  /* 0x0001040000047ab9 */ /* 0x000fe20000000000 */
[----:B------:R-:W-:Y:S01]  /*6540*/  BSSY B0, `(.L_x_475) ;  /* 0x000020e000007945 */ /* 0x000fe20003800000 */
[----:B------:R-:W-:Y:S01]  /*6550*/  ISETP.NE.AND P0, PT, RZ, UR4, PT ;  /* 0x00000004ff007c0c */ /* 0x000fe2000bf05270 */
[----:B------:R-:W-:-:S12]  /*6560*/  IMAD R4, R33, 0xc0, R18 ;  /* 0x000000c021047824 */ /* 0x000fd800078e0212 */
[----:B------:R-:W-:Y:S05]  /*6570*/  @!P0 BRA `(.L_x_476) ;  /* 0x0000001000248947 */ /* 0x000fea0003800000 */
[----:B------:R-:W-:-:S03]  /*6580*/  UMOV UR4, 0xffffffff ;  /* 0xffffffff00047882 */ /* 0x000fc60000000000 */
[----:B------:R-:W-:Y:S05]  /*6590*/  BRA.DIV UR4, `(.L_x_477) ;  /* 0x0000011e04187947 */ /* 0x000fea000b800000 */
[----:B------:R0:W1:Y:S04]  /*65a0*/  SHFL.IDX PT, R3, R26, RZ, 0x1c1f ;  /* 0x001c1fff1a037589 */ /* 0x00006800000e0000 */
[----:B------:R0:W2:Y:S04]  /*65b0*/  SHFL.IDX PT, R0, R25, RZ, 0x1c1f ;  /* 0x001c1fff19007589 */ /* 0x0000a800000e0000 */
[----:B------:R0:W3:Y:S04]  /*65c0*/  SHFL.IDX PT, R5, R28, RZ, 0x1c1f ;  /* 0x001c1fff1c057589 */ /* 0x0000e800000e0000 */
[----:B------:R0:W4:Y:S02]  /*65d0*/  SHFL.IDX PT, R14, R27, RZ, 0x1c1f ;  /* 0x001c1fff1b0e7589 */ /* 0x00012400000e0000 */
.L_x_685:
[----:B------:R-:W5:Y:S01]  /*65e0*/  LDL R7, [R1+0x64] ;  /* 0x0000640001077983 */ /* 0x000f620000100800 */
[----:B------:R-:W-:-:S03]  /*65f0*/  ULDC UR4, c[0x0][0x448] ;  /* 0x0001120000047ab9 */ /* 0x000fc60000000800 */
[----:B0-----:R-:W2:Y:S01]  /*6600*/  LDL R28, [R1+0x34] ;  /* 0x00003400011c7983 */ /* 0x001ea20000100800 */
[----:B------:R-:W-:Y:S01]  /*6610*/  IMAD R26, R24, UR4, RZ ;  /* 0x00000004181a7c24 */ /* 0x000fe2000f8e02ff */
[----:B------:R-:W-:Y:S01]  /*6620*/  BSSY B1, `(.L_x_478) ;  /* 0x0000024000017945 */ /* 0x000fe20003800000 */
[----:B------:R-:W-:Y:S02]  /*6630*/  CS2R R8, SRZ ;  /* 0x0000000000087805 */ /* 0x000fe4000001ff00 */
[----:B------:R-:W-:Y:S02]  /*6640*/  CS2R R10, SRZ ;  /* 0x00000000000a7805 */ /* 0x000fe4000001ff00 */
[----:B------:R-:W-:Y:S02]  /*6650*/  CS2R R12, SRZ ;  /* 0x00000000000c7805 */ /* 0x000fe4000001ff00 */
[----:B------:R-:W-:Y:S02]  /*6660*/  ISETP.GE.AND P0, PT, R4, R26, PT ;  /* 0x0000001a0400720c */ /* 0x000fe40003f06270 */
[----:B-----5:R-:W-:-:S04]  /*6670*/  LEA.HI R6, R7, R7, RZ, 0x1 ;  /* 0x0000000707067211 */ /* 0x020fc800078f08ff */
[----:B------:R-:W-:Y:S01]  /*6680*/  LOP3.LUT R6, R6, 0xfffffffe, RZ, 0xc0, !PT ;  /* 0xfffffffe06067812 */ /* 0x000fe200078ec0ff */
[----:B--2---:R-:W-:-:S04]  /*6690*/  IMAD.SHL.U32 R4, R28, 0x40, RZ ;  /* 0x000000401c047824 */ /* 0x004fc800078e00ff */
[----:B------:R-:W-:Y:S01]  /*66a0*/  IMAD.IADD R27, R7, 0x1, -R6 ;  /* 0x00000001071b7824 */ /* 0x000fe200078e0a06 */
[----:B------:R-:W-:Y:S02]  /*66b0*/  CS2R R6, SRZ ;  /* 0x0000000000067805 */ /* 0x000fe4000001ff00 */
[----:B------:R-:W-:Y:S02]  /*66c0*/  LOP3.LUT R31, R4, 0x1c0, RZ, 0xc0, !PT ;  /* 0x000001c0041f7812 */ /* 0x000fe400078ec0ff */
[----:B------:R-:W-:Y:S01]  /*66d0*/  SHF.L.U32 R27, R27, 0x1f, RZ ;  /* 0x0000001f1b1b7819 */ /* 0x000fe200000006ff */
[----:B------:R-:W-:Y:S06]  /*66e0*/  @P0 BRA `(.L_x_479) ;  /* 0x00000000005c0947 */ /* 0x000fec0003800000 */
[----:B------:R-:W-:Y:S01]  /*66f0*/  ULDC UR4, c[0x0][0x3f4] ;  /* 0x0000fd0000047ab9 */ /* 0x000fe20000000800 */
[----:B------:R-:W-:Y:S01]  /*6700*/  IMAD.SHL.U32 R9, R154, 0x2, RZ ;  /* 0x000000029a097824 */ /* 0x000fe200078e00ff */
[----:B------:R-:W-:Y:S01]  /*6710*/  ISETP.GE.AND P2, PT, R22, UR4, PT ;  /* 0x0000000416007c0c */ /* 0x000fe2000bf46270 */
[----:B------:R-:W-:Y:S01]  /*6720*/  IMAD.MOV.U32 R6, RZ, RZ, R0 ;  /* 0x000000ffff067224 */ /* 0x000fe200078e0000 */
[----:B------:R-:W-:Y:S01]  /*6730*/  ISETP.GE.AND P3, PT, R154, UR4, PT ;  /* 0x000000049a007c0c */ /* 0x000fe2000bf66270 */
[----:B-1----:R-:W-:Y:S01]  /*6740*/  IMAD.MOV.U32 R7, RZ, RZ, R3 ;  /* 0x000000ffff077224 */ /* 0x002fe200078e0003 */
[----:B------:R-:W-:Y:S01]  /*6750*/  SHF.R.S32.HI R13, RZ, 0x1f, R154 ;  /* 0x0000001fff0d7819 */ /* 0x000fe2000001149a */
[----:B---3--:R-:W-:Y:S01]  /*6760*/  IMAD.MOV.U32 R15, RZ, RZ, R5 ;  /* 0x000000ffff0f7224 */ /* 0x008fe200078e0005 */
[----:B------:R-:W-:-:S07]  /*6770*/  CS2R R10, SRZ ;  /* 0x00000000000a7805 */ /* 0x000fce000001ff00 */
[----:B------:R-:W-:Y:S01]  /*6780*/  @!P2 IMAD.WIDE R20, R22, 0x2, R6 ;  /* 0x000000021614a825 */ /* 0x000fe200078e0206 */
[----:B------:R-:W-:Y:S02]  /*6790*/  SHF.L.U64.HI R6, R154, 0x1, R13 ;  /* 0x000000019a067819 */ /* 0x000fe4000001020d */
[-C--:B------:R-:W-:Y:S02]  /*67a0*/  @!P3 IADD3 R24, P0, R0, R9.reuse, RZ ;  /* 0x000000090018b210 */ /* 0x080fe40007f1e0ff */
[----:B----4-:R-:W-:Y:S02]  /*67b0*/  @!P3 IADD3 R4, P1, R14, R9, RZ ;  /* 0x000000090e04b210 */ /* 0x010fe40007f3e0ff */
[----:B------:R-:W-:Y:S02]  /*67c0*/  CS2R R8, SRZ ;  /* 0x0000000000087805 */ /* 0x000fe4000001ff00 */
[----:B------:R-:W-:Y:S01]  /*67d0*/  CS2R R12, SRZ ;  /* 0x00000000000c7805 */ /* 0x000fe2000001ff00 */
[--C-:B------:R-:W-:Y:S01]  /*67e0*/  @!P3 IMAD.X R25, R3, 0x1, R6.reuse, P0 ;  /* 0x000000010319b824 */ /* 0x100fe200000e0606 */
[----:B------:R0:W5:Y:S01]  /*67f0*/  @!P2 LD.E.64 R10, desc[UR56][R20.64] ;  /* 0x00000038140aa980 */ /* 0x000162000c101b00 */
[----:B------:R-:W-:Y:S01]  /*6800*/  @!P3 IMAD.X R5, R5, 0x1, R6, P1 ;  /* 0x000000010505b824 */ /* 0x000fe200008e0606 */
[----:B------:R-:W-:Y:S01]  /*6810*/  CS2R R6, SRZ ;  /* 0x0000000000067805 */ /* 0x000fe2000001ff00 */
[----:B------:R-:W-:Y:S01]  /*6820*/  @!P2 IMAD.WIDE R14, R22, 0x2, R14 ;  /* 0x00000002160ea825 */ /* 0x000fe200078e020e */
[----:B------:R0:W5:Y:S04]  /*6830*/  @!P3 LD.E.64 R12, desc[UR56][R24.64] ;  /* 0x00000038180cb980 */ /* 0x000168000c101b00 */
[----:B------:R0:W5:Y:S04]  /*6840*/  @!P2 LD.E.64 R8, desc[UR56][R14.64] ;  /* 0x000000380e08a980 */ /* 0x000168000c101b00 */
[----:B------:R0:W5:Y:S02]  /*6850*/  @!P3 LD.E.64 R6, desc[UR56][R4.64] ;  /* 0x000000380406b980 */ /* 0x000164000c101b00 */
.L_x_479:
[----:B------:R-:W-:Y:S05]  /*6860*/  BSYNC B1 ;  /* 0x0000000000017941 */ /* 0x000fea0003800000 */
.L_x_478:
[----:B0--3--:R-:W0:Y:S01]  /*6870*/  S2R R5, SR_TID.X ;  /* 0x0000000000057919 */ /* 0x009e220000002100 */
[----:B------:R-:W2:Y:S01]  /*6880*/  SYNCS.PHASECHK.TRANS64.TRYWAIT P0, [R2+URZ+0x30800], R27 ;  /* 0x0308001b020075a7 */ /* 0x000ea2000800017f */
[----:B------:R-:W-:Y:S01]  /*6890*/  LOP3.LUT R0, R31, 0x18, R16, 0xf8, !PT ;  /* 0x000000181f007812 */ /* 0x000fe200078ef810 */
[----:B------:R-:W-:Y:S01]  /*68a0*/  IMAD R15, R33, -0xc0, R26 ;  /* 0xffffff40210f7824 */ /* 0x000fe200078e021a */
[----:B------:R-:W-:Y:S01]  /*68b0*/  SHF.R.U32.HI R31, RZ, 0x3, R31 ;  /* 0x00000003ff1f7819 */ /* 0x000fe2000001161f */
[----:B-----5:R-:W-:Y:S01]  /*68c0*/  IMAD.MOV.U32 R4, RZ, RZ, R13 ;  /* 0x000000ffff047224 */ /* 0x020fe200078e000d */
[--C-:B------:R-:W-:Y:S01]  /*68d0*/  SHF.R.U64 R35, R10, 0x10, R11.reuse ;  /* 0x000000100a237819 */ /* 0x100fe2000000120b */
[----:B----4-:R-:W-:Y:S01]  /*68e0*/  IMAD.MOV.U32 R14, RZ, RZ, R10 ;  /* 0x000000ffff0e7224 */ /* 0x010fe200078e000a */
[----:B------:R-:W-:Y:S01]  /*68f0*/  LOP3.LUT R26, R0, R31, RZ, 0x3c, !PT ;  /* 0x0000001f001a7212 */ /* 0x000fe200078e3cff */
[--C-:B------:R-:W-:Y:S01]  /*6900*/  IMAD.MOV.U32 R0, RZ, RZ, R11.reuse ;  /* 0x000000ffff007224 */ /* 0x100fe200078e000b */
[----:B------:R-:W-:Y:S01]  /*6910*/  SHF.R.U32.HI R33, RZ, 0x10, R11 ;  /* 0x00000010ff217819 */ /* 0x000fe2000001160b */
[----:B-1----:R-:W-:Y:S01]  /*6920*/  IMAD.MOV.U32 R3, RZ, RZ, R12 ;  /* 0x000000ffff037224 */ /* 0x002fe200078e000c */
[--C-:B------:R-:W-:Y:S01]  /*6930*/  SHF.R.U32.HI R31, RZ, 0x10, R13.reuse ;  /* 0x00000010ff1f7819 */ /* 0x100fe2000001160d */
[----:B------:R-:W-:Y:S01]  /*6940*/  IMAD.MOV.U32 R20, RZ, RZ, R8 ;  /* 0x000000ffff147224 */ /* 0x000fe200078e0008 */
[----:B------:R-:W-:Y:S01]  /*6950*/  SHF.R.U64 R24, R12, 0x10, R13 ;  /* 0x000000100c187819 */ /* 0x000fe2000000120d */
[----:B------:R-:W-:Y:S01]  /*6960*/  BSSY B1, `(.L_x_480) ;  /* 0x0000019000017945 */ /* 0x000fe20003800000 */
[--C-:B------:R-:W-:Y:S01]  /*6970*/  SHF.R.U64 R25, R8, 0x10, R9.reuse ;  /* 0x0000001008197819 */ /* 0x100fe20000001209 */
[----:B------:R-:W-:Y:S01]  /*6980*/  IMAD.MOV.U32 R12, RZ, RZ, R9 ;  /* 0x000000ffff0c7224 */ /* 0x000fe200078e0009 */
[----:B------:R-:W-:Y:S01]  /*6990*/  VIMNMX R15, R15, 0xc0, PT ;  /* 0x000000c00f0f7848 */ /* 0x000fe20003fe0100 */
[----:B------:R-:W-:Y:S01]  /*69a0*/  IMAD.MOV.U32 R10, RZ, RZ, R7 ;  /* 0x000000ffff0a7224 */ /* 0x000fe200078e0007 */
[----:B------:R-:W-:Y:S01]  /*69b0*/  SHF.R.U32.HI R21, RZ, 0x10, R9 ;  /* 0x00000010ff157819 */ /* 0x000fe20000011609 */
[----:B------:R-:W-:Y:S01]  /*69c0*/  IMAD.MOV.U32 R9, RZ, RZ, R6 ;  /* 0x000000ffff097224 */ /* 0x000fe200078e0006 */
[----:B------:R-:W-:-:S02]  /*69d0*/  PRMT R13, R0, 0x5410, R33 ;  /* 0x00005410000d7816 */ /* 0x000fc40000000021 */
[----:B------:R-:W-:Y:S02]  /*69e0*/  PRMT R8, R4, 0x5410, R31 ;  /* 0x0000541004087816 */ /* 0x000fe4000000001f */
[----:B------:R-:W-:Y:S02]  /*69f0*/  SHF.R.U64 R6, R6, 0x10, R7 ;  /* 0x0000001006067819 */ /* 0x000fe40000001207 */
[----:B------:R-:W-:Y:S02]  /*6a00*/  PRMT R14, R14, 0x5410, R35 ;  /* 0x000054100e0e7816 */ /* 0x000fe40000000023 */
[----:B------:R-:W-:Y:S01]  /*6a10*/  LOP3.LUT P2, RZ, R28, 0x4, RZ, 0xc0, !PT ;  /* 0x000000041cff7812 */ /* 0x000fe2000784c0ff */
[----:B0-----:R-:W-:Y:S01]  /*6a20*/  VIADD R5, R5, 0xffffff80 ;  /* 0xffffff8005057836 */ /* 0x001fe20000000000 */
[----:B------:R-:W-:Y:S02]  /*6a30*/  ISETP.GE.AND P1, PT, R18, R15, PT ;  /* 0x0000000f1200720c */ /* 0x000fe40003f26270 */
[----:B------:R-:W-:-:S02]  /*6a40*/  PRMT R3, R3, 0x5410, R24 ;  /* 0x0000541003037816 */ /* 0x000fc40000000018 */
[----:B------:R-:W-:Y:S02]  /*6a50*/  SHF.R.S32.HI R30, RZ, 0x1f, R5 ;  /* 0x0000001fff1e7819 */ /* 0x000fe40000011405 */
[----:B------:R-:W-:Y:S02]  /*6a60*/  PRMT R20, R20, 0x5410, R25 ;  /* 0x0000541014147816 */ /* 0x000fe40000000019 */
[----:B------:R-:W-:Y:S02]  /*6a70*/  LEA.HI R30, R30, R5, RZ, 0x5 ;  /* 0x000000051e1e7211 */ /* 0x000fe400078f28ff */
[----:B------:R-:W-:Y:S02]  /*6a80*/  SHF.R.U32.HI R5, RZ, 0x10, R7 ;  /* 0x00000010ff057819 */ /* 0x000fe40000011607 */
[----:B------:R-:W-:-:S05]  /*6a90*/  SHF.R.S32.HI R30, RZ, 0x5, R30 ;  /* 0x00000005ff1e7819 */ /* 0x000fca000001141e */
[----:B------:R-:W-:-:S04]  /*6aa0*/  IMAD R11, R30, 0x200, R26 ;  /* 0x000002001e0b7824 */ /* 0x000fc800078e021a */
[----:B------:R-:W-:-:S04]  /*6ab0*/  IMAD R11, R11, 0x2, R2 ;  /* 0x000000020b0b7824 */ /* 0x000fc800078e0202 */
[C---:B------:R-:W-:Y:S01]  /*6ac0*/  VIADD R4, R11.reuse, 0xc400 ;  /* 0x0000c4000b047836 */ /* 0x040fe20000000000 */
[----:B------:R-:W-:Y:S01]  /*6ad0*/  IADD3 R0, R11, 0xc440, RZ ;  /* 0x0000c4400b007810 */ /* 0x000fe20007ffe0ff */
[----:B--2---:R-:W-:Y:S06]  /*6ae0*/  @!P0 BRA `(.L_x_481) ;  /* 0x0000011800348947 */ /* 0x004fec0003800000 */
.L_x_686:
[----:B------:R-:W-:Y:S05]  /*6af0*/  BSYNC B1 ;  /* 0x0000000000017941 */ /* 0x000fea0003800000 */
.L_x_480:
[----:B------:R-:W-:Y:S01]  /*6b00*/  BSSY B1, `(.L_x_482) ;  /* 0x0000059000017945 */ /* 0x000fe20003800000 */
[----:B------:R-:W-:Y:S01]  /*6b10*/  PRMT R12, R12, 0x5410, R21 ;  /* 0x000054100c0c7816 */ /* 0x000fe20000000015 */
[----:B------:R-:W-:Y:S01]  /*6b20*/  @P2 VIADD R0, R4, 0xffffffc0 ;  /* 0xffffffc004002836 */ /* 0x000fe20000000000 */
[----:B------:R-:W-:Y:S02]  /*6b30*/  PRMT R9, R9, 0x5410, R6 ;  /* 0x0000541009097816 */ /* 0x000fe40000000006 */
[----:B------:R-:W-:Y:S01]  /*6b40*/  PRMT R10, R10, 0x5410, R5 ;  /* 0x000054100a0a7816 */ /* 0x000fe20000000005 */
[----:B------:R-:W-:Y:S06]  /*6b50*/  @P1 BRA `(.L_x_483) ;  /* 0x00000004004c1947 */ /* 0x000fec0003800000 */
[----:B------:R-:W1:Y:S01]  /*6b60*/  LDC R5, c[0x0][0x3f4] ;  /* 0x0000fd00ff057b82 */ /* 0x000e620000000800 */
[----:B------:R-:W-:Y:S01]  /*6b70*/  BSSY B2, `(.L_x_484) ;  /* 0x000002a000027945 */ /* 0x000fe20003800000 */
[-C--:B-1----:R-:W-:Y:S02]  /*6b80*/  ISETP.GE.AND P0, PT, R22, R5.reuse, PT ;  /* 0x000000051600720c */ /* 0x082fe40003f06270 */
[----:B------:R-:W-:-:S11]  /*6b90*/  ISETP.GE.AND P1, PT, R154, R5, PT ;  /* 0x000000059a00720c */ /* 0x000fd60003f26270 */
[----:B------:R-:W-:Y:S05]  /*6ba0*/  @P0 BRA `(.L_x_485) ;  /* 0x0000000000980947 */ /* 0x000fea0003800000 */
[----:B------:R-:W1:Y:S01]  /*6bb0*/  LDS.128 R4, [R11+0xc400] ;  /* 0x00c400000b047984 */ /* 0x000e620000000c00 */
[----:B------:R-:W-:Y:S01]  /*6bc0*/  IMAD.U32 R30, R20, 0x10000, RZ ;  /* 0x00010000141e7824 */ /* 0x000fe200078e00ff */
[C---:B------:R-:W-:Y:S01]  /*6bd0*/  LOP3.LUT R28, R14.reuse, 0xffff0000, RZ, 0xc0, !PT ;  /* 0xffff00000e1c7812 */ /* 0x040fe200078ec0ff */
[----:B0-----:R-:W-:Y:S01]  /*6be0*/  IMAD.U32 R27, R14, 0x10000, RZ ;  /* 0x000100000e1b7824 */ /* 0x001fe200078e00ff */
[----:B------:R-:W-:Y:S01]  /*6bf0*/  LOP3.LUT R31, R20, 0xffff0000, RZ, 0xc0, !PT ;  /* 0xffff0000141f7812 */ /* 0x000fe200078ec0ff */
[C---:B-1----:R-:W-:Y:S01]  /*6c00*/  IMAD.U32 R21, R4.reuse, 0x10000, RZ ;  /* 0x0001000004157824 */ /* 0x042fe200078e00ff */
[----:B------:R-:W-:Y:S01]  /*6c10*/  LOP3.LUT R4, R4, 0xffff0000, RZ, 0xc0, !PT ;  /* 0xffff000004047812 */ /* 0x000fe200078ec0ff */
[C---:B------:R-:W-:Y:S01]  /*6c20*/  IMAD.U32 R24, R5.reuse, 0x10000, RZ ;  /* 0x0001000005187824 */ /* 0x040fe200078e00ff */
[----:B------:R-:W-:Y:S01]  /*6c30*/  LOP3.LUT R5, R5, 0xffff0000, RZ, 0xc0, !PT ;  /* 0xffff000005057812 */ /* 0x000fe200078ec0ff */
[C---:B------:R-:W-:Y:S01]  /*6c40*/  IMAD.U32 R25, R6.reuse, 0x10000, RZ ;  /* 0x0001000006197824 */ /* 0x040fe200078e00ff */
[----:B------:R-:W-:Y:S01]  /*6c50*/  LOP3.LUT R6, R6, 0xffff0000, RZ, 0xc0, !PT ;  /* 0xffff000006067812 */ /* 0x000fe200078ec0ff */
[C---:B------:R-:W-:Y:S01]  /*6c60*/  FMUL.FTZ R32, R4.reuse, R30 ;  /* 0x0000001e04207220 */ /* 0x040fe20000410000 */
[----:B------:R-:W-:Y:S01]  /*6c70*/  FMUL.FTZ R33, R4, R27 ;  /* 0x0000001b04217220 */ /* 0x000fe20000410000 */
[----:B------:R-:W-:-:S02]  /*6c80*/  IMAD.U32 R26, R7, 0x10000, RZ ;  /* 0x00010000071a7824 */ /* 0x000fc400078e00ff */
[----:B------:R-:W-:Y:S01]  /*6c90*/  FMUL.FTZ R35, R5, R31 ;  /* 0x0000001f05237220 */ /* 0x000fe20000410000 */
[----:B------:R-:W-:Y:S01]  /*6ca0*/  FFMA.FTZ R32, R21, R27, -R32 ;  /* 0x0000001b15207223 */ /* 0x000fe20000010820 */
[----:B------:R-:W-:Y:S01]  /*6cb0*/  FMUL.FTZ R37, R5, R28 ;  /* 0x0000001c05257220 */ /* 0x000fe20000410000 */
[----:B------:R-:W-:Y:S01]  /*6cc0*/  LOP3.LUT R7, R7, 0xffff0000, RZ, 0xc0, !PT ;  /* 0xffff000007077812 */ /* 0x000fe200078ec0ff */
[----:B------:R-:W-:Y:S01]  /*6cd0*/  FFMA.FTZ R33, R21, R30, R33 ;  /* 0x0000001e15217223 */ /* 0x000fe20000010021 */
[C---:B------:R-:W-:Y:S01]  /*6ce0*/  LOP3.LUT R27, R12.reuse, 0xffff0000, RZ, 0xc0, !PT ;  /* 0xffff00000c1b7812 */ /* 0x040fe200078ec0ff */
[----:B------:R-:W-:Y:S01]  /*6cf0*/  IMAD.U32 R21, R12, 0x10000, RZ ;  /* 0x000100000c157824 */ /* 0x000fe200078e00ff */
[C---:B------:R-:W-:Y:S01]  /*6d00*/  LOP3.LUT R5, R13.reuse, 0xffff0000, RZ, 0xc0, !PT ;  /* 0xffff00000d057812 */ /* 0x040fe200078ec0ff */
[----:B------:R-:W-:Y:S02]  /*6d10*/  IMAD.U32 R4, R13, 0x10000, RZ ;  /* 0x000100000d047824 */ /* 0x000fe400078e00ff */
[C---:B------:R-:W-:Y:S01]  /*6d20*/  FFMA.FTZ R35, R24.reuse, R28, -R35 ;  /* 0x0000001c18237223 */ /* 0x040fe20000010823 */
[----:B------:R-:W-:Y:S01]  /*6d30*/  FFMA.FTZ R24, R24, R31, R37 ;  /* 0x0000001f18187223 */ /* 0x000fe20000010025 */
[C---:B------:R-:W-:Y:S01]  /*6d40*/  FMUL.FTZ R28, R6.reuse, R21 ;  /* 0x00000015061c7220 */ /* 0x040fe20000410000 */
[-C--:B------:R-:W-:Y:S01]  /*6d50*/  FMUL.FTZ R30, R6, R4.reuse ;  /* 0x00000004061e7220 */ /* 0x080fe20000410000 */
        /* <DEDUP_REMOVED lines=8> */
[----:B------:R-:W-:Y:S02]  /*6de0*/  F2FP.BF16.F32.PACK_AB R6, R21, R6 ;  /* 0x000000061506723e */ /* 0x000fe400000010ff */
[----:B------:R-:W-:-:S05]  /*6df0*/  F2FP.BF16.F32.PACK_AB R7, R34, R7 ;  /* 0x000000072207723e */ /* 0x000fca00000010ff */
[----:B------:R1:W-:Y:S02]  /*6e00*/  STS.128 [R11+0xc400], R4 ;  /* 0x00c400040b007388 */ /* 0x0003e40000000c00 */
.L_x_485:
[----:B------:R-:W-:Y:S05]  /*6e10*/  BSYNC B2 ;  /* 0x0000000000027941 */ /* 0x000fea0003800000 */
.L_x_484:
[----:B------:R-:W-:Y:S05]  /*6e20*/  @P1 BRA `(.L_x_483) ;  /* 0x0000000000981947 */ /* 0x000fea0003800000 */
[----:B-1----:R-:W1:Y:S01]  /*6e30*/  LDS.128 R4, [R0] ;  /* 0x0000000000047984 */ /* 0x002e620000000c00 */
        /* <DEDUP_REMOVED lines=36> */
[----:B------:R2:W-:Y:S02]  /*7080*/  STS.128 [R0], R4 ;  /* 0x0000000400007388 */ /* 0x0005e40000000c00 */
.L_x_483:
[----:B------:R-:W-:Y:S05]  /*7090*/  BSYNC B1 ;  /* 0x0000000000017941 */ /* 0x000fea0003800000 */
.L_x_482:
[----:B-12---:R-:W-:-:S05]  /*70a0*/  VIADD R4, R18, 0x60 ;  /* 0x0000006012047836 */ /* 0x006fca0000000000 */
[----:B------:R-:W-:-:S13]  /*70b0*/  ISETP.GE.AND P0, PT, R4, R15, PT ;  /* 0x0000000f0400720c */ /* 0x000fda0003f06270 */
[----:B------:R-:W-:Y:S05]  /*70c0*/  @P0 BRA `(.L_x_486) ;  /* 0x0000001400540947 */ /* 0x000fea0003800000 */
[----:B------:R-:W1:Y:S01]  /*70d0*/  LDC R5, c[0x0][0x3f4] ;  /* 0x0000fd00ff057b82 */ /* 0x000e620000000800 */
[----:B------:R-:W-:Y:S01]  /*70e0*/  BSSY B1, `(.L_x_487) ;  /* 0x000002a000017945 */ /* 0x000fe20003800000 */
[-C--:B-1----:R-:W-:Y:S02]  /*70f0*/  ISETP.GE.AND P0, PT, R22, R5.reuse, PT ;  /* 0x000000051600720c */ /* 0x082fe40003f06270 */
[----:B------:R-:W-:-:S11]  /*7100*/  ISETP.GE.AND P1, PT, R154, R5, PT ;  /* 0x000000059a00720c */ /* 0x000fd60003f26270 */
[----:B------:R-:W-:Y:S05]  /*7110*/  @P0 BRA `(.L_x_488) ;  /* 0x0000000000980947 */ /* 0x000fea0003800000 */
[----:B------:R-:W1:Y:S01]  /*7120*/  LDS.128 R4, [R11+0xf400] ;  /* 0x00f400000b047984 */ /* 0x000e620000000c00 */
[C---:B------:R-:W-:Y:S01]  /*7130*/  IMAD.U32 R31, R20.reuse, 0x10000, RZ ;  /* 0x00010000141f7824 */ /* 0x040fe200078e00ff */
[----:B------:R-:W-:Y:S01]  /*7140*/  LOP3.LUT R33, R20, 0xffff0000, RZ, 0xc0, !PT ;  /* 0xffff000014217812 */ /* 0x000fe200078ec0ff */
[C---:B------:R-:W-:Y:S01]  /*7150*/  IMAD.U32 R25, R14.reuse, 0x10000, RZ ;  /* 0x000100000e197824 */ /* 0x040fe200078e00ff */
[----:B0-----:R-:W-:Y:S02]  /*7160*/  LOP3.LUT R27, R14, 0xffff0000, RZ, 0xc0, !PT ;  /* 0xffff00000e1b7812 */ /* 0x001fe400078ec0ff */
[----:B------:R-:W-:Y:S01]  /*7170*/  LOP3.LUT R30, R12, 0xffff0000, RZ, 0xc0, !PT ;  /* 0xffff00000c1e7812 */ /* 0x000fe200078ec0ff */
[C---:B-1----:R-:W-:Y:S01]  /*7180*/  IMAD.U32 R15, R4.reuse, 0x10000, RZ ;  /* 0x00010000040f7824 */ /* 0x042fe200078e00ff */
[----:B------:R-:W-:Y:S01]  /*7190*/  LOP3.LUT R4, R4, 0xffff0000, RZ, 0xc0, !PT ;  /* 0xffff000004047812 */ /* 0x000fe200078ec0ff */
[C---:B------:R-:W-:Y:S01]  /*71a0*/  IMAD.U32 R21, R5.reuse, 0x10000, RZ ;  /* 0x0001000005157824 */ /* 0x040fe200078e00ff */
[----:B------:R-:W-:Y:S01]  /*71b0*/  LOP3.LUT R5, R5, 0xffff0000, RZ, 0xc0, !PT ;  /* 0xffff000005057812 */ /* 0x000fe200078ec0ff */
[C---:B------:R-:W-:Y:S01]  /*71c0*/  IMAD.U32 R20, R7.reuse, 0x10000, RZ ;  /* 0x0001000007147824 */ /* 0x040fe200078e00ff */
[----:B------:R-:W-:Y:S01]  /*71d0*/  LOP3.LUT R7, R7, 0xffff0000, RZ, 0xc0, !PT ;  /* 0xffff000007077812 */ /* 0x000fe200078ec0ff */
[-C--:B------:R-:W-:Y:S01]  /*71e0*/  FMUL.FTZ R24, R31, R4.reuse ;  /* 0x000000041f187220 */ /* 0x080fe20000410000 */
[----:B------:R-:W-:Y:S01]  /*71f0*/  FMUL.FTZ R26, R25, R4 ;  /* 0x00000004191a7220 */ /* 0x000fe20000410000 */
[----:B------:R-:W-:Y:S01]  /*7200*/  FMUL.FTZ R28, R33, R5 ;  /* 0x00000005211c7220 */ /* 0x000fe20000410000 */
[----:B------:R-:W-:-:S02]  /*7210*/  IMAD.U32 R14, R6, 0x10000, RZ ;  /* 0x00010000060e7824 */ /* 0x000fc400078e00ff */
[----:B------:R-:W-:Y:S01]  /*7220*/  FFMA.FTZ R4, R25, R15, -R24 ;  /* 0x0000000f19047223 */ /* 0x000fe20000010818 */
[C---:B------:R-:W-:Y:S01]  /*7230*/  FMUL.FTZ R24, R27.reuse, R5 ;  /* 0x000000051b187220 */ /* 0x040fe20000410000 */
[----:B------:R-:W-:Y:S01]  /*7240*/  FFMA.FTZ R5, R27, R21, -R28 ;  /* 0x000000151b057223 */ /* 0x000fe2000001081c */
[----:B------:R-:W-:Y:S01]  /*7250*/  IMAD.U32 R28, R12, 0x10000, RZ ;  /* 0x000100000c1c7824 */ /* 0x000fe200078e00ff */
[----:B------:R-:W-:Y:S01]  /*7260*/  LOP3.LUT R6, R6, 0xffff0000, RZ, 0xc0, !PT ;  /* 0xffff000006067812 */ /* 0x000fe200078ec0ff */
[----:B------:R-:W-:Y:S01]  /*7270*/  FFMA.FTZ R15, R31, R15, R26 ;  /* 0x0000000f1f0f7223 */ /* 0x000fe2000001001a */
[C---:B------:R-:W-:Y:S01]  /*7280*/  LOP3.LUT R12, R13.reuse, 0xffff0000, RZ, 0xc0, !PT ;  /* 0xffff00000d0c7812 */ /* 0x040fe200078ec0ff */
[----:B------:R-:W-:Y:S02]  /*7290*/  IMAD.U32 R26, R13, 0x10000, RZ ;  /* 0x000100000d1a7824 */ /* 0x000fe400078e00ff */
[----:B------:R-:W-:Y:S01]  /*72a0*/  FFMA.FTZ R24, R33, R21, R24 ;  /* 0x0000001521187223 */ /* 0x000fe20000010018 */
[-C--:B------:R-:W-:Y:S01]  /*72b0*/  FMUL.FTZ R25, R30, R7.reuse ;  /* 0x000000071e197220 */ /* 0x080fe20000410000 */
[-C--:B------:R-:W-:Y:S01]  /*72c0*/  FMUL.FTZ R13, R28, R6.reuse ;  /* 0x000000061c0d7220 */ /* 0x080fe20000410000 */
[----:B------:R-:W-:Y:S01]  /*72d0*/  FMUL.FTZ R21, R26, R6 ;  /* 0x000000061a157220 */ /* 0x000fe20000410000 */
[C---:B------:R-:W-:Y:S01]  /*72e0*/  FMUL.FTZ R27, R12.reuse, R7 ;  /* 0x000000070c1b7220 */ /* 0x040fe20000410000 */
[----:B------:R-:W-:Y:S01]  /*72f0*/  FFMA.FTZ R7, R12, R20, -R25 ;  /* 0x000000140c077223 */ /* 0x000fe20000010819 */
[-C--:B------:R-:W-:Y:S01]  /*7300*/  FFMA.FTZ R6, R26, R14.reuse, -R13 ;  /* 0x0000000e1a067223 */ /* 0x080fe2000001080d */
[----:B------:R-:W-:Y:S01]  /*7310*/  FFMA.FTZ R21, R28, R14, R21 ;  /* 0x0000000e1c157223 */ /* 0x000fe20000010015 */
[----:B------:R-:W-:Y:S01]  /*7320*/  FFMA.FTZ R20, R30, R20, R27 ;  /* 0x000000141e147223 */ /* 0x000fe2000001001b */
[----:B------:R-:W-:-:S02]  /*7330*/  F2FP.BF16.F32.PACK_AB R4, R15, R4 ;  /* 0x000000040f04723e */ /* 0x000fc400000010ff */
[----:B------:R-:W-:Y:S02]  /*7340*/  F2FP.BF16.F32.PACK_AB R5, R24, R5 ;  /* 0x000000051805723e */ /* 0x000fe400000010ff */
[----:B------:R-:W-:Y:S02]  /*7350*/  F2FP.BF16.F32.PACK_AB R6, R21, R6 ;  /* 0x000000061506723e */ /* 0x000fe400000010ff */
[----:B------:R-:W-:-:S05]  /*7360*/  F2FP.BF16.F32.PACK_AB R7, R20, R7 ;  /* 0x000000071407723e */ /* 0x000fca00000010ff */
[----:B------:R1:W-:Y:S02]  /*7370*/  STS.128 [R11+0xf400], R4 ;  /* 0x00f400040b007388 */ /* 0x0003e40000000c00 */
.L_x_488:
[----:B------:R-:W-:Y:S05]  /*7380*/  BSYNC B1 ;  /* 0x0000000000017941 */ /* 0x000fea0003800000 */
.L_x_487:
[----:B------:R-:W-:Y:S05]  /*7390*/  @P1 BRA `(.L_x_486) ;  /* 0x0000001000a01947 */ /* 0x000fea0003800000 */
[----:B-1----:R-:W1:Y:S01]  /*73a0*/  LDS.128 R4, [R0+0x3000] ;  /* 0x0030000000047984 */ /* 0x002e620000000c00 */
[C---:B------:R-:W-:Y:S01]  /*73b0*/  IMAD.U32 R21, R9.reuse, 0x10000, RZ ;  /* 0x0001000009157824 */ /* 0x040fe200078e00ff */
[----:B------:R-:W-:Y:S01]  /*73c0*/  LOP3.LUT R26, R9, 0xffff0000, RZ, 0xc0, !PT ;  /* 0xffff0000091a7812 */ /* 0x000fe200078ec0ff */
[C---:B------:R-:W-:Y:S01]  /*73d0*/  IMAD.U32 R15, R3.reuse, 0x10000, RZ ;  /* 0x00010000030f7824 */ /* 0x040fe200078e00ff */
[----:B------:R-:W-:Y:S01]  /*73e0*/  LOP3.LUT R24, R3, 0xffff0000, RZ, 0xc0, !PT ;  /* 0xffff000003187812 */ /* 0x000fe200078ec0ff */
[C---:B------:R-:W-:Y:S01]  /*73f0*/  IMAD.U32 R25, R10.reuse, 0x10000, RZ ;  /* 0x000100000a197824 */ /* 0x040fe200078e00ff */
[----:B0-----:R-:W-:Y:S01]  /*7400*/  LOP3.LUT R27, R10, 0xffff0000, RZ, 0xc0, !PT ;  /* 0xffff00000a1b7812 */ /* 0x001fe200078ec0ff */
        /* <DEDUP_REMOVED lines=10> */
[-C--:B------:R-:W-:Y:S01]  /*74b0*/  FFMA.FTZ R4, R15, R11.reuse, -R14 ;  /* 0x0000000b0f047223 */ /* 0x080fe2000001080e */
[----:B------:R-:W-:Y:S01]  /*74c0*/  FFMA.FTZ R11, R21, R11, R20 ;  /* 0x0000000b150b7223 */ /* 0x000fe20000010014 */
[C---:B------:R-:W-:Y:S01]  /*74d0*/  FMUL.FTZ R15, R24.reuse, R5 ;  /* 0x00000005180f7220 */ /* 0x040fe20000410000 */
[----:B------:R-:W-:Y:S01]  /*74e0*/  LOP3.LUT R7, R7, 0xffff0000, RZ, 0xc0, !PT ;  /* 0xffff000007077812 */ /* 0x000fe200078ec0ff */
[----:B------:R-:W-:Y:S01]  /*74f0*/  FFMA.FTZ R5, R24, R12, -R13 ;  /* 0x0000000c18057223 */ /* 0x000fe2000001080d */
[C---:B------:R-:W-:Y:S01]  /*7500*/  LOP3.LUT R21, R8.reuse, 0xffff0000, RZ, 0xc0, !PT ;  /* 0xffff000008157812 */ /* 0x040fe200078ec0ff */
[----:B------:R-:W-:Y:S02]  /*7510*/  IMAD.U32 R13, R8, 0x10000, RZ ;  /* 0x00010000080d7824 */ /* 0x000fe400078e00ff */
[----:B------:R-:W-:Y:S01]  /*7520*/  FMUL.FTZ R8, R25, R6 ;  /* 0x0000000619087220 */ /* 0x000fe20000410000 */
[-C--:B------:R-:W-:Y:S01]  /*7530*/  FMUL.FTZ R14, R27, R7.reuse ;  /* 0x000000071b0e7220 */ /* 0x080fe20000410000 */
[----:B------:R-:W-:Y:S01]  /*7540*/  FFMA.FTZ R12, R26, R12, R15 ;  /* 0x0000000c1a0c7223 */ /* 0x000fe2000001000f */
[----:B------:R-:W-:Y:S01]  /*7550*/  FMUL.FTZ R10, R13, R6 ;  /* 0x000000060d0a7220 */ /* 0x000fe20000410000 */
[----:B------:R-:W-:Y:S01]  /*7560*/  FMUL.FTZ R20, R21, R7 ;  /* 0x0000000715147220 */ /* 0x000fe20000410000 */
[----:B------:R-:W-:Y:S01]  /*7570*/  FFMA.FTZ R6, R13, R3, -R8 ;  /* 0x000000030d067223 */ /* 0x000fe20000010808 */
[----:B------:R-:W-:Y:S01]  /*7580*/  FFMA.FTZ R7, R21, R9, -R14 ;  /* 0x0000000915077223 */ /* 0x000fe2000001080e */
[----:B------:R-:W-:Y:S01]  /*7590*/  FFMA.FTZ R3, R25, R3, R10 ;  /* 0x0000000319037223 */ /* 0x000fe2000001000a */
[----:B------:R-:W-:Y:S01]  /*75a0*/  FFMA.FTZ R20, R27, R9, R20 ;  /* 0x000000091b147223 */ /* 0x000fe20000010014 */
[----:B------:R-:W-:-:S02]  /*75b0*/  F2FP.BF16.F32.PACK_AB R4, R11, R4 ;  /* 0x000000040b04723e */ /* 0x000fc400000010ff */
[----:B------:R-:W-:Y:S02]  /*75c0*/  F2FP.BF16.F32.PACK_AB R5, R12, R5 ;  /* 0x000000050c05723e */ /* 0x000fe400000010ff */
[----:B------:R-:W-:Y:S02]  /*75d0*/  F2FP.BF16.F32.PACK_AB R6, R3, R6 ;  /* 0x000000060306723e */ /* 0x000fe400000010ff */
[----:B------:R-:W-:-:S05]  /*75e0*/  F2FP.BF16.F32.PACK_AB R7, R20, R7 ;  /* 0x000000071407723e */ /* 0x000fca00000010ff */
[----:B------:R2:W-:Y:S01]  /*75f0*/  STS.128 [R0+0x3000], R4 ;  /* 0x0030000400007388 */ /* 0x0005e20000000c00 */
[----:B------:R-:W-:Y:S05]  /*7600*/  BRA `(.L_x_486) ;  /* 0x0000001000047947 */ /* 0x000fea0003800000 */
.L_x_476:
[----:B------:R-:W-:-:S03]  /*7610*/  UMOV UR4, 0xffffffff ;  /* 0xffffffff00047882 */ /* 0x000fc60000000000 */
[----:B------:R-:W-:Y:S05]  /*7620*/  BRA.DIV UR4, `(.L_x_489) ;  /* 0x0000010e04787947 */ /* 0x000fea000b800000 */
[----:B------:R0:W1:Y:S04]  /*7630*/  SHFL.IDX PT, R0, R26, RZ, 0x1c1f ;  /* 0x001c1fff1a007589 */ /* 0x00006800000e0000 */
[----:B------:R0:W2:Y:S04]  /*7640*/  SHFL.IDX PT, R3, R25, RZ, 0x1c1f ;  /* 0x001c1fff19037589 */ /* 0x0000a800000e0000 */
[----:B------:R0:W3:Y:S04]  /*7650*/  SHFL.IDX PT, R20, R28, RZ, 0x1c1f ;  /* 0x001c1fff1c147589 */ /* 0x0000e800000e0000 */
[----:B------:R0:W4:Y:S02]  /*7660*/  SHFL.IDX PT, R14, R27, RZ, 0x1c1f ;  /* 0x001c1fff1b0e7589 */ /* 0x00012400000e0000 */
.L_x_692:
[----:B------:R-:W5:Y:S01]  /*7670*/  LDL R6, [R1+0x64] ;  /* 0x0000640001067983 */ /* 0x000f620000100800 */
[----:B------:R-:W-:Y:S01]  /*7680*/  ULDC UR4, c[0x0][0x448] ;  /* 0x0001120000047ab9 */ /* 0x000fe20000000800 */
[----:B------:R-:W0:Y:S01]  /*7690*/  LDC R13, c[0x0][0x3f4] ;  /* 0x0000fd00ff0d7b82 */ /* 0x000e220000000800 */
[----:B------:R-:W-:Y:S01]  /*76a0*/  IMAD R12, R24, UR4, RZ ;  /* 0x00000004180c7c24 */ /* 0x000fe2000f8e02ff */
[----:B------:R-:W-:Y:S01]  /*76b0*/  BSSY B1, `(.L_x_490) ;  /* 0x0000018000017945 */ /* 0x000fe20003800000 */
[----:B------:R-:W-:Y:S02]  /*76c0*/  CS2R R8, SRZ ;  /* 0x0000000000087805 */ /* 0x000fe4000001ff00 */
[----:B------:R-:W-:Y:S02]  /*76d0*/  CS2R R10, SRZ ;  /* 0x00000000000a7805 */ /* 0x000fe4000001ff00 */
[----:B------:R-:W-:Y:S02]  /*76e0*/  ISETP.GE.AND P0, PT, R4, R12, PT ;  /* 0x0000000c0400720c */ /* 0x000fe40003f06270 */
[----:B-----5:R-:W-:-:S04]  /*76f0*/  LEA.HI R5, R6, R6, RZ, 0x1 ;  /* 0x0000000606057211 */ /* 0x020fc800078f08ff */
[----:B------:R-:W-:-:S05]  /*7700*/  LOP3.LUT R5, R5, 0xfffffffe, RZ, 0xc0, !PT ;  /* 0xfffffffe05057812 */ /* 0x000fca00078ec0ff */
[----:B0-----:R-:W-:Y:S01]  /*7710*/  IMAD.IADD R27, R6, 0x1, -R5 ;  /* 0x00000001061b7824 */ /* 0x001fe200078e0a05 */
[----:B------:R-:W-:Y:S02]  /*7720*/  CS2R R4, SRZ ;  /* 0x0000000000047805 */ /* 0x000fe4000001ff00 */
[----:B------:R-:W-:Y:S02]  /*7730*/  CS2R R6, SRZ ;  /* 0x0000000000067805 */ /* 0x000fe4000001ff00 */
[----:B------:R-:W-:Y:S01]  /*7740*/  SHF.L.U32 R27, R27, 0x1f, RZ ;  /* 0x0000001f1b1b7819 */ /* 0x000fe200000006ff */
[----:B------:R-:W-:Y:S06]  /*7750*/  @P0 BRA `(.L_x_491) ;  /* 0x0000000000340947 */ /* 0x000fec0003800000 */
[----:B------:R-:W-:Y:S01]  /*7760*/  ULDC UR4, c[0x0][0x3f4] ;  /* 0x0000fd0000047ab9 */ /* 0x000fe20000000800 */
[C---:B------:R-:W-:Y:S01]  /*7770*/  IMAD.SHL.U32 R15, R16.reuse, 0x2, RZ ;  /* 0x00000002100f7824 */ /* 0x040fe200078e00ff */
[C---:B------:R-:W-:Y:S02]  /*7780*/  ISETP.GE.AND P2, PT, R16.reuse, UR4, PT ;  /* 0x0000000410007c0c */ /* 0x040fe4000bf46270 */
[----:B------:R-:W-:Y:S02]  /*7790*/  SHF.R.S32.HI R5, RZ, 0x1f, R16 ;  /* 0x0000001fff057819 */ /* 0x000fe40000011410 */
[----:B--2---:R-:W-:Y:S02]  /*77a0*/  IADD3 R24, P0, R3, R15, RZ ;  /* 0x0000000f03187210 */ /* 0x004fe40007f1e0ff */
[----:B------:R-:W-:Y:S02]  /*77b0*/  SHF.L.U64.HI R3, R16, 0x1, R5 ;  /* 0x0000000110037819 */ /* 0x000fe40000010205 */
[----:B------:R-:W-:-:S02]  /*77c0*/  CS2R R4, SRZ ;  /* 0x0000000000047805 */ /* 0x000fc4000001ff00 */
[----:B----4-:R-:W-:Y:S02]  /*77d0*/  IADD3 R14, P1, R14, R15, RZ ;  /* 0x0000000f0e0e7210 */ /* 0x010fe40007f3e0ff */
[----:B-1----:R-:W-:-:S03]  /*77e0*/  IADD3.X R25, R0, R3, RZ, P0, !PT ;  /* 0x0000000300197210 */ /* 0x002fc600007fe4ff */
[----:B---3--:R-:W-:Y:S01]  /*77f0*/  IMAD.X R15, R20, 0x1, R3, P1 ;  /* 0x00000001140f7824 */ /* 0x008fe200008e0603 */
[----:B------:R-:W-:Y:S07]  /*7800*/  @P2 BRA `(.L_x_491) ;  /* 0x0000000000082947 */ /* 0x000fee0003800000 */
[----:B------:R0:W5:Y:S04]  /*7810*/  LD.E.128 R4, desc[UR56][R24.64] ;  /* 0x0000003818047980 */ /* 0x000168000c101d00 */
[----:B------:R0:W5:Y:S02]  /*7820*/  LD.E.128 R8, desc[UR56][R14.64] ;  /* 0x000000380e087980 */ /* 0x000164000c101d00 */
.L_x_491:
[----:B------:R-:W-:Y:S05]  /*7830*/  BSYNC B1 ;  /* 0x0000000000017941 */ /* 0x000fea0003800000 */
.L_x_490:
[----:B------:R-:W4:Y:S01]  /*7840*/  SYNCS.PHASECHK.TRANS64.TRYWAIT P1, [R2+URZ+0x30800], R27 ;  /* 0x0308001b020075a7 */ /* 0x000f22000802017f */
[----:B-1----:R-:W-:Y:S01]  /*7850*/  IMAD R0, R33, -0xc0, R12 ;  /* 0xffffff4021007824 */ /* 0x002fe200078e020c */
[--C-:B-----5:R-:W-:Y:S01]  /*7860*/  SHF.R.U64 R26, R6, 0x10, R7.reuse ;  /* 0x00000010061a7819 */ /* 0x120fe20000001207 */
[----:B--2---:R-:W-:Y:S01]  /*7870*/  IMAD.MOV.U32 R3, RZ, RZ, R6 ;  /* 0x000000ffff037224 */ /* 0x004fe200078e0006 */
[--C-:B0-----:R-:W-:Y:S01]  /*7880*/  SHF.R.U32.HI R25, RZ, 0x10, R7.reuse ;  /* 0x00000010ff197819 */ /* 0x101fe20000011607 */
[----:B---3--:R-:W-:Y:S01]  /*7890*/  IMAD.MOV.U32 R20, RZ, RZ, R7 ;  /* 0x000000ffff147224 */ /* 0x008fe200078e0007 */
[--C-:B------:R-:W-:Y:S01]  /*78a0*/  SHF.R.U64 R7, R8, 0x10, R9.reuse ;  /* 0x0000001008077819 */ /* 0x100fe20000001209 */
[--C-:B------:R-:W-:Y:S01]  /*78b0*/  IMAD.MOV.U32 R15, RZ, RZ, R9.reuse ;  /* 0x000000ffff0f7224 */ /* 0x100fe200078e0009 */
[----:B------:R-:W-:Y:S01]  /*78c0*/  SHF.R.U32.HI R6, RZ, 0x10, R9 ;  /* 0x00000010ff067819 */ /* 0x000fe20000011609 */
[----:B------:R-:W-:Y:S01]  /*78d0*/  IMAD.MOV.U32 R24, RZ, RZ, R4 ;  /* 0x000000ffff187224 */ /* 0x000fe200078e0004 */
[----:B------:R-:W-:Y:S01]  /*78e0*/  VIMNMX R9, R0, 0xc0, PT ;  /* 0x000000c000097848 */ /* 0x000fe20003fe0100 */
[--C-:B----4-:R-:W-:Y:S01]  /*78f0*/  IMAD.MOV.U32 R14, RZ, RZ, R5.reuse ;  /* 0x000000ffff0e7224 */ /* 0x110fe200078e0005 */
[--C-:B------:R-:W-:Y:S01]  /*7900*/  SHF.R.U64 R33, R4, 0x10, R5.reuse ;  /* 0x0000001004217819 */ /* 0x100fe20000001205 */
[----:B------:R-:W-:Y:S01]  /*7910*/  IMAD.MOV.U32 R12, RZ, RZ, R8 ;  /* 0x000000ffff0c7224 */ /* 0x000fe200078e0008 */
[----:B------:R-:W-:Y:S01]  /*7920*/  SHF.R.U32.HI R31, RZ, 0x10, R5 ;  /* 0x00000010ff1f7819 */ /* 0x000fe20000011605 */
[----:B------:R-:W-:Y:S01]  /*7930*/  IMAD.MOV.U32 R21, RZ, RZ, R10 ;  /* 0x000000ffff157224 */ /* 0x000fe200078e000a */
[----:B------:R-:W-:Y:S01]  /*7940*/  ISETP.GE.AND P0, PT, R16, R13, PT ;  /* 0x0000000d1000720c */ /* 0x000fe20003f06270 */
[--C-:B------:R-:W-:Y:S01]  /*7950*/  IMAD.MOV.U32 R0, RZ, RZ, R11.reuse ;  /* 0x000000ffff007224 */ /* 0x100fe200078e000b */
[--C-:B------:R-:W-:Y:S01]  /*7960*/  SHF.R.U64 R4, R10, 0x10, R11.reuse ;  /* 0x000000100a047819 */ /* 0x100fe2000000120b */
[C---:B------:R-:W-:Y:S01]  /*7970*/  VIADD R28, R18.reuse, 0x60 ;  /* 0x00000060121c7836 */ /* 0x040fe20000000000 */
[----:B------:R-:W-:Y:S01]  /*7980*/  SHF.R.U32.HI R5, RZ, 0x10, R11 ;  /* 0x00000010ff057819 */ /* 0x000fe2000001160b */
[----:B------:R-:W-:Y:S01]  /*7990*/  BSSY B1, `(.L_x_492) ;  /* 0x000000c000017945 */ /* 0x000fe20003800000 */
[----:B------:R-:W-:-:S02]  /*79a0*/  ISETP.GE.OR P2, PT, R18, R9, P0 ;  /* 0x000000091200720c */ /* 0x000fc40000746670 */
[----:B------:R-:W-:Y:S02]  /*79b0*/  PRMT R24, R24, 0x5410, R33 ;  /* 0x0000541018187816 */ /* 0x000fe40000000021 */
[----:B------:R-:W-:Y:S02]  /*79c0*/  ISETP.GE.OR P0, PT, R28, R9, P0 ;  /* 0x000000091c00720c */ /* 0x000fe40000706670 */
[----:B------:R-:W-:Y:S02]  /*79d0*/  PRMT R14, R14, 0x5410, R31 ;  /* 0x000054100e0e7816 */ /* 0x000fe4000000001f */
[----:B------:R-:W-:Y:S02]  /*79e0*/  PRMT R3, R3, 0x5410, R26 ;  /* 0x0000541003037816 */ /* 0x000fe4000000001a */
[----:B------:R-:W-:Y:S02]  /*79f0*/  PRMT R20, R20, 0x5410, R25 ;  /* 0x0000541014147816 */ /* 0x000fe40000000019 */
[----:B------:R-:W-:-:S02]  /*7a00*/  PRMT R12, R12, 0x5410, R7 ;  /* 0x000054100c0c7816 */ /* 0x000fc40000000007 */
[----:B------:R-:W-:Y:S02]  /*7a10*/  PRMT R15, R15, 0x5410, R6 ;  /* 0x000054100f0f7816 */ /* 0x000fe40000000006 */
[----:B------:R-:W-:Y:S02]  /*7a20*/  PRMT R21, R21, 0x5410, R4 ;  /* 0x0000541015157816 */ /* 0x000fe40000000004 */
[----:B------:R-:W-:Y:S01]  /*7a30*/  PRMT R0, R0, 0x5410, R5 ;  /* 0x0000541000007816 */ /* 0x000fe20000000005 */
[----:B------:R-:W-:Y:S06]  /*7a40*/  @!P1 BRA `(.L_x_493) ;  /* 0x0000010800e09947 */ /* 0x000fec0003800000 */
.L_x_693:
[----:B------:R-:W-:Y:S05]  /*7a50*/  BSYNC B1 ;  /* 0x0000000000017941 */ /* 0x000fea0003800000 */
.L_x_492:
[----:B------:R-:W-:Y:S04]  /*7a60*/  BSSY B1, `(.L_x_494) ;  /* 0x0000060000017945 */ /* 0x000fe80003800000 */
[----:B------:R-:W-:Y:S05]  /*7a70*/  @P2 BRA `(.L_x_495) ;  /* 0x0000000400782947 */ /* 0x000fea0003800000 */
[----:B------:R-:W2:Y:S01]  /*7a80*/  LDL R4, [R1+0x34] ;  /* 0x0000340001047983 */ /* 0x000ea20000100800 */
[C---:B------:R-:W-:Y:S01]  /*7a90*/  IMAD.U32 R36, R12.reuse, 0x10000, RZ ;  /* 0x000100000c247824 */ /* 0x040fe200078e00ff */
[----:B------:R-:W-:Y:S01]  /*7aa0*/  LOP3.LUT R37, R12, 0xffff0000, RZ, 0xc0, !PT ;  /* 0xffff00000c257812 */ /* 0x000fe200078ec0ff */
[C---:B------:R-:W-:Y:S01]  /*7ab0*/  IMAD.U32 R34, R24.reuse, 0x10000, RZ ;  /* 0x0001000018227824 */ /* 0x040fe200078e00ff */
[----:B------:R-:W1:Y:S01]  /*7ac0*/  S2R R5, SR_TID.X ;  /* 0x0000000000057919 */ /* 0x000e620000002100 */
[----:B------:R-:W-:Y:S01]  /*7ad0*/  LOP3.LUT R35, R24, 0xffff0000, RZ, 0xc0, !PT ;  /* 0xffff000018237812 */ /* 0x000fe200078ec0ff */
[----:B-1----:R-:W-:-:S05]  /*7ae0*/  VIADD R5, R5, 0xffffff80 ;  /* 0xffffff8005057836 */ /* 0x002fca0000000000 */
[----:B------:R-:W-:-:S04]  /*7af0*/  SHF.R.S32.HI R8, RZ, 0x1f, R5 ;  /* 0x0000001fff087819 */ /* 0x000fc80000011405 */
[----:B------:R-:W-:Y:S01]  /*7b00*/  LEA.HI R8, R8, R5, RZ, 0x5 ;  /* 0x0000000508087211 */ /* 0x000fe200078f28ff */
[----:B------:R-:W-:-:S03]  /*7b10*/  IMAD.IADD R5, R16, 0x1, R13 ;  /* 0x0000000110057824 */ /* 0x000fc600078e020d */
[----:B------:R-:W-:Y:S01]  /*7b20*/  SHF.R.S32.HI R8, RZ, 0x5, R8 ;  /* 0x00000005ff087819 */ /* 0x000fe20000011408 */
[----:B--2---:R-:W-:-:S05]  /*7b30*/  IMAD.SHL.U32 R4, R4, 0x40, RZ ;  /* 0x0000004004047824 */ /* 0x004fca00078e00ff */
[----:B------:R-:W-:-:S04]  /*7b40*/  LOP3.LUT R6, R4, 0x1c0, RZ, 0xc0, !PT ;  /* 0x000001c004067812 */ /* 0x000fc800078ec0ff */
[C---:B------:R-:W-:Y:S02]  /*7b50*/  LOP3.LUT R4, R6.reuse, 0x38, R16, 0xf8, !PT ;  /* 0x0000003806047812 */ /* 0x040fe400078ef810 */
[----:B------:R-:W-:Y:S02]  /*7b60*/  SHF.R.U32.HI R7, RZ, 0x3, R6 ;  /* 0x00000003ff077819 */ /* 0x000fe40000011606 */
[----:B------:R-:W-:Y:S02]  /*7b70*/  LOP3.LUT R6, R6, 0x38, R5, 0xf8, !PT ;  /* 0x0000003806067812 */ /* 0x000fe400078ef805 */
[-C--:B------:R-:W-:Y:S02]  /*7b80*/  LOP3.LUT R4, R4, R7.reuse, RZ, 0x3c, !PT ;  /* 0x0000000704047212 */ /* 0x080fe400078e3cff */
[----:B------:R-:W-:-:S03]  /*7b90*/  LOP3.LUT R6, R6, R7, RZ, 0x3c, !PT ;  /* 0x0000000706067212 */ /* 0x000fc600078e3cff */
[C---:B------:R-:W-:Y:S02]  /*7ba0*/  IMAD R5, R8.reuse, 0x200, R4 ;  /* 0x0000020008057824 */ /* 0x040fe400078e0204 */
[----:B------:R-:W-:Y:S02]  /*7bb0*/  IMAD R9, R8, 0x200, R6 ;  /* 0x0000020008097824 */ /* 0x000fe400078e0206 */
[--C-:B------:R-:W-:Y:S02]  /*7bc0*/  IMAD R42, R5, 0x2, R2.reuse ;  /* 0x00000002052a7824 */ /* 0x100fe400078e0202 */
[----:B------:R-:W-:-:S03]  /*7bd0*/  IMAD R44, R9, 0x2, R2 ;  /* 0x00000002092c7824 */ /* 0x000fc600078e0202 */
[----:B------:R-:W1:Y:S04]  /*7be0*/  LDS.128 R4, [R42+0xc400] ;  /* 0x00c400002a047984 */ /* 0x000e680000000c00 */
[----:B------:R-:W2:Y:S01]  /*7bf0*/  LDS.128 R8, [R44+0xc400] ;  /* 0x00c400002c087984 */ /* 0x000ea20000000c00 */
[C---:B-1----:R-:W-:Y:S01]  /*7c00*/  IMAD.U32 R25, R4.reuse, 0x10000, RZ ;  /* 0x0001000004197824 */ /* 0x042fe200078e00ff */
[----:B------:R-:W-:Y:S01]  /*7c10*/  LOP3.LUT R4, R4, 0xffff0000, RZ, 0xc0, !PT ;  /* 0xffff000004047812 */ /* 0x000fe200078ec0ff */
[C---:B0-----:R-:W-:Y:S01]  /*7c20*/  IMAD.U32 R27, R6.reuse, 0x10000, RZ ;  /* 0x00010000061b7824 */ /* 0x041fe200078e00ff */
[----:B------:R-:W-:Y:S01]  /*7c30*/  LOP3.LUT R6, R6, 0xffff0000, RZ, 0xc0, !PT ;  /* 0xffff000006067812 */ /* 0x000fe200078ec0ff */
[C---:B--2---:R-:W-:Y:S01]  /*7c40*/  IMAD.U32 R30, R8.reuse, 0x10000, RZ ;  /* 0x00010000081e7824 */ /* 0x044fe200078e00ff */
[----:B------:R-:W-:Y:S01]  /*7c50*/  LOP3.LUT R8, R8, 0xffff0000, RZ, 0xc0, !PT ;  /* 0xffff000008087812 */ /* 0x000fe200078ec0ff */
[C---:B------:R-:W-:Y:S01]  /*7c60*/  IMAD.U32 R32, R10.reuse, 0x10000, RZ ;  /* 0x000100000a207824 */ /* 0x040fe200078e00ff */
[----:B------:R-:W-:Y:S01]  /*7c70*/  LOP3.LUT R10, R10, 0xffff0000, RZ, 0xc0, !PT ;  /* 0xffff00000a0a7812 */ /* 0x000fe200078ec0ff */
[C---:B------:R-:W-:Y:S01]  /*7c80*/  FMUL.FTZ R38, R30.reuse, R36 ;  /* 0x000000241e267220 */ /* 0x040fe20000410000 */
[----:B------:R-:W-:Y:S01]  /*7c90*/  FMUL.FTZ R40, R30, R34 ;  /* 0x000000221e287220 */ /* 0x000fe20000410000 */
[----:B------:R-:W-:-:S02]  /*7ca0*/  IMAD.U32 R30, R21, 0x10000, RZ ;  /* 0x00010000151e7824 */ /* 0x000fc400078e00ff */
[C---:B------:R-:W-:Y:S01]  /*7cb0*/  FMUL.FTZ R39, R8.reuse, R37 ;  /* 0x0000002508277220 */ /* 0x040fe20000410000 */
[C---:B------:R-:W-:Y:S01]  /*7cc0*/  FFMA.FTZ R38, R25.reuse, R34, -R38 ;  /* 0x0000002219267223 */ /* 0x040fe20000010826 */
[----:B------:R-:W-:Y:S01]  /*7cd0*/  FFMA.FTZ R40, R25, R36, R40 ;  /* 0x0000002419287223 */ /* 0x000fe20000010028 */
[----:B------:R-:W-:Y:S02]  /*7ce0*/  IMAD.U32 R25, R3, 0x10000, RZ ;  /* 0x0001000003197824 */ /* 0x000fe400078e00ff */
[-C--:B------:R-:W-:Y:S01]  /*7cf0*/  FMUL.FTZ R41, R8, R35.reuse ;  /* 0x0000002308297220 */ /* 0x080fe20000410000 */
[-C--:B------:R-:W-:Y:S01]  /*7d00*/  FMUL.FTZ R8, R32, R30.reuse ;  /* 0x0000001e20087220 */ /* 0x080fe20000410000 */
[----:B------:R-:W-:Y:S01]  /*7d10*/  FFMA.FTZ R39, R4, R35, -R39 ;  /* 0x0000002304277223 */ /* 0x000fe20000010827 */
[-C--:B------:R-:W-:Y:S01]  /*7d20*/  FMUL.FTZ R43, R32, R25.reuse ;  /* 0x00000019202b7220 */ /* 0x080fe20000410000 */
[----:B------:R-:W-:Y:S01]  /*7d30*/  LOP3.LUT R35, R21, 0xffff0000, RZ, 0xc0, !PT ;  /* 0xffff000015237812 */ /* 0x000fe200078ec0ff */
[----:B------:R-:W-:Y:S01]  /*7d40*/  FFMA.FTZ R32, R27, R25, -R8 ;  /* 0x000000191b207223 */ /* 0x000fe20000010808 */
[----:B------:R-:W-:Y:S01]  /*7d50*/  LOP3.LUT R25, R3, 0xffff0000, RZ, 0xc0, !PT ;  /* 0xffff000003197812 */ /* 0x000fe200078ec0ff */
[----:B------:R-:W-:Y:S01]  /*7d60*/  FFMA.FTZ R41, R4, R37, R41 ;  /* 0x0000002504297223 */ /* 0x000fe20000010029 */
[----:B------:R-:W-:Y:S01]  /*7d70*/  FFMA.FTZ R43, R27, R30, R43 ;  /* 0x0000001e1b2b7223 */ /* 0x000fe2000001002b */
[----:B------:R-:W-:Y:S01]  /*7d80*/  FMUL.FTZ R37, R10, R35 ;  /* 0x000000230a257220 */ /* 0x000fe20000410000 */
[----:B------:R-:W-:-:S02]  /*7d90*/  IMAD.U32 R31, R9, 0x10000, RZ ;  /* 0x00010000091f7824 */ /* 0x000fc400078e00ff */
[-C--:B------:R-:W-:Y:S01]  /*7da0*/  FMUL.FTZ R45, R10, R25.reuse ;  /* 0x000000190a2d7220 */ /* 0x080fe20000410000 */
[----:B------:R-:W-:Y:S02]  /*7db0*/  IMAD.U32 R4, R14, 0x10000, RZ ;  /* 0x000100000e047824 */ /* 0x000fe400078e00ff */
[----:B------:R-:W-:Y:S01]  /*7dc0*/  FFMA.FTZ R37, R6, R25, -R37 ;  /* 0x0000001906257223 */ /* 0x000fe20000010825 */
[----:B------:R-:W-:Y:S01]  /*7dd0*/  IMAD.U32 R27, R15, 0x10000, RZ ;  /* 0x000100000f1b7824 */ /* 0x000fe200078e00ff */
[----:B------:R-:W-:Y:S01]  /*7de0*/  LOP3.LUT R9, R9, 0xffff0000, RZ, 0xc0, !PT ;  /* 0xffff000009097812 */ /* 0x000fe200078ec0ff */
[----:B------:R-:W-:Y:S02]  /*7df0*/  IMAD.U32 R33, R11, 0x10000, RZ ;  /* 0x000100000b217824 */ /* 0x000fe400078e00ff */
[C---:B------:R-:W-:Y:S01]  /*7e00*/  FMUL.FTZ R30, R31.reuse, R4 ;  /* 0x000000041f1e7220 */ /* 0x040fe20000410000 */
[----:B------:R-:W-:Y:S02]  /*7e10*/  IMAD.U32 R10, R0, 0x10000, RZ ;  /* 0x00010000000a7824 */ /* 0x000fe400078e00ff */
[----:B------:R-:W-:Y:S01]  /*7e20*/  FMUL.FTZ R25, R31, R27 ;  /* 0x0000001b1f197220 */ /* 0x000fe20000410000 */
[----:B------:R-:W-:Y:S01]  /*7e30*/  IMAD.U32 R26, R5, 0x10000, RZ ;  /* 0x00010000051a7824 */ /* 0x000fe200078e00ff */
[----:B------:R-:W-:Y:S01]  /*7e40*/  LOP3.LUT R11, R11, 0xffff0000, RZ, 0xc0, !PT ;  /* 0xffff00000b0b7812 */ /* 0x000fe200078ec0ff */
[----:B------:R-:W-:-:S02]  /*7e50*/  IMAD.U32 R28, R7, 0x10000, RZ ;  /* 0x00010000071c7824 */ /* 0x000fc400078e00ff */
[C---:B------:R-:W-:Y:S01]  /*7e60*/  FMUL.FTZ R31, R33.reuse, R10 ;  /* 0x0000000a211f7220 */ /* 0x040fe20000410000 */
[----:B------:R-:W-:Y:S02]  /*7e70*/  IMAD.U32 R8, R20, 0x10000, RZ ;  /* 0x0001000014087824 */ /* 0x000fe400078e00ff */
[C---:B------:R-:W-:Y:S01]  /*7e80*/  FFMA.FTZ R25, R26.reuse, R4, -R25 ;  /* 0x000000041a197223 */ /* 0x040fe20000010819 */
[----:B------:R-:W-:Y:S01]  /*7e90*/  FFMA.FTZ R30, R26, R27, R30 ;  /* 0x0000001b1a1e7223 */ /* 0x000fe2000001001e */
[----:B------:R-:W-:Y:S01]  /*7ea0*/  FFMA.FTZ R34, R6, R35, R45 ;  /* 0x0000002306227223 */ /* 0x000fe2000001002d */
[-C--:B------:R-:W-:Y:S01]  /*7eb0*/  FMUL.FTZ R33, R33, R8.reuse ;  /* 0x0000000821217220 */ /* 0x080fe20000410000 */
[----:B------:R-:W-:Y:S01]  /*7ec0*/  FFMA.FTZ R31, R28, R8, -R31 ;  /* 0x000000081c1f7223 */ /* 0x000fe2000001081f */
[----:B------:R-:W-:Y:S02]  /*7ed0*/  LOP3.LUT R8, R15, 0xffff0000, RZ, 0xc0, !PT ;  /* 0xffff00000f087812 */ /* 0x000fe400078ec0ff */
[----:B------:R-:W-:Y:S01]  /*7ee0*/  LOP3.LUT R26, R0, 0xffff0000, RZ, 0xc0, !PT ;  /* 0xffff0000001a7812 */ /* 0x000fe200078ec0ff */
[----:B------:R-:W-:Y:S01]  /*7ef0*/  FFMA.FTZ R33, R28, R10, R33 ;  /* 0x0000000a1c217223 */ /* 0x000fe20000010021 */
[----:B------:R-:W-:Y:S01]  /*7f00*/  LOP3.LUT R4, R14, 0xffff0000, RZ, 0xc0, !PT ;  /* 0xffff00000e047812 */ /* 0x000fe200078ec0ff */
[----:B------:R-:W-:Y:S01]  /*7f10*/  FMUL.FTZ R10, R9, R8 ;  /* 0x00000008090a7220 */ /* 0x000fe20000410000 */
[----:B------:R-:W-:Y:S01]  /*7f20*/  LOP3.LUT R6, R20, 0xffff0000, RZ, 0xc0, !PT ;  /* 0xffff000014067812 */ /* 0x000fe200078ec0ff */
[----:B------:R-:W-:Y:S01]  /*7f30*/  FMUL.FTZ R36, R11, R26 ;  /* 0x0000001a0b247220 */ /* 0x000fe20000410000 */
[----:B------:R-:W-:Y:S01]  /*7f40*/  LOP3.LUT R5, R5, 0xffff0000, RZ, 0xc0, !PT ;  /* 0xffff000005057812 */ /* 0x000fe200078ec0ff */
[----:B------:R-:W-:Y:S01]  /*7f50*/  FMUL.FTZ R9, R9, R4 ;  /* 0x0000000409097220 */ /* 0x000fe20000410000 */
[----:B------:R-:W-:Y:S01]  /*7f60*/  LOP3.LUT R7, R7, 0xffff0000, RZ, 0xc0, !PT ;  /* 0xffff000007077812 */ /* 0x000fe200078ec0ff */
[----:B------:R-:W-:-:S02]  /*7f70*/  FMUL.FTZ R11, R11, R6 ;  /* 0x000000060b0b7220 */ /* 0x000fc40000410000 */
[C---:B------:R-:W-:Y:S01]  /*7f80*/  FFMA.FTZ R28, R5.reuse, R4, -R10 ;  /* 0x00000004051c7223 */ /* 0x040fe2000001080a */
[----:B------:R-:W-:Y:S01]  /*7f90*/  FFMA.FTZ R9, R5, R8, R9 ;  /* 0x0000000805097223 */ /* 0x000fe20000010009 */
[C---:B------:R-:W-:Y:S01]  /*7fa0*/  FFMA.FTZ R36, R7.reuse, R6, -R36 ;  /* 0x0000000607247223 */ /* 0x040fe20000010824 */
[----:B------:R-:W-:Y:S01]  /*7fb0*/  FFMA.FTZ R26, R7, R26, R11 ;  /* 0x0000001a071a7223 */ /* 0x000fe2000001000b */
[----:B------:R-:W-:Y:S02]  /*7fc0*/  F2FP.BF16.F32.PACK_AB R4, R39, R38 ;  /* 0x000000262704723e */ /* 0x000fe400000010ff */
[----:B------:R-:W-:Y:S02]  /*7fd0*/  F2FP.BF16.F32.PACK_AB R6, R37, R32 ;  /* 0x000000202506723e */ /* 0x000fe400000010ff */
[----:B------:R-:W-:Y:S02]  /*7fe0*/  F2FP.BF16.F32.PACK_AB R5, R28, R25 ;  /* 0x000000191c05723e */ /* 0x000fe400000010ff */
[----:B------:R-:W-:-:S02]  /*7ff0*/  F2FP.BF16.F32.PACK_AB R7, R36, R31 ;  /* 0x0000001f2407723e */ /* 0x000fc400000010ff */
[----:B------:R-:W-:Y:S02]  /*8000*/  F2FP.BF16.F32.PACK_AB R8, R41, R40 ;  /* 0x000000282908723e */ /* 0x000fe400000010ff */
[----:B------:R-:W-:Y:S01]  /*8010*/  F2FP.BF16.F32.PACK_AB R10, R34, R43 ;  /* 0x0000002b220a723e */ /* 0x000fe200000010ff */
[----:B------:R1:W-:Y:S01]  /*8020*/  STS.128 [R42+0xc400], R4 ;  /* 0x00c400042a007388 */ /* 0x0003e20000000c00 */
[----:B------:R-:W-:Y:S02]  /*8030*/  F2FP.BF16.F32.PACK_AB R9, R9, R30 ;  /* 0x0000001e0909723e */ /* 0x000fe400000010ff */
[----:B------:R-:W-:-:S05]  /*8040*/  F2FP.BF16.F32.PACK_AB R11, R26, R33 ;  /* 0x000000211a0b723e */ /* 0x000fca00000010ff */
[----:B------:R1:W-:Y:S02]  /*8050*/  STS.128 [R44+0xc400], R8 ;  /* 0x00c400082c007388 */ /* 0x0003e40000000c00 */
.L_x_495:
[----:B------:R-:W-:Y:S05]  /*8060*/  BSYNC B1 ;  /* 0x0000000000017941 */ /* 0x000fea0003800000 */
.L_x_494:
[----:B------:R-:W-:Y:S05]  /*8070*/  @P0 BRA `(.L_x_486) ;  /* 0x0000000400680947 */ /* 0x000fea0003800000 */
[----:B-1----:R-:W2:Y:S01]  /*8080*/  LDL R5, [R1+0x48] ;  /* 0x0000480001057983 */ /* 0x002ea20000100800 */
[C---:B------:R-:W-:Y:S02]  /*8090*/  VIADD R6, R18.reuse, 0x60 ;  /* 0x0000006012067836 */ /* 0x040fe40000000000 */
[----:B------:R-:W-:Y:S01]  /*80a0*/  VIADD R7, R18, 0x60 ;  /* 0x0000006012077836 */ /* 0x000fe20000000000 */
[----:B------:R-:W3:Y:S01]  /*80b0*/  LDL R40, [R1+0x70] ;  /* 0x0000700001287983 */ /* 0x000ee20000100800 */
[----:B------:R-:W-:-:S03]  /*80c0*/  IMAD.SHL.U32 R6, R6, 0x40, RZ ;  /* 0x0000004006067824 */ /* 0x000fc600078e00ff */
[----:B------:R-:W-:Y:S01]  /*80d0*/  SHF.L.U32 R7, R7, 0x6, RZ ;  /* 0x0000000607077819 */ /* 0x000fe200000006ff */
[----:B------:R-:W-:Y:S01]  /*80e0*/  IMAD.IADD R4, R16, 0x1, R13 ;  /* 0x0000000110047824 */ /* 0x000fe200078e020d */
[----:B------:R-:W-:Y:S02]  /*80f0*/  LOP3.LUT R6, R6, 0x1c0, RZ, 0xc0, !PT ;  /* 0x000001c006067812 */ /* 0x000fe400078ec0ff */
[----:B------:R-:W-:Y:S02]  /*8100*/  LOP3.LUT R7, R7, 0x1c0, RZ, 0xc0, !PT ;  /* 0x000001c007077812 */ /* 0x000fe400078ec0ff */
[----:B------:R-:W-:Y:S02]  /*8110*/  SHF.R.U32.HI R6, RZ, 0x3, R6 ;  /* 0x00000003ff067819 */ /* 0x000fe40000011606 */
[----:B------:R-:W-:-:S04]  /*8120*/  LOP3.LUT R4, R7, 0x38, R4, 0xf8, !PT ;  /* 0x0000003807047812 */ /* 0x000fc800078ef804 */
[----:B------:R-:W-:Y:S01]  /*8130*/  LOP3.LUT R4, R4, R6, RZ, 0x3c, !PT ;  /* 0x0000000604047212 */ /* 0x000fe200078e3cff */
[----:B------:R-:W-:Y:S02]  /*8140*/  IMAD.U32 R37, R12, 0x10000, RZ ;  /* 0x000100000c257824 */ /* 0x000fe400078e00ff */
[----:B------:R-:W-:Y:S01]  /*8150*/  IMAD.U32 R35, R24, 0x10000, RZ ;  /* 0x0001000018237824 */ /* 0x000fe200078e00ff */
[----:B------:R-:W-:Y:S01]  /*8160*/  LOP3.LUT R36, R12, 0xffff0000, RZ, 0xc0, !PT ;  /* 0xffff00000c247812 */ /* 0x000fe200078ec0ff */
[----:B------:R-:W-:Y:S01]  /*8170*/  IMAD.U32 R38, R15, 0x10000, RZ ;  /* 0x000100000f267824 */ /* 0x000fe200078e00ff */
[----:B------:R-:W-:Y:S01]  /*8180*/  LOP3.LUT R24, R24, 0xffff0000, RZ, 0xc0, !PT ;  /* 0xffff000018187812 */ /* 0x000fe200078ec0ff */
[----:B------:R-:W-:Y:S02]  /*8190*/  IMAD.U32 R12, R14, 0x10000, RZ ;  /* 0x000100000e0c7824 */ /* 0x000fe400078e00ff */
[----:B------:R-:W-:Y:S02]  /*81a0*/  IMAD.U32 R41, R21, 0x10000, RZ ;  /* 0x0001000015297824 */ /* 0x000fe400078e00ff */
[----:B------:R-:W-:Y:S01]  /*81b0*/  IMAD.U32 R39, R3, 0x10000, RZ ;  /* 0x0001000003277824 */ /* 0x000fe200078e00ff */
[----:B------:R-:W-:Y:S01]  /*81c0*/  LOP3.LUT R43, R0, 0xffff0000, RZ, 0xc0, !PT ;  /* 0xffff0000002b7812 */ /* 0x000fe200078ec0ff */
[----:B--2---:R-:W-:-:S04]  /*81d0*/  IMAD.IADD R9, R5, 0x1, R4 ;  /* 0x0000000105097824 */ /* 0x004fc800078e0204 */
[----:B------:R-:W-:Y:S01]  /*81e0*/  IMAD R13, R9, 0x2, R2 ;  /* 0x00000002090d7824 */ /* 0x000fe200078e0202 */
[----:B---3--:R-:W-:Y:S04]  /*81f0*/  LDS.128 R4, [R40+0xc400] ;  /* 0x00c4000028047984 */ /* 0x008fe80000000c00 */
[----:B------:R-:W1:Y:S02]  /*8200*/  LDS.128 R8, [R13+0xc400] ;  /* 0x00c400000d087984 */ /* 0x000e640000000c00 */
[----:B-1----:R-:W-:Y:S02]  /*8210*/  IMAD.U32 R30, R8, 0x10000, RZ ;  /* 0x00010000081e7824 */ /* 0x002fe400078e00ff */
[----:B------:R-:W-:Y:S02]  /*8220*/  IMAD.U32 R25, R4, 0x10000, RZ ;  /* 0x0001000004197824 */ /* 0x000fe400078e00ff */
[-C--:B------:R-:W-:Y:S01]  /*8230*/  FMUL.FTZ R34, R37, R30.reuse ;  /* 0x0000001e25227220 */ /* 0x080fe20000410000 */
[----:B------:R-:W-:Y:S01]  /*8240*/  FMUL.FTZ R30, R35, R30 ;  /* 0x0000001e231e7220 */ /* 0x000fe20000410000 */
[----:B------:R-:W-:Y:S01]  /*8250*/  IMAD.U32 R31, R9, 0x10000, RZ ;  /* 0x00010000091f7824 */ /* 0x000fe200078e00ff */
[----:B------:R-:W-:Y:S01]  /*8260*/  LOP3.LUT R8, R8, 0xffff0000, RZ, 0xc0, !PT ;  /* 0xffff000008087812 */ /* 0x000fe200078ec0ff */
[----:B------:R-:W-:-:S02]  /*8270*/  IMAD.U32 R26, R5, 0x10000, RZ ;  /* 0x00010000051a7824 */ /* 0x000fc400078e00ff */
[----:B------:R-:W-:Y:S01]  /*8280*/  FFMA.FTZ R30, R37, R25, R30 ;  /* 0x00000019251e7223 */ /* 0x000fe2000001001e */
[----:B------:R-:W-:Y:S01]  /*8290*/  FMUL.FTZ R37, R38, R31 ;  /* 0x0000001f26257220 */ /* 0x000fe20000410000 */
[----:B------:R-:W-:Y:S01]  /*82a0*/  LOP3.LUT R4, R4, 0xffff0000, RZ, 0xc0, !PT ;  /* 0xffff000004047812 */ /* 0x000fe200078ec0ff */
[----:B------:R-:W-:Y:S01]  /*82b0*/  FFMA.FTZ R34, R35, R25, -R34 ;  /* 0x0000001923227223 */ /* 0x000fe20000010822 */
[-C--:B------:R-:W-:Y:S01]  /*82c0*/  FMUL.FTZ R35, R36, R8.reuse ;  /* 0x0000000824237220 */ /* 0x080fe20000410000 */
[----:B------:R-:W-:Y:S01]  /*82d0*/  FMUL.FTZ R25, R24, R8 ;  /* 0x0000000818197220 */ /* 0x000fe20000410000 */
[----:B------:R-:W-:Y:S02]  /*82e0*/  IMAD.U32 R32, R10, 0x10000, RZ ;  /* 0x000100000a207824 */ /* 0x000fe400078e00ff */
[C---:B------:R-:W-:Y:S01]  /*82f0*/  FMUL.FTZ R31, R12.reuse, R31 ;  /* 0x0000001f0c1f7220 */ /* 0x040fe20000410000 */
[----:B------:R-:W-:Y:S01]  /*8300*/  FFMA.FTZ R37, R12, R26, -R37 ;  /* 0x0000001a0c257223 */ /* 0x000fe20000010825 */
[----:B------:R-:W-:Y:S01]  /*8310*/  LOP3.LUT R10, R10, 0xffff0000, RZ, 0xc0, !PT ;  /* 0xffff00000a0a7812 */ /* 0x000fe200078ec0ff */
[-C--:B------:R-:W-:Y:S01]  /*8320*/  FFMA.FTZ R35, R24, R4.reuse, -R35 ;  /* 0x0000000418237223 */ /* 0x080fe20000010823 */
[----:B------:R-:W-:Y:S01]  /*8330*/  LOP3.LUT R12, R21, 0xffff0000, RZ, 0xc0, !PT ;  /* 0xffff0000150c7812 */ /* 0x000fe200078ec0ff */
[----:B------:R-:W-:Y:S01]  /*8340*/  FFMA.FTZ R25, R36, R4, R25 ;  /* 0x0000000424197223 */ /* 0x000fe20000010019 */
[----:B0-----:R-:W-:-:S02]  /*8350*/  IMAD.U32 R27, R6, 0x10000, RZ ;  /* 0x00010000061b7824 */ /* 0x001fc400078e00ff */
[-C--:B------:R-:W-:Y:S01]  /*8360*/  FMUL.FTZ R4, R41, R32.reuse ;  /* 0x0000002029047220 */ /* 0x080fe20000410000 */
[----:B------:R-:W-:Y:S01]  /*8370*/  LOP3.LUT R8, R3, 0xffff0000, RZ, 0xc0, !PT ;  /* 0xffff000003087812 */ /* 0x000fe200078ec0ff */
[----:B------:R-:W-:Y:S01]  /*8380*/  FMUL.FTZ R32, R39, R32 ;  /* 0x0000002027207220 */ /* 0x000fe20000410000 */
[----:B------:R-:W-:Y:S01]  /*8390*/  LOP3.LUT R6, R6, 0xffff0000, RZ, 0xc0, !PT ;  /* 0xffff000006067812 */ /* 0x000fe200078ec0ff */
[-C--:B------:R-:W-:Y:S01]  /*83a0*/  FMUL.FTZ R21, R12, R10.reuse ;  /* 0x0000000a0c157220 */ /* 0x080fe20000410000 */
[----:B------:R-:W-:Y:S02]  /*83b0*/  IMAD.U32 R33, R11, 0x10000, RZ ;  /* 0x000100000b217824 */ /* 0x000fe400078e00ff */
[-C--:B------:R-:W-:Y:S01]  /*83c0*/  FFMA.FTZ R3, R39, R27.reuse, -R4 ;  /* 0x0000001b27037223 */ /* 0x080fe20000010804 */
[----:B------:R-:W-:Y:S02]  /*83d0*/  IMAD.U32 R24, R0, 0x10000, RZ ;  /* 0x0001000000187824 */ /* 0x000fe400078e00ff */
[C---:B------:R-:W-:Y:S01]  /*83e0*/  FMUL.FTZ R39, R8.reuse, R10 ;  /* 0x0000000a08277220 */ /* 0x040fe20000410000 */
[----:B------:R-:W-:Y:S01]  /*83f0*/  FFMA.FTZ R10, R41, R27, R32 ;  /* 0x0000001b290a7223 */ /* 0x000fe20000010020 */
[----:B------:R-:W-:Y:S01]  /*8400*/  LOP3.LUT R9, R9, 0xffff0000, RZ, 0xc0, !PT ;  /* 0xffff000009097812 */ /* 0x000fe200078ec0ff */
[----:B------:R-:W-:Y:S01]  /*8410*/  FFMA.FTZ R8, R8, R6, -R21 ;  /* 0x0000000608087223 */ /* 0x000fe20000010815 */
[----:B------:R-:W-:Y:S01]  /*8420*/  LOP3.LUT R11, R11, 0xffff0000, RZ, 0xc0, !PT ;  /* 0xffff00000b0b7812 */ /* 0x000fe200078ec0ff */
[----:B------:R-:W-:Y:S01]  /*8430*/  IMAD.U32 R28, R7, 0x10000, RZ ;  /* 0x00010000071c7824 */ /* 0x000fe200078e00ff */
[----:B------:R-:W-:Y:S01]  /*8440*/  LOP3.LUT R41, R15, 0xffff0000, RZ, 0xc0, !PT ;  /* 0xffff00000f297812 */ /* 0x000fe200078ec0ff */
[----:B------:R-:W-:-:S02]  /*8450*/  IMAD.U32 R4, R20, 0x10000, RZ ;  /* 0x0001000014047824 */ /* 0x000fc400078e00ff */
[-C--:B------:R-:W-:Y:S01]  /*8460*/  FMUL.FTZ R27, R24, R33.reuse ;  /* 0x00000021181b7220 */ /* 0x080fe20000410000 */
[----:B------:R-:W-:Y:S02]  /*8470*/  LOP3.LUT R15, R14, 0xffff0000, RZ, 0xc0, !PT ;  /* 0xffff00000e0f7812 */ /* 0x000fe400078ec0ff */
[----:B------:R-:W-:Y:S01]  /*8480*/  LOP3.LUT R21, R20, 0xffff0000, RZ, 0xc0, !PT ;  /* 0xffff000014157812 */ /* 0x000fe200078ec0ff */
[----:B------:R-:W-:Y:S01]  /*8490*/  FFMA.FTZ R39, R12, R6, R39 ;  /* 0x000000060c277223 */ /* 0x000fe20000010027 */
[----:B------:R-:W-:Y:S01]  /*84a0*/  LOP3.LUT R5, R5, 0xffff0000, RZ, 0xc0, !PT ;  /* 0xffff000005057812 */ /* 0x000fe200078ec0ff */
[C---:B------:R-:W-:Y:S01]  /*84b0*/  FMUL.FTZ R33, R4.reuse, R33 ;  /* 0x0000002104217220 */ /* 0x040fe20000410000 */
[----:B------:R-:W-:Y:S01]  /*84c0*/  LOP3.LUT R7, R7, 0xffff0000, RZ, 0xc0, !PT ;  /* 0xffff000007077812 */ /* 0x000fe200078ec0ff */
[----:B------:R-:W-:Y:S01]  /*84d0*/  FFMA.FTZ R27, R4, R28, -R27 ;  /* 0x0000001c041b7223 */ /* 0x000fe2000001081b */
[----:B------:R-:W-:Y:S01]  /*84e0*/  FMUL.FTZ R0, R41, R9 ;  /* 0x0000000929007220 */ /* 0x000fe20000410000 */
[----:B------:R-:W-:Y:S01]  /*84f0*/  FMUL.FTZ R6, R43, R11 ;  /* 0x0000000b2b067220 */ /* 0x000fe20000410000 */
[----:B------:R-:W-:Y:S01]  /*8500*/  FMUL.FTZ R4, R15, R9 ;  /* 0x000000090f047220 */ /* 0x000fe20000410000 */
[----:B------:R-:W-:Y:S01]  /*8510*/  FMUL.FTZ R20, R21, R11 ;  /* 0x0000000b15147220 */ /* 0x000fe20000410000 */
[----:B------:R-:W-:Y:S01]  /*8520*/  FFMA.FTZ R0, R15, R5, -R0 ;  /* 0x000000050f007223 */ /* 0x000fe20000010800 */
[----:B------:R-:W-:Y:S01]  /*8530*/  FFMA.FTZ R14, R21, R7, -R6 ;  /* 0x00000007150e7223 */ /* 0x000fe20000010806 */
[----:B------:R-:W-:Y:S01]  /*8540*/  FFMA.FTZ R31, R38, R26, R31 ;  /* 0x0000001a261f7223 */ /* 0x000fe2000001001f */
[----:B------:R-:W-:Y:S01]  /*8550*/  FFMA.FTZ R33, R24, R28, R33 ;  /* 0x0000001c18217223 */ /* 0x000fe20000010021 */
[----:B------:R-:W-:Y:S01]  /*8560*/  FFMA.FTZ R12, R41, R5, R4 ;  /* 0x00000005290c7223 */ /* 0x000fe20000010004 */
[----:B------:R-:W-:Y:S01]  /*8570*/  FFMA.FTZ R20, R43, R7, R20 ;  /* 0x000000072b147223 */ /* 0x000fe20000010014 */
[----:B------:R-:W-:-:S02]  /*8580*/  F2FP.BF16.F32.PACK_AB R6, R8, R3 ;  /* 0x000000030806723e */ /* 0x000fc400000010ff */
[----:B------:R-:W-:Y:S02]  /*8590*/  F2FP.BF16.F32.PACK_AB R4, R35, R34 ;  /* 0x000000222304723e */ /* 0x000fe400000010ff */
[----:B------:R-:W-:Y:S02]  /*85a0*/  F2FP.BF16.F32.PACK_AB R5, R0, R37 ;  /* 0x000000250005723e */ /* 0x000fe400000010ff */
[----:B------:R-:W-:Y:S02]  /*85b0*/  F2FP.BF16.F32.PACK_AB R7, R14, R27 ;  /* 0x0000001b0e07723e */ /* 0x000fe400000010ff */
[----:B------:R-:W-:Y:S02]  /*85c0*/  F2FP.BF16.F32.PACK_AB R10, R39, R10 ;  /* 0x0000000a270a723e */ /* 0x000fe400000010ff */
[----:B------:R-:W-:Y:S02]  /*85d0*/  F2FP.BF16.F32.PACK_AB R8, R25, R30 ;  /* 0x0000001e1908723e */ /* 0x000fe400000010ff */
[----:B------:R-:W-:-:S02]  /*85e0*/  F2FP.BF16.F32.PACK_AB R9, R12, R31 ;  /* 0x0000001f0c09723e */ /* 0x000fc400000010ff */
[----:B------:R-:W-:Y:S01]  /*85f0*/  F2FP.BF16.F32.PACK_AB R11, R20, R33 ;  /* 0x00000021140b723e */ /* 0x000fe200000010ff */
[----:B------:R3:W-:Y:S04]  /*8600*/  STS.128 [R40+0xc400], R4 ;  /* 0x00c4000428007388 */ /* 0x0007e80000000c00 */
[----:B------:R3:W-:Y:S02]  /*8610*/  STS.128 [R13+0xc400], R8 ;  /* 0x00c400080d007388 */ /* 0x0007e40000000c00 */
.L_x_486:
[----:B------:R-:W-:Y:S05]  /*8620*/  BSYNC B0 ;  /* 0x0000000000007941 */ /* 0x000fea0003800000 */
.L_x_475:
[----:B------:R-:W-:Y:S01]  /*8630*/  @!PT LDS RZ, [RZ] ;  /* 0x00000000fffff984 */ /* 0x000fe20000000800 */
[----:B------:R-:W-:Y:S01]  /*8640*/  @!PT LDS RZ, [RZ] ;  /* 0x00000000fffff984 */ /* 0x000fe20000000800 */
[----:B------:R-:W-:Y:S01]  /*8650*/  @!PT LDS RZ, [RZ] ;  /* 0x00000000fffff984 */ /* 0x000fe20000000800 */
[----:B------:R-:W-:Y:S01]  /*8660*/  @!PT LDS RZ, [RZ] ;  /* 0x00000000fffff984 */ /* 0x000fe20000000800 */
[----:B------:R4:W-:Y:S06]  /*8670*/  MEMBAR.ALL.CTA ;  /* 0x0000000000007992 */ /* 0x0009ec0000008000 */
[----:B----4-:R-:W4:Y:S01]  /*8680*/  FENCE.VIEW.ASYNC.S ;  /* 0x00000000000073c6 */ /* 0x010f220000000000 */
[----:B------:R-:W-:Y:S05]  /*8690*/  WARPSYNC.ALL ;  /* 0x0000000000007948 */ /* 0x000fea0003800000 */
[----:B----4-:R-:W-:Y:S06]  /*86a0*/  BAR.SYNC.DEFER_BLOCKING 0xd, 0x180 ;  /* 0x0346000000007b1d */ /* 0x010fec0000010000 */
.L_x_472:
[----:B------:R-:W-:-:S13]  /*86b0*/  ISETP.NE.AND P0, PT, R155, 0x3, PT ;  /* 0x000000039b00780c */ /* 0x000fda0003f05270 */
[----:B------:R-:W-:Y:S05]  /*86c0*/  @!P0 BRA `(.L_x_496) ;  /* 0x0000000000048947 */ /* 0x000fea0003800000 */
[----:B------:R-:W-:Y:S01]  /*86d0*/  BPT.TRAP 0x1 ;  /* 0x000000040000795c */ /* 0x000fe20000300000 */
.L_x_496:
[----:B01-3--:R-:W-:Y:S01]  /*86e0*/  IMAD R8, R152, 0x8, R2 ;  /* 0x0000000898087824 */ /* 0x00bfe200078e0202 */
[----:B--2---:R-:W-:-:S04]  /*86f0*/  SHF.L.U32 R3, R156, 0x1f, RZ ;  /* 0x0000001f9c037819 */ /* 0x004fc800000006ff */
[----:B------:R0:W1:Y:S01]  /*8700*/  SYNCS.PHASECHK.TRANS64.TRYWAIT P1, [R8+URZ+0x30830], R3 ;  /* 0x03083003080075a7 */ /* 0x000062000802017f */
[----:B------:R-:W-:Y:S05]  /*8710*/  @!P0 BRA `(.L_x_497) ;  /* 0x0000000000048947 */ /* 0x000fea0003800000 */
[----:B------:R-:W-:Y:S01]  /*8720*/  BPT.TRAP 0x1 ;  /* 0x000000040000795c */ /* 0x000fe20000300000 */
.L_x_497:
[----:B------:R-:W-:Y:S01]  /*8730*/  VIADD R0, R2, 0x12400 ;  /* 0x0001240002007836 */ /* 0x000fe20000000000 */
[----:B------:R-:W-:Y:S01]  /*8740*/  LOP3.LUT R4, R29, 0x10000, RZ, 0xfc, !PT ;  /* 0x000100001d047812 */ /* 0x000fe200078efcff */
[----:B------:R-:W-:-:S03]  /*8750*/  IMAD.MOV.U32 R5, RZ, RZ, 0x40000040 ;  /* 0x40000040ff057424 */ /* 0x000fc600078e00ff */
[----:B------:R-:W-:Y:S02]  /*8760*/  SHF.R.U32.HI R0, RZ, 0x4, R0 ;  /* 0x00000004ff007819 */ /* 0x000fe40000011600 */
[----:B------:R2:W-:Y:S02]  /*8770*/  STL.64 [R1+0x10], R4 ;  /* 0x0000100401007387 */ /* 0x0005e40000100a00 */
[----:B------:R-:W-:-:S04]  /*8780*/  LOP3.LUT R0, R0, 0x3fff, RZ, 0xc0, !PT ;  /* 0x00003fff00007812 */ /* 0x000fc800078ec0ff */
[----:B------:R-:W-:-:S05]  /*8790*/  LOP3.LUT R0, R0, 0x10000, RZ, 0xfc, !PT ;  /* 0x0001000000007812 */ /* 0x000fca00078efcff */
[----:B------:R2:W-:Y:S01]  /*87a0*/  STL [R1+0x44], R0 ;  /* 0x0000440001007387 */ /* 0x0005e20000100800 */
[----:B-1----:R-:W-:Y:S05]  /*87b0*/  @P1 BRA `(.L_x_498) ;  /* 0x0000000000081947 */ /* 0x002fea0003800000 */
[----:B------:R-:W1:Y:S02]  /*87c0*/  SYNCS.PHASECHK.TRANS64.TRYWAIT P1, [R8+URZ+0x30830], R3 ;  /* 0x03083003080075a7 */ /* 0x000e64000802017f */
[----:B-1----:R-:W-:Y:S05]  /*87d0*/  @!P1 BRA `(.L_x_499) ;  /* 0x000000fc00909947 */ /* 0x002fea0003800000 */
.L_x_498:
[----:B--2---:R-:W2:Y:S04]  /*87e0*/  LDL R0, [R1+0x44] ;  /* 0x0000440001007983 */ /* 0x004ea80000100800 */
[----:B------:R-:W3:Y:S01]  /*87f0*/  LDL.64 R10, [R1+0x10] ;  /* 0x00001000010a7983 */ /* 0x000ee20000100a00 */
[----:B------:R-:W-:Y:S01]  /*8800*/  IMAD.MOV.U32 R5, RZ, RZ, 0x40000040 ;  /* 0x40000040ff057424 */ /* 0x000fe200078e00ff */
[----:B------:R-:W-:Y:S05]  /*8810*/  WARPSYNC.ALL ;  /* 0x0000000000007948 */ /* 0x000fea0003800000 */
[----:B------:R-:W-:Y:S01]  /*8820*/  R2UR UR7, R5 ;  /* 0x00000000050772ca */ /* 0x000fe200000e0000 */
[----:B-----5:R-:W-:Y:S01]  /*8830*/  WARPGROUP.ARRIVE ;  /* 0x00000000000079c5 */ /* 0x020fe20000000000 */
[----:B------:R-:W-:Y:S01]  /*8840*/  IMAD.MOV.U32 R7, RZ, RZ, 0x40000040 ;  /* 0x40000040ff077424 */ /* 0x000fe200078e00ff */
[----:B------:R-:W-:Y:S01]  /*8850*/  P2R R9, PR, RZ, 0x1 ;  /* 0x00000001ff097803 */ /* 0x000fe20000000000 */
[----:B------:R-:W-:-:S03]  /*8860*/  IMAD.MOV.U32 R15, RZ, RZ, 0x40000040 ;  /* 0x40000040ff0f7424 */ /* 0x000fc600078e00ff */
[----:B------:R-:W4:Y:S01]  /*8870*/  S2R R137, SR_TID.X ;  /* 0x0000000000897919 */ /* 0x000f220000002100 */
[----:B------:R-:W-:Y:S02]  /*8880*/  IMAD.MOV.U32 R13, RZ, RZ, 0x40000040 ;  /* 0x40000040ff0d7424 */ /* 0x000fe400078e00ff */
[----:B------:R-:W-:Y:S01]  /*8890*/  IMAD.MOV.U32 R5, RZ, RZ, 0x40000040 ;  /* 0x40000040ff057424 */ /* 0x000fe200078e00ff */
[----:B----4-:R-:W-:Y:S01]  /*88a0*/  LOP3.LUT R137, R137, 0x7f, RZ, 0xc0, !PT ;  /* 0x0000007f89897812 */ /* 0x010fe200078ec0ff */
[----:B--2---:R-:W-:Y:S02]  /*88b0*/  IMAD R4, R152, 0x600, R0 ;  /* 0x0000060098047824 */ /* 0x004fe400078e0200 */
[----:B------:R-:W2:Y:S01]  /*88c0*/  S2R R0, SR_TID.X ;  /* 0x0000000000007919 */ /* 0x000ea20000002100 */
[----:B---3--:R-:W-:Y:S01]  /*88d0*/  R2UR UR4, R10 ;  /* 0x000000000a0472ca */ /* 0x008fe200000e0000 */
[----:B------:R-:W-:Y:S01]  /*88e0*/  VIADD R6, R4, 0x2 ;  /* 0x0000000204067836 */ /* 0x000fe20000000000 */
[----:B------:R-:W-:Y:S01]  /*88f0*/  R2UR UR5, R11 ;  /* 0x000000000b0572ca */ /* 0x000fe200000e0000 */
[----:B------:R-:W-:Y:S01]  /*8900*/  VIADD R14, R10, 0x2 ;  /* 0x000000020a0e7836 */ /* 0x000fe20000000000 */
[----:B------:R-:W-:Y:S01]  /*8910*/  R2UR UR6, R4 ;  /* 0x00000000040672ca */ /* 0x000fe200000e0000 */
[----:B------:R-:W-:-:S03]  /*8920*/  VIADD R12, R10, 0x4 ;  /* 0x000000040a0c7836 */ /* 0x000fc60000000000 */
[----:B------:R3:W-:Y:S04]  /*8930*/  STL.64 [R1+0x28], R14 ;  /* 0x0000280e01007387 */ /* 0x0007e80000100a00 */
[----:B------:R-:W-:Y:S05]  /*8940*/  STL.64 [R1+0x20], R12 ;  /* 0x0000200c01007387 */ /* 0x000fea0000100a00 */
[----:B------:R-:W-:Y:S01]  /*8950*/  HGMMA.64x192x16.F32.BF16 R24, gdesc[UR4], RZ, !UPT, gsb0 ;  /* 0x02e00000041879f0 */ /* 0x000fe2000c0018ff */
[----:B------:R-:W-:Y:S01]  /*8960*/  R2UR UR6, R6 ;  /* 0x00000000060672ca */ /* 0x000fe200000e0000 */
[----:B------:R-:W-:Y:S01]  /*8970*/  VIADD R6, R4, 0x4 ;  /* 0x0000000404067836 */ /* 0x000fe20000000000 */
[----:B------:R-:W-:Y:S01]  /*8980*/  R2UR UR7, R7 ;  /* 0x00000000070772ca */ /* 0x000fe200000e0000 */
[----:B------:R-:W-:Y:S01]  /*8990*/  IMAD.MOV.U32 R7, RZ, RZ, 0x40000040 ;  /* 0x40000040ff077424 */ /* 0x000fe200078e00ff */
[----:B------:R-:W-:Y:S01]  /*89a0*/  R2UR UR4, R14 ;  /* 0x000000000e0472ca */ /* 0x000fe200000e0000 */
[----:B------:R-:W-:Y:S01]  /*89b0*/  VIADD R4, R4, 0x6 ;  /* 0x0000000604047836 */ /* 0x000fe20000000000 */
[----:B------:R-:W-:Y:S01]  /*89c0*/  R2UR UR5, R15 ;  /* 0x000000000f0572ca */ /* 0x000fe200000e0000 */
[----:B--2---:R-:W-:Y:S01]  /*89d0*/  VIADD R0, R0, 0xffffff80 ;  /* 0xffffff8000007836 */ /* 0x004fe20000000000 */
[----:B------:R-:W-:-:S02]  /*89e0*/  WARPGROUP.DEPBAR.LE gsb0, 0x0 ;  /* 0x00008000000079c5 */ /* 0x000fc40000010000 */
[----:B------:R-:W-:-:S09]  /*89f0*/  WARPGROUP.ARRIVE ;  /* 0x00000000000079c5 */ /* 0x000fd20000000000 */
[----:B------:R-:W-:Y:S01]  /*8a00*/  HGMMA.64x192x16.F32.BF16 R24, gdesc[UR4], R24, gsb0 ;  /* 0x02e00000041879f0 */ /* 0x000fe20008001818 */
[----:B------:R-:W-:Y:S01]  /*8a10*/  R2UR UR6, R6 ;  /* 0x00000000060672ca */ /* 0x000fe200000e0000 */
[----:B------:R-:W-:Y:S01]  /*8a20*/  VIADD R6, R10, 0x6 ;  /* 0x000000060a067836 */ /* 0x000fe20000000000 */
[----:B------:R-:W-:Y:S02]  /*8a30*/  R2UR UR7, R7 ;  /* 0x00000000070772ca */ /* 0x000fe400000e0000 */
[----:B------:R-:W-:Y:S02]  /*8a40*/  R2UR UR4, R12 ;  /* 0x000000000c0472ca */ /* 0x000fe400000e0000 */
[----:B------:R-:W-:Y:S02]  /*8a50*/  R2UR UR5, R13 ;  /* 0x000000000d0572ca */ /* 0x000fe400000e0000 */
[----:B------:R-:W-:Y:S02]  /*8a60*/  MOV R7, 0x40000040 ;  /* 0x4000004000077802 */ /* 0x000fe40000000f00 */
[----:B------:R-:W-:-:S03]  /*8a70*/  SHF.R.S32.HI R10, RZ, 0x1f, R0 ;  /* 0x0000001fff0a7819 */ /* 0x000fc60000011400 */
[----:B------:R2:W-:Y:S01]  /*8a80*/  STL.64 [R1+0x18], R6 ;  /* 0x0000180601007387 */ /* 0x0005e20000100a00 */
[----:B------:R-:W-:-:S04]  /*8a90*/  LEA.HI R10, R10, R0, RZ, 0x7 ;  /* 0x000000000a0a7211 */ /* 0x000fc800078f38ff */
[----:B------:R-:W-:-:S05]  /*8aa0*/  LOP3.LUT R10, R10, 0xffffff80, RZ, 0xc0, !PT ;  /* 0xffffff800a0a7812 */ /* 0x000fca00078ec0ff */
[----:B------:R-:W-:-:S05]  /*8ab0*/  IMAD.IADD R10, R0, 0x1, -R10 ;  /* 0x00000001000a7824 */ /* 0x000fca00078e0a0a */
[----:B------:R-:W-:-:S04]  /*8ac0*/  SHF.R.S32.HI R0, RZ, 0x1f, R10 ;  /* 0x0000001fff007819 */ /* 0x000fc8000001140a */
[----:B------:R-:W-:-:S04]  /*8ad0*/  LEA.HI R0, R0, R10, RZ, 0x2 ;  /* 0x0000000a00007211 */ /* 0x000fc800078f10ff */
[----:B------:R-:W-:-:S05]  /*8ae0*/  LOP3.LUT R0, R0, 0x7ffffffc, RZ, 0xc0, !PT ;  /* 0x7ffffffc00007812 */ /* 0x000fca00078ec0ff */
[----:B------:R-:W-:-:S04]  /*8af0*/  IMAD.IADD R0, R10, 0x1, -R0 ;  /* 0x000000010a007824 */ /* 0x000fc800078e0a00 */
[----:B01----:R-:W-:-:S05]  /*8b00*/  IMAD.SHL.U32 R3, R0, 0x2, RZ ;  /* 0x0000000200037824 */ /* 0x003fca00078e00ff */
[----:B------:R-:W-:Y:S01]  /*8b10*/  IADD3 R3, R120, 0xc0, -R3 ;  /* 0x000000c078037810 */ /* 0x000fe20007ffe803 */
[----:B------:R-:W-:Y:S02]  /*8b20*/  WARPGROUP.DEPBAR.LE gsb0, 0x0 ;  /* 0x00008000000079c5 */ /* 0x000fe40000010000 */
[----:B------:R-:W-:-:S06]  /*8b30*/  WARPGROUP.ARRIVE ;  /* 0x00000000000079c5 */ /* 0x000fcc0000000000 */
[----:B------:R-:W-:Y:S01]  /*8b40*/  HGMMA.64x192x16.F32.BF16 R24, gdesc[UR4], R24, gsb0 ;  /* 0x02e00000041879f0 */ /* 0x000fe20008001818 */
[----:B------:R-:W-:Y:S01]  /*8b50*/  R2UR UR6, R4 ;  /* 0x00000000040672ca */ /* 0x000fe200000e0000 */
[----:B------:R-:W-:Y:S01]  /*8b60*/  IMAD R4, R136, -0xc0, R3 ;  /* 0xffffff4088047824 */ /* 0x000fe200078e0203 */
[----:B------:R-:W-:Y:S02]  /*8b70*/  R2UR UR7, R5 ;  /* 0x00000000050772ca */ /* 0x000fe400000e0000 */
[----:B------:R-:W-:Y:S02]  /*8b80*/  R2UR UR4, R6 ;  /* 0x00000000060472ca */ /* 0x000fe400000e0000 */
[----:B------:R-:W-:Y:S02]  /*8b90*/  R2UR UR5, R7 ;  /* 0x00000000070572ca */ /* 0x000fe400000e0000 */
[C---:B------:R-:W-:Y:S02]  /*8ba0*/  ISETP.GT.AND P4, PT, R4.reuse, RZ, PT ;  /* 0x000000ff0400720c */ /* 0x040fe40003f84270 */
[----:B------:R-:W-:-:S02]  /*8bb0*/  ISETP.GT.AND P3, PT, R4, 0x1, PT ;  /* 0x000000010400780c */ /* 0x000fc40003f64270 */
[C---:B------:R-:W-:Y:S02]  /*8bc0*/  ISETP.GT.AND P1, PT, R4.reuse, 0x8, PT ;  /* 0x000000080400780c */ /* 0x040fe40003f24270 */
[C---:B------:R-:W-:Y:S02]  /*8bd0*/  ISETP.GT.AND P2, PT, R4.reuse, 0x9, PT ;  /* 0x000000090400780c */ /* 0x040fe40003f44270 */
[C---:B------:R-:W-:Y:S02]  /*8be0*/  ISETP.GT.AND P5, PT, R4.reuse, 0x10, PT ;  /* 0x000000100400780c */ /* 0x040fe40003fa4270 */
[C---:B------:R-:W-:Y:S02]  /*8bf0*/  ISETP.GT.AND P0, PT, R4.reuse, 0x99, PT ;  /* 0x000000990400780c */ /* 0x040fe40003f04270 */
[----:B------:R-:W-:Y:S01]  /*8c00*/  ISETP.GT.AND P6, PT, R4, 0xa0, PT ;  /* 0x000000a00400780c */ /* 0x000fe20003fc4270 */
[----:B------:R-:W-:Y:S02]  /*8c10*/  WARPGROUP.DEPBAR.LE gsb0, 0x0 ;  /* 0x00008000000079c5 */ /* 0x000fe40000010000 */
[----:B------:R-:W-:-:S06]  /*8c20*/  WARPGROUP.ARRIVE ;  /* 0x00000000000079c5 */ /* 0x000fcc0000000000 */
[----:B------:R-:W-:Y:S01]  /*8c30*/  HGMMA.64x192x16.F32.BF16 R24, gdesc[UR4], R24, gsb0 ;  /* 0x02e00000041879f0 */ /* 0x000fe20008001818 */
[----:B------:R-:W-:Y:S02]  /*8c40*/  ULDC UR4, c[0x0][0x988] ;  /* 0x0002620000047ab9 */ /* 0x000fe40000000800 */
        /* <DEDUP_REMOVED lines=150> */
[----:B------:R-:W-:Y:S02]  /*95b0*/  FSEL R99, R99, -INF , P1 ;  /* 0xff80000063637808 */ /* 0x000fe40000800000 */
[----:B------:R-:W-:Y:S02]  /*95c0*/  ISETP.GT.AND P1, PT, R4, 0xa8, PT ;  /* 0x000000a80400780c */ /* 0x000fe40003f24270 */
[----:B------:R-:W-:Y:S02]  /*95d0*/  FSEL R105, R105, -INF , P0 ;  /* 0xff80000069697808 */ /* 0x000fe40000000000 */
[----:B------:R-:W-:Y:S02]  /*95e0*/  FMNMX.FTZ R0, R104, R3, !PT ;  /* 0x0000000368007209 */ /* 0x000fe40007810000 */
[----:B------:R-:W-:-:S02]  /*95f0*/  FSEL R102, R102, -INF , P2 ;  /* 0xff80000066667808 */ /* 0x000fc40001000000 */
[----:B------:R-:W-:Y:S02]  /*9600*/  ISETP.GT.AND P2, PT, R4, 0xa9, PT ;  /* 0x000000a90400780c */ /* 0x000fe40003f44270 */
[----:B------:R-:W-:Y:S02]  /*9610*/  FSEL R108, R108, -INF , P1 ;  /* 0xff8000006c6c7808 */ /* 0x000fe40000800000 */
[----:B------:R-:W-:Y:S02]  /*9620*/  FMNMX.FTZ R0, R105, R0, !PT ;  /* 0x0000000069007209 */ /* 0x000fe40007810000 */
[----:B------:R-:W-:Y:S02]  /*9630*/  FSEL R98, R98, -INF , P3 ;  /* 0xff80000062627808 */ /* 0x000fe40001800000 */
[----:B------:R-:W-:Y:S02]  /*9640*/  FSEL R109, R109, -INF , P2 ;  /* 0xff8000006d6d7808 */ /* 0x000fe40001000000 */
[----:B------:R-:W-:-:S02]  /*9650*/  FMNMX.FTZ R0, R108, R0, !PT ;  /* 0x000000006c007209 */ /* 0x000fc40007810000 */
[----:B------:R-:W-:Y:S02]  /*9660*/  ISETP.GT.AND P3, PT, R4, 0xb0, PT ;  /* 0x000000b00400780c */ /* 0x000fe40003f64270 */
[----:B------:R-:W-:Y:S02]  /*9670*/  FSEL R95, R95, -INF , P4 ;  /* 0xff8000005f5f7808 */ /* 0x000fe40002000000 */
[----:B------:R-:W-:Y:S02]  /*9680*/  FSEL R112, R112, -INF , P3 ;  /* 0xff80000070707808 */ /* 0x000fe40001800000 */
[----:B------:R-:W-:Y:S02]  /*9690*/  FMNMX.FTZ R0, R109, R0, !PT ;  /* 0x000000006d007209 */ /* 0x000fe40007810000 */
[----:B------:R-:W-:Y:S02]  /*96a0*/  ISETP.GT.AND P4, PT, R4, 0xb1, PT ;  /* 0x000000b10400780c */ /* 0x000fe40003f84270 */
[----:B------:R-:W-:-:S02]  /*96b0*/  FSEL R94, R94, -INF , P5 ;  /* 0xff8000005e5e7808 */ /* 0x000fc40002800000 */
[----:B------:R-:W-:Y:S02]  /*96c0*/  FSEL R113, R113, -INF , P4 ;  /* 0xff80000071717808 */ /* 0x000fe40002000000 */
[----:B------:R-:W-:Y:S02]  /*96d0*/  FMNMX.FTZ R0, R112, R0, !PT ;  /* 0x0000000070007209 */ /* 0x000fe40007810000 */
[----:B------:R-:W-:Y:S02]  /*96e0*/  ISETP.GT.AND P5, PT, R4, 0xb8, PT ;  /* 0x000000b80400780c */ /* 0x000fe40003fa4270 */
[----:B------:R-:W-:Y:S02]  /*96f0*/  FMNMX.FTZ R0, R113, R0, !PT ;  /* 0x0000000071007209 */ /* 0x000fe40007810000 */
[----:B------:R-:W-:Y:S02]  /*9700*/  FSEL R116, R116, -INF , P5 ;  /* 0xff80000074747808 */ /* 0x000fe40002800000 */
[----:B------:R-:W-:-:S02]  /*9710*/  ISETP.GT.AND P6, PT, R4, 0xb9, PT ;  /* 0x000000b90400780c */ /* 0x000fc40003fc4270 */
[----:B------:R-:W-:Y:S02]  /*9720*/  FMNMX.FTZ R0, R116, R0, !PT ;  /* 0x0000000074007209 */ /* 0x000fe40007810000 */
[----:B------:R-:W-:Y:S02]  /*9730*/  FSEL R117, R117, -INF , P6 ;  /* 0xff80000075757808 */ /* 0x000fe40003000000 */
[----:B---3--:R-:W-:Y:S02]  /*9740*/  FMNMX.FTZ R14, R135, R134, !PT ;  /* 0x00000086870e7209 */ /* 0x008fe40007810000 */
[----:B------:R-:W-:Y:S02]  /*9750*/  FMNMX.FTZ R0, R117, R0, !PT ;  /* 0x0000000075007209 */ /* 0x000fe40007810000 */
[----:B------:R-:W-:Y:S02]  /*9760*/  FMNMX.FTZ R11, R133, R14, !PT ;  /* 0x0000000e850b7209 */ /* 0x000fe40007810000 */
[----:B------:R-:W-:Y:S01]  /*9770*/  P2R R10, PR, RZ, 0x4 ;  /* 0x00000004ff0a7803 */ /* 0x000fe20000000000 */
[----:B------:R-:W0:Y:S01]  /*9780*/  SHFL.BFLY PT, R3, R0, 0x2, 0x1f ;  /* 0x0c401f0000037f89 */ /* 0x000e2200000e0000 */
[----:B------:R-:W-:-:S02]  /*9790*/  FMNMX.FTZ R14, R132, R11, !PT ;  /* 0x0000000b840e7209 */ /* 0x000fc40007810000 */
[----:B--2---:R-:W-:Y:S02]  /*97a0*/  P2R R6, PR, RZ, 0x1 ;  /* 0x00000001ff067803 */ /* 0x004fe40000000000 */
[----:B------:R-:W-:Y:S02]  /*97b0*/  FMNMX.FTZ R11, R131, R14, !PT ;  /* 0x0000000e830b7209 */ /* 0x000fe40007810000 */
[----:B------:R-:W-:Y:S02]  /*97c0*/  ISETP.GT.AND P0, PT, R4, 0xa0, PT ;  /* 0x000000a00400780c */ /* 0x000fe40003f04270 */
[----:B------:R-:W-:Y:S02]  /*97d0*/  FMNMX.FTZ R14, R130, R11, !PT ;  /* 0x0000000b820e7209 */ /* 0x000fe40007810000 */
[----:B------:R-:W-:Y:S02]  /*97e0*/  FSEL R106, R106, -INF , P0 ;  /* 0xff8000006a6a7808 */ /* 0x000fe40000000000 */
[----:B------:R-:W-:-:S02]  /*97f0*/  FMNMX.FTZ R11, R129, R14, !PT ;  /* 0x0000000e810b7209 */ /* 0x000fc40007810000 */
[----:B------:R-:W-:Y:S02]  /*9800*/  ISETP.NE.AND P0, PT, R6, RZ, PT ;  /* 0x000000ff0600720c */ /* 0x000fe40003f05270 */
[----:B------:R-:W-:Y:S02]  /*9810*/  FMNMX.FTZ R14, R128, R11, !PT ;  /* 0x0000000b800e7209 */ /* 0x000fe40007810000 */
[----:B------:R-:W-:Y:S02]  /*9820*/  FSEL R107, R107, -INF , P0 ;  /* 0xff8000006b6b7808 */ /* 0x000fe40000000000 */
[----:B------:R-:W-:Y:S02]  /*9830*/  FMNMX.FTZ R11, R127, R14, !PT ;  /* 0x0000000e7f0b7209 */ /* 0x000fe40007810000 */
[----:B------:R-:W-:Y:S02]  /*9840*/  ISETP.NE.AND P0, PT, R9, RZ, PT ;  /* 0x000000ff0900720c */ /* 0x000fe40003f05270 */
[----:B0-----:R-:W-:-:S02]  /*9850*/  FMNMX.FTZ R3, R0, R3, !PT ;  /* 0x0000000300037209 */ /* 0x001fc40007810000 */
[----:B------:R-:W-:Y:S02]  /*9860*/  FMNMX.FTZ R14, R126, R11, !PT ;  /* 0x0000000b7e0e7209 */ /* 0x000fe40007810000 */
[----:B------:R-:W-:Y:S01]  /*9870*/  P2R R7, PR, RZ, 0x2 ;  /* 0x00000002ff077803 */ /* 0x000fe20000000000 */
[----:B------:R-:W0:Y:S01]  /*9880*/  SHFL.BFLY PT, R0, R3, 0x1, 0x1f ;  /* 0x0c201f0003007f89 */ /* 0x000e2200000e0000 */
[----:B------:R-:W-:Y:S02]  /*9890*/  FMNMX.FTZ R11, R125, R14, !PT ;  /* 0x0000000e7d0b7209 */ /* 0x000fe40007810000 */
[----:B------:R-:W-:Y:S02]  /*98a0*/  ISETP.GT.AND P1, PT, R4, 0x99, PT ;  /* 0x000000990400780c */ /* 0x000fe40003f24270 */
[----:B------:R-:W-:Y:S02]  /*98b0*/  FMNMX.FTZ R14, R124, R11, !PT ;  /* 0x0000000b7c0e7209 */ /* 0x000fe40007810000 */
[----:B------:R-:W-:-:S02]  /*98c0*/  FSEL R103, R103, -INF , P1 ;  /* 0xff80000067677808 */ /* 0x000fc40000800000 */
[----:B------:R-:W-:Y:S02]  /*98d0*/  FMNMX.FTZ R11, R123, R14, !PT ;  /* 0x0000000e7b0b7209 */ /* 0x000fe40007810000 */
[----:B------:R-:W-:Y:S02]  /*98e0*/  ISETP.NE.AND P1, PT, R7, RZ, PT ;  /* 0x000000ff0700720c */ /* 0x000fe40003f25270 */
[----:B------:R-:W-:Y:S02]  /*98f0*/  FMNMX.FTZ R14, R122, R11, !PT ;  /* 0x0000000b7a0e7209 */ /* 0x000fe40007810000 */
[----:B------:R-:W-:Y:S02]  /*9900*/  FSEL R110, R110, -INF , P1 ;  /* 0xff8000006e6e7808 */ /* 0x000fe40000800000 */
[----:B------:R-:W-:Y:S02]  /*9910*/  FMNMX.FTZ R11, R121, R14, !PT ;  /* 0x0000000e790b7209 */ /* 0x000fe40007810000 */
[----:B------:R-:W-:-:S02]  /*9920*/  FSEL R114, R114, -INF , P3 ;  /* 0xff80000072727808 */ /* 0x000fc40001800000 */
[----:B------:R-:W-:Y:S02]  /*9930*/  FMNMX.FTZ R11, R120, R11, !PT ;  /* 0x0000000b780b7209 */ /* 0x000fe40007810000 */
[----:B------:R-:W-:Y:S02]  /*9940*/  FSEL R115, R115, -INF , P4 ;  /* 0xff80000073737808 */ /* 0x000fe40002000000 */
[----:B0-----:R-:W-:Y:S01]  /*9950*/  FMNMX.FTZ R3, R3, R0, !PT ;  /* 0x0000000003037209 */ /* 0x001fe20007810000 */
[----:B------:R-:W-:Y:S01]  /*9960*/  IMAD.U32 R0, RZ, RZ, UR4 ;  /* 0x00000004ff007e24 */ /* 0x000fe2000f8e00ff */
[----:B------:R-:W-:Y:S02]  /*9970*/  FMNMX.FTZ R14, R58, R11, !PT ;  /* 0x0000000b3a0e7209 */ /* 0x000fe40007810000 */
[C---:B------:R-:W-:Y:S01]  /*9980*/  FSETP.NEU.FTZ.AND P2, PT, R3.reuse, -INF , PT ;  /* 0xff8000000300780b */ /* 0x040fe20003f5d000 */
[----:B------:R-:W-:Y:S01]  /*9990*/  FMUL.FTZ R5, R3, R0 ;  /* 0x0000000003057220 */ /* 0x000fe20000410000 */
[----:B------:R-:W-:-:S02]  /*99a0*/  FMNMX.FTZ R11, R59, R14, !PT ;  /* 0x0000000e3b0b7209 */ /* 0x000fc40007810000 */
[----:B------:R-:W-:Y:S02]  /*99b0*/  FSEL R118, R118, -INF , P5 ;  /* 0xff80000076767808 */ /* 0x000fe40002800000 */
[----:B------:R-:W-:Y:S02]  /*99c0*/  FSEL R5, R5, RZ, P2 ;  /* 0x000000ff05057208 */ /* 0x000fe40001000000 */
[----:B------:R-:W-:Y:S02]  /*99d0*/  ISETP.NE.AND P2, PT, R10, RZ, PT ;  /* 0x000000ff0a00720c */ /* 0x000fe40003f45270 */
[----:B------:R-:W-:Y:S01]  /*99e0*/  FSEL R119, R119, -INF , P6 ;  /* 0xff80000077777808 */ /* 0x000fe20003000000 */
[-CC-:B------:R-:W-:Y:S01]  /*99f0*/  FFMA.FTZ R6, R25, R0.reuse, -R5.reuse ;  /* 0x0000000019067223 */ /* 0x180fe20000010805 */
[-CC-:B------:R-:W-:Y:S01]  /*9a00*/  FFMA.FTZ R25, R32, R0.reuse, -R5.reuse ;  /* 0x0000000020197223 */ /* 0x180fe20000010805 */
[----:B------:R-:W-:Y:S01]  /*9a10*/  FMNMX.FTZ R32, R62, R11, !PT ;  /* 0x0000000b3e207209 */ /* 0x000fe20007810000 */
[-CC-:B------:R-:W-:Y:S01]  /*9a20*/  FFMA.FTZ R27, R36, R0.reuse, -R5.reuse ;  /* 0x00000000241b7223 */ /* 0x180fe20000010805 */
[-CC-:B------:R-:W-:Y:S01]  /*9a30*/  FFMA.FTZ R9, R40, R0.reuse, -R5.reuse ;  /* 0x0000000028097223 */ /* 0x180fe20000010805 */
[----:B------:R-:W-:Y:S01]  /*9a40*/  FSEL R111, R111, -INF , P2 ;  /* 0xff8000006f6f7808 */ /* 0x000fe20001000000 */
[--C-:B------:R-:W-:Y:S01]  /*9a50*/  FFMA.FTZ R7, R28, R0, -R5.reuse ;  /* 0x000000001c077223 */ /* 0x100fe20000010805 */
[----:B------:R-:W-:Y:S01]  /*9a60*/  FMNMX.FTZ R11, R63, R32, !PT ;  /* 0x000000203f0b7209 */ /* 0x000fe20007810000 */
[-CC-:B------:R-:W-:Y:S01]  /*9a70*/  FFMA.FTZ R28, R49, R0.reuse, -R5.reuse ;  /* 0x00000000311c7223 */ /* 0x180fe20000010805 */
[-CC-:B------:R-:W-:Y:S01]  /*9a80*/  FFMA.FTZ R30, R37, R0.reuse, -R5.reuse ;  /* 0x00000000251e7223 */ /* 0x180fe20000010805 */
[-CC-:B------:R-:W-:Y:S01]  /*9a90*/  FFMA.FTZ R37, R85, R0.reuse, -R5.reuse ;  /* 0x0000000055257223 */ /* 0x180fe20000010805 */
[----:B------:R-:W-:Y:S01]  /*9aa0*/  FMNMX.FTZ R32, R66, R11, !PT ;  /* 0x0000000b42207209 */ /* 0x000fe20007810000 */
[-CC-:B------:R-:W-:Y:S01]  /*9ab0*/  FFMA.FTZ R4, R24, R0.reuse, -R5.reuse ;  /* 0x0000000018047223 */ /* 0x180fe20000010805 */
[----:B------:R-:W-:Y:S01]  /*9ac0*/  MUFU.EX2 R6, R6 ;  /* 0x0000000600067308 */ /* 0x000fe20000000800 */
[--C-:B------:R-:W-:Y:S01]  /*9ad0*/  FFMA.FTZ R24, R29, R0, -R5.reuse ;  /* 0x000000001d187223 */ /* 0x100fe20000010805 */
[----:B------:R-:W-:Y:S01]  /*9ae0*/  FMNMX.FTZ R11, R67, R32, !PT ;  /* 0x00000020430b7209 */ /* 0x000fe20007810000 */
[-CC-:B------:R-:W-:Y:S01]  /*9af0*/  FFMA.FTZ R26, R33, R0.reuse, -R5.reuse ;  /* 0x00000000211a7223 */ /* 0x180fe20000010805 */
[-CC-:B------:R-:W-:Y:S01]  /*9b00*/  FFMA.FTZ R12, R44, R0.reuse, -R5.reuse ;  /* 0x000000002c0c7223 */ /* 0x180fe20000010805 */
[-CC-:B------:R-:W-:Y:S01]  /*9b10*/  FFMA.FTZ R43, R57, R0.reuse, -R5.reuse ;  /* 0x00000000392b7223 */ /* 0x180fe20000010805 */
[----:B------:R-:W-:Y:S01]  /*9b20*/  FMNMX.FTZ R34, R70, R11, !PT ;  /* 0x0000000b46227209 */ /* 0x000fe20007810000 */
[-CC-:B------:R-:W-:Y:S01]  /*9b30*/  FFMA.FTZ R10, R41, R0.reuse, -R5.reuse ;  /* 0x00000000290a7223 */ /* 0x180fe20000010805 */
[----:B------:R-:W0:Y:S01]  /*9b40*/  MUFU.EX2 R4, R4 ;  /* 0x0000000400047308 */ /* 0x000e220000000800 */
[--C-:B------:R-:W-:Y:S01]  /*9b50*/  FFMA.FTZ R20, R45, R0, -R5.reuse ;  /* 0x000000002d147223 */ /* 0x100fe20000010805 */
[----:B------:R-:W-:Y:S01]  /*9b60*/  FMNMX.FTZ R11, R71, R34, !PT ;  /* 0x00000022470b7209 */ /* 0x000fe20007810000 */
[-CC-:B------:R-:W-:Y:S01]  /*9b70*/  FFMA.FTZ R21, R48, R0.reuse, -R5.reuse ;  /* 0x0000000030157223 */ /* 0x180fe20000010805 */
[-CC-:B------:R-:W-:Y:S01]  /*9b80*/  FFMA.FTZ R29, R52, R0.reuse, -R5.reuse ;  /* 0x00000000341d7223 */ /* 0x180fe20000010805 */
[-CC-:B------:R-:W-:Y:S01]  /*9b90*/  FFMA.FTZ R31, R53, R0.reuse, -R5.reuse ;  /* 0x00000000351f7223 */ /* 0x180fe20000010805 */
[----:B------:R-:W-:Y:S01]  /*9ba0*/  FMNMX.FTZ R34, R74, R11, !PT ;  /* 0x0000000b4a227209 */ /* 0x000fe20007810000 */
[-CC-:B------:R-:W-:Y:S01]  /*9bb0*/  FFMA.FTZ R42, R56, R0.reuse, -R5.reuse ;  /* 0x00000000382a7223 */ /* 0x180fe20000010805 */
[----:B------:R-:W1:Y:S01]  /*9bc0*/  MUFU.EX2 R7, R7 ;  /* 0x0000000700077308 */ /* 0x000e620000000800 */
[--C-:B------:R-:W-:Y:S01]  /*9bd0*/  FFMA.FTZ R44, R60, R0, -R5.reuse ;  /* 0x000000003c2c7223 */ /* 0x100fe20000010805 */
[----:B------:R-:W-:Y:S01]  /*9be0*/  FMNMX.FTZ R11, R75, R34, !PT ;  /* 0x000000224b0b7209 */ /* 0x000fe20007810000 */
[-CC-:B------:R-:W-:Y:S01]  /*9bf0*/  FFMA.FTZ R57, R93, R0.reuse, -R5.reuse ;  /* 0x000000005d397223 */ /* 0x180fe20000010805 */
[-CC-:B------:R-:W-:Y:S01]  /*9c00*/  FFMA.FTZ R52, R61, R0.reuse, -R5.reuse ;  /* 0x000000003d347223 */ /* 0x180fe20000010805 */
[-CC-:B------:R-:W-:Y:S01]  /*9c10*/  FFMA.FTZ R13, R64, R0.reuse, -R5.reuse ;  /* 0x00000000400d7223 */ /* 0x180fe20000010805 */
[----:B------:R-:W-:Y:S01]  /*9c20*/  FMNMX.FTZ R34, R78, R11, !PT ;  /* 0x0000000b4e227209 */ /* 0x000fe20007810000 */
[-CC-:B------:R-:W-:Y:S01]  /*9c30*/  FFMA.FTZ R14, R65, R0.reuse, -R5.reuse ;  /* 0x00000000410e7223 */ /* 0x180fe20000010805 */
[----:B------:R-:W2:Y:S01]  /*9c40*/  MUFU.EX2 R24, R24 ;  /* 0x0000001800187308 */ /* 0x000ea20000000800 */
[--C-:B------:R-:W-:Y:S01]  /*9c50*/  FFMA.FTZ R15, R68, R0, -R5.reuse ;  /* 0x00000000440f7223 */ /* 0x100fe20000010805 */
[----:B------:R-:W-:Y:S01]  /*9c60*/  FMNMX.FTZ R11, R79, R34, !PT ;  /* 0x000000224f0b7209 */ /* 0x000fe20007810000 */
[-CC-:B------:R-:W-:Y:S01]  /*9c70*/  FFMA.FTZ R32, R69, R0.reuse, -R5.reuse ;  /* 0x0000000045207223 */ /* 0x180fe20000010805 */
[-CC-:B------:R-:W-:Y:S01]  /*9c80*/  FFMA.FTZ R33, R72, R0.reuse, -R5.reuse ;  /* 0x0000000048217223 */ /* 0x180fe20000010805 */
[-CC-:B------:R-:W-:Y:S01]  /*9c90*/  FFMA.FTZ R38, R73, R0.reuse, -R5.reuse ;  /* 0x0000000049267223 */ /* 0x180fe20000010805 */
[----:B------:R-:W-:Y:S01]  /*9ca0*/  FMNMX.FTZ R34, R82, R11, !PT ;  /* 0x0000000b52227209 */ /* 0x000fe20007810000 */
[-CC-:B------:R-:W-:Y:S01]  /*9cb0*/  FFMA.FTZ R39, R76, R0.reuse, -R5.reuse ;  /* 0x000000004c277223 */ /* 0x180fe20000010805 */
[----:B------:R-:W3:Y:S01]  /*9cc0*/  MUFU.EX2 R25, R25 ;  /* 0x0000001900197308 */ /* 0x000ee20000000800 */
[--C-:B------:R-:W-:Y:S01]  /*9cd0*/  FFMA.FTZ R41, R77, R0, -R5.reuse ;  /* 0x000000004d297223 */ /* 0x100fe20000010805 */
[----:B------:R-:W-:Y:S01]  /*9ce0*/  FMNMX.FTZ R11, R83, R34, !PT ;  /* 0x00000022530b7209 */ /* 0x000fe20007810000 */
[-CC-:B------:R-:W-:Y:S01]  /*9cf0*/  FFMA.FTZ R35, R81, R0.reuse, -R5.reuse ;  /* 0x0000000051237223 */ /* 0x180fe20000010805 */
[-CC-:B------:R-:W-:Y:S01]  /*9d00*/  FFMA.FTZ R45, R89, R0.reuse, -R5.reuse ;  /* 0x00000000592d7223 */ /* 0x180fe20000010805 */
[-CC-:B------:R-:W-:Y:S01]  /*9d10*/  FFMA.FTZ R54, R92, R0.reuse, -R5.reuse ;  /* 0x000000005c367223 */ /* 0x180fe20000010805 */
[----:B------:R-:W-:Y:S01]  /*9d20*/  FMNMX.FTZ R34, R86, R11, !PT ;  /* 0x0000000b56227209 */ /* 0x000fe20007810000 */
[-CC-:B------:R-:W-:Y:S01]  /*9d30*/  FFMA.FTZ R51, R97, R0.reuse, -R5.reuse ;  /* 0x0000000061337223 */ /* 0x180fe20000010805 */
[----:B------:R-:W4:Y:S01]  /*9d40*/  MUFU.EX2 R26, R26 ;  /* 0x0000001a001a7308 */ /* 0x000f220000000800 */
        /* <DEDUP_REMOVED lines=10> */
[----:B------:R-:W-:Y:S01]  /*9df0*/  FFMA.FTZ R50, R116, R0, -R5 ;  /* 0x0000000074327223 */ /* 0x000fe20000010805 */
[----:B------:R-:W4:Y:S01]  /*9e00*/  MUFU.EX2 R27, R27 ;  /* 0x0000001b001b7308 */ /* 0x000f220000000800 */
[----:B------:R-:W4:Y:S01]  /*9e10*/  LDL R100, [R1+0x4c] ;  /* 0x00004c0001647983 */ /* 0x000f220000100800 */
[----:B------:R-:W-:-:S04]  /*9e20*/  FMNMX.FTZ R36, R94, R11, !PT ;  /* 0x0000000b5e247209 */ /* 0x000fc80007810000 */
[----:B------:R-:W-:Y:S01]  /*9e30*/  FMNMX.FTZ R11, R95, R36, !PT ;  /* 0x000000245f0b7209 */ /* 0x000fe20007810000 */
[----:B------:R-:W-:Y:S01]  /*9e40*/  FFMA.FTZ R36, R84, R0, -R5 ;  /* 0x0000000054247223 */ /* 0x000fe20000010805 */
[----:B------:R-:W4:Y:S02]  /*9e50*/  MUFU.EX2 R30, R30 ;  /* 0x0000001e001e7308 */ /* 0x000f240000000800 */
[----:B------:R-:W-:-:S04]  /*9e60*/  FMNMX.FTZ R40, R98, R11, !PT ;  /* 0x0000000b62287209 */ /* 0x000fc80007810000 */
[----:B------:R-:W-:Y:S02]  /*9e70*/  FMNMX.FTZ R11, R99, R40, !PT ;  /* 0x00000028630b7209 */ /* 0x000fe40007810000 */
[----:B------:R-:W-:Y:S02]  /*9e80*/  MUFU.EX2 R9, R9 ;  /* 0x0000000900097308 */ /* 0x000fe40000000800 */
[----:B------:R-:W-:-:S04]  /*9e90*/  FMNMX.FTZ R40, R102, R11, !PT ;  /* 0x0000000b66287209 */ /* 0x000fc80007810000 */
[----:B------:R-:W-:Y:S01]  /*9ea0*/  FMNMX.FTZ R11, R103, R40, !PT ;  /* 0x00000028670b7209 */ /* 0x000fe20007810000 */
[----:B------:R-:W-:Y:S01]  /*9eb0*/  FFMA.FTZ R40, R88, R0, -R5 ;  /* 0x0000000058287223 */ /* 0x000fe20000010805 */
        /* <DEDUP_REMOVED lines=11> */
[----:B------:R-:W-:Y:S01]  /*9f70*/  FMNMX.FTZ R11, R119, R46, !PT ;  /* 0x0000002e770b7209 */ /* 0x000fe20007810000 */
[-CC-:B------:R-:W-:Y:S01]  /*9f80*/  FFMA.FTZ R46, R96, R0.reuse, -R5.reuse ;  /* 0x00000000602e7223 */ /* 0x180fe20000010805 */
[-CC-:B------:R-:W-:Y:S01]  /*9f90*/  FFMA.FTZ R96, R101, R0.reuse, -R5.reuse ;  /* 0x0000000065607223 */ /* 0x180fe20000010805 */
[----:B------:R-:W-:Y:S02]  /*9fa0*/  MUFU.EX2 R28, R28 ;  /* 0x0000001c001c7308 */ /* 0x000fe40000000800 */
[----:B------:R-:W0:Y:S06]  /*9fb0*/  SHFL.BFLY PT, R47, R11, 0x2, 0x1f ;  /* 0x0c401f000b2f7f89 */ /* 0x000e2c00000e0000 */
[----:B------:R-:W-:Y:S08]  /*9fc0*/  MUFU.EX2 R29, R29 ;  /* 0x0000001d001d7308 */ /* 0x000ff00000000800 */
[----:B------:R-:W-:Y:S08]  /*9fd0*/  MUFU.EX2 R31, R31 ;  /* 0x0000001f001f7308 */ /* 0x000ff00000000800 */
[----:B------:R-:W-:Y:S01]  /*9fe0*/  MUFU.EX2 R42, R42 ;  /* 0x0000002a002a7308 */ /* 0x000fe20000000800 */
[----:B0-----:R-:W-:Y:S01]  /*9ff0*/  FMNMX.FTZ R11, R11, R47, !PT ;  /* 0x0000002f0b0b7209 */ /* 0x001fe20007810000 */
[----:B------:R-:W-:-:S04]  /*a000*/  FFMA.FTZ R47, R112, R0, -R5 ;  /* 0x00000000702f7223 */ /* 0x000fc80000010805 */
[----:B------:R-:W0:Y:S02]  /*a010*/  SHFL.BFLY PT, R49, R11, 0x1, 0x1f ;  /* 0x0c201f000b317f89 */ /* 0x000e2400000e0000 */
[----:B------:R-:W-:Y:S08]  /*a020*/  MUFU.EX2 R43, R43 ;  /* 0x0000002b002b7308 */ /* 0x000ff00000000800 */
[----:B------:R-:W-:Y:S08]  /*a030*/  MUFU.EX2 R44, R44 ;  /* 0x0000002c002c7308 */ /* 0x000ff00000000800 */
[----:B------:R-:W-:Y:S01]  /*a040*/  MUFU.EX2 R52, R52 ;  /* 0x0000003400347308 */ /* 0x000fe20000000800 */
[----:B0-----:R-:W-:Y:S01]  /*a050*/  FMNMX.FTZ R11, R11, R49, !PT ;  /* 0x000000310b0b7209 */ /* 0x001fe20007810000 */
[----:B------:R-:W-:-:S06]  /*a060*/  FFMA.FTZ R49, R117, R0, -R5 ;  /* 0x0000000075317223 */ /* 0x000fcc0000010805 */
[----:B------:R-:W-:Y:S01]  /*a070*/  MUFU.EX2 R13, R13 ;  /* 0x0000000d000d7308 */ /* 0x000fe20000000800 */
[C---:B------:R-:W-:Y:S01]  /*a080*/  FSETP.NEU.FTZ.AND P1, PT, R11.reuse, -INF , PT ;  /* 0xff8000000b00780b */ /* 0x040fe20003f3d000 */
[----:B------:R-:W-:-:S05]  /*a090*/  FMUL.FTZ R85, R11, R0 ;  /* 0x000000000b557220 */ /* 0x000fca0000410000 */
[----:B------:R-:W-:Y:S01]  /*a0a0*/  FSEL R85, R85, RZ, P1 ;  /* 0x000000ff55557208 */ /* 0x000fe20000800000 */
[----:B------:R-:W-:Y:S01]  /*a0b0*/  MUFU.EX2 R14, R14 ;  /* 0x0000000e000e7308 */ /* 0x000fe20000000800 */
[----:B------:R-:W-:-:S03]  /*a0c0*/  ISETP.NE.AND P1, PT, R137, RZ, PT ;  /* 0x000000ff8900720c */ /* 0x000fc60003f25270 */
[-CC-:B------:R-:W-:Y:S01]  /*a0d0*/  FFMA.FTZ R5, R135, R0.reuse, -R85.reuse ;  /* 0x0000000087057223 */ /* 0x180fe20000010855 */
[-CC-:B------:R-:W-:Y:S01]  /*a0e0*/  FFMA.FTZ R72, R134, R0.reuse, -R85.reuse ;  /* 0x0000000086487223 */ /* 0x180fe20000010855 */
[-CC-:B------:R-:W-:Y:S01]  /*a0f0*/  FFMA.FTZ R73, R133, R0.reuse, -R85.reuse ;  /* 0x0000000085497223 */ /* 0x180fe20000010855 */
[-CC-:B------:R-:W-:Y:S01]  /*a100*/  FFMA.FTZ R81, R132, R0.reuse, -R85.reuse ;  /* 0x0000000084517223 */ /* 0x180fe20000010855 */
[-CC-:B------:R-:W-:Y:S01]  /*a110*/  FFMA.FTZ R84, R131, R0.reuse, -R85.reuse ;  /* 0x0000000083547223 */ /* 0x180fe20000010855 */
[-CC-:B------:R-:W-:Y:S01]  /*a120*/  FFMA.FTZ R88, R130, R0.reuse, -R85.reuse ;  /* 0x0000000082587223 */ /* 0x180fe20000010855 */
[----:B------:R-:W-:Y:S01]  /*a130*/  MUFU.EX2 R5, R5 ;  /* 0x0000000500057308 */ /* 0x000fe20000000800 */
[-CC-:B------:R-:W-:Y:S01]  /*a140*/  FFMA.FTZ R89, R129, R0.reuse, -R85.reuse ;  /* 0x0000000081597223 */ /* 0x180fe20000010855 */
[-CC-:B------:R-:W-:Y:S01]  /*a150*/  FFMA.FTZ R92, R128, R0.reuse, -R85.reuse ;  /* 0x00000000805c7223 */ /* 0x180fe20000010855 */
[----:B------:R-:W-:Y:S01]  /*a160*/  FFMA.FTZ R61, R127, R0, -R85 ;  /* 0x000000007f3d7223 */ /* 0x000fe20000010855 */
[----:B------:R-:W-:-:S02]  /*a170*/  @!P1 VIADD R8, R8, 0x30840 ;  /* 0x0003084008089836 */ /* 0x000fc40000000000 */
[-CC-:B------:R-:W-:Y:S01]  /*a180*/  FFMA.FTZ R64, R126, R0.reuse, -R85.reuse ;  /* 0x000000007e407223 */ /* 0x180fe20000010855 */
[-CC-:B------:R-:W-:Y:S01]  /*a190*/  FFMA.FTZ R65, R125, R0.reuse, -R85.reuse ;  /* 0x000000007d417223 */ /* 0x180fe20000010855 */
[-CC-:B------:R-:W-:Y:S01]  /*a1a0*/  FFMA.FTZ R68, R124, R0.reuse, -R85.reuse ;  /* 0x000000007c447223 */ /* 0x180fe20000010855 */
[----:B------:R-:W0:Y:S01]  /*a1b0*/  MUFU.EX2 R72, R72 ;  /* 0x0000004800487308 */ /* 0x000e220000000800 */
[----:B------:R-:W-:Y:S01]  /*a1c0*/  @!P1 PRMT R8, RZ, 0x654, R8 ;  /* 0x00000654ff089816 */ /* 0x000fe20000000008 */
[-CC-:B------:R-:W-:Y:S01]  /*a1d0*/  FFMA.FTZ R69, R123, R0.reuse, -R85.reuse ;  /* 0x000000007b457223 */ /* 0x180fe20000010855 */
[-CC-:B------:R-:W-:Y:S01]  /*a1e0*/  FFMA.FTZ R76, R122, R0.reuse, -R85.reuse ;  /* 0x000000007a4c7223 */ /* 0x180fe20000010855 */
[-CC-:B------:R-:W-:Y:S01]  /*a1f0*/  FFMA.FTZ R77, R121, R0.reuse, -R85.reuse ;  /* 0x00000000794d7223 */ /* 0x180fe20000010855 */
[----:B------:R1:W-:Y:S01]  /*a200*/  @!P1 SYNCS.ARRIVE.TRANS64.RED.A1T0 RZ, [R8+URZ], RZ ;  /* 0x000000ff08ff99a7 */ /* 0x0003e2000810043f */
[-CC-:B------:R-:W-:Y:S01]  /*a210*/  FFMA.FTZ R80, R120, R0.reuse, -R85.reuse ;  /* 0x0000000078507223 */ /* 0x180fe20000010855 */
[-CC-:B------:R-:W-:Y:S01]  /*a220*/  FFMA.FTZ R58, R58, R0.reuse, -R85.reuse ;  /* 0x000000003a3a7223 */ /* 0x180fe20000010855 */
[----:B------:R-:W-:Y:S01]  /*a230*/  MUFU.EX2 R73, R73 ;  /* 0x0000004900497308 */ /* 0x000fe20000000800 */
[-CC-:B-1----:R-:W-:Y:S01]  /*a240*/  FFMA.FTZ R8, R66, R0.reuse, -R85.reuse ;  /* 0x0000000042087223 */ /* 0x182fe20000010855 */
[-CC-:B------:R-:W-:Y:S01]  /*a250*/  FFMA.FTZ R66, R67, R0.reuse, -R85.reuse ;  /* 0x0000000043427223 */ /* 0x180fe20000010855 */
[-CC-:B------:R-:W-:Y:S01]  /*a260*/  FFMA.FTZ R67, R70, R0.reuse, -R85.reuse ;  /* 0x0000000046437223 */ /* 0x180fe20000010855 */
[-CC-:B------:R-:W-:Y:S01]  /*a270*/  FFMA.FTZ R70, R71, R0.reuse, -R85.reuse ;  /* 0x0000000047467223 */ /* 0x180fe20000010855 */
[----:B------:R-:W-:Y:S01]  /*a280*/  FFMA.FTZ R71, R74, R0, -R85 ;  /* 0x000000004a477223 */ /* 0x000fe20000010855 */
[----:B------:R-:W-:Y:S01]  /*a290*/  FADD.FTZ R74, R4, R6 ;  /* 0x00000006044a7221 */ /* 0x000fe20000010000 */
[----:B------:R-:W-:Y:S01]  /*a2a0*/  F2FP.BF16.F32.PACK_AB R4, R6, R4 ;  /* 0x000000040604723e */ /* 0x000fe200000010ff */
[----:B------:R-:W1:Y:S02]  /*a2b0*/  MUFU.EX2 R81, R81 ;  /* 0x0000005100517308 */ /* 0x000e640000000800 */
[----:B------:R-:W-:-:S04]  /*a2c0*/  FADD.FTZ R97, R7, R74 ;  /* 0x0000004a07617221 */ /* 0x000fc80000010000 */
[C---:B--2---:R-:W-:Y:S02]  /*a2d0*/  FADD.FTZ R6, R24.reuse, R97 ;  /* 0x0000006118067221 */ /* 0x044fe40000010000 */
[----:B------:R-:W2:Y:S02]  /*a2e0*/  MUFU.EX2 R84, R84 ;  /* 0x0000005400547308 */ /* 0x000ea40000000800 */
[----:B---3--:R-:W-:Y:S01]  /*a2f0*/  FADD.FTZ R97, R25, R6 ;  /* 0x0000000619617221 */ /* 0x008fe20000010000 */
[----:B------:R-:W-:-:S03]  /*a300*/  F2FP.BF16.F32.PACK_AB R6, R24, R7 ;  /* 0x000000071806723e */ /* 0x000fc600000010ff */
[C---:B----4-:R-:W-:Y:S02]  /*a310*/  FADD.FTZ R24, R26.reuse, R97 ;  /* 0x000000611a187221 */ /* 0x050fe40000010000 */
[----:B------:R-:W3:Y:S02]  /*a320*/  MUFU.EX2 R88, R88 ;  /* 0x0000005800587308 */ /* 0x000ee40000000800 */
[----:B------:R-:W-:Y:S01]  /*a330*/  FADD.FTZ R7, R27, R24 ;  /* 0x000000181b077221 */ /* 0x000fe20000010000 */
[----:B------:R-:W-:Y:S02]  /*a340*/  F2FP.BF16.F32.PACK_AB R24, R26, R25 ;  /* 0x000000191a18723e */ /* 0x000fe400000010ff */
[C---:B------:R-:W-:Y:S01]  /*a350*/  F2FP.BF16.F32.PACK_AB R26, R30.reuse, R27 ;  /* 0x0000001b1e1a723e */ /* 0x040fe200000010ff */
[----:B------:R-:W-:Y:S01]  /*a360*/  FADD.FTZ R74, R30, R7 ;  /* 0x000000071e4a7221 */ /* 0x000fe20000010000 */
[----:B0-----:R-:W-:Y:S01]  /*a370*/  FADD.FTZ R30, R5, R72 ;  /* 0x00000048051e7221 */ /* 0x001fe20000010000 */
[----:B-1----:R-:W-:Y:S01]  /*a380*/  F2FP.BF16.F32.PACK_AB R7, R81, R73 ;  /* 0x000000495107723e */ /* 0x002fe200000010ff */
[----:B------:R-:W0:Y:S02]  /*a390*/  MUFU.EX2 R89, R89 ;  /* 0x0000005900597308 */ /* 0x000e240000000800 */
[----:B------:R-:W-:Y:S01]  /*a3a0*/  FADD.FTZ R30, R73, R30 ;  /* 0x0000001e491e7221 */ /* 0x000fe20000010000 */
[----:B------:R-:W-:Y:S01]  /*a3b0*/  FADD.FTZ R73, R9, R74 ;  /* 0x0000004a09497221 */ /* 0x000fe20000010000 */
[----:B------:R-:W-:Y:S01]  /*a3c0*/  F2FP.BF16.F32.PACK_AB R5, R72, R5 ;  /* 0x000000054805723e */ /* 0x000fe200000010ff */
[----:B------:R-:W4:Y:S01]  /*a3d0*/  LDL R74, [R1+0x8] ;  /* 0x00000800014a7983 */ /* 0x000f220000100800 */
[----:B------:R-:W-:Y:S01]  /*a3e0*/  FADD.FTZ R25, R81, R30 ;  /* 0x0000001e51197221 */ /* 0x000fe20000010000 */
[----:B------:R-:W-:Y:S01]  /*a3f0*/  FADD.FTZ R81, R10, R73 ;  /* 0x000000490a517221 */ /* 0x000fe20000010000 */
[----:B------:R-:W1:Y:S03]  /*a400*/  MUFU.EX2 R92, R92 ;  /* 0x0000005c005c7308 */ /* 0x000e660000000800 */
[----:B------:R-:W-:-:S04]  /*a410*/  FADD.FTZ R81, R12, R81 ;  /* 0x000000510c517221 */ /* 0x000fc80000010000 */
[----:B------:R-:W-:Y:S01]  /*a420*/  FADD.FTZ R72, R20, R81 ;  /* 0x0000005114487221 */ /* 0x000fe20000010000 */
[----:B------:R-:W1:Y:S03]  /*a430*/  MUFU.EX2 R61, R61 ;  /* 0x0000003d003d7308 */ /* 0x000e660000000800 */
[----:B------:R-:W-:-:S04]  /*a440*/  FADD.FTZ R81, R21, R72 ;  /* 0x0000004815517221 */ /* 0x000fc80000010000 */
[----:B------:R-:W-:Y:S01]  /*a450*/  FADD.FTZ R72, R28, R81 ;  /* 0x000000511c487221 */ /* 0x000fe20000010000 */
[----:B------:R-:W1:Y:S03]  /*a460*/  MUFU.EX2 R64, R64 ;  /* 0x0000004000407308 */ /* 0x000e660000000800 */
[----:B------:R-:W-:-:S04]  /*a470*/  FADD.FTZ R72, R29, R72 ;  /* 0x000000481d487221 */ /* 0x000fc80000010000 */
[----:B------:R-:W-:Y:S01]  /*a480*/  FADD.FTZ R81, R31, R72 ;  /* 0x000000481f517221 */ /* 0x000fe20000010000 */
[----:B------:R-:W1:Y:S01]  /*a490*/  MUFU.EX2 R65, R65 ;  /* 0x0000004100417308 */ /* 0x000e620000000800 */
[----:B------:R-:W4:Y:S01]  /*a4a0*/  LDL R72, [R1+0x4] ;  /* 0x0000040001487983 */ /* 0x000f220000100800 */
[----:B--2---:R-:W-:-:S04]  /*a4b0*/  FADD.FTZ R25, R84, R25 ;  /* 0x0000001954197221 */ /* 0x004fc80000010000 */
[----:B---3--:R-:W-:Y:S02]  /*a4c0*/  FADD.FTZ R30, R88, R25 ;  /* 0x00000019581e7221 */ /* 0x008fe40000010000 */
[----:B------:R-:W2:Y:S02]  /*a4d0*/  MUFU.EX2 R68, R68 ;  /* 0x0000004400447308 */ /* 0x000ea40000000800 */
[----:B0-----:R-:W-:-:S04]  /*a4e0*/  FADD.FTZ R27, R89, R30 ;  /* 0x0000001e591b7221 */ /* 0x001fc80000010000 */
[----:B-1----:R-:W-:Y:S02]  /*a4f0*/  FADD.FTZ R30, R92, R27 ;  /* 0x0000001b5c1e7221 */ /* 0x002fe40000010000 */
[----:B------:R-:W0:Y:S02]  /*a500*/  MUFU.EX2 R69, R69 ;  /* 0x0000004500457308 */ /* 0x000e240000000800 */
[----:B------:R-:W-:-:S04]  /*a510*/  FADD.FTZ R73, R61, R30 ;  /* 0x0000001e3d497221 */ /* 0x000fc80000010000 */
[----:B------:R-:W-:Y:S02]  /*a520*/  FADD.FTZ R30, R64, R73 ;  /* 0x00000049401e7221 */ /* 0x000fe40000010000 */
[----:B------:R-:W1:Y:S02]  /*a530*/  MUFU.EX2 R76, R76 ;  /* 0x0000004c004c7308 */ /* 0x000e640000000800 */
[----:B------:R-:W-:-:S06]  /*a540*/  FADD.FTZ R73, R65, R30 ;  /* 0x0000001e41497221 */ /* 0x000fcc0000010000 */
[----:B------:R-:W3:Y:S01]  /*a550*/  MUFU.EX2 R77, R77 ;  /* 0x0000004d004d7308 */ /* 0x000ee20000000800 */
[----:B--2---:R-:W-:Y:S01]  /*a560*/  FADD.FTZ R30, R68, R73 ;  /* 0x00000049441e7221 */ /* 0x004fe20000010000 */
[----:B------:R-:W-:-:S06]  /*a570*/  FFMA.FTZ R59, R59, R0, -R85 ;  /* 0x000000003b3b7223 */ /* 0x000fcc0000010855 */
[----:B------:R-:W2:Y:S01]  /*a580*/  MUFU.EX2 R80, R80 ;  /* 0x0000005000507308 */ /* 0x000ea20000000800 */
[----:B0-----:R-:W-:Y:S01]  /*a590*/  FADD.FTZ R73, R69, R30 ;  /* 0x0000001e45497221 */ /* 0x001fe20000010000 */
[----:B------:R-:W-:Y:S01]  /*a5a0*/  FFMA.FTZ R62, R62, R0, -R85 ;  /* 0x000000003e3e7223 */ /* 0x000fe20000010855 */
[----:B------:R-:W-:-:S05]  /*a5b0*/  F2FP.BF16.F32.PACK_AB R25, R88, R84 ;  /* 0x000000545819723e */ /* 0x000fca00000010ff */
[----:B------:R-:W0:Y:S01]  /*a5c0*/  MUFU.EX2 R58, R58 ;  /* 0x0000003a003a7308 */ /* 0x000e220000000800 */
[----:B-1----:R-:W-:Y:S01]  /*a5d0*/  FADD.FTZ R30, R76, R73 ;  /* 0x000000494c1e7221 */ /* 0x002fe20000010000 */
[----:B------:R-:W4:Y:S01]  /*a5e0*/  LDL R84, [R1+0x54] ;  /* 0x0000540001547983 */ /* 0x000f220000100800 */
[----:B------:R-:W-:-:S05]  /*a5f0*/  FFMA.FTZ R63, R63, R0, -R85 ;  /* 0x000000003f3f7223 */ /* 0x000fca0000010855 */
[----:B------:R-:W1:Y:S01]  /*a600*/  MUFU.EX2 R59, R59 ;  /* 0x0000003b003b7308 */ /* 0x000e620000000800 */
[----:B---3--:R-:W-:Y:S01]  /*a610*/  FADD.FTZ R73, R77, R30 ;  /* 0x0000001e4d497221 */ /* 0x008fe20000010000 */
[----:B------:R-:W-:-:S06]  /*a620*/  FADD.FTZ R30, R42, R81 ;  /* 0x000000512a1e7221 */ /* 0x000fcc0000010000 */
[----:B------:R-:W3:Y:S01]  /*a630*/  MUFU.EX2 R62, R62 ;  /* 0x0000003e003e7308 */ /* 0x000ee20000000800 */
[----:B--2---:R-:W-:Y:S01]  /*a640*/  FADD.FTZ R73, R80, R73 ;  /* 0x0000004950497221 */ /* 0x004fe20000010000 */
[----:B------:R-:W-:-:S06]  /*a650*/  FADD.FTZ R81, R43, R30 ;  /* 0x0000001e2b517221 */ /* 0x000fcc0000010000 */
[----:B------:R-:W2:Y:S01]  /*a660*/  MUFU.EX2 R63, R63 ;  /* 0x0000003f003f7308 */ /* 0x000ea20000000800 */
[----:B0-----:R-:W-:Y:S01]  /*a670*/  FADD.FTZ R30, R58, R73 ;  /* 0x000000493a1e7221 */ /* 0x001fe20000010000 */
[----:B------:R0:W-:Y:S01]  /*a680*/  STSM.16.M88.4 [R157+0x1e800], R4 ;  /* 0x01e800049d007844 */ /* 0x0001e20000000200 */
[----:B------:R-:W-:-:S05]  /*a690*/  FADD.FTZ R81, R44, R81 ;  /* 0x000000512c517221 */ /* 0x000fca0000010000 */
[----:B------:R-:W2:Y:S08]  /*a6a0*/  MUFU.EX2 R8, R8 ;  /* 0x0000000800087308 */ /* 0x000eb00000000800 */
[----:B------:R-:W2:Y:S01]  /*a6b0*/  MUFU.EX2 R15, R15 ;  /* 0x0000000f000f7308 */ /* 0x000ea20000000800 */
[----:B0-----:R-:W-:Y:S01]  /*a6c0*/  F2FP.BF16.F32.PACK_AB R4, R10, R9 ;  /* 0x000000090a04723e */ /* 0x001fe200000010ff */
[----:B-1----:R-:W-:Y:S01]  /*a6d0*/  FADD.FTZ R9, R59, R30 ;  /* 0x0000001e3b097221 */ /* 0x002fe20000010000 */
[----:B------:R-:W-:-:S05]  /*a6e0*/  F2FP.BF16.F32.PACK_AB R6, R20, R12 ;  /* 0x0000000c1406723e */ /* 0x000fca00000010ff */
[----:B------:R-:W0:Y:S01]  /*a6f0*/  MUFU.EX2 R66, R66 ;  /* 0x0000004200427308 */ /* 0x000e220000000800 */
[----:B------:R-:W-:Y:S01]  /*a700*/  FADD.FTZ R12, R52, R81 ;  /* 0x00000051340c7221 */ /* 0x000fe20000010000 */
[----:B---3--:R-:W-:-:S03]  /*a710*/  FADD.FTZ R10, R62, R9 ;  /* 0x000000093e0a7221 */ /* 0x008fc60000010000 */
[----:B------:R-:W-:Y:S01]  /*a720*/  FADD.FTZ R7, R13, R12 ;  /* 0x0000000c0d077221 */ /* 0x000fe20000010000 */
[----:B--2---:R-:W-:Y:S01]  /*a730*/  FADD.FTZ R5, R63, R10 ;  /* 0x0000000a3f057221 */ /* 0x004fe20000010000 */
[----:B------:R-:W-:Y:S01]  /*a740*/  F2FP.BF16.F32.PACK_AB R27, R92, R89 ;  /* 0x000000595c1b723e */ /* 0x000fe200000010ff */
[----:B------:R-:W1:Y:S01]  /*a750*/  MUFU.EX2 R32, R32 ;  /* 0x0000002000207308 */ /* 0x000e620000000800 */
[----:B------:R-:W-:Y:S01]  /*a760*/  FADD.FTZ R10, R14, R7 ;  /* 0x000000070e0a7221 */ /* 0x000fe20000010000 */
[----:B------:R-:W-:Y:S01]  /*a770*/  FADD.FTZ R7, R8, R5 ;  /* 0x0000000508077221 */ /* 0x000fe20000010000 */
[----:B------:R-:W-:Y:S02]  /*a780*/  F2FP.BF16.F32.PACK_AB R5, R64, R61 ;  /* 0x0000003d4005723e */ /* 0x000fe400000010ff */
[----:B------:R-:W-:Y:S01]  /*a790*/  FADD.FTZ R9, R15, R10 ;  /* 0x0000000a0f097221 */ /* 0x000fe20000010000 */
[----:B------:R2:W-:Y:S02]  /*a7a0*/  STSM.16.M88.4 [R100], R24 ;  /* 0x0000001864007844 */ /* 0x0005e40000000200 */
[----:B------:R-:W-:Y:S01]  /*a7b0*/  MUFU.EX2 R33, R33 ;  /* 0x0000002100217308 */ /* 0x000fe20000000800 */
[----:B0-----:R-:W-:Y:S01]  /*a7c0*/  FADD.FTZ R10, R66, R7 ;  /* 0x00000007420a7221 */ /* 0x001fe20000010000 */
[----:B------:R-:W-:-:S02]  /*a7d0*/  F2FP.BF16.F32.PACK_AB R7, R68, R65 ;  /* 0x000000414407723e */ /* 0x000fc400000010ff */
[----:B------:R-:W-:-:S04]  /*a7e0*/  F2FP.BF16.F32.PACK_AB R30, R52, R44 ;  /* 0x0000002c341e723e */ /* 0x000fc800000010ff */
[----:B------:R-:W-:Y:S01]  /*a7f0*/  MUFU.EX2 R38, R38 ;  /* 0x0000002600267308 */ /* 0x000fe20000000800 */
[----:B--2---:R-:W-:Y:S02]  /*a800*/  F2FP.BF16.F32.PACK_AB R24, R28, R21 ;  /* 0x000000151c18723e */ /* 0x004fe400000010ff */
[----:B------:R-:W-:-:S05]  /*a810*/  F2FP.BF16.F32.PACK_AB R26, R31, R29 ;  /* 0x0000001d1f1a723e */ /* 0x000fca00000010ff */
[----:B------:R-:W-:Y:S01]  /*a820*/  MUFU.EX2 R39, R39 ;  /* 0x0000002700277308 */ /* 0x000fe20000000800 */
[----:B------:R-:W-:Y:S02]  /*a830*/  F2FP.BF16.F32.PACK_AB R25, R76, R69 ;  /* 0x000000454c19723e */ /* 0x000fe400000010ff */
[----:B------:R-:W-:Y:S02]  /*a840*/  F2FP.BF16.F32.PACK_AB R27, R80, R77 ;  /* 0x0000004d501b723e */ /* 0x000fe400000010ff */
[----:B------:R-:W-:Y:S02]  /*a850*/  F2FP.BF16.F32.PACK_AB R28, R43, R42 ;  /* 0x0000002a2b1c723e */ /* 0x000fe400000010ff */
[----:B------:R-:W-:Y:S01]  /*a860*/  F2FP.BF16.F32.PACK_AB R29, R59, R58 ;  /* 0x0000003a3b1d723e */ /* 0x000fe200000010ff */
[----:B------:R-:W-:Y:S01]  /*a870*/  MUFU.EX2 R41, R41 ;  /* 0x0000002900297308 */ /* 0x000fe20000000800 */
[----:B------:R-:W-:-:S07]  /*a880*/  F2FP.BF16.F32.PACK_AB R31, R63, R62 ;  /* 0x0000003e3f1f723e */ /* 0x000fce00000010ff */
        /* <DEDUP_REMOVED lines=16> */
[----:B----4-:R-:W-:Y:S07]  /*a990*/  STSM.16.M88.4 [R74], R4 ;  /* 0x000000044a007844 */ /* 0x010fee0000000200 */
[----:B------:R-:W-:Y:S08]  /*a9a0*/  MUFU.EX2 R47, R47 ;  /* 0x0000002f002f7308 */ /* 0x000ff00000000800 */
[----:B------:R-:W-:Y:S08]  /*a9b0*/  MUFU.EX2 R48, R48 ;  /* 0x0000003000307308 */ /* 0x000ff00000000800 */
[----:B------:R-:W-:Y:S08]  /*a9c0*/  MUFU.EX2 R50, R50 ;  /* 0x0000003200327308 */ /* 0x000ff00000000800 */
[----:B------:R-:W-:Y:S01]  /*a9d0*/  MUFU.EX2 R49, R49 ;  /* 0x0000003100317308 */ /* 0x000fe20000000800 */
[----:B------:R-:W-:Y:S04]  /*a9e0*/  STSM.16.M88.4 [R72], R24 ;  /* 0x0000001848007844 */ /* 0x000fe80000000200 */
[----:B------:R0:W-:Y:S04]  /*a9f0*/  STSM.16.M88.4 [R157+0x24800], R28 ;  /* 0x0248001c9d007844 */ /* 0x0001e80000000200 */
[----:B0-----:R-:W2:Y:S04]  /*aa00*/  LDL R29, [R1+0x50] ;  /* 0x00005000011d7983 */ /* 0x001ea80000100800 */
[----:B------:R-:W3:Y:S01]  /*aa10*/  LDL R28, [R1+0x38] ;  /* 0x00003800011c7983 */ /* 0x000ee20000100800 */
[----:B------:R-:W0:Y:S01]  /*aa20*/  MUFU.EX2 R67, R67 ;  /* 0x0000004300437308 */ /* 0x000e220000000800 */
[-CC-:B------:R-:W-:Y:S01]  /*aa30*/  FFMA.FTZ R75, R75, R0.reuse, -R85.reuse ;  /* 0x000000004b4b7223 */ /* 0x180fe20000010855 */
[----:B------:R-:W-:-:S06]  /*aa40*/  FFMA.FTZ R78, R78, R0, -R85 ;  /* 0x000000004e4e7223 */ /* 0x000fcc0000010855 */
[----:B------:R-:W4:Y:S01]  /*aa50*/  MUFU.EX2 R70, R70 ;  /* 0x0000004600467308 */ /* 0x000f220000000800 */
[----:B------:R-:W-:-:S07]  /*aa60*/  FFMA.FTZ R79, R79, R0, -R85 ;  /* 0x000000004f4f7223 */ /* 0x000fce0000010855 */
[----:B------:R-:W4:Y:S01]  /*aa70*/  MUFU.EX2 R71, R71 ;  /* 0x0000004700477308 */ /* 0x000f220000000800 */
[----:B-1----:R-:W-:Y:S01]  /*aa80*/  FADD.FTZ R12, R32, R9 ;  /* 0x00000009200c7221 */ /* 0x002fe20000010000 */
[----:B0-----:R-:W-:-:S06]  /*aa90*/  FADD.FTZ R9, R67, R10 ;  /* 0x0000000a43097221 */ /* 0x001fcc0000010000 */
[----:B------:R-:W0:Y:S01]  /*aaa0*/  MUFU.EX2 R75, R75 ;  /* 0x0000004b004b7308 */ /* 0x000e220000000800 */
[----:B------:R-:W-:Y:S01]  /*aab0*/  FFMA.FTZ R82, R82, R0, -R85 ;  /* 0x0000000052527223 */ /* 0x000fe20000010855 */
[----:B------:R-:W-:Y:S01]  /*aac0*/  FADD.FTZ R21, R33, R12 ;  /* 0x0000000c21157221 */ /* 0x000fe20000010000 */
[----:B----4-:R-:W-:-:S05]  /*aad0*/  FADD.FTZ R10, R70, R9 ;  /* 0x00000009460a7221 */ /* 0x010fca0000010000 */
[----:B------:R-:W1:Y:S01]  /*aae0*/  MUFU.EX2 R78, R78 ;  /* 0x0000004e004e7308 */ /* 0x000e620000000800 */
[----:B------:R-:W-:Y:S01]  /*aaf0*/  FFMA.FTZ R83, R83, R0, -R85 ;  /* 0x0000000053537223 */ /* 0x000fe20000010855 */
[----:B------:R-:W-:Y:S01]  /*ab00*/  FADD.FTZ R12, R38, R21 ;  /* 0x00000015260c7221 */ /* 0x000fe20000010000 */
[----:B------:R-:W-:-:S05]  /*ab10*/  FADD.FTZ R10, R71, R10 ;  /* 0x0000000a470a7221 */ /* 0x000fca0000010000 */
[----:B------:R-:W4:Y:S01]  /*ab20*/  MUFU.EX2 R79, R79 ;  /* 0x0000004f004f7308 */ /* 0x000f220000000800 */
[----:B------:R-:W-:Y:S01]  /*ab30*/  FFMA.FTZ R86, R86, R0, -R85 ;  /* 0x0000000056567223 */ /* 0x000fe20000010855 */
[----:B------:R-:W-:Y:S01]  /*ab40*/  FADD.FTZ R12, R39, R12 ;  /* 0x0000000c270c7221 */ /* 0x000fe20000010000 */
[----:B0-----:R-:W-:-:S05]  /*ab50*/  FADD.FTZ R9, R75, R10 ;  /* 0x0000000a4b097221 */ /* 0x001fca0000010000 */
[----:B------:R-:W0:Y:S01]  /*ab60*/  MUFU.EX2 R82, R82 ;  /* 0x0000005200527308 */ /* 0x000e220000000800 */
[----:B------:R-:W-:Y:S01]  /*ab70*/  FFMA.FTZ R87, R87, R0, -R85 ;  /* 0x0000000057577223 */ /* 0x000fe20000010855 */
[----:B------:R-:W-:Y:S01]  /*ab80*/  FADD.FTZ R21, R41, R12 ;  /* 0x0000000c29157221 */ /* 0x000fe20000010000 */
[----:B-1----:R-:W-:-:S05]  /*ab90*/  FADD.FTZ R10, R78, R9 ;  /* 0x000000094e0a7221 */ /* 0x002fca0000010000 */
[----:B------:R-:W1:Y:S01]  /*aba0*/  MUFU.EX2 R83, R83 ;  /* 0x0000005300537308 */ /* 0x000e620000000800 */
[----:B------:R-:W-:Y:S01]  /*abb0*/  FFMA.FTZ R90, R90, R0, -R85 ;  /* 0x000000005a5a7223 */ /* 0x000fe20000010855 */
[----:B------:R-:W-:Y:S01]  /*abc0*/  FADD.FTZ R12, R34, R21 ;  /* 0x00000015220c7221 */ /* 0x000fe20000010000 */
[----:B----4-:R-:W-:-:S05]  /*abd0*/  FADD.FTZ R9, R79, R10 ;  /* 0x0000000a4f097221 */ /* 0x010fca0000010000 */
        /* <DEDUP_REMOVED lines=10> */
[----:B------:R-:W-:Y:S01]  /*ac80*/  F2FP.BF16.F32.PACK_AB R4, R14, R13 ;  /* 0x0000000d0e04723e */ /* 0x000fe200000010ff */
[----:B------:R-:W-:Y:S01]  /*ac90*/  FADD.FTZ R13, R37, R20 ;  /* 0x00000014250d7221 */ /* 0x000fe20000010000 */
[----:B------:R-:W-:-:S04]  /*aca0*/  F2FP.BF16.F32.PACK_AB R5, R66, R8 ;  /* 0x000000084205723e */ /* 0x000fc800000010ff */
[----:B------:R-:W1:Y:S01]  /*acb0*/  MUFU.EX2 R91, R91 ;  /* 0x0000005b005b7308 */ /* 0x000e620000000800 */
[----:B----4-:R-:W-:Y:S01]  /*acc0*/  FADD.FTZ R8, R86, R9 ;  /* 0x0000000956087221 */ /* 0x010fe20000010000 */
[----:B------:R-:W-:Y:S01]  /*acd0*/  FFMA.FTZ R98, R98, R0, -R85 ;  /* 0x0000000062627223 */ /* 0x000fe20000010855 */
[----:B------:R-:W-:-:S05]  /*ace0*/  FADD.FTZ R10, R40, R13 ;  /* 0x0000000d280a7221 */ /* 0x000fca0000010000 */
[----:B------:R-:W4:Y:S01]  /*acf0*/  MUFU.EX2 R94, R94 ;  /* 0x0000005e005e7308 */ /* 0x000f220000000800 */
[----:B0-----:R-:W-:Y:S01]  /*ad00*/  FADD.FTZ R9, R87, R8 ;  /* 0x0000000857097221 */ /* 0x001fe20000010000 */
[----:B------:R-:W-:Y:S01]  /*ad10*/  FFMA.FTZ R99, R99, R0, -R85 ;  /* 0x0000000063637223 */ /* 0x000fe20000010855 */
[----:B------:R-:W-:-:S05]  /*ad20*/  FADD.FTZ R21, R45, R10 ;  /* 0x0000000a2d157221 */ /* 0x000fca0000010000 */
[----:B------:R-:W0:Y:S01]  /*ad30*/  MUFU.EX2 R95, R95 ;  /* 0x0000005f005f7308 */ /* 0x000e220000000800 */
[----:B-1----:R-:W-:Y:S01]  /*ad40*/  FADD.FTZ R8, R90, R9 ;  /* 0x000000095a087221 */ /* 0x002fe20000010000 */
[----:B------:R-:W-:Y:S01]  /*ad50*/  FFMA.FTZ R102, R102, R0, -R85 ;  /* 0x0000000066667223 */ /* 0x000fe20000010855 */
[----:B------:R-:W-:-:S05]  /*ad60*/  FADD.FTZ R10, R54, R21 ;  /* 0x00000015360a7221 */ /* 0x000fca0000010000 */
[----:B------:R-:W1:Y:S01]  /*ad70*/  MUFU.EX2 R98, R98 ;  /* 0x0000006200627308 */ /* 0x000e620000000800 */
[----:B------:R-:W-:Y:S01]  /*ad80*/  FADD.FTZ R9, R91, R8 ;  /* 0x000000085b097221 */ /* 0x000fe20000010000 */
[----:B------:R-:W-:Y:S01]  /*ad90*/  FFMA.FTZ R103, R103, R0, -R85 ;  /* 0x0000000067677223 */ /* 0x000fe20000010855 */
[----:B------:R-:W-:Y:S01]  /*ada0*/  F2FP.BF16.F32.PACK_AB R6, R32, R15 ;  /* 0x0000000f2006723e */ /* 0x000fe200000010ff */
[----:B------:R-:W-:Y:S01]  /*adb0*/  FADD.FTZ R21, R57, R10 ;  /* 0x0000000a39157221 */ /* 0x000fe20000010000 */
[----:B------:R-:W-:-:S03]  /*adc0*/  F2FP.BF16.F32.PACK_AB R7, R70, R67 ;  /* 0x000000434607723e */ /* 0x000fc600000010ff */
[----:B------:R-:W1:Y:S01]  /*add0*/  MUFU.EX2 R99, R99 ;  /* 0x0000006300637308 */ /* 0x000e620000000800 */
[----:B----4-:R-:W-:Y:S01]  /*ade0*/  FADD.FTZ R8, R94, R9 ;  /* 0x000000095e087221 */ /* 0x010fe20000010000 */
[----:B------:R-:W-:Y:S01]  /*adf0*/  FFMA.FTZ R106, R106, R0, -R85 ;  /* 0x000000006a6a7223 */ /* 0x000fe20000010855 */
[----:B------:R-:W-:Y:S02]  /*ae00*/  F2FP.BF16.F32.PACK_AB R12, R38, R33 ;  /* 0x00000021260c723e */ /* 0x000fe400000010ff */
[----:B------:R-:W-:-:S03]  /*ae10*/  F2FP.BF16.F32.PACK_AB R14, R41, R39 ;  /* 0x00000027290e723e */ /* 0x000fc600000010ff */
[----:B------:R-:W4:Y:S01]  /*ae20*/  MUFU.EX2 R102, R102 ;  /* 0x0000006600667308 */ /* 0x000f220000000800 */
[----:B------:R-:W-:Y:S02]  /*ae30*/  F2FP.BF16.F32.PACK_AB R13, R75, R71 ;  /* 0x000000474b0d723e */ /* 0x000fe400000010ff */
[----:B------:R-:W-:Y:S01]  /*ae40*/  F2FP.BF16.F32.PACK_AB R15, R79, R78 ;  /* 0x0000004e4f0f723e */ /* 0x000fe200000010ff */
[----:B------:R0:W-:Y:S01]  /*ae50*/  STSM.16.M88.4 [R84], R4 ;  /* 0x0000000454007844 */ /* 0x0001e20000000200 */
[----:B------:R-:W-:Y:S01]  /*ae60*/  FADD.FTZ R10, R46, R21 ;  /* 0x000000152e0a7221 */ /* 0x000fe20000010000 */
[-CC-:B------:R-:W-:Y:S02]  /*ae70*/  FFMA.FTZ R107, R107, R0.reuse, -R85.reuse ;  /* 0x000000006b6b7223 */ /* 0x180fe40000010855 */
[----:B------:R-:W4:Y:S01]  /*ae80*/  MUFU.EX2 R103, R103 ;  /* 0x0000006700677308 */ /* 0x000f220000000800 */
[----:B------:R1:W-:Y:S01]  /*ae90*/  STSM.16.M88.4 [R74+0x6000], R12 ;  /* 0x0060000c4a007844 */ /* 0x0003e20000000200 */
[----:B------:R-:W-:-:S06]  /*aea0*/  FFMA.FTZ R110, R110, R0, -R85 ;  /* 0x000000006e6e7223 */ /* 0x000fcc0000010855 */
[----:B------:R-:W4:Y:S01]  /*aeb0*/  MUFU.EX2 R106, R106 ;  /* 0x0000006a006a7308 */ /* 0x000f220000000800 */
[----:B0-----:R-:W-:Y:S01]  /*aec0*/  FADD.FTZ R7, R95, R8 ;  /* 0x000000085f077221 */ /* 0x001fe20000010000 */
[----:B-1----:R-:W-:-:S03]  /*aed0*/  FADD.FTZ R12, R51, R10 ;  /* 0x0000000a330c7221 */ /* 0x002fc60000010000 */
[----:B------:R-:W-:-:S03]  /*aee0*/  FADD.FTZ R10, R98, R7 ;  /* 0x00000007620a7221 */ /* 0x000fc60000010000 */
[----:B------:R-:W0:Y:S01]  /*aef0*/  MUFU.EX2 R107, R107 ;  /* 0x0000006b006b7308 */ /* 0x000e220000000800 */
[-CC-:B------:R-:W-:Y:S01]  /*af00*/  FFMA.FTZ R111, R111, R0.reuse, -R85.reuse ;  /* 0x000000006f6f7223 */ /* 0x180fe20000010855 */
[----:B------:R-:W-:Y:S01]  /*af10*/  FADD.FTZ R9, R99, R10 ;  /* 0x0000000a63097221 */ /* 0x000fe20000010000 */
[-CC-:B------:R-:W-:Y:S01]  /*af20*/  FFMA.FTZ R114, R114, R0.reuse, -R85.reuse ;  /* 0x0000000072727223 */ /* 0x180fe20000010855 */
[-CC-:B------:R-:W-:Y:S01]  /*af30*/  FFMA.FTZ R115, R115, R0.reuse, -R85.reuse ;  /* 0x0000000073737223 */ /* 0x180fe20000010855 */
[-C--:B------:R-:W-:Y:S01]  /*af40*/  FFMA.FTZ R118, R118, R0.reuse, -R85 ;  /* 0x0000000076767223 */ /* 0x080fe20000010855 */
[----:B----4-:R-:W-:Y:S02]  /*af50*/  FADD.FTZ R10, R102, R9 ;  /* 0x00000009660a7221 */ /* 0x010fe40000010000 */
[----:B------:R-:W1:Y:S01]  /*af60*/  MUFU.EX2 R110, R110 ;  /* 0x0000006e006e7308 */ /* 0x000e620000000800 */
[----:B------:R-:W-:Y:S01]  /*af70*/  FFMA.FTZ R85, R119, R0, -R85 ;  /* 0x0000000077557223 */ /* 0x000fe20000010855 */
[----:B------:R-:W-:Y:S01]  /*af80*/  FADD.FTZ R13, R53, R12 ;  /* 0x0000000c350d7221 */ /* 0x000fe20000010000 */
[----:B------:R-:W-:-:S05]  /*af90*/  FADD.FTZ R9, R103, R10 ;  /* 0x0000000a67097221 */ /* 0x000fca0000010000 */
[----:B------:R-:W4:Y:S01]  /*afa0*/  MUFU.EX2 R111, R111 ;  /* 0x0000006f006f7308 */ /* 0x000f220000000800 */
[----:B------:R-:W-:Y:S01]  /*afb0*/  FADD.FTZ R12, R96, R13 ;  /* 0x0000000d600c7221 */ /* 0x000fe20000010000 */
[----:B------:R-:W-:-:S03]  /*afc0*/  FADD.FTZ R10, R106, R9 ;  /* 0x000000096a0a7221 */ /* 0x000fc60000010000 */
[----:B------:R-:W-:-:S03]  /*afd0*/  FADD.FTZ R12, R55, R12 ;  /* 0x0000000c370c7221 */ /* 0x000fc60000010000 */
[----:B------:R-:W4:Y:S01]  /*afe0*/  MUFU.EX2 R25, R114 ;  /* 0x0000007200197308 */ /* 0x000f220000000800 */
[----:B0-----:R-:W-:Y:S01]  /*aff0*/  FADD.FTZ R9, R107, R10 ;  /* 0x0000000a6b097221 */ /* 0x001fe20000010000 */
[----:B------:R-:W-:-:S06]  /*b000*/  FADD.FTZ R13, R93, R12 ;  /* 0x0000000c5d0d7221 */ /* 0x000fcc0000010000 */
[----:B------:R-:W0:Y:S08]  /*b010*/  MUFU.EX2 R8, R115 ;  /* 0x0000007300087308 */ /* 0x000e300000000800 */
[----:B------:R-:W-:Y:S08]  /*b020*/  MUFU.EX2 R118, R118 ;  /* 0x0000007600767308 */ /* 0x000ff00000000800 */
[----:B------:R-:W0:Y:S01]  /*b030*/  MUFU.EX2 R85, R85 ;  /* 0x0000005500557308 */ /* 0x000e220000000800 */
[----:B-1----:R-:W-:Y:S01]  /*b040*/  FADD.FTZ R10, R110, R9 ;  /* 0x000000096e0a7221 */ /* 0x002fe20000010000 */
[----:B------:R-:W-:Y:S01]  /*b050*/  F2FP.BF16.F32.PACK_AB R4, R35, R34 ;  /* 0x000000222304723e */ /* 0x000fe200000010ff */
[----:B------:R-:W-:Y:S01]  /*b060*/  FADD.FTZ R13, R56, R13 ;  /* 0x0000000d380d7221 */ /* 0x000fe20000010000 */
[----:B------:R-:W-:-:S02]  /*b070*/  F2FP.BF16.F32.PACK_AB R6, R37, R36 ;  /* 0x000000242506723e */ /* 0x000fc400000010ff */
[----:B------:R-:W-:Y:S02]  /*b080*/  F2FP.BF16.F32.PACK_AB R5, R83, R82 ;  /* 0x000000525305723e */ /* 0x000fe400000010ff */
[----:B------:R-:W-:Y:S01]  /*b090*/  F2FP.BF16.F32.PACK_AB R7, R87, R86 ;  /* 0x000000565707723e */ /* 0x000fe200000010ff */
[----:B----4-:R-:W-:Y:S01]  /*b0a0*/  FADD.FTZ R10, R111, R10 ;  /* 0x0000000a6f0a7221 */ /* 0x010fe20000010000 */
[----:B------:R-:W-:Y:S01]  /*b0b0*/  F2FP.BF16.F32.PACK_AB R40, R45, R40 ;  /* 0x000000282d28723e */ /* 0x000fe200000010ff */
[----:B------:R-:W-:Y:S01]  /*b0c0*/  FADD.FTZ R20, R60, R13 ;  /* 0x0000000d3c147221 */ /* 0x000fe20000010000 */
[----:B------:R-:W-:Y:S01]  /*b0d0*/  F2FP.BF16.F32.PACK_AB R42, R57, R54 ;  /* 0x00000036392a723e */ /* 0x000fe200000010ff */
[----:B------:R1:W-:Y:S01]  /*b0e0*/  STSM.16.M88.4 [R72+0x6000], R4 ;  /* 0x0060000448007844 */ /* 0x0003e20000000200 */
[----:B------:R-:W-:Y:S02]  /*b0f0*/  F2FP.BF16.F32.PACK_AB R41, R91, R90 ;  /* 0x0000005a5b29723e */ /* 0x000fe400000010ff */
[----:B------:R-:W-:Y:S01]  /*b100*/  F2FP.BF16.F32.PACK_AB R43, R95, R94 ;  /* 0x0000005e5f2b723e */ /* 0x000fe200000010ff */
[----:B------:R-:W-:Y:S01]  /*b110*/  FADD.FTZ R21, R25, R10 ;  /* 0x0000000a19157221 */ /* 0x000fe20000010000 */
[----:B------:R-:W-:-:S02]  /*b120*/  F2FP.BF16.F32.PACK_AB R12, R51, R46 ;  /* 0x0000002e330c723e */ /* 0x000fc400000010ff */
[----:B------:R-:W-:Y:S02]  /*b130*/  F2FP.BF16.F32.PACK_AB R14, R96, R53 ;  /* 0x00000035600e723e */ /* 0x000fe400000010ff */
[----:B------:R-:W-:Y:S02]  /*b140*/  F2FP.BF16.F32.PACK_AB R13, R99, R98 ;  /* 0x00000062630d723e */ /* 0x000fe400000010ff */
[----:B------:R-:W-:Y:S02]  /*b150*/  F2FP.BF16.F32.PACK_AB R15, R103, R102 ;  /* 0x00000066670f723e */ /* 0x000fe400000010ff */
[----:B------:R-:W-:Y:S02]  /*b160*/  F2FP.BF16.F32.PACK_AB R24, R48, R47 ;  /* 0x0000002f3018723e */ /* 0x000fe400000010ff */
[----:B0-----:R-:W-:Y:S02]  /*b170*/  F2FP.BF16.F32.PACK_AB R25, R8, R25 ;  /* 0x000000190819723e */ /* 0x001fe400000010ff */
[----:B-1----:R-:W-:-:S02]  /*b180*/  F2FP.BF16.F32.PACK_AB R4, R93, R55 ;  /* 0x000000375d04723e */ /* 0x002fc400000010ff */
[----:B------:R-:W-:Y:S02]  /*b190*/  F2FP.BF16.F32.PACK_AB R6, R60, R56 ;  /* 0x000000383c06723e */ /* 0x000fe400000010ff */
[----:B------:R-:W-:Y:S02]  /*b1a0*/  F2FP.BF16.F32.PACK_AB R5, R107, R106 ;  /* 0x0000006a6b05723e */ /* 0x000fe400000010ff */
[----:B------:R-:W-:Y:S02]  /*b1b0*/  F2FP.BF16.F32.PACK_AB R7, R111, R110 ;  /* 0x0000006e6f07723e */ /* 0x000fe400000010ff */
[----:B------:R-:W-:Y:S02]  /*b1c0*/  F2FP.BF16.F32.PACK_AB R26, R49, R50 ;  /* 0x00000032311a723e */ /* 0x000fe400000010ff */
[----:B------:R-:W-:Y:S01]  /*b1d0*/  F2FP.BF16.F32.PACK_AB R27, R85, R118 ;  /* 0x00000076551b723e */ /* 0x000fe200000010ff */
[----:B------:R-:W-:Y:S01]  /*b1e0*/  STSM.16.M88.4 [R157+0x2a800], R40 ;  /* 0x02a800289d007844 */ /* 0x000fe20000000200 */
[----:B------:R-:W-:Y:S01]  /*b1f0*/  FADD.FTZ R21, R8, R21 ;  /* 0x0000001508157221 */ /* 0x000fe20000010000 */
[----:B------:R-:W-:-:S02]  /*b200*/  VIADD R8, R136, 0xfffffffe ;  /* 0xfffffffe88087836 */ /* 0x000fc40000000000 */
[----:B------:R-:W-:Y:S01]  /*b210*/  FADD.FTZ R9, R47, R20 ;  /* 0x000000142f097221 */ /* 0x000fe20000010000 */
[----:B------:R-:W-:-:S03]  /*b220*/  IMAD.MOV.U32 R151, RZ, RZ, RZ ;  /* 0x000000ffff977224 */ /* 0x000fc600078e00ff */
[----:B------:R-:W-:Y:S01]  /*b230*/  FADD.FTZ R9, R48, R9 ;  /* 0x0000000930097221 */ /* 0x000fe20000010000 */
[----:B------:R-:W-:-:S03]  /*b240*/  FADD.FTZ R20, R118, R21 ;  /* 0x0000001576147221 */ /* 0x000fc60000010000 */
[----:B------:R-:W-:Y:S01]  /*b250*/  FADD.FTZ R50, R50, R9 ;  /* 0x0000000932327221 */ /* 0x000fe20000010000 */
[----:B------:R-:W-:Y:S01]  /*b260*/  FADD.FTZ R20, R85, R20 ;  /* 0x0000001455147221 */ /* 0x000fe20000010000 */
[--C-:B------:R-:W-:Y:S01]  /*b270*/  IMAD.MOV.U32 R150, RZ, RZ, R151.reuse ;  /* 0x000000ffff967224 */ /* 0x100fe200078e0097 */
[----:B------:R-:W-:Y:S01]  /*b280*/  MOV R120, R151 ;  /* 0x0000009700787202 */ /* 0x000fe20000000f00 */
[--C-:B------:R-:W-:Y:S02]  /*b290*/  IMAD.MOV.U32 R149, RZ, RZ, R151.reuse ;  /* 0x000000ffff957224 */ /* 0x100fe400078e0097 */
[--C-:B------:R-:W-:Y:S02]  /*b2a0*/  IMAD.MOV.U32 R148, RZ, RZ, R151.reuse ;  /* 0x000000ffff947224 */ /* 0x100fe400078e0097 */
[--C-:B------:R-:W-:Y:S02]  /*b2b0*/  IMAD.MOV.U32 R147, RZ, RZ, R151.reuse ;  /* 0x000000ffff937224 */ /* 0x100fe400078e0097 */
[--C-:B------:R-:W-:Y:S01]  /*b2c0*/  IMAD.MOV.U32 R146, RZ, RZ, R151.reuse ;  /* 0x000000ffff927224 */ /* 0x100fe200078e0097 */
[----:B--2---:R-:W-:Y:S04]  /*b2d0*/  STSM.16.M88.4 [R29], R12 ;  /* 0x0000000c1d007844 */ /* 0x004fe80000000200 */
[----:B------:R0:W-:Y:S04]  /*b2e0*/  STSM.16.M88.4 [R74+0xc000], R4 ;  /* 0x00c000044a007844 */ /* 0x0001e80000000200 */
[----:B------:R1:W-:Y:S01]  /*b2f0*/  STSM.16.M88.4 [R72+0xc000], R24 ;  /* 0x00c0001848007844 */ /* 0x0003e20000000200 */
[----:B------:R2:W-:Y:S06]  /*b300*/  MEMBAR.ALL.CTA ;  /* 0x0000000000007992 */ /* 0x0005ec0000008000 */
[----:B--2---:R-:W2:Y:S01]  /*b310*/  FENCE.VIEW.ASYNC.S ;  /* 0x00000000000073c6 */ /* 0x004ea20000000000 */
[----:B---3--:R-:W-:Y:S01]  /*b320*/  ISETP.GE.AND P2, PT, R8, R28, PT ;  /* 0x0000001c0800720c */ /* 0x008fe20003f46270 */
[----:B------:R-:W-:-:S02]  /*b330*/  IMAD.MOV.U32 R145, RZ, RZ, R151 ;  /* 0x000000ffff917224 */ /* 0x000fc400078e0097 */
[--C-:B------:R-:W-:Y:S02]  /*b340*/  IMAD.MOV.U32 R144, RZ, RZ, R151.reuse ;  /* 0x000000ffff907224 */ /* 0x100fe400078e0097 */
[--C-:B------:R-:W-:Y:S02]  /*b350*/  IMAD.MOV.U32 R143, RZ, RZ, R151.reuse ;  /* 0x000000ffff8f7224 */ /* 0x100fe400078e0097 */
[----:B0-----:R-:W-:Y:S01]  /*b360*/  FADD.FTZ R6, R49, R50 ;  /* 0x0000003231067221 */ /* 0x001fe20000010000 */
        /* <DEDUP_REMOVED lines=21> */
[----:B------:R-:W-:Y:S01]  /*b4c0*/  IMAD.MOV.U32 R121, RZ, RZ, R151 ;  /* 0x000000ffff797224 */ /* 0x000fe200078e0097 */
[----:B--2---:R-:W-:Y:S01]  /*b4d0*/  NOP ;  /* 0x0000000000007918 */ /* 0x004fe20000000000 */
[----:B-1----:R-:W-:Y:S05]  /*b4e0*/  @!P2 BRA `(.L_x_500) ;  /* 0x0000002c007ca947 */ /* 0x002fea0003800000 */
[----:B------:R-:W-:Y:S01]  /*b4f0*/  IMAD.MOV.U32 R5, RZ, RZ, R11 ;  /* 0x000000ffff057224 */ /* 0x000fe200078e000b */
[----:B------:R-:W-:Y:S01]  /*b500*/  CS2R R150, SRZ ;  /* 0x0000000000967805 */ /* 0x000fe2000001ff00 */
[----:B------:R-:W-:Y:S01]  /*b510*/  IMAD.MOV.U32 R4, RZ, RZ, R3 ;  /* 0x000000ffff047224 */ /* 0x000fe200078e0003 */
[----:B------:R-:W-:Y:S01]  /*b520*/  CS2R R148, SRZ ;  /* 0x0000000000947805 */ /* 0x000fe2000001ff00 */
[----:B------:R-:W-:Y:S01]  /*b530*/  IMAD.MOV.U32 R9, RZ, RZ, R156 ;  /* 0x000000ffff097224 */ /* 0x000fe200078e009c */
[----:B------:R-:W-:Y:S01]  /*b540*/  CS2R R146, SRZ ;  /* 0x0000000000927805 */ /* 0x000fe2000001ff00 */
[----:B------:R-:W-:Y:S01]  /*b550*/  IMAD.MOV.U32 R7, RZ, RZ, R152 ;  /* 0x000000ffff077224 */ /* 0x000fe200078e0098 */
        /* <DEDUP_REMOVED lines=12> */
[----:B------:R-:W-:-:S07]  /*b620*/  CS2R R120, SRZ ;  /* 0x0000000000787805 */ /* 0x000fce000001ff00 */
.L_x_511:
[----:B------:R-:W2:Y:S01]  /*b630*/  LDL R0, [R1+0x40] ;  /* 0x0000400001007983 */ /* 0x000ea20000100800 */
[----:B------:R-:W-:Y:S01]  /*b640*/  VIADD R152, R7, 0x1 ;  /* 0x0000000107987836 */ /* 0x000fe20000000000 */
[----:B------:R-:W-:Y:S05]  /*b650*/  YIELD ;  /* 0x0000000000007946 */ /* 0x000fea0003800000 */
[----:B------:R-:W-:-:S04]  /*b660*/  ISETP.NE.AND P3, PT, R152, 0x2, PT ;  /* 0x000000029800780c */ /* 0x000fc80003f65270 */
[----:B------:R-:W-:Y:S02]  /*b670*/  SEL R156, RZ, 0x1, P3 ;  /* 0x00000001ff9c7807 */ /* 0x000fe40001800000 */
[----:B------:R-:W-:Y:S02]  /*b680*/  SEL R152, R152, RZ, P3 ;  /* 0x000000ff98987207 */ /* 0x000fe40001800000 */
[----:B------:R-:W-:Y:S02]  /*b690*/  LOP3.LUT R156, R9, R156, RZ, 0x3c, !PT ;  /* 0x0000009c099c7212 */ /* 0x000fe400078e3cff */
[----:B--2---:R-:W-:-:S13]  /*b6a0*/  ISETP.NE.AND P2, PT, R0, RZ, PT ;  /* 0x000000ff0000720c */ /* 0x004fda0003f45270 */
[----:B------:R-:W-:Y:S05]  /*b6b0*/  @P2 BRA `(.L_x_501) ;  /* 0x0000000000302947 */ /* 0x000fea0003800000 */
[----:B------:R-:W-:Y:S05]  /*b6c0*/  @!P0 BRA `(.L_x_502) ;  /* 0x0000000000048947 */ /* 0x000fea0003800000 */
[----:B------:R-:W-:Y:S01]  /*b6d0*/  BPT.TRAP 0x1 ;  /* 0x000000040000795c */ /* 0x000fe20000300000 */
.L_x_502:
[----:B------:R-:W-:Y:S01]  /*b6e0*/  IMAD R0, R152, 0x8, R2 ;  /* 0x0000000898007824 */ /* 0x000fe200078e0202 */
[----:B------:R-:W-:-:S04]  /*b6f0*/  SHF.L.U32 R3, R156, 0x1f, RZ ;  /* 0x0000001f9c037819 */ /* 0x000fc800000006ff */
[----:B------:R0:W1:Y:S01]  /*b700*/  SYNCS.PHASECHK.TRANS64.TRYWAIT P3, [R0+URZ+0x30830], R3 ;  /* 0x03083003000075a7 */ /* 0x000062000806017f */
[----:B------:R-:W-:Y:S05]  /*b710*/  @!P0 BRA `(.L_x_503) ;  /* 0x0000000000048947 */ /* 0x000fea0003800000 */
[----:B------:R-:W-:Y:S01]  /*b720*/  BPT.TRAP 0x1 ;  /* 0x000000040000795c */ /* 0x000fe20000300000 */
.L_x_503:
[----:B------:R-:W-:Y:S04]  /*b730*/  BSSY B0, `(.L_x_501) ;  /* 0x0000004000007945 */ /* 0x000fe80003800000 */
[----:B-1----:R-:W-:Y:S05]  /*b740*/  @P3 BRA `(.L_x_504) ;  /* 0x0000000000083947 */ /* 0x002fea0003800000 */
[----:B------:R-:W1:Y:S02]  /*b750*/  SYNCS.PHASECHK.TRANS64.TRYWAIT P3, [R0+URZ+0x30830], R3 ;  /* 0x03083003000075a7 */ /* 0x000e64000806017f */
[----:B-1----:R-:W-:Y:S05]  /*b760*/  @!P3 BRA `(.L_x_505) ;  /* 0x000000cc00c0b947 */ /* 0x002fea0003800000 */
.L_x_504:
[----:B------:R-:W-:Y:S05]  /*b770*/  BSYNC B0 ;  /* 0x0000000000007941 */ /* 0x000fea0003800000 */
.L_x_501:
[----:B01----:R-:W2:Y:S04]  /*b780*/  LDL R3, [R1+0x44] ;  /* 0x0000440001037983 */ /* 0x003ea80000100800 */
[----:B------:R-:W3:Y:S01]  /*b790*/  LDL.64 R24, [R1+0x10] ;  /* 0x0000100001187983 */ /* 0x000ee20000100a00 */
[----:B------:R-:W-:Y:S05]  /*b7a0*/  WARPSYNC.ALL ;  /* 0x0000000000007948 */ /* 0x000fea0003800000 */
[----:B------:R-:W-:Y:S01]  /*b7b0*/  IMAD.MOV.U32 R11, RZ, RZ, 0x40000040 ;  /* 0x40000040ff0b7424 */ /* 0x000fe200078e00ff */
[----:B------:R-:W0:Y:S04]  /*b7c0*/  S2R R0, SR_TID.X ;  /* 0x0000000000007919 */ /* 0x000e280000002100 */
[----:B------:R-:W-:-:S02]  /*b7d0*/  R2UR UR7, R11 ;  /* 0x000000000b0772ca */ /* 0x000fc400000e0000 */
[----:B------:R-:W-:Y:S01]  /*b7e0*/  R2UR UR19, R11 ;  /* 0x000000000b1372ca */ /* 0x000fe200000e0000 */
[----:B------:R-:W-:-:S05]  /*b7f0*/  IMAD.MOV.U32 R15, RZ, RZ, 0x40000040 ;  /* 0x40000040ff0f7424 */ /* 0x000fca00078e00ff */
[----:B------:R-:W-:Y:S02]  /*b800*/  R2UR UR15, R15 ;  /* 0x000000000f0f72ca */ /* 0x000fe400000e0000 */
[----:B0-----:R-:W-:-:S05]  /*b810*/  SHF.R.U32.HI R0, RZ, 0x7, R0 ;  /* 0x00000007ff007819 */ /* 0x001fca0000011600 */
[----:B------:R-:W-:Y:S02]  /*b820*/  VIADD R0, R0, 0x8 ;  /* 0x0000000800007836 */ /* 0x000fe40000000000 */
[----:B------:R-:W-:Y:S02]  /*b830*/  IMAD.MOV.U32 R13, RZ, RZ, 0x40000040 ;  /* 0x40000040ff0d7424 */ /* 0x000fe400078e00ff */
[----:B--2---:R-:W-:-:S04]  /*b840*/  IMAD R10, R152, 0x600, R3 ;  /* 0x00000600980a7824 */ /* 0x004fc800078e0203 */
[C---:B------:R-:W-:Y:S01]  /*b850*/  VIADD R12, R10.reuse, 0x2 ;  /* 0x000000020a0c7836 */ /* 0x040fe20000000000 */
[C---:B------:R-:W-:Y:S01]  /*b860*/  R2UR UR6, R10.reuse ;  /* 0x000000000a0672ca */ /* 0x040fe200000e0000 */
[C---:B------:R-:W-:Y:S02]  /*b870*/  VIADD R14, R10.reuse, 0x4 ;  /* 0x000000040a0e7836 */ /* 0x040fe40000000000 */
[----:B------:R-:W-:-:S05]  /*b880*/  VIADD R10, R10, 0x6 ;  /* 0x000000060a0a7836 */ /* 0x000fca0000000000 */
[----:B------:R-:W-:Y:S02]  /*b890*/  R2UR UR18, R10 ;  /* 0x000000000a1272ca */ /* 0x000fe400000e0000 */
[----:B------:R-:W2:Y:S01]  /*b8a0*/  LDL.64 R10, [R1+0x28] ;  /* 0x00002800010a7983 */ /* 0x000ea20000100a00 */
[----:B------:R-:W-:-:S03]  /*b8b0*/  R2UR UR14, R14 ;  /* 0x000000000e0e72ca */ /* 0x000fc600000e0000 */
[----:B------:R-:W4:Y:S01]  /*b8c0*/  LDL.64 R14, [R1+0x20] ;  /* 0x00002000010e7983 */ /* 0x000f220000100a00 */
[----:B---3--:R-:W-:Y:S02]  /*b8d0*/  R2UR UR4, R24 ;  /* 0x00000000180472ca */ /* 0x008fe400000e0000 */
[----:B------:R-:W-:Y:S01]  /*b8e0*/  R2UR UR5, R25 ;  /* 0x00000000190572ca */ /* 0x000fe200000e0000 */
[----:B------:R0:W-:Y:S06]  /*b8f0*/  BAR.SYNC.DEFER_BLOCKING R0, 0x100 ;  /* 0x000400000000751d */ /* 0x0001ec0000010000 */
[----:B------:R-:W-:-:S06]  /*b900*/  WARPGROUP.ARRIVE ;  /* 0x00000000000079c5 */ /* 0x000fcc0000000000 */
[----:B------:R-:W-:Y:S01]  /*b910*/  HGMMA.64x192x16.F32.BF16 R24, gdesc[UR4], RZ, !UPT, gsb0 ;  /* 0x02e00000041879f0 */ /* 0x000fe2000c0018ff */
[----:B------:R-:W-:Y:S02]  /*b920*/  R2UR UR10, R12 ;  /* 0x000000000c0a72ca */ /* 0x000fe400000e0000 */
[----:B------:R-:W-:Y:S02]  /*b930*/  R2UR UR11, R13 ;  /* 0x000000000d0b72ca */ /* 0x000fe400000e0000 */
[----:B------:R-:W3:Y:S01]  /*b940*/  LDL.64 R12, [R1+0x18] ;  /* 0x00001800010c7983 */ /* 0x000ee20000100a00 */
[----:B------:R-:W-:Y:S02]  /*b950*/  WARPGROUP.DEPBAR.LE gsb0, 0x0 ;  /* 0x00008000000079c5 */ /* 0x000fe40000010000 */
[----:B------:R-:W-:Y:S01]  /*b960*/  WARPGROUP.ARRIVE ;  /* 0x00000000000079c5 */ /* 0x000fe20000000000 */
[----:B--2---:R-:W-:Y:S02]  /*b970*/  R2UR UR8, R10 ;  /* 0x000000000a0872ca */ /* 0x004fe400000e0000 */
[----:B------:R-:W-:-:S13]  /*b980*/  R2UR UR9, R11 ;  /* 0x000000000b0972ca */ /* 0x000fda00000e0000 */
[----:B------:R-:W-:Y:S01]  /*b990*/  HGMMA.64x192x16.F32.BF16 R24, gdesc[UR8], R24, gsb0 ;  /* 0x02e00000081879f0 */ /* 0x000fe20008001818 */
[----:B----4-:R-:W-:Y:S02]  /*b9a0*/  R2UR UR12, R14 ;  /* 0x000000000e0c72ca */ /* 0x010fe400000e0000 */
[----:B------:R-:W-:Y:S02]  /*b9b0*/  R2UR UR13, R15 ;  /* 0x000000000f0d72ca */ /* 0x000fe400000e0000 */
[----:B---3--:R-:W-:Y:S02]  /*b9c0*/  R2UR UR16, R12 ;  /* 0x000000000c1072ca */ /* 0x008fe400000e0000 */
[----:B------:R-:W-:Y:S01]  /*b9d0*/  R2UR UR17, R13 ;  /* 0x000000000d1172ca */ /* 0x000fe200000e0000 */
[----:B------:R-:W-:Y:S02]  /*b9e0*/  WARPGROUP.DEPBAR.LE gsb0, 0x0 ;  /* 0x00008000000079c5 */ /* 0x000fe40000010000 */
[----:B------:R-:W-:-:S10]  /*b9f0*/  WARPGROUP.ARRIVE ;  /* 0x00000000000079c5 */ /* 0x000fd40000000000 */
        /* <DEDUP_REMOVED lines=8> */
.L_x_507:
[----:B------:R-:W-:Y:S01]  /*ba80*/  SHF.L.U32 R0, R9, 0x1f, RZ ;  /* 0x0000001f09007819 */ /* 0x000fe200000006ff */
[----:B------:R-:W-:-:S04]  /*ba90*/  IMAD R3, R7, 0x8, R2 ;  /* 0x0000000807037824 */ /* 0x000fc800078e0202 */
[----:B------:R0:W1:Y:S01]  /*baa0*/  SYNCS.PHASECHK.TRANS64.TRYWAIT P2, [R3+URZ+0x30850], R0 ;  /* 0x03085000030075a7 */ /* 0x000062000804017f */
[----:B------:R-:W-:Y:S05]  /*bab0*/  @!P0 BRA `(.L_x_508) ;  /* 0x0000000000048947 */ /* 0x000fea0003800000 */
[----:B------:R-:W-:Y:S01]  /*bac0*/  BPT.TRAP 0x1 ;  /* 0x000000040000795c */ /* 0x000fe20000300000 */
.L_x_508:
[----:B------:R-:W-:Y:S04]  /*bad0*/  BSSY B0, `(.L_x_506) ;  /* 0x0000004000007945 */ /* 0x000fe80003800000 */
[----:B-1----:R-:W-:Y:S05]  /*bae0*/  @P2 BRA `(.L_x_509) ;  /* 0x0000000000082947 */ /* 0x002fea0003800000 */
[----:B------:R-:W1:Y:S02]  /*baf0*/  SYNCS.PHASECHK.TRANS64.TRYWAIT P2, [R3+URZ+0x30850], R0 ;  /* 0x03085000030075a7 */ /* 0x000e64000804017f */
[----:B-1----:R-:W-:Y:S05]  /*bb00*/  @!P2 BRA `(.L_x_510) ;  /* 0x000000c800eca947 */ /* 0x002fea0003800000 */
.L_x_509:
[----:B------:R-:W-:Y:S05]  /*bb10*/  BSYNC B0 ;  /* 0x0000000000007941 */ /* 0x000fea0003800000 */
.L_x_506:
[----:B------:R-:W-:Y:S01]  /*bb20*/  FMNMX.FTZ R11, R26, R5, !PT ;  /* 0x000000051a0b7209 */ /* 0x000fe20007810000 */
[----:B------:R-:W2:Y:S01]  /*bb30*/  LDL R21, [R1+0x3c] ;  /* 0x00003c0001157983 */ /* 0x000ea20000100800 */
[----:B01----:R-:W-:Y:S01]  /*bb40*/  FMNMX.FTZ R0, R24, R4, !PT ;  /* 0x0000000418007209 */ /* 0x003fe20007810000 */
[----:B------:R-:W-:Y:S05]  /*bb50*/  WARPSYNC.ALL ;  /* 0x0000000000007948 */ /* 0x000fea0003800000 */
[----:B------:R-:W-:Y:S01]  /*bb60*/  FMNMX.FTZ R11, R27, R11, !PT ;  /* 0x0000000b1b0b7209 */ /* 0x000fe20007810000 */
[----:B------:R-:W-:Y:S01]  /*bb70*/  ULDC UR4, c[0x0][0x988] ;  /* 0x0002620000047ab9 */ /* 0x000fe20000000800 */
[----:B------:R-:W-:Y:S01]  /*bb80*/  FMNMX.FTZ R0, R25, R0, !PT ;  /* 0x0000000019007209 */ /* 0x000fe20007810000 */
[----:B------:R-:W-:Y:S01]  /*bb90*/  WARPGROUP.ARRIVE ;  /* 0x00000000000079c5 */ /* 0x000fe20000000000 */
[----:B------:R-:W-:Y:S01]  /*bba0*/  FMNMX.FTZ R11, R30, R11, !PT ;  /* 0x0000000b1e0b7209 */ /* 0x000fe20007810000 */
[----:B------:R-:W-:Y:S01]  /*bbb0*/  UMOV UR5, 0x40000040 ;  /* 0x4000004000057882 */ /* 0x000fe20000000000 */
[----:B------:R-:W-:Y:S01]  /*bbc0*/  FMNMX.FTZ R0, R28, R0, !PT ;  /* 0x000000001c007209 */ /* 0x000fe20007810000 */
[----:B------:R-:W-:Y:S01]  /*bbd0*/  IMAD.MOV.U32 R15, RZ, RZ, 0x40000040 ;  /* 0x40000040ff0f7424 */ /* 0x000fe200078e00ff */
[----:B------:R-:W-:Y:S01]  /*bbe0*/  FMNMX.FTZ R11, R31, R11, !PT ;  /* 0x0000000b1f0b7209 */ /* 0x000fe20007810000 */
[----:B------:R-:W-:Y:S01]  /*bbf0*/  UMOV UR9, 0x40000040 ;  /* 0x4000004000097882 */ /* 0x000fe20000000000 */
        /* <DEDUP_REMOVED lines=98> */
[C---:B------:R-:W-:Y:S01]  /*c220*/  R2UR UR11, R15.reuse ;  /* 0x000000000f0b72ca */ /* 0x040fe200000e0000 */
[----:B------:R-:W0:Y:S01]  /*c230*/  SHFL.BFLY PT, R12, R11, 0x2, 0x1f ;  /* 0x0c401f000b0c7f89 */ /* 0x000e2200000e0000 */
[C---:B------:R-:W-:Y:S02]  /*c240*/  R2UR UR15, R15.reuse ;  /* 0x000000000f0f72ca */ /* 0x040fe400000e0000 */
[C---:B------:R-:W-:Y:S01]  /*c250*/  R2UR UR19, R15.reuse ;  /* 0x000000000f1372ca */ /* 0x040fe200000e0000 */
[----:B------:R-:W1:Y:S01]  /*c260*/  SHFL.BFLY PT, R3, R0, 0x2, 0x1f ;  /* 0x0c401f0000037f89 */ /* 0x000e6200000e0000 */
[C---:B------:R-:W-:Y:S02]  /*c270*/  R2UR UR23, R15.reuse ;  /* 0x000000000f1772ca */ /* 0x040fe400000e0000 */
[----:B------:R-:W-:-:S02]  /*c280*/  R2UR UR27, R15 ;  /* 0x000000000f1b72ca */ /* 0x000fc400000e0000 */
[C---:B------:R-:W-:Y:S02]  /*c290*/  R2UR UR31, R15.reuse ;  /* 0x000000000f1f72ca */ /* 0x040fe400000e0000 */
[C---:B------:R-:W-:Y:S02]  /*c2a0*/  R2UR UR35, R15.reuse ;  /* 0x000000000f2372ca */ /* 0x040fe400000e0000 */
[C---:B------:R-:W-:Y:S02]  /*c2b0*/  R2UR UR43, R15.reuse ;  /* 0x000000000f2b72ca */ /* 0x040fe400000e0000 */
[C---:B------:R-:W-:Y:S02]  /*c2c0*/  R2UR UR47, R15.reuse ;  /* 0x000000000f2f72ca */ /* 0x040fe400000e0000 */
[----:B------:R-:W-:Y:S02]  /*c2d0*/  R2UR UR51, R15 ;  /* 0x000000000f3372ca */ /* 0x000fe400000e0000 */
[----:B0-----:R-:W-:-:S02]  /*c2e0*/  FMNMX.FTZ R11, R11, R12, !PT ;  /* 0x0000000c0b0b7209 */ /* 0x001fc40007810000 */
[----:B-1----:R-:W-:-:S03]  /*c2f0*/  FMNMX.FTZ R3, R0, R3, !PT ;  /* 0x0000000300037209 */ /* 0x002fc60007810000 */
[----:B------:R-:W0:Y:S04]  /*c300*/  SHFL.BFLY PT, R12, R11, 0x1, 0x1f ;  /* 0x0c201f000b0c7f89 */ /* 0x000e2800000e0000 */
[----:B------:R-:W1:Y:S01]  /*c310*/  SHFL.BFLY PT, R0, R3, 0x1, 0x1f ;  /* 0x0c201f0003007f89 */ /* 0x000e6200000e0000 */
[----:B0-----:R-:W-:Y:S01]  /*c320*/  FMNMX.FTZ R11, R11, R12, !PT ;  /* 0x0000000c0b0b7209 */ /* 0x001fe20007810000 */
[----:B------:R-:W-:Y:S01]  /*c330*/  VIADD R12, R2, 0x400 ;  /* 0x00000400020c7836 */ /* 0x000fe20000000000 */
[----:B-1----:R-:W-:Y:S01]  /*c340*/  FMNMX.FTZ R3, R3, R0, !PT ;  /* 0x0000000003037209 */ /* 0x002fe20007810000 */
[----:B------:R-:W-:-:S03]  /*c350*/  IMAD.U32 R0, RZ, RZ, UR4 ;  /* 0x00000004ff007e24 */ /* 0x000fc6000f8e00ff */
[----:B------:R-:W-:Y:S01]  /*c360*/  SHF.R.U32.HI R12, RZ, 0x4, R12 ;  /* 0x00000004ff0c7819 */ /* 0x000fe2000001160c */
[----:B------:R-:W-:Y:S01]  /*c370*/  UMOV UR53, 0x40000040 ;  /* 0x4000004000357882 */ /* 0x000fe20000000000 */
[C---:B------:R-:W-:Y:S01]  /*c380*/  FADD.FTZ R5, -R11.reuse, R5 ;  /* 0x000000050b057221 */ /* 0x040fe20000010100 */
[-C--:B------:R-:W-:Y:S01]  /*c390*/  FMUL.FTZ R13, R11, R0.reuse ;  /* 0x000000000b0d7220 */ /* 0x080fe20000410000 */
[----:B------:R-:W-:Y:S01]  /*c3a0*/  LOP3.LUT R12, R12, 0x3fff, RZ, 0xc0, !PT ;  /* 0x00003fff0c0c7812 */ /* 0x000fe200078ec0ff */
[C---:B------:R-:W-:Y:S01]  /*c3b0*/  FADD.FTZ R4, -R3.reuse, R4 ;  /* 0x0000000403047221 */ /* 0x040fe20000010100 */
[-C--:B------:R-:W-:Y:S01]  /*c3c0*/  FMUL.FTZ R9, R3, R0.reuse ;  /* 0x0000000003097220 */ /* 0x080fe20000410000 */
[-CC-:B------:R-:W-:Y:S01]  /*c3d0*/  FFMA.FTZ R26, R26, R0.reuse, -R13.reuse ;  /* 0x000000001a1a7223 */ /* 0x180fe2000001080d */
[-CC-:B------:R-:W-:Y:S01]  /*c3e0*/  FFMA.FTZ R27, R27, R0.reuse, -R13.reuse ;  /* 0x000000001b1b7223 */ /* 0x180fe2000001080d */
[----:B------:R-:W-:Y:S02]  /*c3f0*/  IMAD R12, R7, 0x600, R12 ;  /* 0x00000600070c7824 */ /* 0x000fe400078e020c */
[-CC-:B------:R-:W-:Y:S01]  /*c400*/  FFMA.FTZ R30, R30, R0.reuse, -R13.reuse ;  /* 0x000000001e1e7223 */ /* 0x180fe2000001080d */
[-CC-:B------:R-:W-:Y:S01]  /*c410*/  FFMA.FTZ R31, R31, R0.reuse, -R13.reuse ;  /* 0x000000001f1f7223 */ /* 0x180fe2000001080d */
[-CC-:B------:R-:W-:Y:S01]  /*c420*/  FFMA.FTZ R34, R34, R0.reuse, -R13.reuse ;  /* 0x0000000022227223 */ /* 0x180fe2000001080d */
[C---:B------:R-:W-:Y:S01]  /*c430*/  VIADD R14, R12.reuse, 0x80 ;  /* 0x000000800c0e7836 */ /* 0x040fe20000000000 */
[----:B------:R-:W-:Y:S01]  /*c440*/  R2UR UR6, R12 ;  /* 0x000000000c0672ca */ /* 0x000fe200000e0000 */
[-CC-:B------:R-:W-:Y:S01]  /*c450*/  FFMA.FTZ R35, R35, R0.reuse, -R13.reuse ;  /* 0x0000000023237223 */ /* 0x180fe2000001080d */
[-CC-:B------:R-:W-:Y:S01]  /*c460*/  FFMA.FTZ R38, R38, R0.reuse, -R13.reuse ;  /* 0x0000000026267223 */ /* 0x180fe2000001080d */
[----:B------:R-:W-:Y:S01]  /*c470*/  FFMA.FTZ R39, R39, R0, -R13 ;  /* 0x0000000027277223 */ /* 0x000fe2000001080d */
[----:B------:R-:W-:Y:S01]  /*c480*/  R2UR UR10, R14 ;  /* 0x000000000e0a72ca */ /* 0x000fe200000e0000 */
[----:B------:R-:W-:-:S02]  /*c490*/  VIADD R14, R12, 0x100 ;  /* 0x000001000c0e7836 */ /* 0x000fc40000000000 */
[-CC-:B------:R-:W-:Y:S01]  /*c4a0*/  FFMA.FTZ R42, R42, R0.reuse, -R13.reuse ;  /* 0x000000002a2a7223 */ /* 0x180fe2000001080d */
[-CC-:B------:R-:W-:Y:S01]  /*c4b0*/  FFMA.FTZ R43, R43, R0.reuse, -R13.reuse ;  /* 0x000000002b2b7223 */ /* 0x180fe2000001080d */
[-CC-:B------:R-:W-:Y:S01]  /*c4c0*/  FFMA.FTZ R46, R46, R0.reuse, -R13.reuse ;  /* 0x000000002e2e7223 */ /* 0x180fe2000001080d */
[-CC-:B------:R-:W-:Y:S01]  /*c4d0*/  FFMA.FTZ R47, R47, R0.reuse, -R13.reuse ;  /* 0x000000002f2f7223 */ /* 0x180fe2000001080d */
[----:B------:R-:W-:Y:S01]  /*c4e0*/  R2UR UR14, R14 ;  /* 0x000000000e0e72ca */ /* 0x000fe200000e0000 */
[----:B------:R-:W-:Y:S02]  /*c4f0*/  VIADD R14, R12, 0x180 ;  /* 0x000001800c0e7836 */ /* 0x000fe40000000000 */
[-CC-:B------:R-:W-:Y:S01]  /*c500*/  FFMA.FTZ R50, R50, R0.reuse, -R13.reuse ;  /* 0x0000000032327223 */ /* 0x180fe2000001080d */
        /* <DEDUP_REMOVED lines=42> */
[----:B------:R-:W-:Y:S02]  /*c7b0*/  VIADD R12, R12, 0x580 ;  /* 0x000005800c0c7836 */ /* 0x000fe40000000000 */
[-CC-:B------:R-:W-:Y:S01]  /*c7c0*/  FFMA.FTZ R107, R107, R0.reuse, -R13.reuse ;  /* 0x000000006b6b7223 */ /* 0x180fe2000001080d */
[-CC-:B------:R-:W-:Y:S01]  /*c7d0*/  FFMA.FTZ R110, R110, R0.reuse, -R13.reuse ;  /* 0x000000006e6e7223 */ /* 0x180fe2000001080d */
[-CC-:B------:R-:W-:Y:S01]  /*c7e0*/  FFMA.FTZ R111, R111, R0.reuse, -R13.reuse ;  /* 0x000000006f6f7223 */ /* 0x180fe2000001080d */
[-CC-:B------:R-:W-:Y:S01]  /*c7f0*/  FFMA.FTZ R114, R114, R0.reuse, -R13.reuse ;  /* 0x0000000072727223 */ /* 0x180fe2000001080d */
[----:B------:R-:W-:Y:S01]  /*c800*/  R2UR UR54, R12 ;  /* 0x000000000c3672ca */ /* 0x000fe200000e0000 */
[----:B--2---:R-:W-:Y:S02]  /*c810*/  IMAD R12, R21, 0x2000, R2 ;  /* 0x00002000150c7824 */ /* 0x004fe400078e0202 */
[-CC-:B------:R-:W-:Y:S01]  /*c820*/  FFMA.FTZ R115, R115, R0.reuse, -R13.reuse ;  /* 0x0000000073737223 */ /* 0x180fe2000001080d */
[-CC-:B------:R-:W-:Y:S01]  /*c830*/  FFMA.FTZ R118, R118, R0.reuse, -R13.reuse ;  /* 0x0000000076767223 */ /* 0x180fe2000001080d */
[-C--:B------:R-:W-:Y:S01]  /*c840*/  FFMA.FTZ R119, R119, R0.reuse, -R13 ;  /* 0x0000000077777223 */ /* 0x080fe2000001080d */
[----:B------:R-:W-:Y:S01]  /*c850*/  IMAD.MOV.U32 R13, RZ, RZ, 0x40000040 ;  /* 0x40000040ff0d7424 */ /* 0x000fe200078e00ff */
[----:B------:R-:W-:Y:S01]  /*c860*/  R2UR UR4, R12 ;  /* 0x000000000c0472ca */ /* 0x000fe200000e0000 */
[-C--:B------:R-:W-:Y:S01]  /*c870*/  FMUL.FTZ R4, R4, R0.reuse ;  /* 0x0000000004047220 */ /* 0x080fe20000410000 */
[-CC-:B------:R-:W-:Y:S01]  /*c880*/  FFMA.FTZ R24, R24, R0.reuse, -R9.reuse ;  /* 0x0000000018187223 */ /* 0x180fe20000010809 */
[-CC-:B------:R-:W-:Y:S01]  /*c890*/  FFMA.FTZ R25, R25, R0.reuse, -R9.reuse ;  /* 0x0000000019197223 */ /* 0x180fe20000010809 */
[----:B------:R-:W-:Y:S01]  /*c8a0*/  R2UR UR7, R13 ;  /* 0x000000000d0772ca */ /* 0x000fe200000e0000 */
[----:B------:R-:W-:Y:S01]  /*c8b0*/  MUFU.EX2 R10, R4 ;  /* 0x00000004000a7308 */ /* 0x000fe20000000800 */
[-CC-:B------:R-:W-:Y:S01]  /*c8c0*/  FFMA.FTZ R28, R28, R0.reuse, -R9.reuse ;  /* 0x000000001c1c7223 */ /* 0x180fe20000010809 */
[-CC-:B------:R-:W-:Y:S01]  /*c8d0*/  FFMA.FTZ R29, R29, R0.reuse, -R9.reuse ;  /* 0x000000001d1d7223 */ /* 0x180fe20000010809 */
[----:B------:R-:W-:Y:S01]  /*c8e0*/  R2UR UR50, R14 ;  /* 0x000000000e3272ca */ /* 0x000fe200000e0000 */
[-CC-:B------:R-:W-:Y:S01]  /*c8f0*/  FFMA.FTZ R32, R32, R0.reuse, -R9.reuse ;  /* 0x0000000020207223 */ /* 0x180fe20000010809 */
[----:B------:R-:W-:Y:S01]  /*c900*/  R2UR UR55, R13 ;  /* 0x000000000d3772ca */ /* 0x000fe200000e0000 */
[-CC-:B------:R-:W-:Y:S01]  /*c910*/  FFMA.FTZ R33, R33, R0.reuse, -R9.reuse ;  /* 0x0000000021217223 */ /* 0x180fe20000010809 */
[-CC-:B------:R-:W-:Y:S01]  /*c920*/  FFMA.FTZ R36, R36, R0.reuse, -R9.reuse ;  /* 0x0000000024247223 */ /* 0x180fe20000010809 */
[----:B------:R-:W-:Y:S01]  /*c930*/  UIADD3 UR4, UR4, 0x1e800, URZ ;  /* 0x0001e80004047890 */ /* 0x000fe2000fffe03f */
[----:B------:R-:W0:Y:S01]  /*c940*/  MUFU.EX2 R4, R24 ;  /* 0x0000001800047308 */ /* 0x000e220000000800 */
[-CC-:B------:R-:W-:Y:S01]  /*c950*/  FFMA.FTZ R37, R37, R0.reuse, -R9.reuse ;  /* 0x0000000025257223 */ /* 0x180fe20000010809 */
[-CC-:B------:R-:W-:Y:S01]  /*c960*/  FFMA.FTZ R40, R40, R0.reuse, -R9.reuse ;  /* 0x0000000028287223 */ /* 0x180fe20000010809 */
[----:B------:R-:W-:Y:S01]  /*c970*/  USHF.R.U32.HI UR4, URZ, 0x4, UR4 ;  /* 0x000000043f047899 */ /* 0x000fe20008011604 */
[-CC-:B------:R-:W-:Y:S01]  /*c980*/  FFMA.FTZ R41, R41, R0.reuse, -R9.reuse ;  /* 0x0000000029297223 */ /* 0x180fe20000010809 */
[-CC-:B------:R-:W-:Y:S01]  /*c990*/  FFMA.FTZ R44, R44, R0.reuse, -R9.reuse ;  /* 0x000000002c2c7223 */ /* 0x180fe20000010809 */
[-CC-:B------:R-:W-:Y:S01]  /*c9a0*/  FFMA.FTZ R45, R45, R0.reuse, -R9.reuse ;  /* 0x000000002d2d7223 */ /* 0x180fe20000010809 */
[----:B------:R-:W-:Y:S01]  /*c9b0*/  ULOP3.LUT UR4, UR4, 0x3fff, URZ, 0xc0, !UPT ;  /* 0x00003fff04047892 */ /* 0x000fe2000f8ec03f */
[----:B------:R-:W1:Y:S01]  /*c9c0*/  MUFU.EX2 R25, R25 ;  /* 0x0000001900197308 */ /* 0x000e620000000800 */
[-CC-:B------:R-:W-:Y:S01]  /*c9d0*/  FFMA.FTZ R48, R48, R0.reuse, -R9.reuse ;  /* 0x0000000030307223 */ /* 0x180fe20000010809 */
[-CC-:B------:R-:W-:Y:S01]  /*c9e0*/  FFMA.FTZ R49, R49, R0.reuse, -R9.reuse ;  /* 0x0000000031317223 */ /* 0x180fe20000010809 */
[----:B------:R-:W-:Y:S01]  /*c9f0*/  ULOP3.LUT UR4, UR4, 0x10000, URZ, 0xfc, !UPT ;  /* 0x0001000004047892 */ /* 0x000fe2000f8efc3f */
[-CC-:B------:R-:W-:Y:S01]  /*ca00*/  FFMA.FTZ R52, R52, R0.reuse, -R9.reuse ;  /* 0x0000000034347223 */ /* 0x180fe20000010809 */
[-CC-:B------:R-:W-:Y:S01]  /*ca10*/  FFMA.FTZ R53, R53, R0.reuse, -R9.reuse ;  /* 0x0000000035357223 */ /* 0x180fe20000010809 */
[----:B------:R-:W-:Y:S01]  /*ca20*/  FFMA.FTZ R56, R56, R0, -R9 ;  /* 0x0000000038387223 */ /* 0x000fe20000010809 */
[----:B------:R-:W-:Y:S01]  /*ca30*/  UIADD3 UR8, UR4, 0x2, URZ ;  /* 0x0000000204087890 */ /* 0x000fe2000fffe03f */
[----:B------:R-:W2:Y:S01]  /*ca40*/  MUFU.EX2 R28, R28 ;  /* 0x0000001c001c7308 */ /* 0x000ea20000000800 */
[----:B------:R-:W-:Y:S01]  /*ca50*/  UIADD3 UR12, UR4, 0x4, URZ ;  /* 0x00000004040c7890 */ /* 0x000fe2000fffe03f */
[----:B0-----:R-:W-:Y:S01]  /*ca60*/  FFMA.FTZ R6, R10, R6, R4 ;  /* 0x000000060a067223 */ /* 0x001fe20000010004 */
[----:B------:R-:W-:-:S02]  /*ca70*/  UIADD3 UR16, UR4, 0x6, URZ ;  /* 0x0000000604107890 */ /* 0x000fc4000fffe03f */
[----:B------:R-:W-:Y:S01]  /*ca80*/  HGMMA.64x64x16.F32.BF16 R120, gdesc[UR4].tnspB, R120, gsb0 ;  /* 0x40e00000047879f0 */ /* 0x000fe20008001878 */
[----:B------:R-:W-:Y:S01]  /*ca90*/  UIADD3 UR20, UR4, 0x600, URZ ;  /* 0x0000060004147890 */ /* 0x000fe2000fffe03f */
[--C-:B------:R-:W-:Y:S01]  /*caa0*/  FFMA.FTZ R57, R57, R0, -R9.reuse ;  /* 0x0000000039397223 */ /* 0x100fe20000010809 */
[----:B------:R-:W-:Y:S01]  /*cab0*/  UIADD3 UR24, UR4, 0x602, URZ ;  /* 0x0000060204187890 */ /* 0x000fe2000fffe03f */
[----:B------:R-:W0:Y:S01]  /*cac0*/  MUFU.EX2 R29, R29 ;  /* 0x0000001d001d7308 */ /* 0x000e220000000800 */
[----:B------:R-:W-:Y:S01]  /*cad0*/  UIADD3 UR28, UR4, 0x604, URZ ;  /* 0x00000604041c7890 */ /* 0x000fe2000fffe03f */
[C---:B-1----:R-:W-:Y:S01]  /*cae0*/  FADD.FTZ R6, R25.reuse, R6 ;  /* 0x0000000619067221 */ /* 0x042fe20000010000 */
[----:B------:R-:W-:Y:S01]  /*caf0*/  UIADD3 UR32, UR4, 0x606, URZ ;  /* 0x0000060604207890 */ /* 0x000fe2000fffe03f */
[----:B------:R-:W-:Y:S01]  /*cb00*/  F2FP.BF16.F32.PACK_AB R4, R25, R4 ;  /* 0x000000041904723e */ /* 0x000fe200000010ff */
[----:B------:R-:W-:Y:S01]  /*cb10*/  UIADD3 UR40, UR4, 0xc00, URZ ;  /* 0x00000c0004287890 */ /* 0x000fe2000fffe03f */
[-CC-:B------:R-:W-:Y:S01]  /*cb20*/  FFMA.FTZ R60, R60, R0.reuse, -R9.reuse ;  /* 0x000000003c3c7223 */ /* 0x180fe20000010809 */
[----:B------:R-:W-:Y:S01]  /*cb30*/  UIADD3 UR44, UR4, 0xc02, URZ ;  /* 0x00000c02042c7890 */ /* 0x000fe2000fffe03f */
[-CC-:B------:R-:W-:Y:S01]  /*cb40*/  FFMA.FTZ R61, R61, R0.reuse, -R9.reuse ;  /* 0x000000003d3d7223 */ /* 0x180fe20000010809 */
[----:B--2---:R-:W-:Y:S01]  /*cb50*/  FADD.FTZ R6, R28, R6 ;  /* 0x000000061c067221 */ /* 0x004fe20000010000 */
[----:B------:R-:W-:Y:S01]  /*cb60*/  UIADD3 UR48, UR4, 0xc04, URZ ;  /* 0x00000c0404307890 */ /* 0x000fe2000fffe03f */
[-CC-:B------:R-:W-:Y:S01]  /*cb70*/  FFMA.FTZ R64, R64, R0.reuse, -R9.reuse ;  /* 0x0000000040407223 */ /* 0x180fe20000010809 */
[----:B------:R-:W-:Y:S01]  /*cb80*/  UIADD3 UR52, UR4, 0xc06, URZ ;  /* 0x00000c0604347890 */ /* 0x000fe2000fffe03f */
[-CC-:B------:R-:W-:Y:S01]  /*cb90*/  FFMA.FTZ R65, R65, R0.reuse, -R9.reuse ;  /* 0x0000000041417223 */ /* 0x180fe20000010809 */
[-CC-:B------:R-:W-:Y:S01]  /*cba0*/  FFMA.FTZ R68, R68, R0.reuse, -R9.reuse ;  /* 0x0000000044447223 */ /* 0x180fe20000010809 */
[-CC-:B------:R-:W-:Y:S01]  /*cbb0*/  FFMA.FTZ R69, R69, R0.reuse, -R9.reuse ;  /* 0x0000000045457223 */ /* 0x180fe20000010809 */
[--C-:B------:R-:W-:Y:S01]  /*cbc0*/  FFMA.FTZ R72, R72, R0, -R9.reuse ;  /* 0x0000000048487223 */ /* 0x100fe20000010809 */
[C---:B0-----:R-:W-:Y:S01]  /*cbd0*/  FADD.FTZ R25, R29.reuse, R6 ;  /* 0x000000061d197221 */ /* 0x041fe20000010000 */
[----:B------:R-:W-:Y:S01]  /*cbe0*/  F2FP.BF16.F32.PACK_AB R6, R29, R28 ;  /* 0x0000001c1d06723e */ /* 0x000fe200000010ff */
[-CC-:B------:R-:W-:Y:S01]  /*cbf0*/  FFMA.FTZ R73, R73, R0.reuse, -R9.reuse ;  /* 0x0000000049497223 */ /* 0x180fe20000010809 */
[----:B------:R-:W2:Y:S01]  /*cc00*/  LDL R29, [R1+0x4c] ;  /* 0x00004c00011d7983 */ /* 0x000ea20000100800 */
        /* <DEDUP_REMOVED lines=22> */
[----:B------:R-:W-:Y:S01]  /*cd70*/  FMUL.FTZ R5, R5, R0 ;  /* 0x0000000005057220 */ /* 0x000fe20000410000 */
[----:B------:R-:W0:Y:S01]  /*cd80*/  S2R R117, SR_TID.X ;  /* 0x0000000000757919 */ /* 0x000e220000002100 */
[----:B------:R-:W-:Y:S08]  /*cd90*/  MUFU.EX2 R27, R27 ;  /* 0x0000001b001b7308 */ /* 0x000ff00000000800 */
[----:B------:R-:W-:Y:S08]  /*cda0*/  MUFU.EX2 R21, R5 ;  /* 0x0000000500157308 */ /* 0x000ff00000000800 */
[----:B------:R-:W1:Y:S08]  /*cdb0*/  MUFU.EX2 R5, R26 ;  /* 0x0000001a00057308 */ /* 0x000e700000000800 */
[----:B------:R-:W-:Y:S01]  /*cdc0*/  MUFU.EX2 R30, R30 ;  /* 0x0000001e001e7308 */ /* 0x000fe20000000800 */
[----:B------:R-:W-:-:S02]  /*cdd0*/  WARPGROUP.DEPBAR.LE gsb0, 0x0 ;  /* 0x00008000000079c5 */ /* 0x000fc40000010000 */
[----:B------:R-:W-:Y:S01]  /*cde0*/  WARPGROUP.ARRIVE ;  /* 0x00000000000079c5 */ /* 0x000fe20000000000 */
[----:B0-----:R-:W-:-:S04]  /*cdf0*/  SHF.R.U32.HI R13, RZ, 0x7, R117 ;  /* 0x00000007ff0d7819 */ /* 0x001fc80000011675 */
[----:B------:R-:W0:Y:S01]  /*ce00*/  MUFU.EX2 R31, R31 ;  /* 0x0000001f001f7308 */ /* 0x000e220000000800 */
[----:B------:R-:W-:Y:S01]  /*ce10*/  @!P1 IMAD R14, R152, 0x8, R2 ;  /* 0x00000008980e9824 */ /* 0x000fe200078e0202 */
[----:B------:R-:W-:Y:S01]  /*ce20*/  ISETP.GE.U32.AND P2, PT, R117, 0x180, PT ;  /* 0x000001807500780c */ /* 0x000fe20003f46070 */
[----:B------:R-:W-:Y:S01]  /*ce30*/  HGMMA.64x64x16.F32.BF16 R120, gdesc[UR8].tnspB, R120, gsb0 ;  /* 0x40e00000087879f0 */ /* 0x000fe20008001878 */
[----:B------:R-:W-:Y:S02]  /*ce40*/  VIADD R12, R13, 0x9 ;  /* 0x000000090d0c7836 */ /* 0x000fe40000000000 */
[----:B-1----:R-:W-:Y:S01]  /*ce50*/  FFMA.FTZ R20, R21, R20, R5 ;  /* 0x0000001415147223 */ /* 0x002fe20000010005 */
[----:B------:R-:W-:Y:S01]  /*ce60*/  @!P1 VIADD R14, R14, 0x30840 ;  /* 0x000308400e0e9836 */ /* 0x000fe20000000000 */
[----:B------:R-:W3:Y:S01]  /*ce70*/  LDL R117, [R1+0x4] ;  /* 0x0000040001757983 */ /* 0x000ee20000100800 */
[----:B------:R-:W-:Y:S02]  /*ce80*/  WARPGROUP.DEPBAR.LE gsb0, 0x0 ;  /* 0x00008000000079c5 */ /* 0x000fe40000010000 */
[----:B------:R-:W-:-:S06]  /*ce90*/  WARPGROUP.ARRIVE ;  /* 0x00000000000079c5 */ /* 0x000fcc0000000000 */
[----:B------:R-:W-:Y:S03]  /*cea0*/  HGMMA.64x64x16.F32.BF16 R120, gdesc[UR12].tnspB, R120, gsb0 ;  /* 0x40e000000c7879f0 */ /* 0x000fe60008001878 */
        /* <DEDUP_REMOVED lines=23> */
[----:B------:R-:W-:Y:S01]  /*d020*/  HGMMA.64x64x16.F32.BF16 R120, gdesc[UR48].tnspB, R120, gsb0 ;  /* 0x40e00000307879f0 */ /* 0x000fe20008001878 */
[----:B------:R-:W-:Y:S02]  /*d030*/  @!P1 IMAD R13, R7, 0x8, R2 ;  /* 0x00000008070d9824 */ /* 0x000fe400078e0202 */
[----:B------:R-:W-:Y:S02]  /*d040*/  WARPGROUP.DEPBAR.LE gsb0, 0x0 ;  /* 0x00008000000079c5 */ /* 0x000fe40000010000 */
[----:B------:R-:W-:-:S06]  /*d050*/  WARPGROUP.ARRIVE ;  /* 0x00000000000079c5 */ /* 0x000fcc0000000000 */
[----:B------:R-:W-:Y:S01]  /*d060*/  HGMMA.64x64x16.F32.BF16 R120, gdesc[UR52].tnspB, R120, gsb0 ;  /* 0x40e00000347879f0 */ /* 0x000fe20008001878 */
[----:B------:R-:W-:Y:S01]  /*d070*/  @!P1 VIADD R13, R13, 0x30860 ;  /* 0x000308600d0d9836 */ /* 0x000fe20000000000 */
[----:B------:R-:W-:Y:S02]  /*d080*/  SEL R12, R12, 0x9, !P2 ;  /* 0x000000090c0c7807 */ /* 0x000fe40005000000 */
[----:B------:R-:W-:Y:S02]  /*d090*/  @!P1 PRMT R14, RZ, 0x654, R14 ;  /* 0x00000654ff0e9816 */ /* 0x000fe4000000000e */
[----:B------:R-:W-:Y:S02]  /*d0a0*/  F2FP.BF16.F32.PACK_AB R5, R27, R5 ;  /* 0x000000051b05723e */ /* 0x000fe400000010ff */
[----:B------:R-:W-:Y:S02]  /*d0b0*/  @!P1 PRMT R13, RZ, 0x654, R13 ;  /* 0x00000654ff0d9816 */ /* 0x000fe4000000000d */
[----:B0-----:R-:W-:Y:S01]  /*d0c0*/  F2FP.BF16.F32.PACK_AB R7, R31, R30 ;  /* 0x0000001e1f07723e */ /* 0x001fe200000010ff */
[----:B------:R-:W0:Y:S08]  /*d0d0*/  MUFU.EX2 R32, R32 ;  /* 0x0000002000207308 */ /* 0x000e300000000800 */
[----:B------:R-:W-:Y:S08]  /*d0e0*/  MUFU.EX2 R36, R36 ;  /* 0x0000002400247308 */ /* 0x000ff00000000800 */
[----:B------:R-:W-:Y:S01]  /*d0f0*/  MUFU.EX2 R35, R35 ;  /* 0x0000002300237308 */ /* 0x000fe20000000800 */
[----:B0-----:R-:W-:-:S07]  /*d100*/  FADD.FTZ R25, R32, R25 ;  /* 0x0000001920197221 */ /* 0x001fce0000010000 */
[----:B------:R-:W-:Y:S01]  /*d110*/  MUFU.EX2 R39, R39 ;  /* 0x0000002700277308 */ /* 0x000fe20000000800 */
[----:B------:R-:W-:Y:S02]  /*d120*/  WARPGROUP.DEPBAR.LE gsb0, 0x0 ;  /* 0x00008000000079c5 */ /* 0x000fe40000010000 */
[----:B------:R0:W-:Y:S06]  /*d130*/  BAR.ARV R12, 0x100 ;  /* 0x0004000c0000751d */ /* 0x0001ec0000002000 */
[----:B------:R-:W-:Y:S01]  /*d140*/  @!P1 SYNCS.ARRIVE.TRANS64.RED.A1T0 RZ, [R14+URZ], RZ ;  /* 0x000000ff0eff99a7 */ /* 0x000fe2000810043f */
[----:B------:R1:W-:Y:S01]  /*d150*/  @!P1 SYNCS.ARRIVE.TRANS64.RED.A1T0 RZ, [R13+URZ], RZ ;  /* 0x000000ff0dff99a7 */ /* 0x0003e2000810043f */
[----:B------:R4:W-:Y:S01]  /*d160*/  STSM.16.M88.4 [R157+0x1e800], R4 ;  /* 0x01e800049d007844 */ /* 0x0009e20000000200 */
[----:B0-----:R-:W-:-:S04]  /*d170*/  FADD.FTZ R12, R27, R20 ;  /* 0x000000141b0c7221 */ /* 0x001fc80000010000 */
[----:B------:R-:W-:Y:S02]  /*d180*/  FADD.FTZ R12, R30, R12 ;  /* 0x0000000c1e0c7221 */ /* 0x000fe40000010000 */
[----:B------:R-:W5:Y:S01]  /*d190*/  LDL R30, [R1+0x38] ;  /* 0x00003800011e7983 */ /* 0x000f620000100800 */
[----:B----4-:R0:W4:Y:S08]  /*d1a0*/  MUFU.EX2 R4, R33 ;  /* 0x0000002100047308 */ /* 0x0101300000000800 */
[----:B------:R-:W1:Y:S01]  /*d1b0*/  MUFU.EX2 R5, R34 ;  /* 0x0000002200057308 */ /* 0x000e620000000800 */
[----:B0-----:R-:W3:Y:S01]  /*d1c0*/  LDL R33, [R1+0x8] ;  /* 0x0000080001217983 */ /* 0x001ee20000100800 */
[----:B------:R-:W-:-:S03]  /*d1d0*/  FADD.FTZ R12, R31, R12 ;  /* 0x0000000c1f0c7221 */ /* 0x000fc60000010000 */
[----:B------:R-:W5:Y:S03]  /*d1e0*/  LDL R31, [R1+0x50] ;  /* 0x00005000011f7983 */ /* 0x000f660000100800 */
[----:B------:R-:W0:Y:S08]  /*d1f0*/  MUFU.EX2 R6, R37 ;  /* 0x0000002500067308 */ /* 0x000e300000000800 */
[----:B------:R-:W0:Y:S01]  /*d200*/  MUFU.EX2 R7, R38 ;  /* 0x0000002600077308 */ /* 0x000e220000000800 */
[----:B----4-:R-:W-:Y:S01]  /*d210*/  FADD.FTZ R25, R4, R25 ;  /* 0x0000001904197221 */ /* 0x010fe20000010000 */
[----:B-1----:R-:W-:-:S03]  /*d220*/  FADD.FTZ R12, R5, R12 ;  /* 0x0000000c050c7221 */ /* 0x002fc60000010000 */
[----:B------:R-:W-:Y:S01]  /*d230*/  FADD.FTZ R25, R36, R25 ;  /* 0x0000001924197221 */ /* 0x000fe20000010000 */
[C---:B------:R-:W-:Y:S01]  /*d240*/  FADD.FTZ R12, R35.reuse, R12 ;  /* 0x0000000c230c7221 */ /* 0x040fe20000010000 */
[----:B------:R-:W-:Y:S02]  /*d250*/  F2FP.BF16.F32.PACK_AB R4, R4, R32 ;  /* 0x000000200404723e */ /* 0x000fe400000010ff */
[C---:B0-----:R-:W-:Y:S01]  /*d260*/  FADD.FTZ R25, R6.reuse, R25 ;  /* 0x0000001906197221 */ /* 0x041fe20000010000 */
[----:B------:R-:W-:Y:S02]  /*d270*/  F2FP.BF16.F32.PACK_AB R5, R35, R5 ;  /* 0x000000052305723e */ /* 0x000fe400000010ff */
[----:B------:R-:W-:Y:S01]  /*d280*/  F2FP.BF16.F32.PACK_AB R6, R6, R36 ;  /* 0x000000240606723e */ /* 0x000fe200000010ff */
[----:B------:R-:W-:Y:S01]  /*d290*/  FADD.FTZ R12, R7, R12 ;  /* 0x0000000c070c7221 */ /* 0x000fe20000010000 */
[----:B------:R-:W-:-:S05]  /*d2a0*/  F2FP.BF16.F32.PACK_AB R7, R39, R7 ;  /* 0x000000072707723e */ /* 0x000fca00000010ff */
[----:B--2---:R0:W-:Y:S04]  /*d2b0*/  STSM.16.M88.4 [R29], R4 ;  /* 0x000000041d007844 */ /* 0x0041e80000000200 */
[----:B0-----:R-:W2:Y:S01]  /*d2c0*/  LDL R29, [R1+0x54] ;  /* 0x00005400011d7983 */ /* 0x001ea20000100800 */
[----:B------:R-:W0:Y:S08]  /*d2d0*/  MUFU.EX2 R40, R40 ;  /* 0x0000002800287308 */ /* 0x000e300000000800 */
[----:B------:R-:W1:Y:S08]  /*d2e0*/  MUFU.EX2 R41, R41 ;  /* 0x0000002900297308 */ /* 0x000e700000000800 */
[----:B------:R-:W4:Y:S08]  /*d2f0*/  MUFU.EX2 R13, R42 ;  /* 0x0000002a000d7308 */ /* 0x000f300000000800 */
[----:B------:R-:W4:Y:S08]  /*d300*/  MUFU.EX2 R44, R44 ;  /* 0x0000002c002c7308 */ /* 0x000f300000000800 */
[----:B------:R-:W4:Y:S01]  /*d310*/  MUFU.EX2 R43, R43 ;  /* 0x0000002b002b7308 */ /* 0x000f220000000800 */
[----:B0-----:R-:W-:Y:S01]  /*d320*/  FADD.FTZ R25, R40, R25 ;  /* 0x0000001928197221 */ /* 0x001fe20000010000 */
[----:B------:R-:W-:-:S06]  /*d330*/  FADD.FTZ R20, R39, R12 ;  /* 0x0000000c27147221 */ /* 0x000fcc0000010000 */
[----:B------:R-:W0:Y:S08]  /*d340*/  MUFU.EX2 R14, R45 ;  /* 0x0000002d000e7308 */ /* 0x000e300000000800 */
[----:B------:R-:W0:Y:S01]  /*d350*/  MUFU.EX2 R15, R46 ;  /* 0x0000002e000f7308 */ /* 0x000e220000000800 */
[----:B-1----:R-:W-:Y:S01]  /*d360*/  FADD.FTZ R25, R41, R25 ;  /* 0x0000001929197221 */ /* 0x002fe20000010000 */
[----:B----4-:R-:W-:-:S06]  /*d370*/  FADD.FTZ R20, R13, R20 ;  /* 0x000000140d147221 */ /* 0x010fcc0000010000 */
[----:B------:R-:W1:Y:S08]  /*d380*/  MUFU.EX2 R48, R48 ;  /* 0x0000003000307308 */ /* 0x000e700000000800 */
[----:B------:R-:W4:Y:S01]  /*d390*/  MUFU.EX2 R47, R47 ;  /* 0x0000002f002f7308 */ /* 0x000f220000000800 */
[----:B------:R-:W-:Y:S01]  /*d3a0*/  FADD.FTZ R25, R44, R25 ;  /* 0x000000192c197221 */ /* 0x000fe20000010000 */
[----:B------:R-:W-:-:S06]  /*d3b0*/  FADD.FTZ R20, R43, R20 ;  /* 0x000000142b147221 */ /* 0x000fcc0000010000 */
        /* <DEDUP_REMOVED lines=25> */
[----:B------:R-:W3:Y:S01]  /*d550*/  MUFU.EX2 R62, R62 ;  /* 0x0000003e003e7308 */ /* 0x000ee20000000800 */
[----:B0-----:R-:W-:Y:S01]  /*d560*/  FADD.FTZ R25, R57, R25 ;  /* 0x0000001939197221 */ /* 0x001fe20000010000 */
[----:B------:R-:W-:-:S06]  /*d570*/  FADD.FTZ R20, R58, R20 ;  /* 0x000000143a147221 */ /* 0x000fcc0000010000 */
[----:B------:R-:W0:Y:S08]  /*d580*/  MUFU.EX2 R64, R64 ;  /* 0x0000004000407308 */ /* 0x000e300000000800 */
[----:B------:R-:W5:Y:S01]  /*d590*/  MUFU.EX2 R63, R63 ;  /* 0x0000003f003f7308 */ /* 0x000f620000000800 */
[----:B-1----:R-:W-:Y:S01]  /*d5a0*/  FADD.FTZ R25, R60, R25 ;  /* 0x000000193c197221 */ /* 0x002fe20000010000 */
[----:B----4-:R-:W-:-:S06]  /*d5b0*/  FADD.FTZ R20, R59, R20 ;  /* 0x000000143b147221 */ /* 0x010fcc0000010000 */
[----:B------:R-:W1:Y:S08]  /*d5c0*/  MUFU.EX2 R65, R65 ;  /* 0x0000004100417308 */ /* 0x000e700000000800 */
[----:B------:R-:W4:Y:S01]  /*d5d0*/  MUFU.EX2 R66, R66 ;  /* 0x0000004200427308 */ /* 0x000f220000000800 */
[----:B------:R-:W-:Y:S01]  /*d5e0*/  FADD.FTZ R25, R61, R25 ;  /* 0x000000193d197221 */ /* 0x000fe20000010000 */
[----:B---3--:R-:W-:-:S06]  /*d5f0*/  FADD.FTZ R20, R62, R20 ;  /* 0x000000143e147221 */ /* 0x008fcc0000010000 */
[----:B------:R-:W3:Y:S08]  /*d600*/  MUFU.EX2 R68, R68 ;  /* 0x0000004400447308 */ /* 0x000ef00000000800 */
[----:B------:R-:W3:Y:S01]  /*d610*/  MUFU.EX2 R67, R67 ;  /* 0x0000004300437308 */ /* 0x000ee20000000800 */
[----:B0-----:R-:W-:Y:S01]  /*d620*/  FADD.FTZ R25, R64, R25 ;  /* 0x0000001940197221 */ /* 0x001fe20000010000 */
[----:B-----5:R-:W-:-:S06]  /*d630*/  FADD.FTZ R20, R63, R20 ;  /* 0x000000143f147221 */ /* 0x020fcc0000010000 */
[----:B------:R-:W0:Y:S08]  /*d640*/  MUFU.EX2 R69, R69 ;  /* 0x0000004500457308 */ /* 0x000e300000000800 */
[----:B------:R-:W5:Y:S01]  /*d650*/  MUFU.EX2 R70, R70 ;  /* 0x0000004600467308 */ /* 0x000f620000000800 */
[----:B-1----:R-:W-:Y:S01]  /*d660*/  FADD.FTZ R28, R65, R25 ;  /* 0x00000019411c7221 */ /* 0x002fe20000010000 */
[----:B----4-:R-:W-:-:S06]  /*d670*/  FADD.FTZ R20, R66, R20 ;  /* 0x0000001442147221 */ /* 0x010fcc0000010000 */
[----:B------:R-:W1:Y:S08]  /*d680*/  MUFU.EX2 R72, R72 ;  /* 0x0000004800487308 */ /* 0x000e700000000800 */
[----:B------:R-:W4:Y:S01]  /*d690*/  MUFU.EX2 R71, R71 ;  /* 0x0000004700477308 */ /* 0x000f220000000800 */
[----:B---3--:R-:W-:Y:S01]  /*d6a0*/  FADD.FTZ R28, R68, R28 ;  /* 0x0000001c441c7221 */ /* 0x008fe20000010000 */
[----:B------:R-:W-:-:S06]  /*d6b0*/  FADD.FTZ R20, R67, R20 ;  /* 0x0000001443147221 */ /* 0x000fcc0000010000 */
        /* <DEDUP_REMOVED lines=12> */
[----:B------:R-:W3:Y:S01]  /*d780*/  MUFU.EX2 R80, R80 ;  /* 0x0000005000507308 */ /* 0x000ee20000000800 */
[----:B------:R-:W-:-:S07]  /*d790*/  F2FP.BF16.F32.PACK_AB R12, R41, R40 ;  /* 0x00000028290c723e */ /* 0x000fce00000010ff */
[----:B------:R-:W2:Y:S01]  /*d7a0*/  MUFU.EX2 R79, R79 ;  /* 0x0000004f004f7308 */ /* 0x000ea20000000800 */
[----:B------:R-:W-:Y:S02]  /*d7b0*/  F2FP.BF16.F32.PACK_AB R13, R43, R13 ;  /* 0x0000000d2b0d723e */ /* 0x000fe400000010ff */
[----:B------:R-:W-:Y:S02]  /*d7c0*/  F2FP.BF16.F32.PACK_AB R14, R14, R44 ;  /* 0x0000002c0e0e723e */ /* 0x000fe400000010ff */
[----:B------:R-:W-:-:S03]  /*d7d0*/  F2FP.BF16.F32.PACK_AB R15, R47, R15 ;  /* 0x0000000f2f0f723e */ /* 0x000fc600000010ff */
[----:B------:R-:W2:Y:S01]  /*d7e0*/  MUFU.EX2 R81, R81 ;  /* 0x0000005100517308 */ /* 0x000ea20000000800 */
[----:B0-----:R-:W-:Y:S01]  /*d7f0*/  FADD.FTZ R28, R76, R28 ;  /* 0x0000001c4c1c7221 */ /* 0x001fe20000010000 */
[----:B-----5:R-:W-:-:S06]  /*d800*/  FADD.FTZ R7, R75, R20 ;  /* 0x000000144b077221 */ /* 0x020fcc0000010000 */
[----:B------:R-:W0:Y:S01]  /*d810*/  MUFU.EX2 R82, R82 ;  /* 0x0000005200527308 */ /* 0x000e220000000800 */
[----:B------:R1:W-:Y:S07]  /*d820*/  STSM.16.M88.4 [R33], R12 ;  /* 0x0000000c21007844 */ /* 0x0003ee0000000200 */
[----:B------:R-:W5:Y:S01]  /*d830*/  MUFU.EX2 R84, R84 ;  /* 0x0000005400547308 */ /* 0x000f620000000800 */
[----:B------:R-:W-:-:S07]  /*d840*/  F2FP.BF16.F32.PACK_AB R24, R24, R48 ;  /* 0x000000301818723e */ /* 0x000fce00000010ff */
[----:B------:R-:W5:Y:S01]  /*d850*/  MUFU.EX2 R83, R83 ;  /* 0x0000005300537308 */ /* 0x000f620000000800 */
[----:B-1----:R-:W-:Y:S01]  /*d860*/  FADD.FTZ R13, R77, R28 ;  /* 0x0000001c4d0d7221 */ /* 0x002fe20000010000 */
[----:B----4-:R-:W-:Y:S01]  /*d870*/  FADD.FTZ R14, R78, R7 ;  /* 0x000000074e0e7221 */ /* 0x010fe20000010000 */
[----:B------:R-:W-:Y:S02]  /*d880*/  F2FP.BF16.F32.PACK_AB R25, R51, R50 ;  /* 0x000000323319723e */ /* 0x000fe400000010ff */
[----:B------:R-:W-:-:S03]  /*d890*/  F2FP.BF16.F32.PACK_AB R26, R26, R52 ;  /* 0x000000341a1a723e */ /* 0x000fc600000010ff */
[----:B------:R-:W1:Y:S01]  /*d8a0*/  MUFU.EX2 R85, R85 ;  /* 0x0000005500557308 */ /* 0x000e620000000800 */
[----:B------:R-:W-:Y:S01]  /*d8b0*/  F2FP.BF16.F32.PACK_AB R27, R55, R27 ;  /* 0x0000001b371b723e */ /* 0x000fe200000010ff */
[----:B---3--:R-:W-:Y:S01]  /*d8c0*/  FADD.FTZ R20, R80, R13 ;  /* 0x0000000d50147221 */ /* 0x008fe20000010000 */
[----:B--2---:R-:W-:-:S05]  /*d8d0*/  FADD.FTZ R15, R79, R14 ;  /* 0x0000000e4f0f7221 */ /* 0x004fca0000010000 */
[----:B------:R-:W2:Y:S01]  /*d8e0*/  MUFU.EX2 R86, R86 ;  /* 0x0000005600567308 */ /* 0x000ea20000000800 */
[----:B------:R3:W-:Y:S07]  /*d8f0*/  STSM.16.M88.4 [R117], R24 ;  /* 0x0000001875007844 */ /* 0x0007ee0000000200 */
[----:B------:R-:W4:Y:S08]  /*d900*/  MUFU.EX2 R88, R88 ;  /* 0x0000005800587308 */ /* 0x000f300000000800 */
[----:B------:R-:W4:Y:S01]  /*d910*/  MUFU.EX2 R87, R87 ;  /* 0x0000005700577308 */ /* 0x000f220000000800 */
[----:B---3--:R-:W-:Y:S01]  /*d920*/  FADD.FTZ R25, R81, R20 ;  /* 0x0000001451197221 */ /* 0x008fe20000010000 */
[----:B0-----:R-:W-:-:S06]  /*d930*/  FADD.FTZ R20, R82, R15 ;  /* 0x0000000f52147221 */ /* 0x001fcc0000010000 */
[----:B------:R-:W-:Y:S01]  /*d940*/  MUFU.EX2 R89, R89 ;  /* 0x0000005900597308 */ /* 0x000fe20000000800 */
[----:B-----5:R-:W-:Y:S01]  /*d950*/  FADD.FTZ R24, R84, R25 ;  /* 0x0000001954187221 */ /* 0x020fe20000010000 */
[----:B------:R-:W-:-:S06]  /*d960*/  FADD.FTZ R25, R83, R20 ;  /* 0x0000001453197221 */ /* 0x000fcc0000010000 */
[----:B------:R-:W0:Y:S01]  /*d970*/  MUFU.EX2 R90, R90 ;  /* 0x0000005a005a7308 */ /* 0x000e220000000800 */
[----:B-1----:R-:W-:Y:S01]  /*d980*/  FADD.FTZ R27, R85, R24 ;  /* 0x00000018551b7221 */ /* 0x002fe20000010000 */
[----:B------:R-:W-:-:S06]  /*d990*/  F2FP.BF16.F32.PACK_AB R4, R57, R56 ;  /* 0x000000383904723e */ /* 0x000fcc00000010ff */
[----:B------:R-:W-:Y:S01]  /*d9a0*/  MUFU.EX2 R92, R92 ;  /* 0x0000005c005c7308 */ /* 0x000fe20000000800 */
[----:B------:R-:W-:Y:S01]  /*d9b0*/  F2FP.BF16.F32.PACK_AB R5, R59, R58 ;  /* 0x0000003a3b05723e */ /* 0x000fe200000010ff */
[----:B--2---:R-:W-:Y:S01]  /*d9c0*/  FADD.FTZ R20, R86, R25 ;  /* 0x0000001956147221 */ /* 0x004fe20000010000 */
[----:B------:R-:W-:-:S05]  /*d9d0*/  F2FP.BF16.F32.PACK_AB R6, R61, R60 ;  /* 0x0000003c3d06723e */ /* 0x000fca00000010ff */
[----:B------:R-:W1:Y:S01]  /*d9e0*/  MUFU.EX2 R91, R91 ;  /* 0x0000005b005b7308 */ /* 0x000e620000000800 */
[----:B------:R-:W-:Y:S02]  /*d9f0*/  F2FP.BF16.F32.PACK_AB R7, R63, R62 ;  /* 0x0000003e3f07723e */ /* 0x000fe400000010ff */
[----:B------:R-:W-:Y:S02]  /*da00*/  F2FP.BF16.F32.PACK_AB R12, R65, R64 ;  /* 0x00000040410c723e */ /* 0x000fe400000010ff */
[----:B------:R-:W-:-:S03]  /*da10*/  F2FP.BF16.F32.PACK_AB R13, R67, R66 ;  /* 0x00000042430d723e */ /* 0x000fc600000010ff */
[----:B------:R-:W-:Y:S01]  /*da20*/  MUFU.EX2 R93, R93 ;  /* 0x0000005d005d7308 */ /* 0x000fe20000000800 */
[----:B------:R-:W-:Y:S02]  /*da30*/  F2FP.BF16.F32.PACK_AB R14, R69, R68 ;  /* 0x00000044450e723e */ /* 0x000fe400000010ff */
[----:B------:R-:W-:Y:S01]  /*da40*/  F2FP.BF16.F32.PACK_AB R15, R71, R70 ;  /* 0x00000046470f723e */ /* 0x000fe200000010ff */
[----:B----4-:R-:W-:-:S04]  /*da50*/  FADD.FTZ R26, R88, R27 ;  /* 0x0000001b581a7221 */ /* 0x010fc80000010000 */
[----:B------:R-:W2:Y:S01]  /*da60*/  MUFU.EX2 R94, R94 ;  /* 0x0000005e005e7308 */ /* 0x000ea20000000800 */
[----:B------:R-:W-:Y:S01]  /*da70*/  FADD.FTZ R27, R87, R20 ;  /* 0x00000014571b7221 */ /* 0x000fe20000010000 */
[----:B------:R0:W-:Y:S06]  /*da80*/  STSM.16.M88.4 [R157+0x24800], R4 ;  /* 0x024800049d007844 */ /* 0x0001ec0000000200 */
[----:B------:R-:W3:Y:S01]  /*da90*/  MUFU.EX2 R96, R96 ;  /* 0x0000006000607308 */ /* 0x000ee20000000800 */
[----:B------:R4:W-:Y:S07]  /*daa0*/  STSM.16.M88.4 [R29], R12 ;  /* 0x0000000c1d007844 */ /* 0x0009ee0000000200 */
[----:B------:R-:W5:Y:S01]  /*dab0*/  MUFU.EX2 R95, R95 ;  /* 0x0000005f005f7308 */ /* 0x000f620000000800 */
[----:B0-----:R-:W-:-:S07]  /*dac0*/  FADD.FTZ R4, R90, R27 ;  /* 0x0000001b5a047221 */ /* 0x001fce0000010000 */
[----:B------:R-:W0:Y:S01]  /*dad0*/  MUFU.EX2 R97, R97 ;  /* 0x0000006100617308 */ /* 0x000e220000000800 */
[----:B----4-:R-:W-:Y:S01]  /*dae0*/  FADD.FTZ R29, R89, R26 ;  /* 0x0000001a591d7221 */ /* 0x010fe20000010000 */
[----:B-1----:R-:W-:-:S06]  /*daf0*/  FADD.FTZ R5, R91, R4 ;  /* 0x000000045b057221 */ /* 0x002fcc0000010000 */
[----:B------:R-:W1:Y:S01]  /*db00*/  MUFU.EX2 R98, R98 ;  /* 0x0000006200627308 */ /* 0x000e620000000800 */
[----:B------:R-:W-:Y:S01]  /*db10*/  FADD.FTZ R6, R92, R29 ;  /* 0x0000001d5c067221 */ /* 0x000fe20000010000 */
[----:B--2---:R-:W-:-:S06]  /*db20*/  FADD.FTZ R12, R94, R5 ;  /* 0x000000055e0c7221 */ /* 0x004fcc0000010000 */
[----:B------:R-:W2:Y:S01]  /*db30*/  MUFU.EX2 R100, R100 ;  /* 0x0000006400647308 */ /* 0x000ea20000000800 */
[----:B------:R-:W-:-:S07]  /*db40*/  FADD.FTZ R7, R93, R6 ;  /* 0x000000065d077221 */ /* 0x000fce0000010000 */
[----:B------:R-:W4:Y:S01]  /*db50*/  MUFU.EX2 R99, R99 ;  /* 0x0000006300637308 */ /* 0x000f220000000800 */
[----:B---3--:R-:W-:Y:S01]  /*db60*/  FADD.FTZ R14, R96, R7 ;  /* 0x00000007600e7221 */ /* 0x008fe20000010000 */
[----:B-----5:R-:W-:-:S06]  /*db70*/  FADD.FTZ R13, R95, R12 ;  /* 0x0000000c5f0d7221 */ /* 0x020fcc0000010000 */
[----:B------:R-:W3:Y:S08]  /*db80*/  MUFU.EX2 R101, R101 ;  /* 0x0000006500657308 */ /* 0x000ef00000000800 */
[----:B------:R-:W5:Y:S01]  /*db90*/  MUFU.EX2 R102, R102 ;  /* 0x0000006600667308 */ /* 0x000f620000000800 */
[----:B0-----:R-:W-:Y:S01]  /*dba0*/  FADD.FTZ R15, R97, R14 ;  /* 0x0000000e610f7221 */ /* 0x001fe20000010000 */
[----:B-1----:R-:W-:-:S06]  /*dbb0*/  FADD.FTZ R12, R98, R13 ;  /* 0x0000000d620c7221 */ /* 0x002fcc0000010000 */
[----:B------:R-:W0:Y:S08]  /*dbc0*/  MUFU.EX2 R104, R104 ;  /* 0x0000006800687308 */ /* 0x000e300000000800 */
[----:B------:R-:W1:Y:S01]  /*dbd0*/  MUFU.EX2 R103, R103 ;  /* 0x0000006700677308 */ /* 0x000e620000000800 */
[----:B--2---:R-:W-:Y:S01]  /*dbe0*/  FADD.FTZ R14, R100, R15 ;  /* 0x0000000f640e7221 */ /* 0x004fe20000010000 */
[----:B----4-:R-:W-:-:S06]  /*dbf0*/  FADD.FTZ R13, R99, R12 ;  /* 0x0000000c630d7221 */ /* 0x010fcc0000010000 */
[----:B------:R-:W2:Y:S01]  /*dc00*/  MUFU.EX2 R105, R105 ;  /* 0x0000006900697308 */ /* 0x000ea20000000800 */
[----:B------:R-:W-:-:S07]  /*dc10*/  F2FP.BF16.F32.PACK_AB R24, R73, R72 ;  /* 0x000000484918723e */ /* 0x000fce00000010ff */
[----:B------:R-:W4:Y:S01]  /*dc20*/  MUFU.EX2 R106, R106 ;  /* 0x0000006a006a7308 */ /* 0x000f220000000800 */
[----:B------:R-:W-:Y:S01]  /*dc30*/  F2FP.BF16.F32.PACK_AB R25, R75, R74 ;  /* 0x0000004a4b19723e */ /* 0x000fe200000010ff */
[----:B---3--:R-:W-:Y:S01]  /*dc40*/  FADD.FTZ R15, R101, R14 ;  /* 0x0000000e650f7221 */ /* 0x008fe20000010000 */
[----:B------:R-:W-:-:S05]  /*dc50*/  F2FP.BF16.F32.PACK_AB R26, R77, R76 ;  /* 0x0000004c4d1a723e */ /* 0x000fca00000010ff */
[----:B------:R-:W3:Y:S01]  /*dc60*/  MUFU.EX2 R108, R108 ;  /* 0x0000006c006c7308 */ /* 0x000ee20000000800 */
[----:B------:R-:W-:Y:S01]  /*dc70*/  F2FP.BF16.F32.PACK_AB R27, R79, R78 ;  /* 0x0000004e4f1b723e */ /* 0x000fe200000010ff */
[----:B-----5:R-:W-:-:S06]  /*dc80*/  FADD.FTZ R20, R102, R13 ;  /* 0x0000000d66147221 */ /* 0x020fcc0000010000 */
[----:B------:R-:W5:Y:S01]  /*dc90*/  MUFU.EX2 R107, R107 ;  /* 0x0000006b006b7308 */ /* 0x000f620000000800 */
[----:B------:R-:W-:Y:S02]  /*dca0*/  F2FP.BF16.F32.PACK_AB R4, R81, R80 ;  /* 0x000000505104723e */ /* 0x000fe400000010ff */
[----:B------:R-:W-:Y:S02]  /*dcb0*/  F2FP.BF16.F32.PACK_AB R5, R83, R82 ;  /* 0x000000525305723e */ /* 0x000fe400000010ff */
[----:B------:R-:W-:-:S03]  /*dcc0*/  F2FP.BF16.F32.PACK_AB R6, R85, R84 ;  /* 0x000000545506723e */ /* 0x000fc600000010ff */
[----:B------:R-:W5:Y:S01]  /*dcd0*/  MUFU.EX2 R110, R110 ;  /* 0x0000006e006e7308 */ /* 0x000f620000000800 */
[----:B------:R-:W-:Y:S01]  /*dce0*/  F2FP.BF16.F32.PACK_AB R7, R87, R86 ;  /* 0x000000565707723e */ /* 0x000fe200000010ff */
[----:B------:R1:W-:Y:S01]  /*dcf0*/  STSM.16.M88.4 [R33+0x6000], R24 ;  /* 0x0060001821007844 */ /* 0x0003e20000000200 */
[----:B0-----:R-:W-:-:S05]  /*dd00*/  FADD.FTZ R28, R104, R15 ;  /* 0x0000000f681c7221 */ /* 0x001fca0000010000 */
[----:B------:R-:W0:Y:S01]  /*dd10*/  MUFU.EX2 R109, R109 ;  /* 0x0000006d006d7308 */ /* 0x000e220000000800 */
[----:B------:R2:W-:Y:S07]  /*dd20*/  STSM.16.M88.4 [R117+0x6000], R4 ;  /* 0x0060000475007844 */ /* 0x0005ee0000000200 */
[----:B------:R-:W0:Y:S01]  /*dd30*/  MUFU.EX2 R111, R111 ;  /* 0x0000006f006f7308 */ /* 0x000e220000000800 */
[----:B-1----:R-:W-:-:S07]  /*dd40*/  FADD.FTZ R25, R103, R20 ;  /* 0x0000001467197221 */ /* 0x002fce0000010000 */
[----:B------:R-:W1:Y:S01]  /*dd50*/  MUFU.EX2 R112, R112 ;  /* 0x0000007000707308 */ /* 0x000e620000000800 */
[----:B--2---:R-:W-:Y:S01]  /*dd60*/  FADD.FTZ R5, R105, R28 ;  /* 0x0000001c69057221 */ /* 0x004fe20000010000 */
[----:B----4-:R-:W-:-:S06]  /*dd70*/  FADD.FTZ R4, R106, R25 ;  /* 0x000000196a047221 */ /* 0x010fcc0000010000 */
[----:B------:R-:W2:Y:S01]  /*dd80*/  MUFU.EX2 R114, R114 ;  /* 0x0000007200727308 */ /* 0x000ea20000000800 */
[----:B---3--:R-:W-:Y:S01]  /*dd90*/  FADD.FTZ R6, R108, R5 ;  /* 0x000000056c067221 */ /* 0x008fe20000010000 */
[----:B-----5:R-:W-:-:S06]  /*dda0*/  FADD.FTZ R5, R107, R4 ;  /* 0x000000046b057221 */ /* 0x020fcc0000010000 */
[----:B------:R-:W3:Y:S01]  /*ddb0*/  MUFU.EX2 R113, R113 ;  /* 0x0000007100717308 */ /* 0x000ee20000000800 */
[----:B------:R-:W-:-:S07]  /*ddc0*/  FADD.FTZ R4, R110, R5 ;  /* 0x000000056e047221 */ /* 0x000fce0000010000 */
[----:B------:R-:W4:Y:S01]  /*ddd0*/  MUFU.EX2 R115, R115 ;  /* 0x0000007300737308 */ /* 0x000f220000000800 */
[----:B0-----:R-:W-:-:S07]  /*dde0*/  FADD.FTZ R7, R109, R6 ;  /* 0x000000066d077221 */ /* 0x001fce0000010000 */
[----:B------:R-:W-:Y:S08]  /*ddf0*/  MUFU.EX2 R116, R116 ;  /* 0x0000007400747308 */ /* 0x000ff00000000800 */
[----:B------:R-:W0:Y:S08]  /*de00*/  MUFU.EX2 R9, R9 ;  /* 0x0000000900097308 */ /* 0x000e300000000800 */
[----:B------:R-:W-:Y:S08]  /*de10*/  MUFU.EX2 R118, R118 ;  /* 0x0000007600767308 */ /* 0x000ff00000000800 */
[----:B------:R-:W5:Y:S01]  /*de20*/  MUFU.EX2 R119, R119 ;  /* 0x0000007700777308 */ /* 0x000f620000000800 */
[----:B------:R-:W-:Y:S01]  /*de30*/  FADD.FTZ R5, R111, R4 ;  /* 0x000000046f057221 */ /* 0x000fe20000010000 */
[----:B-1----:R-:W-:Y:S01]  /*de40*/  FADD.FTZ R6, R112, R7 ;  /* 0x0000000770067221 */ /* 0x002fe20000010000 */
[----:B------:R-:W-:-:S02]  /*de50*/  F2FP.BF16.F32.PACK_AB R96, R97, R96 ;  /* 0x000000606160723e */ /* 0x000fc400000010ff */
[----:B--2---:R-:W-:Y:S01]  /*de60*/  FADD.FTZ R5, R114, R5 ;  /* 0x0000000572057221 */ /* 0x004fe20000010000 */
[----:B------:R-:W-:Y:S01]  /*de70*/  F2FP.BF16.F32.PACK_AB R12, R89, R88 ;  /* 0x00000058590c723e */ /* 0x000fe200000010ff */
[----:B---3--:R-:W-:Y:S01]  /*de80*/  FADD.FTZ R7, R113, R6 ;  /* 0x0000000671077221 */ /* 0x008fe20000010000 */
[----:B------:R-:W-:Y:S02]  /*de90*/  F2FP.BF16.F32.PACK_AB R13, R91, R90 ;  /* 0x0000005a5b0d723e */ /* 0x000fe400000010ff */
[----:B------:R-:W-:Y:S02]  /*dea0*/  F2FP.BF16.F32.PACK_AB R14, R93, R92 ;  /* 0x0000005c5d0e723e */ /* 0x000fe400000010ff */
[----:B------:R-:W-:Y:S02]  /*deb0*/  F2FP.BF16.F32.PACK_AB R15, R95, R94 ;  /* 0x0000005e5f0f723e */ /* 0x000fe400000010ff */
[----:B------:R-:W-:Y:S02]  /*dec0*/  F2FP.BF16.F32.PACK_AB R97, R99, R98 ;  /* 0x000000626361723e */ /* 0x000fe400000010ff */
[----:B------:R-:W-:Y:S01]  /*ded0*/  F2FP.BF16.F32.PACK_AB R104, R105, R104 ;  /* 0x000000686968723e */ /* 0x000fe200000010ff */
[----:B----4-:R-:W-:Y:S01]  /*dee0*/  FADD.FTZ R5, R115, R5 ;  /* 0x0000000573057221 */ /* 0x010fe20000010000 */
[----:B------:R-:W-:-:S02]  /*def0*/  F2FP.BF16.F32.PACK_AB R98, R101, R100 ;  /* 0x000000646562723e */ /* 0x000fc400000010ff */
[----:B------:R-:W-:Y:S02]  /*df00*/  F2FP.BF16.F32.PACK_AB R99, R103, R102 ;  /* 0x000000666763723e */ /* 0x000fe400000010ff */
[----:B------:R-:W-:Y:S02]  /*df10*/  F2FP.BF16.F32.PACK_AB R105, R107, R106 ;  /* 0x0000006a6b69723e */ /* 0x000fe400000010ff */
[----:B------:R-:W-:Y:S02]  /*df20*/  F2FP.BF16.F32.PACK_AB R112, R113, R112 ;  /* 0x000000707170723e */ /* 0x000fe400000010ff */
[----:B------:R-:W-:Y:S02]  /*df30*/  F2FP.BF16.F32.PACK_AB R106, R109, R108 ;  /* 0x0000006c6d6a723e */ /* 0x000fe400000010ff */
[----:B------:R-:W-:Y:S02]  /*df40*/  F2FP.BF16.F32.PACK_AB R107, R111, R110 ;  /* 0x0000006e6f6b723e */ /* 0x000fe400000010ff */
[----:B------:R-:W-:-:S02]  /*df50*/  F2FP.BF16.F32.PACK_AB R113, R115, R114 ;  /* 0x000000727371723e */ /* 0x000fc400000010ff */
[----:B0-----:R-:W-:Y:S02]  /*df60*/  F2FP.BF16.F32.PACK_AB R114, R9, R116 ;  /* 0x000000740972723e */ /* 0x001fe400000010ff */
[----:B-----5:R-:W-:Y:S01]  /*df70*/  F2FP.BF16.F32.PACK_AB R115, R119, R118 ;  /* 0x000000767773723e */ /* 0x020fe200000010ff */
[----:B------:R0:W-:Y:S04]  /*df80*/  STSM.16.M88.4 [R157+0x2a800], R12 ;  /* 0x02a8000c9d007844 */ /* 0x0001e80000000200 */
[----:B------:R0:W-:Y:S04]  /*df90*/  STSM.16.M88.4 [R31], R96 ;  /* 0x000000601f007844 */ /* 0x0001e80000000200 */
[----:B------:R0:W-:Y:S04]  /*dfa0*/  STSM.16.M88.4 [R33+0xc000], R104 ;  /* 0x00c0006821007844 */ /* 0x0001e80000000200 */
[----:B------:R0:W-:Y:S01]  /*dfb0*/  STSM.16.M88.4 [R117+0xc000], R112 ;  /* 0x00c0007075007844 */ /* 0x0001e20000000200 */
[----:B------:R-:W-:Y:S01]  /*dfc0*/  @!PT LDS RZ, [RZ] ;  /* 0x00000000fffff984 */ /* 0x000fe20000000800 */
[----:B------:R-:W-:Y:S01]  /*dfd0*/  @!PT LDS RZ, [RZ] ;  /* 0x00000000fffff984 */ /* 0x000fe20000000800 */
[----:B------:R-:W-:Y:S01]  /*dfe0*/  @!PT LDS RZ, [RZ] ;  /* 0x00000000fffff984 */ /* 0x000fe20000000800 */
[----:B------:R-:W-:Y:S01]  /*dff0*/  @!PT LDS RZ, [RZ] ;  /* 0x00000000fffff984 */ /* 0x000fe20000000800 */
[----:B------:R1:W-:Y:S06]  /*e000*/  MEMBAR.ALL.CTA ;  /* 0x0000000000007992 */ /* 0x0003ec0000008000 */
[----:B-1----:R-:W1:Y:S01]  /*e010*/  FENCE.VIEW.ASYNC.S ;  /* 0x00000000000073c6 */ /* 0x002e620000000000 */
[----:B------:R-:W-:Y:S01]  /*e020*/  ISETP.GT.AND P2, PT, R8, R30, PT ;  /* 0x0000001e0800720c */ /* 0x000fe20003f44270 */
[----:B------:R-:W-:Y:S01]  /*e030*/  FADD.FTZ R6, R116, R7 ;  /* 0x0000000774067221 */ /* 0x000fe20000010000 */
[----:B------:R-:W-:Y:S01]  /*e040*/  FADD.FTZ R5, R118, R5 ;  /* 0x0000000576057221 */ /* 0x000fe20000010000 */
[-C--:B------:R-:W-:Y:S01]  /*e050*/  FMUL.FTZ R120, R120, R10.reuse ;  /* 0x0000000a78787220 */ /* 0x080fe20000410000 */
[-C--:B------:R-:W-:Y:S01]  /*e060*/  FMUL.FTZ R121, R121, R10.reuse ;  /* 0x0000000a79797220 */ /* 0x080fe20000410000 */
[----:B------:R-:W-:Y:S01]  /*e070*/  FADD.FTZ R6, R9, R6 ;  /* 0x0000000609067221 */ /* 0x000fe20000010000 */
        /* <DEDUP_REMOVED lines=32> */
[----:B------:R-:W-:Y:S01]  /*e280*/  MOV R9, R156 ;  /* 0x0000009c00097202 */ /* 0x000fe20000000f00 */
[----:B------:R-:W-:-:S02]  /*e290*/  IMAD.MOV.U32 R7, RZ, RZ, R152 ;  /* 0x000000ffff077224 */ /* 0x000fc400078e0098 */
[----:B------:R-:W-:Y:S02]  /*e2a0*/  IMAD.MOV.U32 R5, RZ, RZ, R11 ;  /* 0x000000ffff057224 */ /* 0x000fe400078e000b */
[----:B------:R-:W-:Y:S01]  /*e2b0*/  IMAD.MOV.U32 R4, RZ, RZ, R3 ;  /* 0x000000ffff047224 */ /* 0x000fe200078e0003 */
[----:B-1----:R-:W-:Y:S01]  /*e2c0*/  NOP ;  /* 0x0000000000007918 */ /* 0x002fe20000000000 */
[----:B0-----:R-:W-:Y:S05]  /*e2d0*/  @P2 BRA `(.L_x_511) ;  /* 0xffffffd000d42947 */ /* 0x001fea000383ffff */
.L_x_500:
[----:B------:R-:W-:Y:S05]  /*e2e0*/  WARPSYNC.ALL ;  /* 0x0000000000007948 */ /* 0x000fea0003800000 */
[----:B------:R-:W-:Y:S06]  /*e2f0*/  BAR.ARV 0x8, 0x200 ;  /* 0x0208000000007b1d */ /* 0x000fec0000002000 */
[----:B------:R-:W-:Y:S05]  /*e300*/  @!P0 BRA `(.L_x_512) ;  /* 0x0000000000048947 */ /* 0x000fea0003800000 */
[----:B------:R-:W-:Y:S01]  /*e310*/  BPT.TRAP 0x1 ;  /* 0x000000040000795c */ /* 0x000fe20000300000 */
.L_x_512:
[----:B------:R-:W-:Y:S01]  /*e320*/  IMAD R13, R152, 0x8, R2 ;  /* 0x00000008980d7824 */ /* 0x000fe200078e0202 */
[----:B------:R-:W-:-:S04]  /*e330*/  SHF.L.U32 R4, R156, 0x1f, RZ ;  /* 0x0000001f9c047819 */ /* 0x000fc800000006ff */
[----:B------:R0:W1:Y:S01]  /*e340*/  SYNCS.PHASECHK.TRANS64.TRYWAIT P2, [R13+URZ+0x30850], R4 ;  /* 0x030850040d0075a7 */ /* 0x000062000804017f */
[----:B------:R-:W-:Y:S05]  /*e350*/  @!P0 BRA `(.L_x_513) ;  /* 0x0000000000048947 */ /* 0x000fea0003800000 */
[----:B------:R-:W-:Y:S01]  /*e360*/  BPT.TRAP 0x1 ;  /* 0x000000040000795c */ /* 0x000fe20000300000 */
.L_x_513:
[----:B------:R-:W2:Y:S02]  /*e370*/  LDL.LU R5, [R1+0x3c] ;  /* 0x00003c0001057983 */ /* 0x000ea40000300800 */
[----:B--2---:R-:W-:Y:S02]  /*e380*/  IMAD R5, R5, 0x2000, R2 ;  /* 0x0000200005057824 */ /* 0x004fe400078e0202 */
[----:B------:R-:W-:Y:S02]  /*e390*/  VIADD R2, R2, 0x400 ;  /* 0x0000040002027836 */ /* 0x000fe40000000000 */
[----:B------:R-:W-:-:S03]  /*e3a0*/  VIADD R5, R5, 0x1e800 ;  /* 0x0001e80005057836 */ /* 0x000fc60000000000 */
[----:B------:R-:W-:Y:S02]  /*e3b0*/  SHF.R.U32.HI R2, RZ, 0x4, R2 ;  /* 0x00000004ff027819 */ /* 0x000fe40000011602 */
[----:B------:R-:W-:Y:S02]  /*e3c0*/  SHF.R.U32.HI R5, RZ, 0x4, R5 ;  /* 0x00000004ff057819 */ /* 0x000fe40000011605 */
[----:B------:R-:W-:Y:S02]  /*e3d0*/  LOP3.LUT R7, R2, 0x3fff, RZ, 0xc0, !PT ;  /* 0x00003fff02077812 */ /* 0x000fe400078ec0ff */
[----:B------:R-:W-:Y:S01]  /*e3e0*/  LOP3.LUT R5, R5, 0x3fff, RZ, 0xc0, !PT ;  /* 0x00003fff05057812 */ /* 0x000fe200078ec0ff */
[----:B-1----:R-:W-:Y:S06]  /*e3f0*/  @P2 BRA `(.L_x_514) ;  /* 0x0000000000082947 */ /* 0x002fec0003800000 */
[----:B------:R-:W1:Y:S02]  /*e400*/  SYNCS.PHASECHK.TRANS64.TRYWAIT P0, [R13+URZ+0x30850], R4 ;  /* 0x030850040d0075a7 */ /* 0x000e64000800017f */
[----:B-1----:R-:W-:Y:S05]  /*e410*/  @!P0 BRA `(.L_x_515) ;  /* 0x000000a000bc8947 */ /* 0x002fea0003800000 */
.L_x_514:
[----:B------:R-:W-:Y:S01]  /*e420*/  LOP3.LUT R2, R5, 0x10000, RZ, 0xfc, !PT ;  /* 0x0001000005027812 */ /* 0x000fe200078efcff */
[----:B01----:R-:W-:Y:S01]  /*e430*/  IMAD R4, R152, 0x600, R7 ;  /* 0x0000060098047824 */ /* 0x003fe200078e0207 */
[----:B------:R-:W2:Y:S01]  /*e440*/  LDL.LU R14, [R1+0x64] ;  /* 0x00006400010e7983 */ /* 0x000ea20000300800 */
[----:B------:R-:W-:Y:S01]  /*e450*/  IMAD.MOV.U32 R5, RZ, RZ, 0x40000040 ;  /* 0x40000040ff057424 */ /* 0x000fe200078e00ff */
[----:B------:R-:W-:Y:S05]  /*e460*/  WARPSYNC.ALL ;  /* 0x0000000000007948 */ /* 0x000fea0003800000 */
[----:B------:R-:W-:Y:S01]  /*e470*/  R2UR UR4, R2 ;  /* 0x00000000020472ca */ /* 0x000fe200000e0000 */
[----:B------:R-:W-:Y:S01]  /*e480*/  WARPGROUP.ARRIVE ;  /* 0x00000000000079c5 */ /* 0x000fe20000000000 */
[C---:B------:R-:W-:Y:S01]  /*e490*/  R2UR UR6, R4.reuse ;  /* 0x00000000040672ca */ /* 0x040fe200000e0000 */
[----:B------:R-:W-:Y:S01]  /*e4a0*/  UMOV UR5, 0x40000040 ;  /* 0x4000004000057882 */ /* 0x000fe20000000000 */
[----:B------:R-:W-:Y:S01]  /*e4b0*/  R2UR UR7, R5 ;  /* 0x00000000050772ca */ /* 0x000fe200000e0000 */
[----:B------:R-:W-:Y:S01]  /*e4c0*/  VIADD R8, R4, 0x80 ;  /* 0x0000008004087836 */ /* 0x000fe20000000000 */
[----:B------:R-:W-:Y:S01]  /*e4d0*/  UMOV UR9, 0x40000040 ;  /* 0x4000004000097882 */ /* 0x000fe20000000000 */
[----:B------:R-:W-:Y:S01]  /*e4e0*/  IMAD.MOV.U32 R9, RZ, RZ, 0x40000040 ;  /* 0x40000040ff097424 */ /* 0x000fe200078e00ff */
[----:B------:R-:W0:Y:S01]  /*e4f0*/  SHFL.BFLY PT, R7, R6, 0x2, 0x1f ;  /* 0x0c401f0006077f89 */ /* 0x000e2200000e0000 */
[----:B------:R-:W-:Y:S01]  /*e500*/  IMAD.MOV.U32 R5, RZ, RZ, 0x40000040 ;  /* 0x40000040ff057424 */ /* 0x000fe200078e00ff */
[----:B------:R-:W-:Y:S01]  /*e510*/  R2UR UR10, R8 ;  /* 0x00000000080a72ca */ /* 0x000fe200000e0000 */
[----:B------:R-:W-:Y:S01]  /*e520*/  VIADD R8, R4, 0x100 ;  /* 0x0000010004087836 */ /* 0x000fe20000000000 */
[----:B------:R-:W-:Y:S01]  /*e530*/  R2UR UR11, R9 ;  /* 0x00000000090b72ca */ /* 0x000fe200000e0000 */
[----:B------:R-:W-:-:S02]  /*e540*/  IMAD.MOV.U32 R9, RZ, RZ, 0x40000040 ;  /* 0x40000040ff097424 */ /* 0x000fc400078e00ff */
[----:B------:R-:W-:Y:S02]  /*e550*/  IMAD.MOV.U32 R45, RZ, RZ, RZ ;  /* 0x000000ffff2d7224 */ /* 0x000fe400078e00ff */
[----:B------:R-:W-:Y:S01]  /*e560*/  HGMMA.64x64x16.F32.BF16 R120, gdesc[UR4].tnspB, R120, gsb0 ;  /* 0x40e00000047879f0 */ /* 0x000fe20008001878 */
[----:B------:R-:W-:Y:S01]  /*e570*/  R2UR UR4, R2 ;  /* 0x00000000020472ca */ /* 0x000fe200000e0000 */
[----:B------:R-:W-:Y:S01]  /*e580*/  UMOV UR5, 0x40000040 ;  /* 0x4000004000057882 */ /* 0x000fe20000000000 */
[----:B------:R-:W-:Y:S01]  /*e590*/  R2UR UR7, R5 ;  /* 0x00000000050772ca */ /* 0x000fe200000e0000 */
[----:B------:R-:W-:Y:S02]  /*e5a0*/  VIADD R152, R152, 0x1 ;  /* 0x0000000198987836 */ /* 0x000fe40000000000 */
[----:B------:R-:W-:Y:S02]  /*e5b0*/  IMAD.MOV.U32 R61, RZ, RZ, -0x800000 ;  /* 0xff800000ff3d7424 */ /* 0x000fe400078e00ff */
[----:B------:R-:W-:Y:S01]  /*e5c0*/  IMAD.MOV.U32 R60, RZ, RZ, -0x800000 ;  /* 0xff800000ff3c7424 */ /* 0x000fe200078e00ff */
[----:B------:R-:W-:-:S04]  /*e5d0*/  ISETP.NE.AND P2, PT, R152, 0x2, PT ;  /* 0x000000029800780c */ /* 0x000fc80003f45270 */
[----:B------:R-:W-:Y:S01]  /*e5e0*/  SEL R5, RZ, 0x1, P2 ;  /* 0x00000001ff057807 */ /* 0x000fe20001000000 */
[----:B------:R-:W-:Y:S01]  /*e5f0*/  UIADD3 UR8, UR4, 0x2, URZ ;  /* 0x0000000204087890 */ /* 0x000fe2000fffe03f */
[----:B0-----:R-:W-:Y:S01]  /*e600*/  FADD.FTZ R7, R7, R6 ;  /* 0x0000000607077221 */ /* 0x001fe20000010000 */
[----:B------:R-:W-:Y:S01]  /*e610*/  IMAD.MOV.U32 R6, RZ, RZ, RZ ;  /* 0x000000ffff067224 */ /* 0x000fe200078e00ff */
[----:B------:R-:W-:Y:S02]  /*e620*/  LOP3.LUT R156, R156, R5, RZ, 0x3c, !PT ;  /* 0x000000059c9c7212 */ /* 0x000fe400078e3cff */
[----:B------:R-:W-:Y:S01]  /*e630*/  SEL R152, R152, RZ, P2 ;  /* 0x000000ff98987207 */ /* 0x000fe20001000000 */
[----:B------:R-:W0:Y:S02]  /*e640*/  SHFL.BFLY PT, R2, R7, 0x1, 0x1f ;  /* 0x0c201f0007027f89 */ /* 0x000e2400000e0000 */
[----:B0-----:R-:W-:Y:S01]  /*e650*/  FADD.FTZ R10, R7, R2 ;  /* 0x00000002070a7221 */ /* 0x001fe20000010000 */
[----:B------:R-:W-:-:S04]  /*e660*/  @!P1 VIADD R7, R13, 0x30860 ;  /* 0x000308600d079836 */ /* 0x000fc80000000000 */
[----:B------:R-:W-:Y:S02]  /*e670*/  FSETP.NE.FTZ.AND P0, PT, R10, RZ, PT ;  /* 0x000000ff0a00720b */ /* 0x000fe40003f15000 */
[----:B------:R-:W-:-:S11]  /*e680*/  @!P1 PRMT R7, RZ, 0x654, R7 ;  /* 0x00000654ff079816 */ /* 0x000fd60000000007 */
[----:B------:R-:W-:Y:S01]  /*e690*/  @P0 MUFU.RCP R45, R10 ;  /* 0x0000000a002d0308 */ /* 0x000fe20000001000 */
[----:B------:R-:W-:Y:S01]  /*e6a0*/  @P0 FMUL.FTZ R2, R0, 0.69314718246459960938 ;  /* 0x3f31721800020820 */ /* 0x000fe20000410000 */
[----:B------:R-:W-:Y:S02]  /*e6b0*/  WARPGROUP.DEPBAR.LE gsb0, 0x0 ;  /* 0x00008000000079c5 */ /* 0x000fe40000010000 */
[----:B------:R-:W-:-:S06]  /*e6c0*/  WARPGROUP.ARRIVE ;  /* 0x00000000000079c5 */ /* 0x000fcc0000000000 */
[----:B------:R-:W-:Y:S01]  /*e6d0*/  HGMMA.64x64x16.F32.BF16 R120, gdesc[UR8].tnspB, R120, gsb0 ;  /* 0x40e00000087879f0 */ /* 0x000fe20008001878 */
[----:B------:R-:W-:Y:S01]  /*e6e0*/  R2UR UR10, R8 ;  /* 0x00000000080a72ca */ /* 0x000fe200000e0000 */
[----:B------:R-:W-:Y:S01]  /*e6f0*/  UIADD3 UR8, UR4, 0x4, URZ ;  /* 0x0000000404087890 */ /* 0x000fe2000fffe03f */
[----:B------:R-:W-:Y:S01]  /*e700*/  R2UR UR11, R9 ;  /* 0x00000000090b72ca */ /* 0x000fe200000e0000 */
[----:B------:R-:W-:Y:S01]  /*e710*/  UMOV UR9, 0x40000040 ;  /* 0x4000004000097882 */ /* 0x000fe20000000000 */
[----:B------:R-:W-:Y:S02]  /*e720*/  VIADD R8, R4, 0x180 ;  /* 0x0000018004087836 */ /* 0x000fe40000000000 */
[----:B------:R-:W-:Y:S01]  /*e730*/  IMAD.MOV.U32 R9, RZ, RZ, 0x40000040 ;  /* 0x40000040ff097424 */ /* 0x000fe200078e00ff */
        /* <DEDUP_REMOVED lines=18> */
[----:B--2---:R-:W-:-:S05]  /*e860*/  IADD3 R14, R14, 0x1, RZ ;  /* 0x000000010e0e7810 */ /* 0x004fca0007ffe0ff */
[----:B------:R-:W-:Y:S01]  /*e870*/  STL [R1+0x64], R14 ;  /* 0x0000640e01007387 */ /* 0x000fe20000100800 */
        /* <DEDUP_REMOVED lines=43> */
[C---:B------:R-:W-:Y:S02]  /*eb30*/  VIADD R8, R4.reuse, 0x500 ;  /* 0x0000050004087836 */ /* 0x040fe40000000000 */
[----:B------:R-:W-:Y:S02]  /*eb40*/  IMAD.MOV.U32 R9, RZ, RZ, 0x40000040 ;  /* 0x40000040ff097424 */ /* 0x000fe400078e00ff */
[----:B------:R-:W-:-:S05]  /*eb50*/  VIADD R4, R4, 0x580 ;  /* 0x0000058004047836 */ /* 0x000fca0000000000 */
[----:B------:R-:W-:Y:S01]  /*eb60*/  R2UR UR6, R4 ;  /* 0x00000000040672ca */ /* 0x000fe200000e0000 */
[----:B------:R-:W-:Y:S02]  /*eb70*/  WARPGROUP.DEPBAR.LE gsb0, 0x0 ;  /* 0x00008000000079c5 */ /* 0x000fe40000010000 */
[----:B------:R-:W-:-:S06]  /*eb80*/  WARPGROUP.ARRIVE ;  /* 0x00000000000079c5 */ /* 0x000fcc0000000000 */
[----:B------:R-:W-:Y:S01]  /*eb90*/  HGMMA.64x64x16.F32.BF16 R120, gdesc[UR8].tnspB, R120, gsb0 ;  /* 0x40e00000087879f0 */ /* 0x000fe20008001878 */
[----:B------:R-:W-:Y:S01]  /*eba0*/  R2UR UR10, R8 ;  /* 0x00000000080a72ca */ /* 0x000fe200000e0000 */
[----:B------:R-:W-:Y:S01]  /*ebb0*/  UIADD3 UR8, UR4, 0xc04, URZ ;  /* 0x00000c0404087890 */ /* 0x000fe2000fffe03f */
[----:B------:R-:W-:Y:S01]  /*ebc0*/  R2UR UR11, R9 ;  /* 0x00000000090b72ca */ /* 0x000fe200000e0000 */
[----:B------:R-:W-:Y:S01]  /*ebd0*/  UMOV UR9, 0x40000040 ;  /* 0x4000004000097882 */ /* 0x000fe20000000000 */
[----:B------:R-:W-:Y:S01]  /*ebe0*/  UIADD3 UR4, UR4, 0xc06, URZ ;  /* 0x00000c0604047890 */ /* 0x000fe2000fffe03f */
[----:B------:R-:W0:Y:S02]  /*ebf0*/  SHFL.BFLY PT, R9, R20, 0x2, 0x1f ;  /* 0x0c401f0014097f89 */ /* 0x000e2400000e0000 */
[----:B0-----:R-:W-:-:S05]  /*ec00*/  FADD.FTZ R9, R9, R20 ;  /* 0x0000001409097221 */ /* 0x001fca0000010000 */
[----:B------:R-:W0:Y:S02]  /*ec10*/  SHFL.BFLY PT, R4, R9, 0x1, 0x1f ;  /* 0x0c201f0009047f89 */ /* 0x000e2400000e0000 */
[----:B0-----:R-:W-:Y:S02]  /*ec20*/  FADD.FTZ R12, R9, R4 ;  /* 0x00000004090c7221 */ /* 0x001fe40000010000 */
[----:B------:R-:W0:Y:S03]  /*ec30*/  @P0 MUFU.LG2 R4, R10 ;  /* 0x0000000a00040308 */ /* 0x000e260000000c00 */
[----:B------:R-:W-:Y:S01]  /*ec40*/  FSETP.NE.FTZ.AND P3, PT, R12, RZ, PT ;  /* 0x000000ff0c00720b */ /* 0x000fe20003f75000 */
[----:B------:R-:W-:Y:S02]  /*ec50*/  WARPGROUP.DEPBAR.LE gsb0, 0x0 ;  /* 0x00008000000079c5 */ /* 0x000fe40000010000 */
[----:B------:R-:W-:-:S10]  /*ec60*/  WARPGROUP.ARRIVE ;  /* 0x00000000000079c5 */ /* 0x000fd40000000000 */
[----:B------:R-:W1:Y:S01]  /*ec70*/  @P3 MUFU.LG2 R8, R12 ;  /* 0x0000000c00083308 */ /* 0x000e620000000c00 */
[----:B0-----:R-:W-:Y:S01]  /*ec80*/  @P0 FMUL.FTZ R5, R4, 0.69314718246459960938 ;  /* 0x3f31721804050820 */ /* 0x001fe20000410000 */
[----:B------:R-:W-:Y:S01]  /*ec90*/  @P3 FMUL.FTZ R9, R0, 0.69314718246459960938 ;  /* 0x3f31721800093820 */ /* 0x000fe20000410000 */
[----:B------:R-:W-:Y:S02]  /*eca0*/  HGMMA.64x64x16.F32.BF16 R120, gdesc[UR8].tnspB, R120, gsb0 ;  /* 0x40e00000087879f0 */ /* 0x000fe40008001878 */
[----:B------:R-:W-:Y:S01]  /*ecb0*/  @P0 FFMA.FTZ R61, R2, R3, R5 ;  /* 0x00000003023d0223 */ /* 0x000fe20000010005 */
[----:B------:R-:W-:Y:S02]  /*ecc0*/  PLOP3.LUT P0, PT, PT, PT, PT, 0x8, 0x0 ;  /* 0x000000000000781c */ /* 0x000fe40003f0e170 */
[----:B------:R-:W0:Y:S01]  /*ecd0*/  @P3 MUFU.RCP R6, R12 ;  /* 0x0000000c00063308 */ /* 0x000e220000001000 */
[----:B-1----:R-:W-:-:S04]  /*ece0*/  @P3 FMUL.FTZ R8, R8, 0.69314718246459960938 ;  /* 0x3f31721808083820 */ /* 0x002fc80000410000 */
[----:B------:R-:W-:Y:S01]  /*ecf0*/  @P3 FFMA.FTZ R60, R9, R11, R8 ;  /* 0x0000000b093c3223 */ /* 0x000fe20000010008 */
[----:B------:R-:W-:Y:S02]  /*ed00*/  WARPGROUP.DEPBAR.LE gsb0, 0x0 ;  /* 0x00008000000079c5 */ /* 0x000fe40000010000 */
[----:B------:R-:W-:-:S06]  /*ed10*/  WARPGROUP.ARRIVE ;  /* 0x00000000000079c5 */ /* 0x000fcc0000000000 */
[----:B------:R-:W-:Y:S03]  /*ed20*/  HGMMA.64x64x16.F32.BF16 R120, gdesc[UR4].tnspB, R120, gsb0 ;  /* 0x40e00000047879f0 */ /* 0x000fe60008001878 */
[----:B------:R-:W-:Y:S02]  /*ed30*/  WARPGROUP.DEPBAR.LE gsb0, 0x0 ;  /* 0x00008000000079c5 */ /* 0x000fe40000010000 */
[----:B------:R1:W-:Y:S01]  /*ed40*/  @!P1 SYNCS.ARRIVE.TRANS64.RED.A1T0 RZ, [R7+URZ], RZ ;  /* 0x000000ff07ff99a7 */ /* 0x0003e2000810043f */
        /* <DEDUP_REMOVED lines=32> */
.L_x_464:
[----:B------:R-:W2:Y:S01]  /*ef50*/  LDL R74, [R1+0x5c] ;  /* 0x00005c00014a7983 */ /* 0x000ea20000100800 */
[----:B------:R-:W-:Y:S05]  /*ef60*/  WARPSYNC.ALL ;  /* 0x0000000000007948 */ /* 0x000fea0003800000 */
[----:B------:R-:W1:Y:S01]  /*ef70*/  S2R R0, SR_TID.X ;  /* 0x0000000000007919 */ /* 0x000e620000002100 */
[----:B------:R-:W3:Y:S01]  /*ef80*/  S2UR UR5, SR_CgaCtaId ;  /* 0x00000000000579c3 */ /* 0x000ee20000008800 */
[----:B------:R-:W-:Y:S01]  /*ef90*/  UMOV UR4, 0x400 ;  /* 0x0000040000047882 */ /* 0x000fe20000000000 */
[----:B------:R-:W-:Y:S01]  /*efa0*/  BSSY B0, `(.L_x_516) ;  /* 0x0000249000007945 */ /* 0x000fe20003800000 */
[----:B---3--:R-:W-:-:S06]  /*efb0*/  ULEA UR4, UR5, UR4, 0x18 ;  /* 0x0000000405047291 */ /* 0x008fcc000f8ec03f */
[----:B------:R-:W-:Y:S01]  /*efc0*/  IMAD.U32 R2, RZ, RZ, UR4 ;  /* 0x00000004ff027e24 */ /* 0x000fe2000f8e00ff */
[----:B------:R-:W-:Y:S01]  /*efd0*/  BAR.SYNC.DEFER_BLOCKING 0x5, 0x200 ;  /* 0x0148000000007b1d */ /* 0x000fe20000010000 */
[----:B-1----:R-:W-:-:S05]  /*efe0*/  VIADD R75, R0, 0xffffff80 ;  /* 0xffffff80004b7836 */ /* 0x002fca0000000000 */
[----:B------:R-:W-:-:S04]  /*eff0*/  SHF.R.S32.HI R71, RZ, 0x1f, R75 ;  /* 0x0000001fff477819 */ /* 0x000fc8000001144b */
[----:B------:R-:W-:-:S04]  /*f000*/  LEA.HI R62, R71, R75, RZ, 0x3 ;  /* 0x0000004b473e7211 */ /* 0x000fc800078f18ff */
[----:B------:R-:W-:Y:S02]  /*f010*/  LOP3.LUT R3, R62, 0xfffffff8, RZ, 0xc0, !PT ;  /* 0xfffffff83e037812 */ /* 0x000fe400078ec0ff */
[----:B------:R-:W-:-:S03]  /*f020*/  SHF.R.S32.HI R62, RZ, 0x3, R62 ;  /* 0x00000003ff3e7819 */ /* 0x000fc6000001143e */
[----:B------:R-:W-:-:S04]  /*f030*/  IMAD.IADD R3, R75, 0x1, -R3 ;  /* 0x000000014b037824 */ /* 0x000fc800078e0a03 */
[----:B------:R-:W-:Y:S01]  /*f040*/  IMAD.SHL.U32 R59, R3, 0x8, RZ ;  /* 0x00000008033b7824 */ /* 0x000fe200078e00ff */
[----:B0-----:R0:W1:Y:S04]  /*f050*/  LDS.128 R32, [R2+0x308d0] ;  /* 0x0308d00002207984 */ /* 0x0010680000000c00 */
[----:B------:R-:W-:Y:S01]  /*f060*/  SHF.R.S32.HI R58, RZ, 0x1f, R59 ;  /* 0x0000001fff3a7819 */ /* 0x000fe2000001143b */
[----:B------:R-:W-:Y:S06]  /*f070*/  BAR.ARV 0x4, 0x200 ;  /* 0x0108000000007b1d */ /* 0x000fec0000002000 */
[----:B--2---:R-:W-:Y:S01]  /*f080*/  SHF.R.S32.HI R63, RZ, 0x1f, R74 ;  /* 0x0000001fff3f7819 */ /* 0x004fe2000001144a */
[----:B------:R-:W-:-:S03]  /*f090*/  IMAD.SHL.U32 R66, R74, 0x4, RZ ;  /* 0x000000044a427824 */ /* 0x000fc600078e00ff */
[----:B------:R-:W-:Y:S01]  /*f0a0*/  SHF.L.U64.HI R67, R74, 0x2, R63 ;  /* 0x000000024a437819 */ /* 0x000fe2000001023f */
[----:B01----:R-:W-:Y:S06]  /*f0b0*/  @P0 BRA `(.L_x_517) ;  /* 0x0000001800540947 */ /* 0x003fec0003800000 */
[----:B------:R-:W2:Y:S01]  /*f0c0*/  LDL R0, [R1+0x78] ;  /* 0x0000780001007983 */ /* 0x000ea20000100800 */
[----:B------:R-:W-:-:S03]  /*f0d0*/  ULDC UR4, c[0x0][0xad4] ;  /* 0x0002b50000047ab9 */ /* 0x000fc60000000800 */
[----:B------:R-:W3:Y:S01]  /*f0e0*/  LDL.LU R64, [R1+0x60] ;  /* 0x0000600001407983 */ /* 0x000ee20000300800 */
[----:B------:R-:W-:Y:S01]  /*f0f0*/  F2FP.BF16.F32.PACK_AB R14, R27, R26 ;  /* 0x0000001a1b0e723e */ /* 0x000fe200000010ff */
[----:B------:R-:W-:Y:S01]  /*f100*/  IMAD.MOV.U32 R32, RZ, RZ, RZ ;  /* 0x000000ffff207224 */ /* 0x000fe200078e00ff */
[----:B------:R-:W0:Y:S01]  /*f110*/  S2R R5, SR_SWINHI ;  /* 0x0000000000057919 */ /* 0x000e220000002f00 */
[----:B------:R-:W-:Y:S02]  /*f120*/  MOV R24, R2 ;  /* 0x0000000200187202 */ /* 0x000fe40000000f00 */
[----:B0----5:R-:W-:-:S03]  /*f130*/  MOV R25, R5 ;  /* 0x0000000500197202 */ /* 0x021fc60000000f00 */
[----:B--2---:R-:W-:-:S03]  /*f140*/  IMAD.WIDE R10, R0, 0x2, R24 ;  /* 0x00000002000a7825 */ /* 0x004fc600078e0218 */
[C---:B------:R-:W-:Y:S02]  /*f150*/  IADD3 R65, P0, R10.reuse, 0x60, RZ ;  /* 0x000000600a417810 */ /* 0x040fe40007f1e0ff */
[C---:B------:R-:W-:Y:S02]  /*f160*/  IADD3 R15, P1, R10.reuse, 0x40, RZ ;  /* 0x000000400a0f7810 */ /* 0x040fe40007f3e0ff */
[----:B------:R-:W-:Y:S01]  /*f170*/  IADD3 R13, P2, R10, 0x20, RZ ;  /* 0x000000200a0d7810 */ /* 0x000fe20007f5e0ff */
[--C-:B------:R-:W-:Y:S01]  /*f180*/  IMAD.X R5, RZ, RZ, R11.reuse, P0 ;  /* 0x000000ffff057224 */ /* 0x100fe200000e060b */
[----:B---3--:R-:W-:Y:S01]  /*f190*/  ISETP.NE.AND P0, PT, R64, RZ, PT ;  /* 0x000000ff4000720c */ /* 0x008fe20003f05270 */
[----:B------:R-:W-:Y:S01]  /*f1a0*/  IMAD.X R7, RZ, RZ, R11, P1 ;  /* 0x000000ffff077224 */ /* 0x000fe200008e060b */
[----:B------:R-:W-:Y:S02]  /*f1b0*/  LOP3.LUT R9, R10, 0x380, RZ, 0xc0, !PT ;  /* 0x000003800a097812 */ /* 0x000fe400078ec0ff */
[----:B------:R-:W-:Y:S01]  /*f1c0*/  SEL R70, R64, UR4, P0 ;  /* 0x0000000440467c07 */ /* 0x000fe20008000000 */
[----:B------:R-:W-:Y:S05]  /*f1d0*/  WARPSYNC.ALL ;  /* 0x0000000000007948 */ /* 0x000fea0003800000 */
[----:B------:R-:W-:Y:S01]  /*f1e0*/  LOP3.LUT R4, R15, 0x380, RZ, 0xc0, !PT ;  /* 0x000003800f047812 */ /* 0x000fe200078ec0ff */
[----:B------:R-:W-:Y:S01]  /*f1f0*/  ULDC.64 UR6, c[0x0][0xc08] ;  /* 0x0003020000067ab9 */ /* 0x000fe20000000a00 */
[----:B------:R-:W-:Y:S01]  /*f200*/  LOP3.LUT R0, R13, 0x380, RZ, 0xc0, !PT ;  /* 0x000003800d007812 */ /* 0x000fe200078ec0ff */
[----:B------:R-:W-:Y:S01]  /*f210*/  ULDC.64 UR4, c[0x0][0xc00] ;  /* 0x0003000000047ab9 */ /* 0x000fe20000000a00 */
[----:B------:R-:W-:-:S02]  /*f220*/  LOP3.LUT R12, R65, 0x380, RZ, 0xc0, !PT ;  /* 0x00000380410c7812 */ /* 0x000fc400078ec0ff */
[----:B------:R-:W-:Y:S02]  /*f230*/  SHF.R.U64 R9, R9, 0x3, RZ ;  /* 0x0000000309097819 */ /* 0x000fe400000012ff */
[----:B------:R-:W-:Y:S02]  /*f240*/  SHF.R.U64 R4, R4, 0x3, RZ ;  /* 0x0000000304047819 */ /* 0x000fe400000012ff */
[----:B------:R-:W-:Y:S02]  /*f250*/  SHF.R.U64 R0, R0, 0x3, RZ ;  /* 0x0000000300007819 */ /* 0x000fe400000012ff */
[----:B------:R-:W-:Y:S02]  /*f260*/  SHF.R.U64 R12, R12, 0x3, RZ ;  /* 0x000000030c0c7819 */ /* 0x000fe400000012ff */
[----:B------:R-:W-:Y:S01]  /*f270*/  LOP3.LUT R10, R9, R10, RZ, 0x3c, !PT ;  /* 0x0000000a090a7212 */ /* 0x000fe200078e3cff */
[----:B------:R-:W-:Y:S01]  /*f280*/  IMAD.X R9, RZ, RZ, R11, P2 ;  /* 0x000000ffff097224 */ /* 0x000fe200010e060b */
[----:B------:R-:W-:-:S02]  /*f290*/  LOP3.LUT R6, R4, R15, RZ, 0x3c, !PT ;  /* 0x0000000f04067212 */ /* 0x000fc400078e3cff */
[----:B------:R-:W-:Y:S02]  /*f2a0*/  LOP3.LUT R8, R0, R13, RZ, 0x3c, !PT ;  /* 0x0000000d00087212 */ /* 0x000fe400078e3cff */
[----:B------:R-:W-:Y:S02]  /*f2b0*/  LOP3.LUT R4, R12, R65, RZ, 0x3c, !PT ;  /* 0x000000410c047212 */ /* 0x000fe400078e3cff */
[----:B------:R-:W-:Y:S02]  /*f2c0*/  MOV R10, R10 ;  /* 0x0000000a000a7202 */ /* 0x000fe40000000f00 */
[----:B------:R-:W-:Y:S02]  /*f2d0*/  F2FP.BF16.F32.PACK_AB R12, R21, R20 ;  /* 0x00000014150c723e */ /* 0x000fe400000010ff */
[----:B------:R-:W-:Y:S02]  /*f2e0*/  F2FP.BF16.F32.PACK_AB R13, R43, R42 ;  /* 0x0000002a2b0d723e */ /* 0x000fe400000010ff */
[----:B------:R-:W-:Y:S01]  /*f2f0*/  F2FP.BF16.F32.PACK_AB R15, R47, R46 ;  /* 0x0000002e2f0f723e */ /* 0x000fe200000010ff */
[----:B------:R-:W-:Y:S01]  /*f300*/  BAR.SYNC.DEFER_BLOCKING 0x1, 0x180 ;  /* 0x0046000000007b1d */ /* 0x000fe20000010000 */
[----:B------:R-:W-:-:S02]  /*f310*/  MOV R68, R6 ;  /* 0x0000000600447202 */ /* 0x000fc40000000f00 */
[----:B------:R-:W-:Y:S02]  /*f320*/  MOV R0, R4 ;  /* 0x0000000400007202 */ /* 0x000fe40000000f00 */
[----:B------:R-:W-:Y:S02]  /*f330*/  MOV R69, R8 ;  /* 0x0000000800457202 */ /* 0x000fe40000000f00 */
[----:B------:R-:W-:Y:S02]  /*f340*/  F2FP.BF16.F32.PACK_AB R4, R29, R28 ;  /* 0x0000001c1d04723e */ /* 0x000fe400000010ff */
[----:B------:R-:W-:Y:S02]  /*f350*/  F2FP.BF16.F32.PACK_AB R5, R49, R48 ;  /* 0x000000303105723e */ /* 0x000fe400000010ff */
[----:B------:R-:W-:Y:S02]  /*f360*/  F2FP.BF16.F32.PACK_AB R6, R31, R30 ;  /* 0x0000001e1f06723e */ /* 0x000fe400000010ff */
[----:B------:R-:W-:-:S02]  /*f370*/  F2FP.BF16.F32.PACK_AB R7, R51, R50 ;  /* 0x000000323307723e */ /* 0x000fc400000010ff */
[----:B------:R-:W-:Y:S02]  /*f380*/  F2FP.BF16.F32.PACK_AB R8, R37, R36 ;  /* 0x000000242508723e */ /* 0x000fe400000010ff */
[----:B------:R-:W-:Y:S02]  /*f390*/  F2FP.BF16.F32.PACK_AB R9, R53, R52 ;  /* 0x000000343509723e */ /* 0x000fe400000010ff */
[----:B------:R-:W-:Y:S02]  /*f3a0*/  F2FP.BF16.F32.PACK_AB R11, R55, R54 ;  /* 0x00000036370b723e */ /* 0x000fe400000010ff */
[----:B------:R-:W-:Y:S02]  /*f3b0*/  ISETP.NE.U32.AND P3, PT, RZ, UR6, PT ;  /* 0x00000006ff007c0c */ /* 0x000fe4000bf65070 */
[----:B------:R-:W-:Y:S01]  /*f3c0*/  ISETP.NE.U32.AND P0, PT, RZ, UR4, PT ;  /* 0x00000004ff007c0c */ /* 0x000fe2000bf05070 */
[----:B------:R0:W-:Y:S01]  /*f3d0*/  STSM.16.M88.4 [R10], R12 ;  /* 0x0000000c0a007844 */ /* 0x0001e20000000200 */
[----:B------:R-:W-:-:S02]  /*f3e0*/  ISETP.NE.AND.EX P3, PT, RZ, UR7, PT, P3 ;  /* 0x00000007ff007c0c */ /* 0x000fc4000bf65330 */
[----:B------:R-:W-:Y:S01]  /*f3f0*/  IADD3 R64, P1, R66, UR4, RZ ;  /* 0x0000000442407c10 */ /* 0x000fe2000ff3e0ff */
[----:B------:R1:W-:Y:S01]  /*f400*/  STSM.16.M88.4 [R69], R4 ;  /* 0x0000000445007844 */ /* 0x0003e20000000200 */
[----:B------:R-:W-:Y:S02]  /*f410*/  ISETP.NE.AND.EX P0, PT, RZ, UR5, PT, P0 ;  /* 0x00000005ff007c0c */ /* 0x000fe4000bf05300 */
[----:B------:R-:W-:Y:S02]  /*f420*/  IADD3.X R65, R67, UR5, RZ, P1, !PT ;  /* 0x0000000543417c10 */ /* 0x000fe40008ffe4ff */
[----:B0-----:R-:W-:Y:S02]  /*f430*/  F2FP.BF16.F32.PACK_AB R10, R39, R38 ;  /* 0x00000026270a723e */ /* 0x001fe400000010ff */
[----:B------:R-:W-:Y:S02]  /*f440*/  F2FP.BF16.F32.PACK_AB R12, R41, R40 ;  /* 0x00000028290c723e */ /* 0x000fe400000010ff */
[----:B------:R-:W-:Y:S01]  /*f450*/  F2FP.BF16.F32.PACK_AB R13, R57, R56 ;  /* 0x00000038390d723e */ /* 0x000fe200000010ff */
[----:B------:R-:W-:Y:S01]  /*f460*/  STSM.16.M88.4 [R68], R8 ;  /* 0x0000000844007844 */ /* 0x000fe20000000200 */
[----:B------:R-:W-:-:S02]  /*f470*/  F2FP.BF16.F32.PACK_AB R14, R45, R44 ;  /* 0x0000002c2d0e723e */ /* 0x000fc400000010ff */
[----:B------:R-:W-:-:S05]  /*f480*/  F2FP.BF16.F32.PACK_AB R15, R151, R150 ;  /* 0x00000096970f723e */ /* 0x000fca00000010ff */
[----:B------:R0:W-:Y:S01]  /*f490*/  STSM.16.M88.4 [R0], R12 ;  /* 0x0000000c00007844 */ /* 0x0001e20000000200 */
[----:B------:R-:W-:Y:S01]  /*f4a0*/  BAR.SYNC.DEFER_BLOCKING 0x1, 0x180 ;  /* 0x0046000000007b1d */ /* 0x000fe20000010000 */
[----:B------:R-:W-:-:S05]  /*f4b0*/  @P3 IADD3 R66, P1, R66, UR6, RZ ;  /* 0x0000000642423c10 */ /* 0x000fca000ff3e0ff */
[----:B------:R-:W-:Y:S01]  /*f4c0*/  ULDC UR6, c[0x0][0xa88] ;  /* 0x0002a20000067ab9 */ /* 0x000fe20000000800 */
[----:B------:R-:W-:Y:S01]  /*f4d0*/  @P3 IADD3.X R67, R67, UR7, RZ, P1, !PT ;  /* 0x0000000743433c10 */ /* 0x000fe20008ffe4ff */
[----:B-1----:R-:W-:Y:S01]  /*f4e0*/  IMAD.U32 R69, RZ, RZ, UR6 ;  /* 0x00000006ff457e24 */ /* 0x002fe2000f8e00ff */
[----:B------:R-:W-:Y:S01]  /*f4f0*/  ISETP.GT.AND P2, PT, R70, 0x1, PT ;  /* 0x000000014600780c */ /* 0x000fe20003f44270 */
[----:B------:R-:W-:Y:S01]  /*f500*/  IMAD.MOV.U32 R4, RZ, RZ, 0x9b8 ;  /* 0x000009b8ff047424 */ /* 0x000fe200078e00ff */
[----:B0-----:R-:W0:Y:S01]  /*f510*/  LDC R0, c[0x0][0xbe8] ;  /* 0x0002fa00ff007b82 */ /* 0x001e220000000800 */
[----:B------:R1:W5:Y:S04]  /*f520*/  @P0 LDG.E R32, desc[UR56][R64.64] ;  /* 0x0000003840200981 */ /* 0x000368000c1e1900 */
[----:B------:R1:W5:Y:S01]  /*f530*/  @P3 LDG.E R69, desc[UR56][R66.64] ;  /* 0x0000003842453981 */ /* 0x000362000c1e1900 */
[----:B------:R-:W-:-:S02]  /*f540*/  SEL R4, R4, 0x978, P2 ;  /* 0x0000097804047807 */ /* 0x000fc40001000000 */
[----:B------:R-:W-:Y:S02]  /*f550*/  LEA.HI R71, R71, R75, RZ, 0x2 ;  /* 0x0000004b47477211 */ /* 0x000fe400078f10ff */
[----:B------:R1:W2:Y:S01]  /*f560*/  LDC.64 R12, c[0x0][R4+0x220] ;  /* 0x00008800040c7b82 */ /* 0x0002a20000000a00 */
[----:B0-----:R-:W-:-:S07]  /*f570*/  ISETP.NE.AND P1, PT, R0, 0x1, PT ;  /* 0x000000010000780c */ /* 0x001fce0003f25270 */
[----:B------:R1:W0:Y:S08]  /*f580*/  LDC.64 R14, c[0x0][R4+0x218] ;  /* 0x00008600040e7b82 */ /* 0x0002300000000a00 */
[----:B------:R1:W3:Y:S01]  /*f590*/  LDC.64 R10, c[0x0][R4+0x228] ;  /* 0x00008a00040a7b82 */ /* 0x0002e20000000a00 */
[----:B--2---:R-:W-:Y:S05]  /*f5a0*/  @P3 BRA `(.L_x_518) ;  /* 0x0000000000103947 */ /* 0x004fea0003800000 */
[----:B------:R-:W-:Y:S05]  /*f5b0*/  @!P0 BRA `(.L_x_518) ;  /* 0x00000000000c8947 */ /* 0x000fea0003800000 */
[----:B------:R-:W2:Y:S04]  /*f5c0*/  LDG.E R6, desc[UR56][R64.64] ;  /* 0x0000003840067981 */ /* 0x000ea8000c1e1900 */
[----:B-----5:R-:W2:Y:S02]  /*f5d0*/  LDG.E R69, desc[UR56][R64.64+0x4] ;  /* 0x0000043840457981 */ /* 0x020ea4000c1e1900 */
[----:B--2---:R-:W-:-:S07]  /*f5e0*/  IMAD.IADD R69, R69, 0x1, -R6 ;  /* 0x0000000145457824 */ /* 0x004fce00078e0a06 */
.L_x_518:
[----:B------:R-:W2:Y:S04]  /*f5f0*/  LDL R76, [R1+0x74] ;  /* 0x00007400014c7983 */ /* 0x000ea80000100800 */
[----:B------:R-:W0:Y:S04]  /*f600*/  LDL R72, [R1+0x58] ;  /* 0x0000580001487983 */ /* 0x000e280000100800 */
[----:B------:R-:W4:Y:S04]  /*f610*/  LDL R73, [R1+0x68] ;  /* 0x0000680001497983 */ /* 0x000f280000100800 */
[----:B------:R-:W3:Y:S01]  /*f620*/  LDL R70, [R1+0x6c] ;  /* 0x00006c0001467983 */ /* 0x000ee20000100800 */
[----:B------:R-:W-:Y:S01]  /*f630*/  LOP3.LUT R71, R71, 0xfffffffc, RZ, 0xc0, !PT ;  /* 0xfffffffc47477812 */ /* 0x000fe200078ec0ff */
[----:B-1----:R-:W1:Y:S01]  /*f640*/  LDC.64 R4, c[0x0][R4+0x210] ;  /* 0x0000840004047b82 */ /* 0x002e620000000a00 */
[----:B------:R-:W-:-:S03]  /*f650*/  ISETP.NE.U32.AND P0, PT, RZ, UR4, PT ;  /* 0x00000004ff007c0c */ /* 0x000fc6000bf05070 */
[----:B------:R-:W-:Y:S01]  /*f660*/  IMAD.IADD R65, R75, 0x1, -R71 ;  /* 0x000000014b417824 */ /* 0x000fe200078e0a47 */
[----:B------:R-:W-:-:S03]  /*f670*/  ISETP.NE.AND.EX P0, PT, RZ, UR5, PT, P0 ;  /* 0x00000005ff007c0c */ /* 0x000fc6000bf05300 */
[----:B------:R-:W1:Y:S01]  /*f680*/  @P1 LDC R64, c[0x0][0xbec] ;  /* 0x0002fb00ff401b82 */ /* 0x000e620000000800 */
[----:B------:R-:W-:Y:S02]  /*f690*/  LEA.HI R9, R65, R65, RZ, 0x1 ;  /* 0x0000004141097211 */ /* 0x000fe400078f08ff */
[----:B------:R-:W-:Y:S02]  /*f6a0*/  SEL R8, R74, RZ, !P0 ;  /* 0x000000ff4a087207 */ /* 0x000fe40004000000 */
[----:B------:R-:W-:-:S03]  /*f6b0*/  LOP3.LUT R66, R9, 0x1ffffffe, RZ, 0xc0, !PT ;  /* 0x1ffffffe09427812 */ /* 0x000fc600078ec0ff */
[----:B------:R-:W3:Y:S01]  /*f6c0*/  @P1 LDC R71, c[0x0][0xbf0] ;  /* 0x0002fc00ff471b82 */ /* 0x000ee20000000800 */
[----:B------:R-:W-:-:S07]  /*f6d0*/  SEL R63, R63, RZ, !P0 ;  /* 0x000000ff3f3f7207 */ /* 0x000fce0004000000 */
[----:B------:R-:W1:Y:S01]  /*f6e0*/  LDC.64 R6, c[0x0][0xba8] ;  /* 0x0002ea00ff067b82 */ /* 0x000e620000000a00 */
[-C--:B------:R-:W-:Y:S02]  /*f6f0*/  IMAD R9, R13, R8.reuse, RZ ;  /* 0x000000080d097224 */ /* 0x080fe400078e02ff */
[----:B------:R-:W-:Y:S01]  /*f700*/  IMAD.IADD R66, R65, 0x1, -R66 ;  /* 0x0000000141427824 */ /* 0x000fe200078e0a42 */
[----:B------:R-:W1:Y:S01]  /*f710*/  S2R R68, SR_TID.X ;  /* 0x0000000000447919 */ /* 0x000e620000002100 */
[C---:B------:R-:W-:Y:S02]  /*f720*/  IMAD R67, R12.reuse, R63, R9 ;  /* 0x0000003f0c437224 */ /* 0x040fe400078e0209 */
[----:B------:R-:W-:-:S04]  /*f730*/  IMAD.WIDE.U32 R12, R12, R8, RZ ;  /* 0x000000080c0c7225 */ /* 0x000fc800078e00ff */
[----:B------:R-:W-:Y:S01]  /*f740*/  IMAD.IADD R67, R13, 0x1, R67 ;  /* 0x000000010d437824 */ /* 0x000fe200078e0243 */
[----:B-1----:R-:W1:Y:S08]  /*f750*/  @!P2 LDC R6, c[0x0][0xb50] ;  /* 0x0002d400ff06ab82 */ /* 0x002e700000000800 */
[----:B------:R-:W1:Y:S01]  /*f760*/  @!P2 LDC R7, c[0x0][0xb54] ;  /* 0x0002d500ff07ab82 */ /* 0x000e620000000800 */
[----:B------:R-:W-:-:S05]  /*f770*/  VIADD R77, R68, 0xffffff80 ;  /* 0xffffff80444d7836 */ /* 0x000fca0000000000 */
[----:B------:R-:W-:-:S04]  /*f780*/  SHF.R.S32.HI R68, RZ, 0x1f, R77 ;  /* 0x0000001fff447819 */ /* 0x000fc8000001144d */
[----:B------:R-:W-:-:S04]  /*f790*/  LEA.HI R68, R68, R77, RZ, 0x7 ;  /* 0x0000004d44447211 */ /* 0x000fc800078f38ff */
[----:B------:R-:W-:-:S05]  /*f7a0*/  LOP3.LUT R68, R68, 0xffffff80, RZ, 0xc0, !PT ;  /* 0xffffff8044447812 */ /* 0x000fca00078ec0ff */
[----:B------:R-:W-:Y:S02]  /*f7b0*/  IMAD.IADD R68, R77, 0x1, -R68 ;  /* 0x000000014d447824 */ /* 0x000fe400078e0a44 */
[----:B--2---:R-:W-:Y:S02]  /*f7c0*/  IMAD R65, R66, 0x8, R76 ;  /* 0x0000000842417824 */ /* 0x004fe400078e024c */
[-C--:B0-----:R-:W-:Y:S02]  /*f7d0*/  IMAD R9, R15, R72.reuse, RZ ;  /* 0x000000480f097224 */ /* 0x081fe400078e02ff */
[----:B------:R-:W-:-:S04]  /*f7e0*/  IMAD.WIDE.U32 R14, R14, R72, RZ ;  /* 0x000000480e0e7225 */ /* 0x000fc800078e00ff */
[----:B----4-:R-:W-:Y:S01]  /*f7f0*/  IMAD R65, R73, 0xc0, R65 ;  /* 0x000000c049417824 */ /* 0x010fe200078e0241 */
[----:B-----5:R-:W-:-:S03]  /*f800*/  IADD3 R14, P0, P3, R12, R14, R32 ;  /* 0x0000000e0c0e7210 */ /* 0x020fc60007b1e020 */
[----:B------:R-:W-:Y:S01]  /*f810*/  @P1 IMAD.HI.U32 R12, R65, R64, RZ ;  /* 0x00000040410c1227 */ /* 0x000fe200078e00ff */
[----:B---3--:R-:W-:-:S03]  /*f820*/  SEL R63, R70, RZ, P2 ;  /* 0x000000ff463f7207 */ /* 0x008fc60001000000 */
[----:B------:R-:W-:Y:S01]  /*f830*/  IMAD.MOV.U32 R13, RZ, RZ, R65 ;  /* 0x000000ffff0d7224 */ /* 0x000fe200078e0041 */
[----:B------:R-:W-:Y:S01]  /*f840*/  @P1 SHF.R.U32.HI R13, RZ, R71, R12 ;  /* 0x00000047ff0d1219 */ /* 0x000fe2000001160c */
[----:B------:R-:W-:Y:S01]  /*f850*/  IMAD.IADD R66, R15, 0x1, R9 ;  /* 0x000000010f427824 */ /* 0x000fe200078e0209 */
[----:B------:R-:W-:Y:S01]  /*f860*/  SHF.R.S32.HI R9, RZ, 0x1f, R32 ;  /* 0x0000001fff097819 */ /* 0x000fe20000011420 */
[-C--:B------:R-:W-:Y:S02]  /*f870*/  IMAD R15, R11, R63.reuse, RZ ;  /* 0x0000003f0b0f7224 */ /* 0x080fe400078e02ff */
[----:B------:R-:W-:Y:S01]  /*f880*/  IMAD.WIDE.U32 R10, R10, R63, RZ ;  /* 0x0000003f0a0a7225 */ /* 0x000fe200078e00ff */
[----:B------:R-:W-:-:S03]  /*f890*/  IADD3.X R12, R67, R66, R9, P0, P3 ;  /* 0x00000042430c7210 */ /* 0x000fc600007e6409 */
[----:B------:R-:W-:Y:S01]  /*f8a0*/  IMAD.MOV R63, RZ, RZ, -R13 ;  /* 0x000000ffff3f7224 */ /* 0x000fe200078e0a0d */
[----:B------:R-:W-:Y:S01]  /*f8b0*/  IADD3 R10, P0, P3, R13, R14, R10 ;  /* 0x0000000e0d0a7210 */ /* 0x000fe20007b1e00a */
[----:B------:R-:W-:Y:S01]  /*f8c0*/  IMAD.IADD R15, R11, 0x1, R15 ;  /* 0x000000010b0f7824 */ /* 0x000fe200078e020f */
[----:B------:R-:W-:Y:S01]  /*f8d0*/  SHF.R.S32.HI R11, RZ, 0x1f, R13 ;  /* 0x0000001fff0b7819 */ /* 0x000fe2000001140d */
[----:B------:R-:W-:-:S03]  /*f8e0*/  IMAD R13, R0, R63, R65 ;  /* 0x0000003f000d7224 */ /* 0x000fc600078e0241 */
[----:B------:R-:W-:Y:S01]  /*f8f0*/  IADD3.X R11, R11, R12, R15, P0, P3 ;  /* 0x0000000c0b0b7210 */ /* 0x000fe200007e640f */
[-C--:B------:R-:W-:Y:S01]  /*f900*/  IMAD R5, R5, R13.reuse, RZ ;  /* 0x0000000d05057224 */ /* 0x080fe200078e02ff */
[----:B------:R-:W-:Y:S01]  /*f910*/  SHF.R.S32.HI R15, RZ, 0x1f, R13 ;  /* 0x0000001fff0f7819 */ /* 0x000fe2000001140d */
[----:B------:R-:W-:-:S04]  /*f920*/  IMAD.WIDE.U32 R10, R4, R13, R10 ;  /* 0x0000000d040a7225 */ /* 0x000fc800078e000a */
[----:B------:R-:W-:-:S04]  /*f930*/  IMAD R5, R4, R15, R5 ;  /* 0x0000000f04057224 */ /* 0x000fc800078e0205 */
[----:B------:R-:W-:Y:S01]  /*f940*/  IMAD.IADD R4, R11, 0x1, R5 ;  /* 0x000000010b047824 */ /* 0x000fe200078e0205 */
[----:B-1----:R-:W-:-:S04]  /*f950*/  LEA R11, P0, R10, R6, 0x2 ;  /* 0x000000060a0b7211 */ /* 0x002fc800078010ff */
[----:B------:R-:W-:Y:S01]  /*f960*/  LEA.HI.X R7, R10, R7, R4, 0x2, P0 ;  /* 0x000000070a077211 */ /* 0x000fe200000f1404 */
[----:B------:R-:W-:Y:S01]  /*f970*/  SHFL.IDX PT, R12, R11, 0x1, 0x1c1f ;  /* 0x003c1f000b0c7f89 */ /* 0x000fe200000e0000 */
[----:B------:R-:W-:-:S03]  /*f980*/  IMAD R10, R73, 0xc0, R76 ;  /* 0x000000c0490a7824 */ /* 0x000fc600078e024c */
[----:B------:R-:W-:Y:S04]  /*f990*/  SHFL.IDX PT, R4, R11, RZ, 0x1c1f ;  /* 0x001c1fff0b047589 */ /* 0x000fe800000e0000 */
[----:B------:R-:W0:Y:S04]  /*f9a0*/  SHFL.IDX PT, R5, R7, RZ, 0x1c1f ;  /* 0x001c1fff07057589 */ /* 0x000e2800000e0000 */
[----:B------:R-:W1:Y:S01]  /*f9b0*/  SHFL.IDX PT, R13, R7, 0x1, 0x1c1f ;  /* 0x003c1f00070d7f89 */ /* 0x000e6200000e0000 */
[----:B------:R-:W-:Y:S01]  /*f9c0*/  IMAD R63, R69, R0, RZ ;  /* 0x00000000453f7224 */ /* 0x000fe200078e02ff */
[----:B------:R-:W-:Y:S01]  /*f9d0*/  LOP3.LUT P0, RZ, R68, 0x3, RZ, 0xc0, !PT ;  /* 0x0000000344ff7812 */ /* 0x000fe2000780c0ff */
[----:B------:R-:W-:-:S03]  /*f9e0*/  VIADD R6, R10, 0x8 ;  /* 0x000000080a067836 */ /* 0x000fc60000000000 */
[-C--:B------:R-:W-:Y:S02]  /*f9f0*/  ISETP.GE.OR P3, PT, R10, R63.reuse, P0 ;  /* 0x0000003f0a00720c */ /* 0x080fe40000766670 */
[----:B------:R-:W-:-:S11]  /*fa00*/  ISETP.GE.OR P0, PT, R6, R63, P0 ;  /* 0x0000003f0600720c */ /* 0x000fd60000706670 */
[----:B0-----:R0:W-:Y:S04]  /*fa10*/  @!P3 ST.E desc[UR56][R4.64], R61 ;  /* 0x0000003d0400b985 */ /* 0x0011e8000c101938 */
[----:B-1----:R0:W-:Y:S01]  /*fa20*/  @!P0 ST.E desc[UR56][R12.64], R60 ;  /* 0x0000003c0c008985 */ /* 0x0021e2000c101938 */
[----:B------:R-:W-:Y:S05]  /*fa30*/  @P2 BRA `(.L_x_519) ;  /* 0x0000000400b82947 */ /* 0x000fea0003800000 */
[----:B0-----:R-:W0:Y:S01]  /*fa40*/  @P1 LDC R13, c[0x0][0xbec] ;  /* 0x0002fb00ff0d1b82 */ /* 0x001e220000000800 */
[----:B------:R-:W-:Y:S01]  /*fa50*/  ULDC.64 UR4, c[0x0][0xaa0] ;  /* 0x0002a80000047ab9 */ /* 0x000fe20000000a00 */
[----:B------:R-:W-:Y:S02]  /*fa60*/  IMAD R5, R62, 0x40, R59 ;  /* 0x000000403e057824 */ /* 0x000fe400078e023b */
[----:B------:R-:W-:Y:S02]  /*fa70*/  IMAD R9, R9, UR4, RZ ;  /* 0x0000000409097c24 */ /* 0x000fe4000f8e02ff */
[----:B------:R-:W-:Y:S02]  /*fa80*/  IMAD.WIDE R24, R5, 0x2, R24 ;  /* 0x0000000205187825 */ /* 0x000fe400078e0218 */
[----:B------:R-:W1:Y:S02]  /*fa90*/  @P1 LDC R14, c[0x0][0xbf0] ;  /* 0x0002fc00ff0e1b82 */ /* 0x000e640000000800 */
[----:B------:R-:W-:Y:S01]  /*faa0*/  IMAD R9, R32, UR5, R9 ;  /* 0x0000000520097c24 */ /* 0x000fe2000f8e0209 */
[----:B------:R-:W-:Y:S01]  /*fab0*/  IADD3 R27, P0, R24, 0x1800, RZ ;  /* 0x00001800181b7810 */ /* 0x000fe20007f1e0ff */
[----:B------:R-:W-:Y:S01]  /*fac0*/  IMAD.WIDE.U32 R10, R32, UR4, RZ ;  /* 0x00000004200a7c25 */ /* 0x000fe2000f8e00ff */
[C---:B------:R-:W-:Y:S01]  /*fad0*/  IADD3 R29, P2, R24.reuse, 0x3000, RZ ;  /* 0x00003000181d7810 */ /* 0x040fe20007f5e0ff */
[----:B------:R-:W-:Y:S01]  /*fae0*/  ULDC.64 UR4, c[0x0][0xae8] ;  /* 0x0002ba0000047ab9 */ /* 0x000fe20000000a00 */
[----:B------:R-:W-:Y:S01]  /*faf0*/  IADD3 R37, P3, R24, 0x4800, RZ ;  /* 0x0000480018257810 */ /* 0x000fe20007f7e0ff */
[----:B------:R-:W-:Y:S01]  /*fb00*/  IMAD R3, R3, 0x30, R62 ;  /* 0x0000003003037824 */ /* 0x000fe200078e023e */
[----:B------:R-:W-:Y:S01]  /*fb10*/  LOP3.LUT R26, R27, 0x380, RZ, 0xc0, !PT ;  /* 0x000003801b1a7812 */ /* 0x000fe200078ec0ff */
[----:B------:R-:W-:Y:S01]  /*fb20*/  IMAD.IADD R11, R11, 0x1, R9 ;  /* 0x000000010b0b7824 */ /* 0x000fe200078e0209 */
[----:B------:R-:W-:Y:S01]  /*fb30*/  LOP3.LUT R28, R29, 0x380, RZ, 0xc0, !PT ;  /* 0x000003801d1c7812 */ /* 0x000fe200078ec0ff */
[----:B------:R-:W-:Y:S01]  /*fb40*/  IMAD R12, R73, 0xc0, R3 ;  /* 0x000000c0490c7824 */ /* 0x000fe200078e0203 */
[----:B------:R-:W-:Y:S01]  /*fb50*/  LOP3.LUT R36, R37, 0x380, RZ, 0xc0, !PT ;  /* 0x0000038025247812 */ /* 0x000fe200078ec0ff */
[----:B------:R-:W-:Y:S01]  /*fb60*/  IMAD.WIDE.U32 R10, R72, UR4, R10 ;  /* 0x00000004480a7c25 */ /* 0x000fe2000f8e000a */
[----:B------:R-:W-:-:S02]  /*fb70*/  LOP3.LUT R5, R24, 0x380, RZ, 0xc0, !PT ;  /* 0x0000038018057812 */ /* 0x000fc400078ec0ff */
[----:B------:R-:W-:Y:S01]  /*fb80*/  SHF.R.S32.HI R9, RZ, 0x1f, R8 ;  /* 0x0000001fff097819 */ /* 0x000fe20000011408 */
[----:B0-----:R-:W-:Y:S01]  /*fb90*/  @P1 IMAD.HI.U32 R3, R12, R13, RZ ;  /* 0x0000000d0c031227 */ /* 0x001fe200078e00ff */
[----:B------:R-:W-:Y:S02]  /*fba0*/  SHF.R.U64 R26, R26, 0x3, RZ ;  /* 0x000000031a1a7819 */ /* 0x000fe400000012ff */
[----:B------:R-:W-:Y:S01]  /*fbb0*/  SHF.R.U64 R28, R28, 0x3, RZ ;  /* 0x000000031c1c7819 */ /* 0x000fe200000012ff */
[----:B------:R-:W-:Y:S01]  /*fbc0*/  IMAD R11, R72, UR5, R11 ;  /* 0x00000005480b7c24 */ /* 0x000fe2000f8e020b */
[----:B------:R-:W-:Y:S01]  /*fbd0*/  SHF.R.U64 R36, R36, 0x3, RZ ;  /* 0x0000000324247819 */ /* 0x000fe200000012ff */
[----:B------:R-:W-:Y:S01]  /*fbe0*/  ULDC.64 UR4, c[0x0][0xaf0] ;  /* 0x0002bc0000047ab9 */ /* 0x000fe20000000a00 */
[----:B------:R-:W-:Y:S01]  /*fbf0*/  SHF.R.U64 R5, R5, 0x3, RZ ;  /* 0x0000000305057819 */ /* 0x000fe200000012ff */
[----:B------:R-:W-:Y:S01]  /*fc00*/  IMAD R9, R9, UR4, RZ ;  /* 0x0000000409097c24 */ /* 0x000fe2000f8e02ff */
[----:B------:R-:W-:Y:S01]  /*fc10*/  LOP3.LUT R26, R26, R27, RZ, 0x3c, !PT ;  /* 0x0000001b1a1a7212 */ /* 0x000fe200078e3cff */
[----:B------:R-:W-:Y:S01]  /*fc20*/  IMAD.MOV.U32 R13, RZ, RZ, R12 ;  /* 0x000000ffff0d7224 */ /* 0x000fe200078e000c */
[----:B------:R-:W-:Y:S01]  /*fc30*/  LOP3.LUT R28, R28, R29, RZ, 0x3c, !PT ;  /* 0x0000001d1c1c7212 */ /* 0x000fe200078e3cff */
[--C-:B------:R-:W-:Y:S01]  /*fc40*/  IMAD.X R27, RZ, RZ, R25.reuse, P0 ;  /* 0x000000ffff1b7224 */ /* 0x100fe200000e0619 */
[----:B------:R-:W-:Y:S01]  /*fc50*/  LOP3.LUT R36, R36, R37, RZ, 0x3c, !PT ;  /* 0x0000002524247212 */ /* 0x000fe200078e3cff */
[--C-:B------:R-:W-:Y:S01]  /*fc60*/  IMAD.X R29, RZ, RZ, R25.reuse, P2 ;  /* 0x000000ffff1d7224 */ /* 0x100fe200010e0619 */
[----:B------:R-:W-:Y:S01]  /*fc70*/  LOP3.LUT R4, R5, R24, RZ, 0x3c, !PT ;  /* 0x0000001805047212 */ /* 0x000fe200078e3cff */
[----:B------:R-:W-:Y:S01]  /*fc80*/  IMAD.X R37, RZ, RZ, R25, P3 ;  /* 0x000000ffff257224 */ /* 0x000fe200018e0619 */
[----:B-1----:R-:W-:Y:S01]  /*fc90*/  @P1 SHF.R.U32.HI R13, RZ, R14, R3 ;  /* 0x0000000eff0d1219 */ /* 0x002fe20000011603 */
[----:B------:R-:W-:-:S02]  /*fca0*/  IMAD.MOV.U32 R5, RZ, RZ, R25 ;  /* 0x000000ffff057224 */ /* 0x000fc400078e0019 */
[C---:B------:R-:W-:Y:S01]  /*fcb0*/  IMAD R15, R8.reuse, UR5, R9 ;  /* 0x00000005080f7c24 */ /* 0x040fe2000f8e0209 */
[----:B------:R-:W5:Y:S01]  /*fcc0*/  LD.E.128 R24, desc[UR56][R26.64] ;  /* 0x000000381a187980 */ /* 0x000f62000c101d00 */
[----:B------:R-:W-:Y:S01]  /*fcd0*/  IMAD.WIDE.U32 R8, R8, UR4, R10 ;  /* 0x0000000408087c25 */ /* 0x000fe2000f8e000a */
[--C-:B------:R-:W-:Y:S01]  /*fce0*/  SHF.R.S32.HI R10, RZ, 0x1f, R13.reuse ;  /* 0x0000001fff0a7819 */ /* 0x100fe2000001140d */
[----:B------:R-:W-:Y:S01]  /*fcf0*/  ULDC.64 UR4, c[0x0][0xae0] ;  /* 0x0002b80000047ab9 */ /* 0x000fe20000000a00 */
[----:B------:R-:W5:Y:S01]  /*fd00*/  LD.E.128 R4, desc[UR56][R4.64] ;  /* 0x0000003804047980 */ /* 0x000f62000c101d00 */
[----:B------:R-:W-:-:S03]  /*fd10*/  IMAD.MOV R11, RZ, RZ, -R13 ;  /* 0x000000ffff0b7224 */ /* 0x000fc600078e0a0d */
[----:B------:R-:W5:Y:S01]  /*fd20*/  LD.E.128 R28, desc[UR56][R28.64] ;  /* 0x000000381c1c7980 */ /* 0x000f62000c101d00 */
[----:B------:R-:W-:-:S03]  /*fd30*/  IMAD R11, R0, R11, R12 ;  /* 0x0000000b000b7224 */ /* 0x000fc600078e020c */
[----:B------:R-:W5:Y:S01]  /*fd40*/  LD.E.128 R36, desc[UR56][R36.64] ;  /* 0x0000003824247980 */ /* 0x000f62000c101d00 */
[----:B------:R-:W-:Y:S01]  /*fd50*/  IMAD.IADD R9, R9, 0x1, R15 ;  /* 0x0000000109097824 */ /* 0x000fe200078e020f */
[----:B------:R-:W-:Y:S01]  /*fd60*/  @!PT LDS RZ, [RZ] ;  /* 0x00000000fffff984 */ /* 0x000fe20000000800 */
[----:B------:R-:W-:Y:S01]  /*fd70*/  @!PT LDS RZ, [RZ] ;  /* 0x00000000fffff984 */ /* 0x000fe20000000800 */
[----:B------:R-:W-:Y:S01]  /*fd80*/  @!PT LDS RZ, [RZ] ;  /* 0x00000000fffff984 */ /* 0x000fe20000000800 */
[----:B------:R-:W-:Y:S01]  /*fd90*/  @!PT LDS RZ, [RZ] ;  /* 0x00000000fffff984 */ /* 0x000fe20000000800 */
[----:B------:R0:W-:Y:S06]  /*fda0*/  MEMBAR.ALL.CTA ;  /* 0x0000000000007992 */ /* 0x0001ec0000008000 */
[----:B0-----:R-:W0:Y:S01]  /*fdb0*/  FENCE.VIEW.ASYNC.S ;  /* 0x00000000000073c6 */ /* 0x001e220000000000 */
[----:B------:R-:W-:Y:S01]  /*fdc0*/  IMAD R10, R10, UR4, RZ ;  /* 0x000000040a0a7c24 */ /* 0x000fe2000f8e02ff */
[----:B------:R-:W-:Y:S01]  /*fdd0*/  SHF.R.S32.HI R0, RZ, 0x1f, R11 ;  /* 0x0000001fff007819 */ /* 0x000fe2000001140b */
[----:B------:R-:W-:-:S04]  /*fde0*/  IMAD.WIDE.U32 R8, R13, UR4, R8 ;  /* 0x000000040d087c25 */ /* 0x000fc8000f8e0008 */
[----:B------:R-:W-:Y:S01]  /*fdf0*/  IMAD R15, R13, UR5, R10 ;  /* 0x000000050d0f7c24 */ /* 0x000fe2000f8e020a */
[----:B------:R-:W-:Y:S02]  /*fe00*/  ULDC.64 UR4, c[0x0][0xad8] ;  /* 0x0002b60000047ab9 */ /* 0x000fe40000000a00 */
[----:B------:R-:W-:Y:S02]  /*fe10*/  IMAD R0, R0, UR4, RZ ;  /* 0x0000000400007c24 */ /* 0x000fe4000f8e02ff */
[----:B------:R-:W-:Y:S02]  /*fe20*/  IMAD.IADD R9, R9, 0x1, R15 ;  /* 0x0000000109097824 */ /* 0x000fe400078e020f */
[----:B------:R-:W-:Y:S02]  /*fe30*/  VIADD R3, R2, 0x30820 ;  /* 0x0003082002037836 */ /* 0x000fe40000000000 */
[----:B------:R-:W-:-:S04]  /*fe40*/  IMAD.WIDE.U32 R8, R11, UR4, R8 ;  /* 0x000000040b087c25 */ /* 0x000fc8000f8e0008 */
[----:B------:R-:W-:Y:S01]  /*fe50*/  IMAD R41, R11, UR5, R0 ;  /* 0x000000050b297c24 */ /* 0x000fe2000f8e0200 */
[----:B------:R-:W-:Y:S01]  /*fe60*/  ULDC.64 UR4, c[0x0][0xa80] ;  /* 0x0002a00000047ab9 */ /* 0x000fe20000000a00 */
[----:B------:R-:W-:Y:S02]  /*fe70*/  PRMT R3, RZ, 0x654, R3 ;  /* 0x00000654ff037816 */ /* 0x000fe40000000003 */
[----:B------:R-:W-:Y:S01]  /*fe80*/  IMAD.IADD R41, R9, 0x1, R41 ;  /* 0x0000000109297824 */ /* 0x000fe200078e0229 */
[C---:B------:R-:W-:Y:S01]  /*fe90*/  LEA R40, P0, R8.reuse, UR4, 0x1 ;  /* 0x0000000408287c11 */ /* 0x040fe2000f8008ff */
[----:B------:R-:W-:Y:S01]  /*fea0*/  UMOV UR4, 0xffffffff ;  /* 0xffffffff00047882 */ /* 0x000fe20000000000 */
[----:B0-----:R0:W-:Y:S02]  /*feb0*/  SYNCS.ARRIVE.TRANS64.RED.A1T0 RZ, [R3+URZ], RZ ;  /* 0x000000ff03ff79a7 */ /* 0x0011e4000810043f */
[----:B------:R-:W-:Y:S01]  /*fec0*/  LEA.HI.X R41, R8, UR5, R41, 0x1, P0 ;  /* 0x0000000508297c11 */ /* 0x000fe200080f0c29 */
[----:B------:R-:W-:Y:S08]  /*fed0*/  BRA.DIV UR4, `(.L_x_520) ;  /* 0x0000008a04207947 */ /* 0x000ff0000b800000 */
[----:B0-----:R-:W0:Y:S01]  /*fee0*/  SHFL.IDX PT, R3, R40, RZ, 0x181f ;  /* 0x00181fff28037589 */ /* 0x001e2200000e0000 */
[----:B------:R-:W-:Y:S01]  /*fef0*/  ULDC UR4, c[0x0][0xac8] ;  /* 0x0002b20000047ab9 */ /* 0x000fe20000000800 */
[----:B------:R-:W-:Y:S01]  /*ff00*/  IMAD R42, R73, 0xc0, R62 ;  /* 0x000000c0492a7824 */ /* 0x000fe200078e023e */
[----:B------:R-:W-:Y:S01]  /*ff10*/  ISETP.GE.AND P0, PT, R59, UR4, PT ;  /* 0x000000043b007c0c */ /* 0x000fe2000bf06270 */
[----:B------:R-:W1:Y:S02]  /*ff20*/  SHFL.IDX PT, R9, R40, 0x1, 0x181f ;  /* 0x00381f0028097f89 */ /* 0x000e6400000e0000 */
[C---:B------:R-:W-:Y:S01]  /*ff30*/  VIADD R20, R42.reuse, 0x60 ;  /* 0x000000602a147836 */ /* 0x040fe20000000000 */
[C---:B------:R-:W-:Y:S01]  /*ff40*/  IADD3 R12, R42.reuse, 0x30, RZ ;  /* 0x000000302a0c7810 */ /* 0x040fe20007ffe0ff */
[----:B------:R-:W2:Y:S01]  /*ff50*/  SHFL.IDX PT, R0, R41, RZ, 0x181f ;  /* 0x00181fff29007589 */ /* 0x000ea200000e0000 */
[-C--:B------:R-:W-:Y:S02]  /*ff60*/  ISETP.GE.OR P2, PT, R42, R63.reuse, P0 ;  /* 0x0000003f2a00720c */ /* 0x080fe40000746670 */
[-C--:B------:R-:W-:Y:S01]  /*ff70*/  ISETP.GE.OR P3, PT, R12, R63.reuse, P0 ;  /* 0x0000003f0c00720c */ /* 0x080fe20000766670 */
[----:B------:R-:W3:Y:S01]  /*ff80*/  SHFL.IDX PT, R14, R40, 0x2, 0x181f ;  /* 0x00581f00280e7f89 */ /* 0x000ee200000e0000 */
[----:B------:R-:W-:-:S03]  /*ff90*/  ISETP.GE.OR P4, PT, R20, R63, P0 ;  /* 0x0000003f1400720c */ /* 0x000fc60000786670 */
[----:B------:R-:W4:Y:S04]  /*ffa0*/  SHFL.IDX PT, R8, R41, 0x1, 0x181f ;  /* 0x00381f0029087f89 */ /* 0x000f2800000e0000 */
[----:B------:R-:W4:Y:S02]  /*ffb0*/  SHFL.IDX PT, R10, R41, 0x2, 0x181f ;  /* 0x00581f00290a7f89 */ /* 0x000f2400000e0000 */
[C---:B0-----:R-:W-:Y:S02]  /*ffc0*/  @!P2 LEA R32, P5, R59.reuse, R3, 0x1 ;  /* 0x000000033b20a211 */ /* 0x041fe400078a08ff */
[C---:B-1----:R-:W-:Y:S02]  /*ffd0*/  @!P3 LEA R20, P1, R59.reuse, R9, 0x1 ;  /* 0x000000093b14b211 */ /* 0x042fe400078208ff */
[----:B--2---:R-:W-:-:S02]  /*ffe0*/  @!P2 LEA.HI.X R3, R59, R0, R58, 0x1, P5 ;  /* 0x000000003b03a211 */ /* 0x004fc400028f0c3a */
[----:B------:R-:W0:Y:S01]  /*fff0*/  SHFL.IDX PT, R0, R41, 0x3, 0x181f ;  /* 0x00781f0029007f89 */ /* 0x000e2200000e0000 */
[C---:B---3--:R-:W-:Y:S02]  /*10000*/  @!P4 LEA R43, P5, R59.reuse, R14, 0x1 ;  /* 0x0000000e3b2bc211 */ /* 0x048fe400078a08ff */
[----:B------:R-:W-:Y:S01]  /*10010*/  @!P2 IMAD.MOV.U32 R9, RZ, RZ, R3 ;  /* 0x000000ffff09a224 */ /* 0x000fe200078e0003 */
[----:B------:R-:W1:Y:S01]  /*10020*/  SHFL.IDX PT, R14, R40, 0x3, 0x181f ;  /* 0x00781f00280e7f89 */ /* 0x000e6200000e0000 */
[C---:B----4-:R-:W-:Y:S01]  /*10030*/  @!P3 LEA.HI.X R21, R59.reuse, R8, R58, 0x1, P1 ;  /* 0x000000083b15b211 */ /* 0x050fe200008f0c3a */
[----:B------:R-:W-:Y:S01]  /*10040*/  @!P2 IMAD.MOV.U32 R8, RZ, RZ, R32 ;  /* 0x000000ffff08a224 */ /* 0x000fe200078e0020 */
[----:B------:R-:W-:-:S04]  /*10050*/  @!P4 LEA.HI.X R10, R59, R10, R58, 0x1, P5 ;  /* 0x0000000a3b0ac211 */ /* 0x000fc800028f0c3a */
[----:B-----5:R2:W-:Y:S04]  /*10060*/  @!P2 ST.E.128 desc[UR56][R8.64], R4 ;  /* 0x000000040800a985 */ /* 0x0205e8000c101d38 */
[----:B------:R3:W-:Y:S01]  /*10070*/  @!P3 ST.E.128 desc[UR56][R20.64], R24 ;  /* 0x000000181400b985 */ /* 0x0007e2000c101d38 */
[----:B--2---:R-:W-:Y:S02]  /*10080*/  @!P4 IMAD.MOV.U32 R4, RZ, RZ, R43 ;  /* 0x000000ffff04c224 */ /* 0x004fe400078e002b */
[----:B------:R-:W-:-:S05]  /*10090*/  @!P4 IMAD.MOV.U32 R5, RZ, RZ, R10 ;  /* 0x000000ffff05c224 */ /* 0x000fca00078e000a */
[----:B01----:R3:W-:Y:S02]  /*100a0*/  @!P4 ST.E.128 desc[UR56][R4.64], R28 ;  /* 0x0000001c0400c985 */ /* 0x0037e4000c101d38 */
.L_x_702:
[----:B------:R-:W-:-:S05]  /*100b0*/  VIADD R42, R42, 0x90 ;  /* 0x000000902a2a7836 */ /* 0x000fca0000000000 */
[----:B------:R-:W-:-:S13]  /*100c0*/  ISETP.GE.OR P0, PT, R42, R63, P0 ;  /* 0x0000003f2a00720c */ /* 0x000fda0000706670 */
[----:B------:R-:W-:Y:S05]  /*100d0*/  @P0 BRA `(.L_x_521) ;  /* 0x0000001000d40947 */ /* 0x000fea0003800000 */
[----:B------:R-:W-:-:S04]  /*100e0*/  LEA R14, P0, R59, R14, 0x1 ;  /* 0x0000000e3b0e7211 */ /* 0x000fc800078008ff */
[----:B------:R-:W-:-:S05]  /*100f0*/  LEA.HI.X R15, R59, R0, R58, 0x1, P0 ;  /* 0x000000003b0f7211 */ /* 0x000fca00000f0c3a */
[----:B------:R4:W-:Y:S01]  /*10100*/  ST.E.128 desc[UR56][R14.64], R36 ;  /* 0x000000240e007985 */ /* 0x0009e2000c101d38 */
[----:B------:R-:W-:Y:S05]  /*10110*/  BRA `(.L_x_521) ;  /* 0x0000001000c47947 */ /* 0x000fea0003800000 */
.L_x_519:
[----:B------:R-:W-:Y:S01]  /*10120*/  ULDC.64 UR4, c[0x0][0xb08] ;  /* 0x0002c20000047ab9 */ /* 0x000fe20000000a00 */
[----:B0-----:R-:W0:Y:S01]  /*10130*/  @P1 LDC R12, c[0x0][0xbec] ;  /* 0x0002fb00ff0c1b82 */ /* 0x001e220000000800 */
[----:B------:R-:W-:Y:S01]  /*10140*/  IMAD R9, R9, UR4, RZ ;  /* 0x0000000409097c24 */ /* 0x000fe2000f8e02ff */
[----:B------:R-:W-:Y:S01]  /*10150*/  SHF.R.S32.HI R3, RZ, 0x1f, R8 ;  /* 0x0000001fff037819 */ /* 0x000fe20000011408 */
[----:B------:R-:W-:Y:S01]  /*10160*/  IMAD.WIDE.U32 R4, R32, UR4, RZ ;  /* 0x0000000420047c25 */ /* 0x000fe2000f8e00ff */
[----:B------:R-:W-:-:S03]  /*10170*/  ULDC.64 UR6, c[0x0][0xb30] ;  /* 0x0002cc0000067ab9 */ /* 0x000fc60000000a00 */
[----:B------:R-:W-:Y:S01]  /*10180*/  IMAD R9, R32, UR5, R9 ;  /* 0x0000000520097c24 */ /* 0x000fe2000f8e0209 */
[----:B------:R-:W1:Y:S01]  /*10190*/  @P1 LDC R11, c[0x0][0xbf0] ;  /* 0x0002fc00ff0b1b82 */ /* 0x000e620000000800 */
[----:B------:R-:W-:Y:S02]  /*101a0*/  ULDC.64 UR4, c[0x0][0xb38] ;  /* 0x0002ce0000047ab9 */ /* 0x000fe40000000a00 */
[----:B------:R-:W-:Y:S02]  /*101b0*/  IMAD.IADD R5, R5, 0x1, R9 ;  /* 0x0000000105057824 */ /* 0x000fe400078e0209 */
[----:B------:R-:W-:-:S04]  /*101c0*/  IMAD.WIDE.U32 R4, R72, UR4, R4 ;  /* 0x0000000448047c25 */ /* 0x000fc8000f8e0004 */
[----:B------:R-:W-:Y:S01]  /*101d0*/  IMAD R5, R72, UR5, R5 ;  /* 0x0000000548057c24 */ /* 0x000fe2000f8e0205 */
[----:B------:R-:W-:Y:S02]  /*101e0*/  ULDC.64 UR4, c[0x0][0xb40] ;  /* 0x0002d00000047ab9 */ /* 0x000fe40000000a00 */
[----:B------:R-:W-:Y:S02]  /*101f0*/  IMAD R3, R3, UR4, RZ ;  /* 0x0000000403037c24 */ /* 0x000fe4000f8e02ff */
[----:B0-----:R-:W-:-:S04]  /*10200*/  @P1 IMAD.HI.U32 R12, R65, R12, RZ ;  /* 0x0000000c410c1227 */ /* 0x001fc800078e00ff */
[C---:B------:R-:W-:Y:S02]  /*10210*/  IMAD R7, R8.reuse, UR5, R3 ;  /* 0x0000000508077c24 */ /* 0x040fe4000f8e0203 */
[----:B------:R-:W-:Y:S01]  /*10220*/  IMAD.WIDE.U32 R8, R8, UR4, R4 ;  /* 0x0000000408087c25 */ /* 0x000fe2000f8e0004 */
[----:B------:R-:W-:-:S03]  /*10230*/  ULDC.64 UR4, c[0x0][0xb48] ;  /* 0x0002d20000047ab9 */ /* 0x000fc60000000a00 */
[----:B------:R-:W-:Y:S01]  /*10240*/  IMAD.MOV.U32 R3, RZ, RZ, R65 ;  /* 0x000000ffff037224 */ /* 0x000fe200078e0041 */
[----:B-1----:R-:W-:Y:S01]  /*10250*/  @P1 SHF.R.U32.HI R3, RZ, R11, R12 ;  /* 0x0000000bff031219 */ /* 0x002fe2000001160c */
[----:B------:R-:W-:-:S03]  /*10260*/  IMAD.IADD R9, R9, 0x1, R7 ;  /* 0x0000000109097824 */ /* 0x000fc600078e0207 */
[----:B------:R-:W-:Y:S01]  /*10270*/  SHF.R.S32.HI R7, RZ, 0x1f, R3 ;  /* 0x0000001fff077819 */ /* 0x000fe20000011403 */
[----:B------:R-:W-:-:S04]  /*10280*/  IMAD.WIDE.U32 R4, R70, UR4, R8 ;  /* 0x0000000446047c25 */ /* 0x000fc8000f8e0008 */
[----:B------:R-:W-:Y:S02]  /*10290*/  IMAD.MOV R9, RZ, RZ, -R3 ;  /* 0x000000ffff097224 */ /* 0x000fe400078e0a03 */
[----:B------:R-:W-:Y:S02]  /*102a0*/  IMAD R8, R7, UR6, RZ ;  /* 0x0000000607087c24 */ /* 0x000fe4000f8e02ff */
[----:B------:R-:W-:Y:S01]  /*102b0*/  IMAD R5, R70, UR5, R5 ;  /* 0x0000000546057c24 */ /* 0x000fe2000f8e0205 */
[----:B------:R-:W-:Y:S01]  /*102c0*/  ULDC.64 UR4, c[0x0][0xb28] ;  /* 0x0002ca0000047ab9 */ /* 0x000fe20000000a00 */
[----:B------:R-:W-:Y:S02]  /*102d0*/  IMAD R7, R0, R9, R65 ;  /* 0x0000000900077224 */ /* 0x000fe400078e0241 */
[C---:B------:R-:W-:Y:S02]  /*102e0*/  IMAD R9, R3.reuse, UR7, R8 ;  /* 0x0000000703097c24 */ /* 0x040fe4000f8e0208 */
[----:B------:R-:W-:Y:S01]  /*102f0*/  IMAD.WIDE.U32 R4, R3, UR6, R4 ;  /* 0x0000000603047c25 */ /* 0x000fe2000f8e0004 */
[----:B------:R-:W-:-:S02]  /*10300*/  SHF.R.S32.HI R3, RZ, 0x1f, R68 ;  /* 0x0000001fff037819 */ /* 0x000fc40000011444 */
[----:B------:R-:W-:Y:S01]  /*10310*/  SHF.R.S32.HI R0, RZ, 0x1f, R7 ;  /* 0x0000001fff007819 */ /* 0x000fe20000011407 */
[----:B------:R-:W-:Y:S01]  /*10320*/  IMAD.IADD R5, R5, 0x1, R9 ;  /* 0x0000000105057824 */ /* 0x000fe200078e0209 */
[----:B------:R-:W-:Y:S01]  /*10330*/  LEA.HI R8, R3, R68, RZ, 0x2 ;  /* 0x0000004403087211 */ /* 0x000fe200078f10ff */
[----:B------:R-:W-:Y:S02]  /*10340*/  VIADD R3, R2, 0x30820 ;  /* 0x0003082002037836 */ /* 0x000fe40000000000 */
[----:B------:R-:W-:Y:S01]  /*10350*/  IMAD R0, R0, UR4, RZ ;  /* 0x0000000400007c24 */ /* 0x000fe2000f8e02ff */
[----:B------:R-:W-:Y:S01]  /*10360*/  LOP3.LUT R9, R8, 0x7ffffffc, RZ, 0xc0, !PT ;  /* 0x7ffffffc08097812 */ /* 0x000fe200078ec0ff */
[----:B------:R-:W-:Y:S01]  /*10370*/  IMAD.WIDE.U32 R4, R7, UR4, R4 ;  /* 0x0000000407047c25 */ /* 0x000fe2000f8e0004 */
[----:B------:R-:W-:-:S03]  /*10380*/  PRMT R8, RZ, 0x654, R3 ;  /* 0x00000654ff087816 */ /* 0x000fc60000000003 */
[----:B------:R-:W-:Y:S01]  /*10390*/  IMAD.IADD R9, R68, 0x1, -R9 ;  /* 0x0000000144097824 */ /* 0x000fe200078e0a09 */
[----:B------:R0:W-:Y:S01]  /*103a0*/  SYNCS.ARRIVE.TRANS64.RED.A1T0 RZ, [R8+URZ], RZ ;  /* 0x000000ff08ff79a7 */ /* 0x0001e2000810043f */
[----:B------:R-:W-:Y:S01]  /*103b0*/  IMAD R3, R7, UR5, R0 ;  /* 0x0000000507037c24 */ /* 0x000fe2000f8e0200 */
[----:B------:R-:W-:Y:S01]  /*103c0*/  ULDC.64 UR4, c[0x0][0xb00] ;  /* 0x0002c00000047ab9 */ /* 0x000fe20000000a00 */
[----:B------:R-:W-:Y:S01]  /*103d0*/  IMAD.SHL.U32 R7, R9, 0x2, RZ ;  /* 0x0000000209077824 */ /* 0x000fe200078e00ff */
[C---:B------:R-:W-:Y:S01]  /*103e0*/  LEA R0, P0, R4.reuse, UR4, 0x2 ;  /* 0x0000000404007c11 */ /* 0x040fe2000f8010ff */
[----:B------:R-:W-:Y:S01]  /*103f0*/  IMAD.IADD R3, R5, 0x1, R3 ;  /* 0x0000000105037824 */ /* 0x000fe200078e0203 */
[----:B------:R-:W-:Y:S01]  /*10400*/  UMOV UR4, 0xffffffff ;  /* 0xffffffff00047882 */ /* 0x000fe20000000000 */
[C---:B------:R-:W-:Y:S02]  /*10410*/  VIADD R32, R7.reuse, 0x30 ;  /* 0x0000003007207836 */ /* 0x040fe40000000000 */
[C---:B------:R-:W-:Y:S01]  /*10420*/  VIADD R60, R7.reuse, 0x38 ;  /* 0x00000038073c7836 */ /* 0x040fe20000000000 */
[----:B------:R-:W-:Y:S01]  /*10430*/  LEA.HI.X R4, R4, UR5, R3, 0x2, P0 ;  /* 0x0000000504047c11 */ /* 0x000fe200080f1403 */
[C---:B------:R-:W-:Y:S01]  /*10440*/  VIADD R62, R7.reuse, 0x8 ;  /* 0x00000008073e7836 */ /* 0x040fe20000000000 */
[----:B------:R-:W-:Y:S01]  /*10450*/  SHF.R.S32.HI R73, RZ, 0x1f, R32 ;  /* 0x0000001fff497819 */ /* 0x000fe20000011420 */
[C---:B------:R-:W-:Y:S01]  /*10460*/  VIADD R65, R7.reuse, 0x10 ;  /* 0x0000001007417836 */ /* 0x040fe20000000000 */
[----:B------:R-:W-:Y:S01]  /*10470*/  SHF.R.S32.HI R61, RZ, 0x1f, R60 ;  /* 0x0000001fff3d7819 */ /* 0x000fe2000001143c */
[C---:B------:R-:W-:Y:S01]  /*10480*/  VIADD R67, R7.reuse, 0x18 ;  /* 0x0000001807437836 */ /* 0x040fe20000000000 */
[----:B------:R-:W-:Y:S01]  /*10490*/  SHF.R.S32.HI R64, RZ, 0x1f, R62 ;  /* 0x0000001fff407819 */ /* 0x000fe2000001143e */
[C---:B------:R-:W-:Y:S01]  /*104a0*/  VIADD R69, R7.reuse, 0x20 ;  /* 0x0000002007457836 */ /* 0x040fe20000000000 */
[----:B------:R-:W-:Y:S01]  /*104b0*/  SHF.R.S32.HI R66, RZ, 0x1f, R65 ;  /* 0x0000001fff427819 */ /* 0x000fe20000011441 */
[----:B------:R-:W-:Y:S01]  /*104c0*/  VIADD R71, R7, 0x28 ;  /* 0x0000002807477836 */ /* 0x000fe20000000000 */
[----:B------:R-:W-:-:S02]  /*104d0*/  SHF.R.S32.HI R68, RZ, 0x1f, R67 ;  /* 0x0000001fff447819 */ /* 0x000fc40000011443 */
[----:B------:R-:W-:Y:S02]  /*104e0*/  SHF.R.S32.HI R70, RZ, 0x1f, R69 ;  /* 0x0000001fff467819 */ /* 0x000fe40000011445 */
[----:B------:R-:W-:Y:S01]  /*104f0*/  SHF.R.S32.HI R72, RZ, 0x1f, R71 ;  /* 0x0000001fff487819 */ /* 0x000fe20000011447 */
[----:B0-----:R-:W-:Y:S06]  /*10500*/  BRA.DIV UR4, `(.L_x_522) ;  /* 0x00000086049c7947 */ /* 0x001fec000b800000 */
[----:B------:R0:W1:Y:S04]  /*10510*/  SHFL.IDX PT, R3, R4, RZ, 0x1c1f ;  /* 0x001c1fff04037589 */ /* 0x00006800000e0000 */
[----:B------:R0:W2:Y:S02]  /*10520*/  SHFL.IDX PT, R14, R0, RZ, 0x1c1f ;  /* 0x001c1fff000e7589 */ /* 0x0000a400000e0000 */
.L_x_705:
[----:B------:R-:W-:Y:S01]  /*10530*/  ISETP.GE.AND P0, PT, R10, R63, PT ;  /* 0x0000003f0a00720c */ /* 0x000fe20003f06270 */
[----:B------:R-:W-:-:S12]  /*10540*/  BSSY B1, `(.L_x_523) ;  /* 0x0000023000017945 */ /* 0x000fd80003800000 */
[----:B------:R-:W-:Y:S05]  /*10550*/  @P0 BRA `(.L_x_524) ;  /* 0x0000000000840947 */ /* 0x000fea0003800000 */
[----:B------:R-:W-:Y:S02]  /*10560*/  ULDC UR4, c[0x0][0xac8] ;  /* 0x0002b20000047ab9 */ /* 0x000fe40000000800 */
[----:B------:R-:W-:Y:S02]  /*10570*/  ISETP.GE.AND P3, PT, R7, UR4, PT ;  /* 0x0000000407007c0c */ /* 0x000fe4000bf66270 */
[----:B------:R-:W-:Y:S02]  /*10580*/  ISETP.GE.AND P1, PT, R62, UR4, PT ;  /* 0x000000043e007c0c */ /* 0x000fe4000bf26270 */
[----:B------:R-:W-:Y:S02]  /*10590*/  ISETP.GE.AND P0, PT, R65, UR4, PT ;  /* 0x0000000441007c0c */ /* 0x000fe4000bf06270 */
[----:B------:R-:W-:-:S07]  /*105a0*/  ISETP.GE.AND P4, PT, R67, UR4, PT ;  /* 0x0000000443007c0c */ /* 0x000fce000bf86270 */
[----:B-1----:R-:W-:Y:S02]  /*105b0*/  @!P3 IMAD.MOV.U32 R15, RZ, RZ, R3 ;  /* 0x000000ffff0fb224 */ /* 0x002fe400078e0003 */
[CC--:B--2---:R-:W-:Y:S01]  /*105c0*/  @!P1 LEA R10, P5, R62.reuse, R14.reuse, 0x2 ;  /* 0x0000000e3e0a9211 */ /* 0x0c4fe200078a10ff */
[----:B------:R-:W-:Y:S01]  /*105d0*/  @!P3 IMAD.WIDE R8, R7, 0x4, R14 ;  /* 0x000000040708b825 */ /* 0x000fe200078e020e */
[----:B------:R-:W-:Y:S02]  /*105e0*/  @!P0 LEA R12, P2, R65, R14, 0x2 ;  /* 0x0000000e410c8211 */ /* 0x000fe400078410ff */
[-C--:B------:R-:W-:Y:S02]  /*105f0*/  @!P1 LEA.HI.X R11, R62, R3.reuse, R64, 0x2, P5 ;  /* 0x000000033e0b9211 */ /* 0x080fe400028f1440 */
[----:B------:R1:W-:Y:S01]  /*10600*/  @!P3 ST.E.64 desc[UR56][R8.64], R20 ;  /* 0x000000140800b985 */ /* 0x0003e2000c101b38 */
[----:B------:R-:W-:Y:S02]  /*10610*/  ISETP.GE.AND P3, PT, R69, UR4, PT ;  /* 0x0000000445007c0c */ /* 0x000fe4000bf66270 */
[----:B------:R-:W-:Y:S01]  /*10620*/  @!P0 LEA.HI.X R13, R65, R3, R66, 0x2, P2 ;  /* 0x00000003410d8211 */ /* 0x000fe200010f1442 */
[----:B------:R2:W-:Y:S01]  /*10630*/  @!P1 ST.E.64 desc[UR56][R10.64], R26 ;  /* 0x0000001a0a009985 */ /* 0x0005e2000c101b38 */
[----:B------:R-:W-:-:S02]  /*10640*/  ISETP.GE.AND P2, PT, R71, UR4, PT ;  /* 0x0000000447007c0c */ /* 0x000fc4000bf46270 */
[CC--:B------:R-:W-:Y:S01]  /*10650*/  @!P4 LEA R24, P5, R67.reuse, R14.reuse, 0x2 ;  /* 0x0000000e4318c211 */ /* 0x0c0fe200078a10ff */
[----:B------:R3:W-:Y:S01]  /*10660*/  @!P0 ST.E.64 desc[UR56][R12.64], R28 ;  /* 0x0000001c0c008985 */ /* 0x0007e2000c101b38 */
[----:B------:R-:W-:Y:S02]  /*10670*/  ISETP.GE.AND P1, PT, R32, UR4, PT ;  /* 0x0000000420007c0c */ /* 0x000fe4000bf26270 */
[----:B------:R-:W-:Y:S02]  /*10680*/  ISETP.GE.AND P0, PT, R60, UR4, PT ;  /* 0x000000043c007c0c */ /* 0x000fe4000bf06270 */
[----:B------:R-:W-:Y:S02]  /*10690*/  @!P4 LEA.HI.X R25, R67, R3, R68, 0x2, P5 ;  /* 0x000000034319c211 */ /* 0x000fe400028f1444 */
[----:B------:R-:W-:-:S03]  /*106a0*/  @!P3 LEA R58, P5, R69, R14, 0x2 ;  /* 0x0000000e453ab211 */ /* 0x000fc600078a10ff */
[----:B------:R3:W-:Y:S01]  /*106b0*/  @!P4 ST.E.64 desc[UR56][R24.64], R30 ;  /* 0x0000001e1800c985 */ /* 0x0007e2000c101b38 */
[-C--:B-1----:R-:W-:Y:S02]  /*106c0*/  @!P2 LEA R8, P4, R71, R14.reuse, 0x2 ;  /* 0x0000000e4708a211 */ /* 0x082fe400078810ff */
[-C--:B------:R-:W-:Y:S02]  /*106d0*/  @!P3 LEA.HI.X R59, R69, R3.reuse, R70, 0x2, P5 ;  /* 0x00000003453bb211 */ /* 0x080fe400028f1446 */
[-C--:B--2---:R-:W-:Y:S02]  /*106e0*/  @!P1 LEA R10, P5, R32, R14.reuse, 0x2 ;  /* 0x0000000e200a9211 */ /* 0x084fe400078a10ff */
[-C--:B------:R-:W-:Y:S01]  /*106f0*/  @!P2 LEA.HI.X R9, R71, R3.reuse, R72, 0x2, P4 ;  /* 0x000000034709a211 */ /* 0x080fe200020f1448 */
[----:B------:R3:W-:Y:S01]  /*10700*/  @!P3 ST.E.64 desc[UR56][R58.64], R36 ;  /* 0x000000243a00b985 */ /* 0x0007e2000c101b38 */
[----:B------:R-:W-:Y:S02]  /*10710*/  @!P0 LEA R14, P4, R60, R14, 0x2 ;  /* 0x0000000e3c0e8211 */ /* 0x000fe400078810ff */
[-C--:B------:R-:W-:Y:S01]  /*10720*/  @!P1 LEA.HI.X R11, R32, R3.reuse, R73, 0x2, P5 ;  /* 0x00000003200b9211 */ /* 0x080fe200028f1449 */
[----:B------:R3:W-:Y:S01]  /*10730*/  @!P2 ST.E.64 desc[UR56][R8.64], R38 ;  /* 0x000000260800a985 */ /* 0x0007e2000c101b38 */
[----:B------:R-:W-:-:S03]  /*10740*/  @!P0 LEA.HI.X R15, R60, R3, R61, 0x2, P4 ;  /* 0x000000033c0f8211 */ /* 0x000fc600020f143d */
[----:B------:R3:W-:Y:S04]  /*10750*/  @!P1 ST.E.64 desc[UR56][R10.64], R40 ;  /* 0x000000280a009985 */ /* 0x0007e8000c101b38 */
[----:B------:R3:W-:Y:S02]  /*10760*/  @!P0 ST.E.64 desc[UR56][R14.64], R44 ;  /* 0x0000002c0e008985 */ /* 0x0007e4000c101b38 */
.L_x_524:
[----:B------:R-:W-:Y:S05]  /*10770*/  BSYNC B1 ;  /* 0x0000000000017941 */ /* 0x000fea0003800000 */
.L_x_523:
[----:B------:R-:W-:-:S03]  /*10780*/  UMOV UR4, 0xffffffff ;  /* 0xffffffff00047882 */ /* 0x000fc60000000000 */
[----:B------:R-:W-:Y:S05]  /*10790*/  BRA.DIV UR4, `(.L_x_525) ;  /* 0x00000086042c7947 */ /* 0x000fea000b800000 */
[----:B-1----:R1:W4:Y:S04]  /*107a0*/  SHFL.IDX PT, R3, R4, 0x1, 0x1c1f ;  /* 0x003c1f0004037f89 */ /* 0x00232800000e0000 */
[----:B--23--:R1:W2:Y:S02]  /*107b0*/  SHFL.IDX PT, R14, R0, 0x1, 0x1c1f ;  /* 0x003c1f00000e7f89 */ /* 0x00c2a400000e0000 */
.L_x_709:
[----:B------:R-:W-:-:S13]  /*107c0*/  ISETP.GE.AND P0, PT, R6, R63, PT ;  /* 0x0000003f0600720c */ /* 0x000fda0003f06270 */
[----:B------:R-:W-:Y:S05]  /*107d0*/  @P0 BRA `(.L_x_521) ;  /* 0x0000000c00140947 */ /* 0x000fea0003800000 */
[----:B------:R-:W-:Y:S02]  /*107e0*/  ULDC UR4, c[0x0][0xac8] ;  /* 0x0002b20000047ab9 */ /* 0x000fe40000000800 */
[----:B------:R-:W-:Y:S02]  /*107f0*/  ISETP.GE.AND P4, PT, R7, UR4, PT ;  /* 0x0000000407007c0c */ /* 0x000fe4000bf86270 */
[----:B------:R-:W-:Y:S02]  /*10800*/  ISETP.GE.AND P5, PT, R62, UR4, PT ;  /* 0x000000043e007c0c */ /* 0x000fe4000bfa6270 */
[----:B------:R-:W-:Y:S02]  /*10810*/  ISETP.GE.AND P0, PT, R65, UR4, PT ;  /* 0x0000000441007c0c */ /* 0x000fe4000bf06270 */
[----:B------:R-:W-:Y:S02]  /*10820*/  ISETP.GE.AND P1, PT, R67, UR4, PT ;  /* 0x0000000443007c0c */ /* 0x000fe4000bf26270 */
[----:B------:R-:W-:-:S05]  /*10830*/  ISETP.GE.AND P2, PT, R69, UR4, PT ;  /* 0x0000000445007c0c */ /* 0x000fca000bf46270 */
[----:B----4-:R-:W-:Y:S02]  /*10840*/  @!P4 IMAD.MOV.U32 R15, RZ, RZ, R3 ;  /* 0x000000ffff0fc224 */ /* 0x010fe400078e0003 */
[----:B--2---:R-:W-:Y:S01]  /*10850*/  @!P5 LEA R6, P3, R62, R14, 0x2 ;  /* 0x0000000e3e06d211 */ /* 0x004fe200078610ff */
[----:B01----:R-:W-:-:S03]  /*10860*/  @!P4 IMAD.WIDE R4, R7, 0x4, R14 ;  /* 0x000000040704c825 */ /* 0x003fc600078e020e */
[----:B------:R-:W-:Y:S02]  /*10870*/  @!P5 LEA.HI.X R7, R62, R3, R64, 0x2, P3 ;  /* 0x000000033e07d211 */ /* 0x000fe400018f1440 */
[----:B------:R-:W-:Y:S01]  /*10880*/  ISETP.GE.AND P3, PT, R71, UR4, PT ;  /* 0x0000000447007c0c */ /* 0x000fe2000bf66270 */
[----:B------:R0:W-:Y:S01]  /*10890*/  @!P4 ST.E.64 desc[UR56][R4.64], R42 ;  /* 0x0000002a0400c985 */ /* 0x0001e2000c101b38 */
[----:B------:R-:W-:-:S03]  /*108a0*/  @!P0 LEA R8, P4, R65, R14, 0x2 ;  /* 0x0000000e41088211 */ /* 0x000fc600078810ff */
[----:B------:R1:W-:Y:S01]  /*108b0*/  @!P5 ST.E.64 desc[UR56][R6.64], R46 ;  /* 0x0000002e0600d985 */ /* 0x0003e2000c101b38 */
[-C--:B------:R-:W-:Y:S02]  /*108c0*/  @!P1 LEA R10, P5, R67, R14.reuse, 0x2 ;  /* 0x0000000e430a9211 */ /* 0x080fe400078a10ff */
[-C--:B------:R-:W-:Y:S02]  /*108d0*/  @!P0 LEA.HI.X R9, R65, R3.reuse, R66, 0x2, P4 ;  /* 0x0000000341098211 */ /* 0x080fe400020f1442 */
[----:B------:R-:W-:Y:S02]  /*108e0*/  ISETP.GE.AND P4, PT, R32, UR4, PT ;  /* 0x0000000420007c0c */ /* 0x000fe4000bf86270 */
[-C--:B------:R-:W-:Y:S01]  /*108f0*/  @!P1 LEA.HI.X R11, R67, R3.reuse, R68, 0x2, P5 ;  /* 0x00000003430b9211 */ /* 0x080fe200028f1444 */
[----:B------:R1:W-:Y:S01]  /*10900*/  @!P0 ST.E.64 desc[UR56][R8.64], R48 ;  /* 0x0000003008008985 */ /* 0x0003e2000c101b38 */
[C---:B------:R-:W-:Y:S02]  /*10910*/  @!P2 LEA R12, P5, R69.reuse, R14, 0x2 ;  /* 0x0000000e450ca211 */ /* 0x040fe400078a10ff */
[----:B------:R-:W-:Y:S01]  /*10920*/  ISETP.GE.AND P0, PT, R60, UR4, PT ;  /* 0x000000043c007c0c */ /* 0x000fe2000bf06270 */
[----:B------:R1:W-:Y:S01]  /*10930*/  @!P1 ST.E.64 desc[UR56][R10.64], R50 ;  /* 0x000000320a009985 */ /* 0x0003e2000c101b38 */
[----:B------:R-:W-:-:S02]  /*10940*/  @!P2 LEA.HI.X R13, R69, R3, R70, 0x2, P5 ;  /* 0x00000003450da211 */ /* 0x000fc400028f1446 */
[----:B------:R-:W-:-:S03]  /*10950*/  @!P3 LEA R20, P5, R71, R14, 0x2 ;  /* 0x0000000e4714b211 */ /* 0x000fc600078a10ff */
[----:B------:R1:W-:Y:S01]  /*10960*/  @!P2 ST.E.64 desc[UR56][R12.64], R52 ;  /* 0x000000340c00a985 */ /* 0x0003e2000c101b38 */
[----:B------:R-:W-:Y:S02]  /*10970*/  @!P3 LEA.HI.X R21, R71, R3, R72, 0x2, P5 ;  /* 0x000000034715b211 */ /* 0x000fe400028f1448 */
[----:B0-----:R-:W-:-:S03]  /*10980*/  @!P4 LEA R4, P5, R32, R14, 0x2 ;  /* 0x0000000e2004c211 */ /* 0x001fc600078a10ff */
[----:B------:R1:W-:Y:S01]  /*10990*/  @!P3 ST.E.64 desc[UR56][R20.64], R54 ;  /* 0x000000361400b985 */ /* 0x0003e2000c101b38 */
[----:B------:R-:W-:-:S05]  /*109a0*/  @!P4 LEA.HI.X R5, R32, R3, R73, 0x2, P5 ;  /* 0x000000032005c211 */ /* 0x000fca00028f1449 */
[----:B------:R1:W-:Y:S01]  /*109b0*/  @!P4 ST.E.64 desc[UR56][R4.64], R56 ;  /* 0x000000380400c985 */ /* 0x0003e2000c101b38 */
[----:B------:R-:W-:Y:S05]  /*109c0*/  @P0 BRA `(.L_x_521) ;  /* 0x0000000800980947 */ /* 0x000fea0003800000 */
[----:B------:R-:W-:-:S04]  /*109d0*/  LEA R14, P0, R60, R14, 0x2 ;  /* 0x0000000e3c0e7211 */ /* 0x000fc800078010ff */
[----:B------:R-:W-:-:S05]  /*109e0*/  LEA.HI.X R15, R60, R3, R61, 0x2, P0 ;  /* 0x000000033c0f7211 */ /* 0x000fca00000f143d */
[----:B------:R0:W-:Y:S01]  /*109f0*/  ST.E.64 desc[UR56][R14.64], R150 ;  /* 0x000000960e007985 */ /* 0x0001e2000c101b38 */
[----:B------:R-:W-:Y:S05]  /*10a00*/  BRA `(.L_x_521) ;  /* 0x0000000800887947 */ /* 0x000fea0003800000 */
.L_x_517:
[----:B------:R-:W2:Y:S01]  /*10a10*/  LDL R8, [R1+0x60] ;  /* 0x0000600001087983 */ /* 0x000ea20000100800 */
[----:B------:R-:W-:Y:S01]  /*10a20*/  ULDC.64 UR6, c[0x0][0xc08] ;  /* 0x0003020000067ab9 */ /* 0x000fe20000000a00 */
[----:B------:R-:W-:Y:S01]  /*10a30*/  ULDC.64 UR4, c[0x0][0xc00] ;  /* 0x0003000000047ab9 */ /* 0x000fe20000000a00 */
[----:B------:R-:W-:Y:S01]  /*10a40*/  ISETP.NE.U32.AND P1, PT, RZ, UR6, PT ;  /* 0x00000006ff007c0c */ /* 0x000fe2000bf25070 */
[----:B-----5:R-:W-:Y:S01]  /*10a50*/  IMAD.MOV.U32 R25, RZ, RZ, RZ ;  /* 0x000000ffff197224 */ /* 0x020fe200078e00ff */
[----:B------:R-:W-:Y:S02]  /*10a60*/  ISETP.NE.U32.AND P0, PT, RZ, UR4, PT ;  /* 0x00000004ff007c0c */ /* 0x000fe4000bf05070 */
[----:B------:R-:W-:Y:S02]  /*10a70*/  ISETP.NE.AND.EX P1, PT, RZ, UR7, PT, P1 ;  /* 0x00000007ff007c0c */ /* 0x000fe4000bf25310 */
[----:B------:R-:W-:Y:S02]  /*10a80*/  IADD3 R4, P2, R66, UR4, RZ ;  /* 0x0000000442047c10 */ /* 0x000fe4000ff5e0ff */
[----:B------:R-:W-:-:S02]  /*10a90*/  ISETP.NE.AND.EX P0, PT, RZ, UR5, PT, P0 ;  /* 0x00000005ff007c0c */ /* 0x000fc4000bf05300 */
[----:B------:R-:W-:Y:S01]  /*10aa0*/  IADD3.X R5, R67, UR5, RZ, P2, !PT ;  /* 0x0000000543057c10 */ /* 0x000fe200097fe4ff */
[----:B------:R-:W-:Y:S02]  /*10ab0*/  ULDC UR4, c[0x0][0xa88] ;  /* 0x0002a20000047ab9 */ /* 0x000fe40000000800 */
[----:B------:R-:W-:-:S04]  /*10ac0*/  IMAD.U32 R21, RZ, RZ, UR4 ;  /* 0x00000004ff157e24 */ /* 0x000fc8000f8e00ff */
[----:B------:R-:W-:-:S04]  /*10ad0*/  @P1 IADD3 R6, P2, R66, UR6, RZ ;  /* 0x0000000642061c10 */ /* 0x000fc8000ff5e0ff */
[----:B------:R-:W-:Y:S01]  /*10ae0*/  @P1 IADD3.X R7, R67, UR7, RZ, P2, !PT ;  /* 0x0000000743071c10 */ /* 0x000fe200097fe4ff */
[----:B------:R0:W5:Y:S04]  /*10af0*/  @P0 LDG.E R25, desc[UR56][R4.64] ;  /* 0x0000003804190981 */ /* 0x000168000c1e1900 */
[----:B------:R0:W5:Y:S01]  /*10b00*/  @P1 LDG.E R21, desc[UR56][R6.64] ;  /* 0x0000003806151981 */ /* 0x000162000c1e1900 */
[----:B------:R-:W-:Y:S02]  /*10b10*/  ISETP.GT.AND P3, PT, R75, 0xbf, PT ;  /* 0x000000bf4b00780c */ /* 0x000fe40003f64270 */
[----:B--2---:R-:W-:-:S13]  /*10b20*/  ISETP.NE.AND P2, PT, R8, RZ, PT ;  /* 0x000000ff0800720c */ /* 0x004fda0003f45270 */
[----:B------:R-:W1:Y:S02]  /*10b30*/  @!P2 LDC R8, c[0x0][0xad4] ;  /* 0x0002b500ff08ab82 */ /* 0x000e640000000800 */
[----:B-1----:R0:W-:Y:S01]  /*10b40*/  @!P2 STL [R1+0x60], R8 ;  /* 0x000060080100a387 */ /* 0x0021e20000100800 */
[----:B------:R-:W-:Y:S01]  /*10b50*/  ISETP.GT.AND P2, PT, R8, 0x1, PT ;  /* 0x000000010800780c */ /* 0x000fe20003f44270 */
[----:B------:R-:W-:-:S12]  /*10b60*/  @P1 BRA `(.L_x_526) ;  /* 0x0000000000101947 */ /* 0x000fd80003800000 */
[----:B------:R-:W-:Y:S05]  /*10b70*/  @!P0 BRA `(.L_x_526) ;  /* 0x00000000000c8947 */ /* 0x000fea0003800000 */
[----:B------:R-:W2:Y:S04]  /*10b80*/  LDG.E R0, desc[UR56][R4.64] ;  /* 0x0000003804007981 */ /* 0x000ea8000c1e1900 */
[----:B-----5:R-:W2:Y:S02]  /*10b90*/  LDG.E R21, desc[UR56][R4.64+0x4] ;  /* 0x0000043804157981 */ /* 0x020ea4000c1e1900 */
[----:B--2---:R-:W-:-:S07]  /*10ba0*/  IMAD.IADD R21, R21, 0x1, -R0 ;  /* 0x0000000115157824 */ /* 0x004fce00078e0a00 */
.L_x_526:
[----:B------:R-:W-:Y:S01]  /*10bb0*/  BSSY B1, `(.L_x_527) ;  /* 0x000003a000017945 */ /* 0x000fe20003800000 */
[----:B------:R-:W-:Y:S02]  /*10bc0*/  SEL R37, R74, RZ, !P0 ;  /* 0x000000ff4a257207 */ /* 0x000fe40004000000 */
[----:B------:R-:W-:Y:S02]  /*10bd0*/  SEL R63, R63, RZ, !P0 ;  /* 0x000000ff3f3f7207 */ /* 0x000fe40004000000 */
[----:B-----5:R-:W-:Y:S01]  /*10be0*/  SHF.R.S32.HI R24, RZ, 0x1f, R25 ;  /* 0x0000001fff187819 */ /* 0x020fe20000011419 */
[----:B------:R-:W-:Y:S06]  /*10bf0*/  @P3 BRA `(.L_x_528) ;  /* 0x0000000000d43947 */ /* 0x000fec0003800000 */
[----:B------:R-:W2:Y:S01]  /*10c00*/  LDL R0, [R1+0x68] ;  /* 0x0000680001007983 */ /* 0x000ea20000100800 */
[----:B------:R-:W1:Y:S01]  /*10c10*/  LDC R26, c[0x0][0xbe8] ;  /* 0x0002fa00ff1a7b82 */ /* 0x000e620000000800 */
[----:B0-----:R-:W2:Y:S02]  /*10c20*/  S2R R4, SR_TID.X ;  /* 0x0000000000047919 */ /* 0x001ea40000002100 */
[----:B--2---:R-:W-:Y:S02]  /*10c30*/  IMAD R0, R0, 0xc0, R4 ;  /* 0x000000c000007824 */ /* 0x004fe400078e0204 */
[----:B-1----:R-:W-:Y:S02]  /*10c40*/  IMAD R4, R21, R26, RZ ;  /* 0x0000001a15047224 */ /* 0x002fe400078e02ff */
[----:B------:R-:W-:-:S05]  /*10c50*/  VIADD R39, R0, 0xffffff80 ;  /* 0xffffff8000277836 */ /* 0x000fca0000000000 */
[----:B------:R-:W-:-:S13]  /*10c60*/  ISETP.GE.AND P0, PT, R39, R4, PT ;  /* 0x000000042700720c */ /* 0x000fda0003f06270 */
[----:B------:R-:W-:Y:S05]  /*10c70*/  @P0 BRA `(.L_x_528) ;  /* 0x0000000000b40947 */ /* 0x000fea0003800000 */
[----:B------:R-:W2:Y:S01]  /*10c80*/  LDL R14, [R1+0x58] ;  /* 0x00005800010e7983 */ /* 0x000ea20000100800 */
[----:B------:R-:W-:Y:S01]  /*10c90*/  IMAD.MOV.U32 R20, RZ, RZ, 0x9b8 ;  /* 0x000009b8ff147424 */ /* 0x000fe200078e00ff */
[----:B------:R-:W-:Y:S01]  /*10ca0*/  ISETP.GT.AND P0, PT, R8, 0x1, PT ;  /* 0x000000010800780c */ /* 0x000fe20003f04270 */
[----:B------:R-:W0:Y:S01]  /*10cb0*/  LDC.64 R4, c[0x0][0xba8] ;  /* 0x0002ea00ff047b82 */ /* 0x000e220000000a00 */
[----:B------:R-:W3:Y:S01]  /*10cc0*/  LDL.LU R28, [R1+0x6c] ;  /* 0x00006c00011c7983 */ /* 0x000ee20000300800 */
[----:B------:R-:W-:Y:S01]  /*10cd0*/  ISETP.NE.AND P1, PT, R26, 0x1, PT ;  /* 0x000000011a00780c */ /* 0x000fe20003f25270 */
[----:B------:R-:W-:Y:S01]  /*10ce0*/  IMAD.MOV.U32 R27, RZ, RZ, R39 ;  /* 0x000000ffff1b7224 */ /* 0x000fe200078e0027 */
[----:B------:R-:W-:-:S04]  /*10cf0*/  SEL R20, R20, 0x978, P0 ;  /* 0x0000097814147807 */ /* 0x000fc80000000000 */
[----:B------:R-:W1:Y:S08]  /*10d00*/  LDC.64 R10, c[0x0][R20+0x220] ;  /* 0x00008800140a7b82 */ /* 0x000e700000000a00 */
[----:B------:R-:W2:Y:S08]  /*10d10*/  LDC.64 R8, c[0x0][R20+0x218] ;  /* 0x0000860014087b82 */ /* 0x000eb00000000a00 */
[----:B------:R-:W4:Y:S08]  /*10d20*/  LDC.64 R12, c[0x0][R20+0x228] ;  /* 0x00008a00140c7b82 */ /* 0x000f300000000a00 */
[----:B------:R-:W5:Y:S08]  /*10d30*/  @P1 LDC R0, c[0x0][0xbec] ;  /* 0x0002fb00ff001b82 */ /* 0x000f700000000800 */
[----:B------:R-:W4:Y:S08]  /*10d40*/  LDC.64 R6, c[0x0][R20+0x210] ;  /* 0x0000840014067b82 */ /* 0x000f300000000a00 */
[----:B------:R-:W4:Y:S01]  /*10d50*/  @P1 LDC R31, c[0x0][0xbf0] ;  /* 0x0002fc00ff1f1b82 */ /* 0x000f220000000800 */
[----:B-----5:R-:W-:-:S07]  /*10d60*/  @P1 IMAD.HI.U32 R0, R39, R0, RZ ;  /* 0x0000000027001227 */ /* 0x020fce00078e00ff */
[----:B0-----:R-:W0:Y:S01]  /*10d70*/  @!P0 LDC R4, c[0x0][0xb50] ;  /* 0x0002d400ff048b82 */ /* 0x001e220000000800 */
[----:B-1----:R-:W-:-:S07]  /*10d80*/  IMAD R11, R11, R37, RZ ;  /* 0x000000250b0b7224 */ /* 0x002fce00078e02ff */
[----:B------:R-:W1:Y:S01]  /*10d90*/  @!P0 LDC R5, c[0x0][0xb54] ;  /* 0x0002d500ff058b82 */ /* 0x000e620000000800 */
[----:B----4-:R-:W-:Y:S01]  /*10da0*/  @P1 SHF.R.U32.HI R27, RZ, R31, R0 ;  /* 0x0000001fff1b1219 */ /* 0x010fe20000011600 */
[----:B------:R-:W-:Y:S02]  /*10db0*/  IMAD R31, R10, R63, R11 ;  /* 0x0000003f0a1f7224 */ /* 0x000fe400078e020b */
[-C--:B--2---:R-:W-:Y:S02]  /*10dc0*/  IMAD R29, R9, R14.reuse, RZ ;  /* 0x0000000e091d7224 */ /* 0x084fe400078e02ff */
[----:B------:R-:W-:Y:S01]  /*10dd0*/  IMAD.WIDE.U32 R8, R8, R14, RZ ;  /* 0x0000000e08087225 */ /* 0x000fe200078e00ff */
[----:B---3--:R-:W-:-:S03]  /*10de0*/  SEL R11, R28, RZ, P0 ;  /* 0x000000ff1c0b7207 */ /* 0x008fc60000000000 */
[----:B------:R-:W-:-:S04]  /*10df0*/  IMAD.WIDE.U32 R14, R10, R37, RZ ;  /* 0x000000250a0e7225 */ /* 0x000fc800078e00ff */
[----:B------:R-:W-:Y:S01]  /*10e00*/  IMAD.IADD R29, R9, 0x1, R29 ;  /* 0x00000001091d7824 */ /* 0x000fe200078e021d */
[----:B------:R-:W-:Y:S01]  /*10e10*/  IADD3 R0, P1, P3, R14, R8, R25 ;  /* 0x000000080e007210 */ /* 0x000fe20007b3e019 */
[----:B------:R-:W-:Y:S02]  /*10e20*/  IMAD.MOV R10, RZ, RZ, -R27 ;  /* 0x000000ffff0a7224 */ /* 0x000fe400078e0a1b */
[----:B------:R-:W-:Y:S02]  /*10e30*/  IMAD.IADD R31, R15, 0x1, R31 ;  /* 0x000000010f1f7824 */ /* 0x000fe400078e021f */
[----:B------:R-:W-:-:S04]  /*10e40*/  IMAD.WIDE.U32 R8, R12, R11, RZ ;  /* 0x0000000b0c087225 */ /* 0x000fc800078e00ff */
[----:B------:R-:W-:Y:S02]  /*10e50*/  IMAD R13, R13, R11, RZ ;  /* 0x0000000b0d0d7224 */ /* 0x000fe400078e02ff */
[----:B------:R-:W-:Y:S01]  /*10e60*/  IMAD R11, R26, R10, R39 ;  /* 0x0000000a1a0b7224 */ /* 0x000fe200078e0227 */
[----:B------:R-:W-:Y:S01]  /*10e70*/  IADD3.X R10, R31, R29, R24, P1, P3 ;  /* 0x0000001d1f0a7210 */ /* 0x000fe20000fe6418 */
[----:B------:R-:W-:Y:S01]  /*10e80*/  IMAD.IADD R13, R9, 0x1, R13 ;  /* 0x00000001090d7824 */ /* 0x000fe200078e020d */
[----:B------:R-:W-:Y:S01]  /*10e90*/  IADD3 R8, P0, P1, R27, R0, R8 ;  /* 0x000000001b087210 */ /* 0x000fe2000791e008 */
[----:B------:R-:W-:Y:S01]  /*10ea0*/  IMAD R0, R7, R11, RZ ;  /* 0x0000000b07007224 */ /* 0x000fe200078e02ff */
[----:B------:R-:W-:-:S04]  /*10eb0*/  SHF.R.S32.HI R27, RZ, 0x1f, R27 ;  /* 0x0000001fff1b7819 */ /* 0x000fc8000001141b */
[----:B------:R-:W-:Y:S02]  /*10ec0*/  IADD3.X R9, R27, R10, R13, P0, P1 ;  /* 0x0000000a1b097210 */ /* 0x000fe400007e240d */
[----:B------:R-:W-:-:S05]  /*10ed0*/  SHF.R.S32.HI R13, RZ, 0x1f, R11 ;  /* 0x0000001fff0d7819 */ /* 0x000fca000001140b */
[C---:B------:R-:W-:Y:S02]  /*10ee0*/  IMAD R13, R6.reuse, R13, R0 ;  /* 0x0000000d060d7224 */ /* 0x040fe400078e0200 */
[----:B------:R-:W-:-:S04]  /*10ef0*/  IMAD.WIDE.U32 R6, R6, R11, R8 ;  /* 0x0000000b06067225 */ /* 0x000fc800078e0008 */
[----:B------:R-:W-:Y:S01]  /*10f00*/  IMAD.IADD R0, R7, 0x1, R13 ;  /* 0x0000000107007824 */ /* 0x000fe200078e020d */
[----:B0-----:R-:W-:Y:S01]  /*10f10*/  LEA R4, P0, R6, R4, 0x2 ;  /* 0x0000000406047211 */ /* 0x001fe200078010ff */
[----:B------:R-:W-:-:S03]  /*10f20*/  IMAD.MOV.U32 R7, RZ, RZ, -0x800000 ;  /* 0xff800000ff077424 */ /* 0x000fc600078e00ff */
[----:B-1----:R-:W-:-:S05]  /*10f30*/  LEA.HI.X R5, R6, R5, R0, 0x2, P0 ;  /* 0x0000000506057211 */ /* 0x002fca00000f1400 */
[----:B------:R1:W-:Y:S04]  /*10f40*/  STG.E desc[UR56][R4.64], R7 ;  /* 0x0000000704007986 */ /* 0x0003e8000c101938 */
.L_x_528:
[----:B------:R-:W-:Y:S05]  /*10f50*/  BSYNC B1 ;  /* 0x0000000000017941 */ /* 0x000fea0003800000 */
.L_x_527:
[----:B------:R-:W-:Y:S05]  /*10f60*/  @P2 BRA `(.L_x_521) ;  /* 0x0000000400302947 */ /* 0x000fea0003800000 */
[----:B------:R-:W2:Y:S01]  /*10f70*/  LDL.LU R12, [R1+0x58] ;  /* 0x00005800010c7983 */ /* 0x000ea20000300800 */
[----:B------:R-:W3:Y:S01]  /*10f80*/  LDC R10, c[0x0][0xbe8] ;  /* 0x0002fa00ff0a7b82 */ /* 0x000ee20000000800 */
[----:B------:R-:W-:Y:S01]  /*10f90*/  ULDC.64 UR4, c[0x0][0xaa0] ;  /* 0x0002a80000047ab9 */ /* 0x000fe20000000a00 */
[----:B------:R-:W-:Y:S01]  /*10fa0*/  IMAD R3, R3, 0x30, R62 ;  /* 0x0000003003037824 */ /* 0x000fe200078e023e */
[----:B------:R-:W4:Y:S01]  /*10fb0*/  LDL R26, [R1+0x68] ;  /* 0x00006800011a7983 */ /* 0x000f220000100800 */
[----:B------:R-:W-:Y:S01]  /*10fc0*/  IMAD R0, R24, UR4, RZ ;  /* 0x0000000418007c24 */ /* 0x000fe2000f8e02ff */
[----:B------:R-:W-:Y:S01]  /*10fd0*/  ULDC.64 UR6, c[0x0][0xaf0] ;  /* 0x0002bc0000067ab9 */ /* 0x000fe20000000a00 */
[----:B01----:R-:W-:-:S04]  /*10fe0*/  IMAD.WIDE.U32 R4, R25, UR4, RZ ;  /* 0x0000000419047c25 */ /* 0x003fc8000f8e00ff */
[----:B------:R-:W-:Y:S01]  /*10ff0*/  IMAD R7, R25, UR5, R0 ;  /* 0x0000000519077c24 */ /* 0x000fe2000f8e0200 */
[----:B------:R-:W-:Y:S01]  /*11000*/  ULDC.64 UR4, c[0x0][0xae8] ;  /* 0x0002ba0000047ab9 */ /* 0x000fe20000000a00 */
[----:B------:R-:W-:-:S03]  /*11010*/  IMAD R6, R63, UR6, RZ ;  /* 0x000000063f067c24 */ /* 0x000fc6000f8e02ff */
[----:B------:R-:W-:Y:S02]  /*11020*/  IADD3 R5, R5, R7, RZ ;  /* 0x0000000705057210 */ /* 0x000fe40007ffe0ff */
[----:B---3--:R-:W-:-:S13]  /*11030*/  ISETP.NE.AND P0, PT, R10, 0x1, PT ;  /* 0x000000010a00780c */ /* 0x008fda0003f05270 */
[----:B------:R-:W0:Y:S08]  /*11040*/  @P0 LDC R9, c[0x0][0xbec] ;  /* 0x0002fb00ff090b82 */ /* 0x000e300000000800 */
[----:B------:R-:W1:Y:S01]  /*11050*/  @P0 LDC R11, c[0x0][0xbf0] ;  /* 0x0002fc00ff0b0b82 */ /* 0x000e620000000800 */
[----:B--2---:R-:W-:-:S04]  /*11060*/  IMAD.WIDE.U32 R4, R12, UR4, R4 ;  /* 0x000000040c047c25 */ /* 0x004fc8000f8e0004 */
[----:B----4-:R-:W-:Y:S02]  /*11070*/  IMAD R8, R26, 0xc0, R3 ;  /* 0x000000c01a087824 */ /* 0x010fe400078e0203 */
[----:B------:R-:W-:Y:S01]  /*11080*/  IMAD R5, R12, UR5, R5 ;  /* 0x000000050c057c24 */ /* 0x000fe2000f8e0205 */
[----:B------:R-:W-:Y:S01]  /*11090*/  ULDC.64 UR4, c[0x0][0xae0] ;  /* 0x0002b80000047ab9 */ /* 0x000fe20000000a00 */
[----:B0-----:R-:W-:-:S04]  /*110a0*/  @P0 IMAD.HI.U32 R0, R8, R9, RZ ;  /* 0x0000000908000227 */ /* 0x001fc800078e00ff */
[----:B------:R-:W-:Y:S01]  /*110b0*/  IMAD.MOV.U32 R3, RZ, RZ, R8 ;  /* 0x000000ffff037224 */ /* 0x000fe200078e0008 */
[----:B-1----:R-:W-:Y:S01]  /*110c0*/  @P0 SHF.R.U32.HI R3, RZ, R11, R0 ;  /* 0x0000000bff030219 */ /* 0x002fe20000011600 */
[C---:B------:R-:W-:Y:S02]  /*110d0*/  IMAD R9, R37.reuse, UR7, R6 ;  /* 0x0000000725097c24 */ /* 0x040fe4000f8e0206 */
[----:B------:R-:W-:Y:S01]  /*110e0*/  IMAD.WIDE.U32 R4, R37, UR6, R4 ;  /* 0x0000000625047c25 */ /* 0x000fe2000f8e0004 */
[--C-:B------:R-:W-:Y:S01]  /*110f0*/  SHF.R.S32.HI R0, RZ, 0x1f, R3.reuse ;  /* 0x0000001fff007819 */ /* 0x100fe20000011403 */
[----:B------:R-:W-:Y:S02]  /*11100*/  ULDC.64 UR6, c[0x0][0xa80] ;  /* 0x0002a00000067ab9 */ /* 0x000fe40000000a00 */
[----:B------:R-:W-:Y:S02]  /*11110*/  IMAD.MOV R7, RZ, RZ, -R3 ;  /* 0x000000ffff077224 */ /* 0x000fe400078e0a03 */
[----:B------:R-:W-:-:S02]  /*11120*/  IMAD R0, R0, UR4, RZ ;  /* 0x0000000400007c24 */ /* 0x000fc4000f8e02ff */
[----:B------:R-:W-:Y:S02]  /*11130*/  IMAD R7, R10, R7, R8 ;  /* 0x000000070a077224 */ /* 0x000fe400078e0208 */
[----:B------:R-:W-:Y:S02]  /*11140*/  IMAD.IADD R5, R5, 0x1, R9 ;  /* 0x0000000105057824 */ /* 0x000fe400078e0209 */
[C---:B------:R-:W-:Y:S01]  /*11150*/  IMAD R9, R3.reuse, UR5, R0 ;  /* 0x0000000503097c24 */ /* 0x040fe2000f8e0200 */
[----:B------:R-:W-:Y:S01]  /*11160*/  SHF.R.S32.HI R0, RZ, 0x1f, R7 ;  /* 0x0000001fff007819 */ /* 0x000fe20000011407 */
[----:B------:R-:W-:Y:S01]  /*11170*/  IMAD.WIDE.U32 R4, R3, UR4, R4 ;  /* 0x0000000403047c25 */ /* 0x000fe2000f8e0004 */
[----:B------:R-:W-:-:S03]  /*11180*/  ULDC.64 UR4, c[0x0][0xad8] ;  /* 0x0002b60000047ab9 */ /* 0x000fc60000000a00 */
[----:B------:R-:W-:Y:S02]  /*11190*/  IMAD R0, R0, UR4, RZ ;  /* 0x0000000400007c24 */ /* 0x000fe4000f8e02ff */
[----:B------:R-:W-:Y:S02]  /*111a0*/  IMAD.IADD R5, R5, 0x1, R9 ;  /* 0x0000000105057824 */ /* 0x000fe400078e0209 */
[C---:B------:R-:W-:Y:S02]  /*111b0*/  IMAD R3, R7.reuse, UR5, R0 ;  /* 0x0000000507037c24 */ /* 0x040fe4000f8e0200 */
[----:B------:R-:W-:Y:S01]  /*111c0*/  IMAD.WIDE.U32 R4, R7, UR4, R4 ;  /* 0x0000000407047c25 */ /* 0x000fe2000f8e0004 */
[----:B------:R-:W-:Y:S02]  /*111d0*/  ULDC UR4, c[0x0][0xac8] ;  /* 0x0002b20000047ab9 */ /* 0x000fe40000000800 */
[----:B------:R-:W-:Y:S01]  /*111e0*/  ISETP.GE.AND P0, PT, R59, UR4, PT ;  /* 0x000000043b007c0c */ /* 0x000fe2000bf06270 */
[----:B------:R-:W-:Y:S01]  /*111f0*/  IMAD.IADD R3, R5, 0x1, R3 ;  /* 0x0000000105037824 */ /* 0x000fe200078e0203 */
[----:B------:R-:W-:Y:S01]  /*11200*/  LEA R7, P1, R4, UR6, 0x1 ;  /* 0x0000000604077c11 */ /* 0x000fe2000f8208ff */
[----:B------:R-:W-:-:S03]  /*11210*/  UMOV UR4, 0xffffffff ;  /* 0xffffffff00047882 */ /* 0x000fc60000000000 */
[----:B------:R-:W-:Y:S01]  /*11220*/  LEA.HI.X R20, R4, UR7, R3, 0x1, P1 ;  /* 0x0000000704147c11 */ /* 0x000fe200088f0c03 */
[----:B------:R-:W-:Y:S08]  /*11230*/  BRA.DIV UR4, `(.L_x_529) ;  /* 0x0000007a04cc7947 */ /* 0x000ff0000b800000 */
[----:B------:R-:W0:Y:S01]  /*11240*/  SHFL.IDX PT, R3, R7, RZ, 0x181f ;  /* 0x00181fff07037589 */ /* 0x000e2200000e0000 */
[----:B------:R-:W-:Y:S02]  /*11250*/  IMAD R21, R21, R10, RZ ;  /* 0x0000000a15157224 */ /* 0x000fe400078e02ff */
[----:B------:R-:W-:Y:S01]  /*11260*/  IMAD R24, R26, 0xc0, R62 ;  /* 0x000000c01a187824 */ /* 0x000fe200078e023e */
[----:B------:R-:W1:Y:S03]  /*11270*/  SHFL.IDX PT, R0, R20, RZ, 0x181f ;  /* 0x00181fff14007589 */ /* 0x000e6600000e0000 */
[C---:B------:R-:W-:Y:S01]  /*11280*/  VIADD R8, R24.reuse, 0x30 ;  /* 0x0000003018087836 */ /* 0x040fe20000000000 */
[----:B------:R-:W2:Y:S01]  /*11290*/  SHFL.IDX PT, R5, R7, 0x1, 0x181f ;  /* 0x00381f0007057f89 */ /* 0x000ea200000e0000 */
[C---:B------:R-:W-:Y:S01]  /*112a0*/  ISETP.GE.OR P2, PT, R24.reuse, R21, P0 ;  /* 0x000000151800720c */ /* 0x040fe20000746670 */
[----:B------:R-:W-:-:S02]  /*112b0*/  VIADD R10, R24, 0x60 ;  /* 0x00000060180a7836 */ /* 0x000fc40000000000 */
[----:B------:R-:W3:Y:S01]  /*112c0*/  SHFL.IDX PT, R14, R7, 0x2, 0x181f ;  /* 0x00581f00070e7f89 */ /* 0x000ee200000e0000 */
[-C--:B------:R-:W-:Y:S02]  /*112d0*/  ISETP.GE.OR P3, PT, R8, R21.reuse, P0 ;  /* 0x000000150800720c */ /* 0x080fe40000766670 */
[----:B------:R-:W-:Y:S01]  /*112e0*/  ISETP.GE.OR P4, PT, R10, R21, P0 ;  /* 0x000000150a00720c */ /* 0x000fe20000786670 */
[----:B------:R-:W4:Y:S04]  /*112f0*/  SHFL.IDX PT, R4, R20, 0x1, 0x181f ;  /* 0x00381f0014047f89 */ /* 0x000f2800000e0000 */
[----:B------:R-:W5:Y:S02]  /*11300*/  SHFL.IDX PT, R6, R20, 0x2, 0x181f ;  /* 0x00581f0014067f89 */ /* 0x000f6400000e0000 */
[----:B0-----:R-:W-:-:S04]  /*11310*/  @!P2 LEA R10, P5, R59, R3, 0x1 ;  /* 0x000000033b0aa211 */ /* 0x001fc800078a08ff */
[C---:B-1----:R-:W-:Y:S02]  /*11320*/  @!P2 LEA.HI.X R3, R59.reuse, R0, R58, 0x1, P5 ;  /* 0x000000003b03a211 */ /* 0x042fe400028f0c3a */
[----:B------:R0:W1:Y:S01]  /*11330*/  SHFL.IDX PT, R0, R20, 0x3, 0x181f ;  /* 0x00781f0014007f89 */ /* 0x00006200000e0000 */
[C---:B--2---:R-:W-:Y:S02]  /*11340*/  @!P3 LEA R8, P1, R59.reuse, R5, 0x1 ;  /* 0x000000053b08b211 */ /* 0x044fe400078208ff */
[----:B------:R-:W-:Y:S01]  /*11350*/  @!P2 IMAD.MOV.U32 R11, RZ, RZ, R3 ;  /* 0x000000ffff0ba224 */ /* 0x000fe200078e0003 */
[----:B---3--:R-:W-:-:S04]  /*11360*/  @!P4 LEA R25, P5, R59, R14, 0x1 ;  /* 0x0000000e3b19c211 */ /* 0x008fc800078a08ff */
[----:B------:R0:W-:Y:S01]  /*11370*/  @!P2 ST.E.128 desc[UR56][R10.64], RZ ;  /* 0x000000ff0a00a985 */ /* 0x0001e2000c101d38 */
[C-C-:B----4-:R-:W-:Y:S01]  /*11380*/  @!P3 LEA.HI.X R9, R59.reuse, R4, R58.reuse, 0x1, P1 ;  /* 0x000000043b09b211 */ /* 0x150fe200008f0c3a */
[----:B------:R-:W-:Y:S02]  /*11390*/  @!P4 IMAD.MOV.U32 R4, RZ, RZ, R25 ;  /* 0x000000ffff04c224 */ /* 0x000fe400078e0019 */
[----:B------:R0:W2:Y:S01]  /*113a0*/  SHFL.IDX PT, R14, R7, 0x3, 0x181f ;  /* 0x00781f00070e7f89 */ /* 0x0000a200000e0000 */
[----:B-----5:R-:W-:-:S03]  /*113b0*/  @!P4 LEA.HI.X R5, R59, R6, R58, 0x1, P5 ;  /* 0x000000063b05c211 */ /* 0x020fc600028f0c3a */
[----:B------:R0:W-:Y:S04]  /*113c0*/  @!P3 ST.E.128 desc[UR56][R8.64], RZ ;  /* 0x000000ff0800b985 */ /* 0x0001e8000c101d38 */
[----:B------:R0:W-:Y:S02]  /*113d0*/  @!P4 ST.E.128 desc[UR56][R4.64], RZ ;  /* 0x000000ff0400c985 */ /* 0x0001e4000c101d38 */
.L_x_718:
[----:B------:R-:W-:-:S05]  /*113e0*/  VIADD R24, R24, 0x90 ;  /* 0x0000009018187836 */ /* 0x000fca0000000000 */
[----:B------:R-:W-:-:S13]  /*113f0*/  ISETP.GE.OR P0, PT, R24, R21, P0 ;  /* 0x000000151800720c */ /* 0x000fda0000706670 */
[----:B--2---:R-:W-:-:S04]  /*11400*/  @!P0 LEA R14, P1, R59, R14, 0x1 ;  /* 0x0000000e3b0e8211 */ /* 0x004fc800078208ff */
[----:B-1----:R-:W-:-:S05]  /*11410*/  @!P0 LEA.HI.X R15, R59, R0, R58, 0x1, P1 ;  /* 0x000000003b0f8211 */ /* 0x002fca00008f0c3a */
[----:B------:R2:W-:Y:S04]  /*11420*/  @!P0 ST.E.128 desc[UR56][R14.64], RZ ;  /* 0x000000ff0e008985 */ /* 0x0005e8000c101d38 */
.L_x_521:
[----:B------:R-:W-:Y:S05]  /*11430*/  BSYNC B0 ;  /* 0x0000000000007941 */ /* 0x000fea0003800000 */
.L_x_516:
[----:B------:R-:W-:Y:S02]  /*11440*/  ULDC UR4, c[0x0][0xc3c] ;  /* 0x00030f0000047ab9 */ /* 0x000fe40000000800 */
[----:B------:R-:W-:-:S13]  /*11450*/  ISETP.GE.AND P0, PT, R35, UR4, PT ;  /* 0x0000000423007c0c */ /* 0x000fda000bf06270 */
[----:B------:R-:W-:Y:S05]  /*11460*/  @!P0 BRA `(.L_x_530) ;  /* 0xfffffefc00348947 */ /* 0x000fea000383ffff */
[----:B------:R-:W-:Y:S05]  /*11470*/  BRA `(.L_x_400) ;  /* 0x0000006800c87947 */ /* 0x000fea0003800000 */
.L_x_398:
[----:B------:R-:W-:-:S08]  /*11480*/  NOP ;  /* 0x0000000000007918 */ /* 0x000fd00000000000 */
[----:B--2---:R-:W0:-:S00]  /*11490*/  USETMAXREG.DEALLOC.CTAPOOL 0x20 ;  /* 0x00000020000079c8 */ /* 0x004e0000080e0500 */
[----:B0-----:R-:W2:Y:S01]  /*114a0*/  LDL.LU R2, [R1] ;  /* 0x0000000001027983 */ /* 0x001ea20000300800 */
[----:B------:R-:W-:Y:S01]  /*114b0*/  LOP3.LUT R0, R0, 0x3, RZ, 0xc0, !PT ;  /* 0x0000000300007812 */ /* 0x000fe200078ec0ff */
[----:B------:R-:W-:-:S05]  /*114c0*/  IMAD.MOV.U32 R6, RZ, RZ, RZ ;  /* 0x000000ffff067224 */ /* 0x000fca00078e00ff */
[----:B------:R-:W0:Y:S02]  /*114d0*/  SHFL.IDX PT, R0, R0, RZ, 0x1f ;  /* 0x00001fff00007589 */ /* 0x000e2400000e0000 */
[----:B0-----:R-:W-:Y:S02]  /*114e0*/  ISETP.NE.AND P0, PT, R0, RZ, PT ;  /* 0x000000ff0000720c */ /* 0x001fe40003f05270 */
[----:B--2---:R-:W-:-:S11]  /*114f0*/  LOP3.LUT R2, R2, 0xfffffffd, RZ, 0xc0, !PT ;  /* 0xfffffffd02027812 */ /* 0x004fd600078ec0ff */
[----:B------:R-:W-:-:S05]  /*11500*/  @P0 LOP3.LUT R2, R2, 0x2, RZ, 0xfc, !PT ;  /* 0x0000000202020812 */ /* 0x000fca00078efcff */
[----:B------:R0:W-:Y:S01]  /*11510*/  STL [R1], R2 ;  /* 0x0000000201007387 */ /* 0x0001e20000100800 */
[----:B------:R-:W-:Y:S05]  /*11520*/  @!P0 BRA `(.L_x_531) ;  /* 0x00000000001c8947 */ /* 0x000fea0003800000 */
[----:B------:R-:W1:Y:S08]  /*11530*/  S2UR UR5, SR_CgaCtaId ;  /* 0x00000000000579c3 */ /* 0x000e700000008800 */
[----:B------:R-:W-:Y:S06]  /*11540*/  BAR.SYNC.DEFER_BLOCKING 0x5, 0x200 ;  /* 0x0148000000007b1d */ /* 0x000fec0000010000 */
[----:B------:R-:W-:-:S02]  /*11550*/  UMOV UR4, 0x400 ;  /* 0x0000040000047882 */ /* 0x000fc40000000000 */
[----:B-1----:R-:W-:-:S09]  /*11560*/  ULEA UR4, UR5, UR4, 0x18 ;  /* 0x0000000405047291 */ /* 0x002fd2000f8ec03f */
[----:B------:R-:W1:Y:S01]  /*11570*/  LDS.128 R24, [UR4+0x308d0] ;  /* 0x0308d004ff187984 */ /* 0x000e620008000c00 */
[----:B------:R-:W-:Y:S06]  /*11580*/  BAR.ARV 0x4, 0x200 ;  /* 0x0108000000007b1d */ /* 0x000fec0000002000 */
[----:B------:R-:W-:Y:S05]  /*11590*/  BRA `(.L_x_532) ;  /* 0x0000000800887947 */ /* 0x000fea0003800000 */
.L_x_531:
[----:B------:R-:W1:Y:S01]  /*115a0*/  S2R R0, SR_TID.X ;  /* 0x0000000000007919 */ /* 0x000e620000002100 */
[----:B------:R-:W-:Y:S01]  /*115b0*/  ULDC UR4, c[0x0][0xc3c] ;  /* 0x00030f0000047ab9 */ /* 0x000fe20000000800 */
[----:B------:R-:W-:Y:S01]  /*115c0*/  IMAD.MOV.U32 R7, RZ, RZ, RZ ;  /* 0x000000ffff077224 */ /* 0x000fe200078e00ff */
[----:B------:R-:W2:Y:S01]  /*115d0*/  S2UR UR6, SR_CTAID.X ;  /* 0x00000000000679c3 */ /* 0x000ea20000002500 */
[----:B------:R-:W-:Y:S01]  /*115e0*/  ULDC UR5, c[0x0][0xc38] ;  /* 0x00030e0000057ab9 */ /* 0x000fe20000000800 */
[----:B-1----:R-:W-:-:S04]  /*115f0*/  LOP3.LUT R0, R0, 0x1f, RZ, 0xc0, !PT ;  /* 0x0000001f00007812 */ /* 0x002fc800078ec0ff */
[----:B------:R-:W-:-:S04]  /*11600*/  ISETP.NE.AND P0, PT, R0, 0x1f, PT ;  /* 0x0000001f0000780c */ /* 0x000fc80003f05270 */
[----:B------:R-:W-:-:S13]  /*11610*/  ISETP.GE.OR P1, PT, R0, UR4, !P0 ;  /* 0x0000000400007c0c */ /* 0x000fda000c726670 */
[----:B------:R-:W1:Y:S08]  /*11620*/  @!P1 LDC.64 R4, c[0x0][0xc80] ;  /* 0x00032000ff049b82 */ /* 0x000e700000000a00 */
[----:B0-----:R-:W0:Y:S01]  /*11630*/  @!P1 LDC.64 R2, c[0x0][0xc78] ;  /* 0x00031e00ff029b82 */ /* 0x001e220000000a00 */
[----:B-1----:R-:W-:-:S05]  /*11640*/  @!P1 IMAD.WIDE.U32 R4, R0, 0x4, R4 ;  /* 0x0000000400049825 */ /* 0x002fca00078e0004 */
[----:B------:R-:W3:Y:S01]  /*11650*/  @!P1 LDG.E R6, desc[UR56][R4.64] ;  /* 0x0000003804069981 */ /* 0x000ee2000c1e1900 */
[----:B0-----:R-:W-:-:S05]  /*11660*/  @!P1 IMAD.WIDE.U32 R2, R0, 0x4, R2 ;  /* 0x0000000400029825 */ /* 0x001fca00078e0002 */
        /* <DEDUP_REMOVED lines=25> */
[----:B--2---:R-:W-:Y:S01]  /*11800*/  ISETP.GT.AND P6, PT, R8, UR6, PT ;  /* 0x0000000608007c0c */ /* 0x004fe2000bfc4270 */
[----:B------:R-:W-:-:S12]  /*11810*/  IMAD.MOV.U32 R3, RZ, RZ, R8 ;  /* 0x000000ffff037224 */ /* 0x000fd800078e0008 */
[----:B------:R-:W-:Y:S05]  /*11820*/  @P6 BRA `(.L_x_533) ;  /* 0x00000000009c6947 */ /* 0x000fea0003800000 */
[----:B------:R-:W-:Y:S01]  /*11830*/  IMAD.MOV.U32 R8, RZ, RZ, R3 ;  /* 0x000000ffff087224 */ /* 0x000fe200078e0003 */
[----:B------:R-:W-:Y:S01]  /*11840*/  UMOV UR4, URZ ;  /* 0x0000003f00047c82 */ /* 0x000fe20008000000 */
[----:B------:R-:W-:-:S05]  /*11850*/  ULDC UR5, c[0x0][0xc38] ;  /* 0x00030e0000057ab9 */ /* 0x000fca0000000800 */
.L_x_535:
        /* <DEDUP_REMOVED lines=36> */
.L_x_533:
        /* <DEDUP_REMOVED lines=19> */
.L_x_536:
        /* <DEDUP_REMOVED lines=16> */
[-C--:B------:R-:W-:Y:S01]  /*11cd0*/  @!P1 IADD3 R9, R9, -R4.reuse, RZ ;  /* 0x8000000409099210 */ /* 0x080fe20007ffe0ff */
[----:B------:R-:W-:Y:S01]  /*11ce0*/  @!P1 VIADD R2, R2, 0x1 ;  /* 0x0000000102029836 */ /* 0x000fe20000000000 */
[----:B------:R-:W0:Y:S01]  /*11cf0*/  F2I.FTZ.U32.TRUNC.NTZ R3, R3 ;  /* 0x0000000300037305 */ /* 0x000e22000021f000 */
        /* <DEDUP_REMOVED lines=35> */
.L_x_534:
[----:B------:R-:W-:Y:S02]  /*11f30*/  IMAD.MOV.U32 R25, RZ, RZ, RZ ;  /* 0x000000ffff197224 */ /* 0x000fe400078e00ff */
[----:B------:R-:W-:Y:S02]  /*11f40*/  IMAD.U32 R24, RZ, RZ, UR6 ;  /* 0x00000006ff187e24 */ /* 0x000fe4000f8e00ff */
[----:B------:R-:W-:-:S07]  /*11f50*/  IMAD.MOV.U32 R26, RZ, RZ, RZ ;  /* 0x000000ffff1a7224 */ /* 0x000fce00078e00ff */
.L_x_537:
[----:B------:R-:W-:-:S13]  /*11f60*/  ISETP.NE.AND P0, PT, R0, RZ, PT ;  /* 0x000000ff0000720c */ /* 0x000fda0003f05270 */
[----:B------:R-:W0:Y:S01]  /*11f70*/  @!P0 S2R R3, SR_CgaCtaId ;  /* 0x0000000000038919 */ /* 0x000e220000008800 */
[----:B------:R-:W-:-:S04]  /*11f80*/  @!P0 MOV R0, 0x400 ;  /* 0x0000040000008802 */ /* 0x000fc80000000f00 */
[----:B0-----:R-:W-:-:S05]  /*11f90*/  @!P0 LEA R0, R3, R0, 0x18 ;  /* 0x0000000003008211 */ /* 0x001fca00078ec0ff */
[----:B------:R0:W-:Y:S01]  /*11fa0*/  @!P0 STS.128 [R0+0x308d0], R24 ;  /* 0x0308d01800008388 */ /* 0x0001e20000000c00 */
[----:B------:R-:W-:Y:S06]  /*11fb0*/  BAR.ARV 0x5, 0x200 ;  /* 0x0148000000007b1d */ /* 0x000fec0000002000 */
.L_x_532:
[----:B------:R2:W-:Y:S01]  /*11fc0*/  STL [R1+0x38], RZ ;  /* 0x000038ff01007387 */ /* 0x0005e20000100800 */
[----:B------:R-:W-:Y:S01]  /*11fd0*/  ULDC UR4, c[0x0][0xc3c] ;  /* 0x00030f0000047ab9 */ /* 0x000fe20000000800 */
[----:B------:R-:W-:Y:S01]  /*11fe0*/  IMAD.MOV.U32 R28, RZ, RZ, 0x1 ;  /* 0x00000001ff1c7424 */ /* 0x000fe200078e00ff */
[----:B-1----:R-:W-:Y:S01]  /*11ff0*/  ISETP.GE.AND P0, PT, R27, UR4, PT ;  /* 0x000000041b007c0c */ /* 0x002fe2000bf06270 */
[----:B------:R-:W-:-:S12]  /*12000*/  IMAD.MOV.U32 R18, RZ, RZ, RZ ;  /* 0x000000ffff127224 */ /* 0x000fd800078e00ff */
[----:B--2---:R-:W-:Y:S05]  /*12010*/  @P0 BRA `(.L_x_538) ;  /* 0x0000005c00040947 */ /* 0x004fea0003800000 */
[----:B------:R-:W1:Y:S01]  /*12020*/  S2R R5, SR_TID.X ;  /* 0x0000000000057919 */ /* 0x000e620000002100 */
[----:B------:R-:W2:Y:S01]  /*12030*/  S2UR UR5, SR_CgaCtaId ;  /* 0x00000000000579c3 */ /* 0x000ea20000008800 */
[----:B------:R-:W-:Y:S01]  /*12040*/  UMOV UR4, 0x400 ;  /* 0x0000040000047882 */ /* 0x000fe20000000000 */
[----:B------:R-:W-:Y:S01]  /*12050*/  BSSY B8, `(.L_x_538) ;  /* 0x00005bd000087945 */ /* 0x000fe20003800000 */
[----:B------:R-:W-:Y:S01]  /*12060*/  STL [R1+0x38], RZ ;  /* 0x000038ff01007387 */ /* 0x000fe20000100800 */
[----:B------:R-:W-:Y:S01]  /*12070*/  IMAD.MOV.U32 R29, RZ, RZ, RZ ;  /* 0x000000ffff1d7224 */ /* 0x000fe200078e00ff */
[----:B------:R-:W-:Y:S01]  /*12080*/  ULDC.64 UR38, c[0x0][0x198] ;  /* 0x0000660000267ab9 */ /* 0x000fe20000000a00 */
[----:B------:R-:W-:Y:S01]  /*12090*/  IMAD.MOV.U32 R18, RZ, RZ, RZ ;  /* 0x000000ffff127224 */ /* 0x000fe200078e00ff */
[----:B------:R-:W-:Y:S01]  /*120a0*/  ULDC UR36, c[0x0][0xc] ;  /* 0x0000030000247ab9 */ /* 0x000fe20000000800 */
[----:B------:R-:W-:Y:S01]  /*120b0*/  IMAD.MOV.U32 R28, RZ, RZ, 0x1 ;  /* 0x00000001ff1c7424 */ /* 0x000fe200078e00ff */
[----:B--2---:R-:W-:-:S06]  /*120c0*/  ULEA UR4, UR5, UR4, 0x18 ;  /* 0x0000000405047291 */ /* 0x004fcc000f8ec03f */
[----:B------:R-:W-:Y:S01]  /*120d0*/  IMAD.U32 R16, RZ, RZ, UR4 ;  /* 0x00000004ff107e24 */ /* 0x000fe2000f8e00ff */
[C---:B-1----:R-:W-:Y:S01]  /*120e0*/  LOP3.LUT R4, R5.reuse, 0x7f, RZ, 0xc0, !PT ;  /* 0x0000007f05047812 */ /* 0x042fe200078ec0ff */
[----:B0-----:R-:W-:-:S04]  /*120f0*/  IMAD.SHL.U32 R0, R5, 0x8, RZ ;  /* 0x0000000805007824 */ /* 0x001fc800078e00ff */
[----:B------:R-:W-:Y:S01]  /*12100*/  IMAD.SHL.U32 R3, R4, 0x8, RZ ;  /* 0x0000000804037824 */ /* 0x000fe200078e00ff */
[----:B------:R-:W-:Y:S01]  /*12110*/  LOP3.LUT R2, R0, 0x1f8, RZ, 0xc0, !PT ;  /* 0x000001f800027812 */ /* 0x000fe200078ec0ff */
[----:B------:R-:W-:Y:S01]  /*12120*/  IMAD.MOV.U32 R0, RZ, RZ, 0x1 ;  /* 0x00000001ff007424 */ /* 0x000fe200078e00ff */
[----:B------:R-:W-:Y:S02]  /*12130*/  SHF.R.U32.HI R4, RZ, 0x3, R4 ;  /* 0x00000003ff047819 */ /* 0x000fe40000011604 */
[----:B------:R-:W-:Y:S02]  /*12140*/  LOP3.LUT R2, R2, 0x38, R5, 0x78, !PT ;  /* 0x0000003802027812 */ /* 0x000fe400078e7805 */
[----:B------:R0:W-:Y:S02]  /*12150*/  STL [R1+0x4], R0 ;  /* 0x0000040001007387 */ /* 0x0001e40000100800 */
[----:B------:R-:W-:Y:S01]  /*12160*/  LOP3.LUT R3, R2, 0x200, R3, 0xf8, !PT ;  /* 0x0000020002037812 */ /* 0x000fe200078ef803 */
[----:B------:R-:W-:-:S05]  /*12170*/  IMAD.SHL.U32 R2, R5, 0x10, RZ ;  /* 0x0000001005027824 */ /* 0x000fca00078e00ff */
[----:B------:R-:W-:Y:S01]  /*12180*/  LOP3.LUT R2, R4, 0x70, R2, 0xf8, !PT ;  /* 0x0000007004027812 */ /* 0x000fe200078ef802 */
[----:B0-----:R-:W-:-:S05]  /*12190*/  IMAD R0, R3, 0x2, R16 ;  /* 0x0000000203007824 */ /* 0x001fca00078e0210 */
[----:B------:R0:W-:Y:S02]  /*121a0*/  STL [R1+0x10], R0 ;  /* 0x0000100001007387 */ /* 0x0001e40000100800 */
.L_x_662:
[----:B-1----:R-:W1:Y:S02]  /*121b0*/  LDC.64 R2, c[0x0][0xc88] ;  /* 0x00032200ff027b82 */ /* 0x002e640000000a00 */
[----:B-1----:R-:W-:-:S05]  /*121c0*/  IMAD.WIDE R2, R27, 0x4, R2 ;  /* 0x000000041b027825 */ /* 0x002fca00078e0202 */
[----:B0-----:R-:W0:Y:S01]  /*121d0*/  LDG.E R13, desc[UR56][R2.64] ;  /* 0x00000038020d7981 */ /* 0x001e22000c1e1900 */
[----:B------:R-:W-:Y:S05]  /*121e0*/  YIELD ;  /* 0x0000000000007946 */ /* 0x000fea0003800000 */
[----:B------:R-:W-:Y:S01]  /*121f0*/  ULDC.64 UR4, c[0x0][0xa28] ;  /* 0x00028a0000047ab9 */ /* 0x000fe20000000a00 */
[----:B------:R-:W-:Y:S02]  /*12200*/  CS2R R8, SRZ ;  /* 0x0000000000087805 */ /* 0x000fe4000001ff00 */
[----:B------:R-:W-:Y:S01]  /*12210*/  ISETP.NE.U32.AND P0, PT, RZ, UR4, PT ;  /* 0x00000004ff007c0c */ /* 0x000fe2000bf05070 */
[----:B------:R-:W-:-:S03]  /*12220*/  ULDC.64 UR6, c[0x0][0xa00] ;  /* 0x0002800000067ab9 */ /* 0x000fc60000000a00 */
[----:B------:R-:W-:Y:S02]  /*12230*/  ISETP.NE.AND.EX P0, PT, RZ, UR5, PT, P0 ;  /* 0x00000005ff007c0c */ /* 0x000fe4000bf05300 */
[----:B0-----:R-:W-:Y:S01]  /*12240*/  SHF.R.S32.HI R0, RZ, 0x1f, R13 ;  /* 0x0000001fff007819 */ /* 0x001fe2000001140d */
[----:B------:R-:W-:-:S10]  /*12250*/  IMAD.SHL.U32 R19, R13, 0x4, RZ ;  /* 0x000000040d137824 */ /* 0x000fd400078e00ff */
[C---:B------:R-:W-:Y:S01]  /*12260*/  @P0 LEA R4, P1, R13.reuse, UR4, 0x2 ;  /* 0x000000040d040c11 */ /* 0x040fe2000f8210ff */
[----:B------:R-:W-:Y:S01]  /*12270*/  STL [R1+0x14], R13 ;  /* 0x0000140d01007387 */ /* 0x000fe20000100800 */
[C-C-:B------:R-:W-:Y:S02]  /*12280*/  SHF.L.U64.HI R22, R13.reuse, 0x2, R0.reuse ;  /* 0x000000020d167819 */ /* 0x140fe40000010200 */
[----:B--2---:R-:W-:Y:S01]  /*12290*/  @P0 LEA.HI.X R5, R13, UR5, R0, 0x2, P1 ;  /* 0x000000050d050c11 */ /* 0x004fe200088f1400 */
[----:B------:R-:W-:Y:S01]  /*122a0*/  ULDC.64 UR4, c[0x0][0xa08] ;  /* 0x0002820000047ab9 */ /* 0x000fe20000000a00 */
[----:B------:R-:W-:Y:S01]  /*122b0*/  ISETP.NE.U32.AND P1, PT, RZ, UR6, PT ;  /* 0x00000006ff007c0c */ /* 0x000fe2000bf25070 */
[----:B------:R0:W-:Y:S01]  /*122c0*/  STL [R1+0x2c], R0 ;  /* 0x00002c0001007387 */ /* 0x0001e20000100800 */
[----:B------:R-:W-:-:S03]  /*122d0*/  IADD3 R2, P2, R19, UR6, RZ ;  /* 0x0000000613027c10 */ /* 0x000fc6000ff5e0ff */
[----:B------:R1:W5:Y:S01]  /*122e0*/  @P0 LDG.E R9, desc[UR56][R4.64] ;  /* 0x0000003804090981 */ /* 0x000362000c1e1900 */
[----:B------:R-:W-:Y:S01]  /*122f0*/  ISETP.NE.AND.EX P0, PT, RZ, UR7, PT, P1 ;  /* 0x00000007ff007c0c */ /* 0x000fe2000bf05310 */
[----:B------:R-:W-:Y:S01]  /*12300*/  IMAD.MOV.U32 R12, RZ, RZ, RZ ;  /* 0x000000ffff0c7224 */ /* 0x000fe200078e00ff */
[C---:B------:R-:W-:Y:S01]  /*12310*/  IADD3.X R3, R22.reuse, UR7, RZ, P2, !PT ;  /* 0x0000000716037c10 */ /* 0x040fe200097fe4ff */
[----:B------:R-:W-:Y:S01]  /*12320*/  ULDC.64 UR6, c[0x0][0xa10] ;  /* 0x0002840000067ab9 */ /* 0x000fe20000000a00 */
[----:B------:R-:W-:Y:S01]  /*12330*/  ISETP.NE.U32.AND P1, PT, RZ, UR4, PT ;  /* 0x00000004ff007c0c */ /* 0x000fe2000bf25070 */
[----:B0-----:R-:W-:Y:S01]  /*12340*/  IMAD.MOV.U32 R0, RZ, RZ, RZ ;  /* 0x000000ffff007224 */ /* 0x001fe200078e00ff */
[C---:B------:R-:W-:Y:S02]  /*12350*/  IADD3 R6, P3, R19.reuse, UR4, RZ ;  /* 0x0000000413067c10 */ /* 0x040fe4000ff7e0ff */
[----:B------:R-:W-:Y:S02]  /*12360*/  ISETP.NE.AND.EX P1, PT, RZ, UR5, PT, P1 ;  /* 0x00000005ff007c0c */ /* 0x000fe4000bf25310 */
[----:B------:R-:W-:Y:S01]  /*12370*/  IADD3.X R7, R22, UR5, RZ, P3, !PT ;  /* 0x0000000516077c10 */ /* 0x000fe20009ffe4ff */
[----:B------:R-:W-:Y:S01]  /*12380*/  ULDC.64 UR4, c[0x0][0xa18] ;  /* 0x0002860000047ab9 */ /* 0x000fe20000000a00 */
[----:B-1----:R-:W-:Y:S01]  /*12390*/  IADD3 R4, P4, R19, UR6, RZ ;  /* 0x0000000613047c10 */ /* 0x002fe2000ff9e0ff */
[----:B------:R-:W2:Y:S01]  /*123a0*/  @P0 LDG.E R8, desc[UR56][R2.64] ;  /* 0x0000003802080981 */ /* 0x000ea2000c1e1900 */
[----:B------:R-:W-:-:S02]  /*123b0*/  ISETP.NE.U32.AND P3, PT, RZ, UR4, PT ;  /* 0x00000004ff007c0c */ /* 0x000fc4000bf65070 */
[----:B------:R-:W-:Y:S02]  /*123c0*/  IADD3.X R5, R22, UR7, RZ, P4, !PT ;  /* 0x0000000716057c10 */ /* 0x000fe4000a7fe4ff */
[----:B------:R-:W-:Y:S02]  /*123d0*/  ISETP.NE.AND.EX P3, PT, RZ, UR5, PT, P3 ;  /* 0x00000005ff007c0c */ /* 0x000fe4000bf65330 */
[----:B------:R-:W-:Y:S01]  /*123e0*/  ISETP.NE.U32.AND P2, PT, RZ, UR6, PT ;  /* 0x00000006ff007c0c */ /* 0x000fe2000bf45070 */
[----:B------:R-:W5:Y:S03]  /*123f0*/  @P1 LDG.E R12, desc[UR56][R6.64] ;  /* 0x00000038060c1981 */ /* 0x000f66000c1e1900 */
[----:B------:R-:W-:-:S07]  /*12400*/  ISETP.NE.AND.EX P2, PT, RZ, UR7, PT, P2 ;  /* 0x00000007ff007c0c */ /* 0x000fce000bf45320 */
[----:B------:R-:W-:Y:S01]  /*12410*/  @P3 IADD3 R10, P4, R19, UR4, RZ ;  /* 0x00000004130a3c10 */ /* 0x000fe2000ff9e0ff */
[----:B------:R-:W-:-:S03]  /*12420*/  ULDC UR4, c[0x0][0x288] ;  /* 0x0000a20000047ab9 */ /* 0x000fc60000000800 */
[----:B------:R-:W-:Y:S02]  /*12430*/  @P3 IADD3.X R11, R22, UR5, RZ, P4, !PT ;  /* 0x00000005160b3c10 */ /* 0x000fe4000a7fe4ff */
[----:B------:R-:W5:Y:S04]  /*12440*/  @P2 LDG.E R0, desc[UR56][R4.64] ;  /* 0x0000003804002981 */ /* 0x000f68000c1e1900 */
[----:B--2---:R0:W-:Y:S02]  /*12450*/  STL [R1+0x20], R8 ;  /* 0x0000200801007387 */ /* 0x0041e40000100800 */
[----:B0-----:R-:W-:Y:S01]  /*12460*/  IMAD.U32 R8, RZ, RZ, UR4 ;  /* 0x00000004ff087e24 */ /* 0x001fe2000f8e00ff */
[----:B------:R-:W-:-:S05]  /*12470*/  ULDC.64 UR4, c[0x0][0x418] ;  /* 0x0001060000047ab9 */ /* 0x000fca0000000a00 */
[----:B------:R0:W2:Y:S01]  /*12480*/  @P3 LDG.E R8, desc[UR56][R10.64] ;  /* 0x000000380a083981 */ /* 0x0000a2000c1e1900 */
[----:B------:R-:W-:-:S03]  /*12490*/  UISETP.NE.U32.AND UP0, UPT, UR4, URZ, UPT ;  /* 0x0000003f0400728c */ /* 0x000fc6000bf05070 */
[----:B------:R-:W-:Y:S01]  /*124a0*/  ULDC UR4, c[0x0][0x424] ;  /* 0x0001090000047ab9 */ /* 0x000fe20000000800 */
[----:B------:R-:W-:-:S03]  /*124b0*/  UISETP.NE.AND.EX UP0, UPT, UR5, URZ, UPT, UP0 ;  /* 0x0000003f0500728c */ /* 0x000fc6000bf05300 */
[----:B------:R-:W-:Y:S01]  /*124c0*/  ULDC UR5, c[0x0][0x2f0] ;  /* 0x0000bc0000057ab9 */ /* 0x000fe20000000800 */
[----:B------:R-:W-:-:S04]  /*124d0*/  USEL UR4, UR4, 0x1, UP0 ;  /* 0x0000000104047887 */ /* 0x000fc80008000000 */
[----:B------:R-:W-:-:S03]  /*124e0*/  UIMAD UR4, UR4, UR5, URZ ;  /* 0x00000005040472a4 */ /* 0x000fc6000f8e023f */
[----:B------:R-:W-:-:S03]  /*124f0*/  ULDC UR5, c[0x0][0x348] ;  /* 0x0000d20000057ab9 */ /* 0x000fc60000000800 */
[----:B0-----:R-:W-:Y:S01]  /*12500*/  MOV R10, UR4 ;  /* 0x00000004000a7c02 */ /* 0x001fe20008000f00 */
[----:B--2---:R0:W-:Y:S02]  /*12510*/  STL [R1+0x3c], R8 ;  /* 0x00003c0801007387 */ /* 0x0041e40000100800 */
[----:B0-----:R-:W-:Y:S01]  /*12520*/  IMAD.U32 R8, RZ, RZ, UR5 ;  /* 0x00000005ff087e24 */ /* 0x001fe2000f8e00ff */
[----:B---3--:R-:W-:Y:S06]  /*12530*/  @P3 BRA `(.L_x_539) ;  /* 0x0000000000143947 */ /* 0x008fec0003800000 */
[----:B------:R-:W-:Y:S05]  /*12540*/  @!P0 BRA `(.L_x_539) ;  /* 0x0000000000108947 */ /* 0x000fea0003800000 */
[----:B------:R-:W2:Y:S04]  /*12550*/  LDG.E R11, desc[UR56][R2.64] ;  /* 0x00000038020b7981 */ /* 0x000ea8000c1e1900 */
[----:B------:R-:W2:Y:S02]  /*12560*/  LDG.E R2, desc[UR56][R2.64+0x4] ;  /* 0x0000043802027981 */ /* 0x000ea4000c1e1900 */
[----:B--2---:R-:W-:-:S05]  /*12570*/  IMAD.IADD R2, R2, 0x1, -R11 ;  /* 0x0000000102027824 */ /* 0x004fca00078e0a0b */
[----:B------:R0:W-:Y:S02]  /*12580*/  STL [R1+0x3c], R2 ;  /* 0x00003c0201007387 */ /* 0x0001e40000100800 */
.L_x_539:
[----:B------:R-:W-:Y:S01]  /*12590*/  ULDC.64 UR4, c[0x0][0xa20] ;  /* 0x0002880000047ab9 */ /* 0x000fe20000000a00 */
[C---:B------:R-:W-:Y:S01]  /*125a0*/  LOP3.LUT R11, R26.reuse, 0xff000000, RZ, 0xc0, !PT ;  /* 0xff0000001a0b7812 */ /* 0x040fe200078ec0ff */
[----:B------:R-:W-:Y:S01]  /*125b0*/  IMAD.MOV.U32 R23, RZ, RZ, R13 ;  /* 0x000000ffff177224 */ /* 0x000fe200078e000d */
[----:B------:R-:W-:Y:S02]  /*125c0*/  ISETP.NE.U32.AND P0, PT, RZ, UR4, PT ;  /* 0x00000004ff007c0c */ /* 0x000fe4000bf05070 */
[----:B------:R-:W-:Y:S02]  /*125d0*/  SHF.R.U32.HI R11, RZ, 0x8, R11 ;  /* 0x00000008ff0b7819 */ /* 0x000fe4000001160b */
[----:B------:R-:W-:Y:S02]  /*125e0*/  ISETP.NE.AND.EX P0, PT, RZ, UR5, PT, P0 ;  /* 0x00000005ff007c0c */ /* 0x000fe4000bf05300 */
[C---:B0-----:R-:W-:Y:S02]  /*125f0*/  LOP3.LUT R2, R26.reuse, 0xff0000, RZ, 0xc0, !PT ;  /* 0x00ff00001a027812 */ /* 0x041fe400078ec0ff */
        /* <DEDUP_REMOVED lines=8> */
.L_x_540:
[----:B------:R-:W-:Y:S05]  /*12680*/  @!P1 BRA `(.L_x_541) ;  /* 0x00000000000c9947 */ /* 0x000fea0003800000 */
[----:B------:R-:W2:Y:S04]  /*12690*/  LDG.E R10, desc[UR56][R6.64] ;  /* 0x00000038060a7981 */ /* 0x000ea8000c1e1900 */
[----:B------:R-:W2:Y:S02]  /*126a0*/  LDG.E R6, desc[UR56][R6.64+0x4] ;  /* 0x0000043806067981 */ /* 0x000ea4000c1e1900 */
[----:B--2---:R-:W-:-:S07]  /*126b0*/  IMAD.IADD R10, R6, 0x1, -R10 ;  /* 0x00000001060a7824 */ /* 0x004fce00078e0a0a */
.L_x_541:
[----:B0-----:R-:W2:Y:S01]  /*126c0*/  @P2 LDG.E R2, desc[UR56][R4.64] ;  /* 0x0000003804022981 */ /* 0x001ea2000c1e1900 */
[----:B-----5:R-:W-:-:S03]  /*126d0*/  IMAD.IADD R10, R10, 0x1, -R9 ;  /* 0x000000010a0a7824 */ /* 0x020fc600078e0a09 */
[----:B------:R-:W2:Y:S01]  /*126e0*/  @P2 LDG.E R4, desc[UR56][R4.64+0x4] ;  /* 0x0000043804042981 */ /* 0x000ea2000c1e1900 */
[----:B------:R-:W-:Y:S01]  /*126f0*/  LOP3.LUT R13, R11, 0xff, RZ, 0xc0, !PT ;  /* 0x000000ff0b0d7812 */ /* 0x000fe200078ec0ff */
[----:B------:R-:W-:Y:S01]  /*12700*/  BSSY B0, `(.L_x_542) ;  /* 0x000002b000007945 */ /* 0x000fe20003800000 */
[----:B--2---:R-:W-:-:S04]  /*12710*/  @P2 IMAD.IADD R8, R4, 0x1, -R2 ;  /* 0x0000000104082824 */ /* 0x004fc800078e0a02 */
[----:B------:R-:W-:-:S04]  /*12720*/  IMAD.IADD R2, R10, 0x1, R8 ;  /* 0x000000010a027824 */ /* 0x000fc800078e0208 */
[----:B------:R-:W-:-:S04]  /*12730*/  VIADD R3, R2, 0xbf ;  /* 0x000000bf02037836 */ /* 0x000fc80000000000 */
[----:B------:R-:W-:Y:S01]  /*12740*/  IMAD.HI R3, R3, 0x2aaaaaab, RZ ;  /* 0x2aaaaaab03037827 */ /* 0x000fe200078e02ff */
[----:B------:R-:W-:-:S04]  /*12750*/  ISETP.GE.AND P1, PT, R2, 0x1, PT ;  /* 0x000000010200780c */ /* 0x000fc80003f26270 */
[----:B------:R-:W-:-:S04]  /*12760*/  SHF.R.U32.HI R2, RZ, 0x1f, R3 ;  /* 0x0000001fff027819 */ /* 0x000fc80000011603 */
[----:B------:R-:W-:-:S05]  /*12770*/  LEA.HI.SX32 R12, R3, R2, 0x1b ;  /* 0x00000002030c7211 */ /* 0x000fca00078fdaff */
[----:B------:R0:W-:Y:S04]  /*12780*/  STL [R1+0x1c], R12 ;  /* 0x00001c0c01007387 */ /* 0x0001e80000100800 */
[----:B------:R0:W-:Y:S01]  /*12790*/  STL [R1+0x40], R13 ;  /* 0x0000400d01007387 */ /* 0x0001e20000100800 */
[----:B------:R-:W-:Y:S01]  /*127a0*/  SHF.R.U32.HI R4, RZ, 0x10, R11 ;  /* 0x00000010ff047819 */ /* 0x000fe2000001160b */
[----:B------:R-:W-:Y:S01]  /*127b0*/  IMAD.MOV.U32 R3, RZ, RZ, RZ ;  /* 0x000000ffff037224 */ /* 0x000fe200078e00ff */
[----:B------:R-:W-:Y:S06]  /*127c0*/  @!P1 BRA `(.L_x_543) ;  /* 0x0000000000789947 */ /* 0x000fec0003800000 */
[----:B------:R-:W-:Y:S01]  /*127d0*/  ISETP.NE.AND P0, PT, R4, RZ, PT ;  /* 0x000000ff0400720c */ /* 0x000fe20003f05270 */
[----:B------:R-:W-:-:S03]  /*127e0*/  ULDC UR4, c[0x0][0x9f0] ;  /* 0x00027c0000047ab9 */ /* 0x000fc60000000800 */
[----:B------:R-:W-:-:S04]  /*127f0*/  SEL R5, R4, UR4, P0 ;  /* 0x0000000404057c07 */ /* 0x000fc80008000000 */
[----:B------:R-:W-:Y:S02]  /*12800*/  IABS R6, R5 ;  /* 0x0000000500067213 */ /* 0x000fe40000000000 */
[----:B------:R-:W-:Y:S02]  /*12810*/  IADD3 R7, R5, -0x1, R12 ;  /* 0xffffffff05077810 */ /* 0x000fe40007ffe00c */
[----:B------:R-:W1:Y:S08]  /*12820*/  I2F.RP R2, R6 ;  /* 0x0000000600027306 */ /* 0x000e700000209400 */
[----:B-1----:R-:W1:Y:S02]  /*12830*/  MUFU.RCP R2, R2 ;  /* 0x0000000200027308 */ /* 0x002e640000001000 */
[----:B-1----:R-:W-:-:S06]  /*12840*/  VIADD R2, R2, 0xffffffe ;  /* 0x0ffffffe02027836 */ /* 0x002fcc0000000000 */
[----:B------:R1:W2:Y:S02]  /*12850*/  F2I.FTZ.U32.TRUNC.NTZ R3, R2 ;  /* 0x0000000200037305 */ /* 0x0002a4000021f000 */
[----:B-1----:R-:W-:-:S04]  /*12860*/  LOP3.LUT R2, R7, R5, RZ, 0x3c, !PT ;  /* 0x0000000507027212 */ /* 0x002fc800078e3cff */
[----:B------:R-:W-:Y:S01]  /*12870*/  ISETP.GE.AND P4, PT, R2, RZ, PT ;  /* 0x000000ff0200720c */ /* 0x000fe20003f86270 */
[----:B--2---:R-:W-:-:S04]  /*12880*/  IMAD.MOV R2, RZ, RZ, -R3 ;  /* 0x000000ffff027224 */ /* 0x004fc800078e0a03 */
[----:B------:R-:W-:Y:S02]  /*12890*/  IMAD R9, R2, R6, RZ ;  /* 0x0000000602097224 */ /* 0x000fe400078e02ff */
[----:B------:R-:W-:-:S04]  /*128a0*/  IMAD.MOV.U32 R2, RZ, RZ, RZ ;  /* 0x000000ffff027224 */ /* 0x000fc800078e00ff */
[----:B------:R-:W-:Y:S01]  /*128b0*/  IMAD.HI.U32 R9, R3, R9, R2 ;  /* 0x0000000903097227 */ /* 0x000fe200078e0002 */
[----:B------:R-:W-:Y:S02]  /*128c0*/  IABS R2, R5 ;  /* 0x0000000500027213 */ /* 0x000fe40000000000 */
[----:B------:R-:W-:-:S03]  /*128d0*/  IABS R3, R7 ;  /* 0x0000000700037213 */ /* 0x000fc60000000000 */
[----:B------:R-:W-:-:S04]  /*128e0*/  IMAD.MOV R2, RZ, RZ, -R2 ;  /* 0x000000ffff027224 */ /* 0x000fc800078e0a02 */
        /* <DEDUP_REMOVED lines=12> */
.L_x_543:
[----:B------:R-:W-:Y:S05]  /*129b0*/  BSYNC B0 ;  /* 0x0000000000007941 */ /* 0x000fea0003800000 */
.L_x_542:
[-C--:B------:R-:W-:Y:S01]  /*129c0*/  IMAD R2, R13, R3.reuse, RZ ;  /* 0x000000030d027224 */ /* 0x080fe200078e02ff */
[----:B------:R-:W-:Y:S04]  /*129d0*/  BSSY B0, `(.L_x_544) ;  /* 0x00000db000007945 */ /* 0x000fe80003800000 */
[C---:B------:R-:W-:Y:S01]  /*129e0*/  VIADDMNMX R3, R2.reuse, R3, R12, PT ;  /* 0x0000000302037246 */ /* 0x040fe2000380010c */
[----:B------:R-:W-:-:S04]  /*129f0*/  IMAD R2, R2, 0xc0, -R10 ;  /* 0x000000c002027824 */ /* 0x000fc800078e0a0a */
[----:B------:R-:W-:Y:S01]  /*12a00*/  IMAD R3, R3, 0xc0, -R10 ;  /* 0x000000c003037824 */ /* 0x000fe200078e0a0a */
[----:B------:R-:W-:-:S04]  /*12a10*/  VIMNMX R2, RZ, R2, !PT ;  /* 0x00000002ff027248 */ /* 0x000fc80007fe0100 */
[----:B------:R-:W-:-:S04]  /*12a20*/  VIMNMX R3, R3, R8, PT ;  /* 0x0000000803037248 */ /* 0x000fc80003fe0100 */
[----:B------:R-:W-:-:S13]  /*12a30*/  ISETP.GT.AND P0, PT, R3, R2, PT ;  /* 0x000000020300720c */ /* 0x000fda0003f04270 */
[----:B------:R-:W-:Y:S02]  /*12a40*/  @P0 VIADD R5, R3, 0xbf ;  /* 0x000000bf03050836 */ /* 0x000fe40000000000 */
[----:B------:R-:W-:-:S04]  /*12a50*/  IMAD.WIDE.U32 R2, R2, -0x55555555, RZ ;  /* 0xaaaaaaab02027825 */ /* 0x000fc800078e00ff */
[----:B------:R-:W-:Y:S01]  /*12a60*/  @P0 IMAD.HI R2, R5, 0x2aaaaaab, RZ ;  /* 0x2aaaaaab05020827 */ /* 0x000fe200078e02ff */
[----:B------:R-:W-:-:S04]  /*12a70*/  SHF.R.U32.HI R3, RZ, 0x7, R3 ;  /* 0x00000007ff037819 */ /* 0x000fc80000011603 */
[----:B------:R-:W-:Y:S01]  /*12a80*/  @P0 SHF.R.U32.HI R6, RZ, 0x1f, R2 ;  /* 0x0000001fff060819 */ /* 0x000fe20000011602 */
[----:B------:R-:W-:-:S03]  /*12a90*/  IMAD.MOV.U32 R5, RZ, RZ, R3 ;  /* 0x000000ffff057224 */ /* 0x000fc600078e0003 */
[----:B------:R-:W-:Y:S02]  /*12aa0*/  @P0 LEA.HI.SX32 R5, R2, R6, 0x1b ;  /* 0x0000000602050211 */ /* 0x000fe400078fdaff */
[----:B------:R-:W-:Y:S02]  /*12ab0*/  PLOP3.LUT P0, PT, PT, PT, PT, 0x80, 0x0 ;  /* 0x000000000000781c */ /* 0x000fe40003f0f070 */
[----:B------:R-:W-:-:S13]  /*12ac0*/  ISETP.GT.AND P3, PT, R5, R3, PT ;  /* 0x000000030500720c */ /* 0x000fda0003f64270 */
[----:B------:R-:W-:Y:S05]  /*12ad0*/  @!P3 BRA `(.L_x_545) ;  /* 0x0000000c0028b947 */ /* 0x000fea0003800000 */
[----:B------:R-:W-:Y:S01]  /*12ae0*/  UMOV UR4, 0xffffffff ;  /* 0xffffffff00047882 */ /* 0x000fe20000000000 */
[----:B------:R-:W-:Y:S02]  /*12af0*/  SEL R2, R23, RZ, !P2 ;  /* 0x000000ff17027207 */ /* 0x000fe40005000000 */
[----:B------:R-:W-:Y:S05]  /*12b00*/  BRA.DIV UR4, `(.L_x_546) ;  /* 0x0000006604987947 */ /* 0x000fea000b800000 */
[----:B------:R-:W1:Y:S02]  /*12b10*/  S2R R6, SR_TID.X ;  /* 0x0000000000067919 */ /* 0x000e640000002100 */
[----:B-1----:R-:W-:-:S04]  /*12b20*/  SHF.R.U32.HI R6, RZ, 0x5, R6 ;  /* 0x00000005ff067819 */ /* 0x002fc80000011606 */
[----:B------:R-:W-:-:S05]  /*12b30*/  LOP3.LUT R6, R6, 0x3, RZ, 0xc0, !PT ;  /* 0x0000000306067812 */ /* 0x000fca00078ec0ff */
[----:B------:R1:W2:Y:S02]  /*12b40*/  SHFL.IDX PT, R14, R6, RZ, 0x1f ;  /* 0x00001fff060e7589 */ /* 0x0002a400000e0000 */
.L_x_721:
[----:B--2---:R-:W-:Y:S02]  /*12b50*/  ISETP.NE.AND P0, PT, R14, RZ, PT ;  /* 0x000000ff0e00720c */ /* 0x004fe40003f05270 */
[----:B------:R-:W-:-:S11]  /*12b60*/  PLOP3.LUT P6, PT, PT, PT, PT, 0x8, 0x0 ;  /* 0x000000000000781c */ /* 0x000fd60003fce170 */
[----:B------:R-:W-:Y:S05]  /*12b70*/  @P0 BRA `(.L_x_547) ;  /* 0x00000000000c0947 */ /* 0x000fea0003800000 */
[----:B------:R-:W-:-:S03]  /*12b80*/  UMOV UR4, 0xffffffff ;  /* 0xffffffff00047882 */ /* 0x000fc60000000000 */
[----:B------:R-:W-:Y:S05]  /*12b90*/  BRA.DIV UR4, `(.L_x_548) ;  /* 0x0000006604a87947 */ /* 0x000fea000b800000 */
[----:B------:R-:W-:-:S13]  /*12ba0*/  ELECT P6, URZ, PT ;  /* 0x00000000003f782f */ /* 0x000fda00038c0000 */
.L_x_547:
[----:B-1----:R-:W2:Y:S01]  /*12bb0*/  LDL R6, [R1+0x38] ;  /* 0x0000380001067983 */ /* 0x002ea20000100800 */
[----:B------:R-:W-:Y:S01]  /*12bc0*/  BSSY B1, `(.L_x_549) ;  /* 0x0000008000017945 */ /* 0x000fe20003800000 */
[----:B--2---:R-:W-:-:S05]  /*12bd0*/  VIADD R6, R6, 0x1 ;  /* 0x0000000106067836 */ /* 0x004fca0000000000 */
[----:B------:R-:W-:-:S04]  /*12be0*/  LEA.HI R7, R6, R6, RZ, 0x1 ;  /* 0x0000000606077211 */ /* 0x000fc800078f08ff */
[----:B------:R-:W-:-:S05]  /*12bf0*/  LOP3.LUT R7, R7, 0xfffffffe, RZ, 0xc0, !PT ;  /* 0xfffffffe07077812 */ /* 0x000fca00078ec0ff */
[----:B------:R-:W-:-:S05]  /*12c00*/  IMAD.IADD R6, R6, 0x1, -R7 ;  /* 0x0000000106067824 */ /* 0x000fca00078e0a07 */
[----:B------:R-:W-:-:S04]  /*12c10*/  SHF.L.U32 R6, R6, 0x1f, RZ ;  /* 0x0000001f06067819 */ /* 0x000fc800000006ff */
[----:B------:R-:W1:Y:S02]  /*12c20*/  SYNCS.PHASECHK.TRANS64.TRYWAIT P0, [R16+URZ+0x30820], R6 ;  /* 0x03082006100075a7 */ /* 0x000e64000800017f */
[----:B-1----:R-:W-:Y:S05]  /*12c30*/  @!P0 BRA `(.L_x_550) ;  /* 0x0000006400a08947 */ /* 0x002fea0003800000 */
.L_x_724:
[----:B------:R-:W-:Y:S05]  /*12c40*/  BSYNC B1 ;  /* 0x0000000000017941 */ /* 0x000fea0003800000 */
.L_x_549:
[----:B------:R-:W-:Y:S04]  /*12c50*/  BSSY B1, `(.L_x_551) ;  /* 0x000004e000017945 */ /* 0x000fe80003800000 */
[----:B------:R-:W-:Y:S05]  /*12c60*/  @!P6 BRA `(.L_x_552) ;  /* 0x000000040030e947 */ /* 0x000fea0003800000 */
[----:B------:R-:W1:Y:S01]  /*12c70*/  LDL R9, [R1+0x4] ;  /* 0x0000040001097983 */ /* 0x000e620000100800 */
[----:B------:R-:W2:Y:S02]  /*12c80*/  S2R R7, SR_TID.X ;  /* 0x0000000000077919 */ /* 0x000ea40000002100 */
[----:B--2---:R-:W-:Y:S01]  /*12c90*/  LOP3.LUT R8, R7, 0x7f, RZ, 0xc0, !PT ;  /* 0x0000007f07087812 */ /* 0x004fe200078ec0ff */
[----:B------:R-:W-:Y:S01]  /*12ca0*/  IMAD R7, R29, 0x8, R16 ;  /* 0x000000081d077824 */ /* 0x000fe200078e0210 */
[----:B------:R-:W-:Y:S02]  /*12cb0*/  BSSY B2, `(.L_x_553) ;  /* 0x0000005000027945 */ /* 0x000fe40003800000 */
[----:B------:R-:W-:Y:S02]  /*12cc0*/  ISETP.NE.AND P2, PT, R8, RZ, PT ;  /* 0x000000ff0800720c */ /* 0x000fe40003f45270 */
[----:B-1----:R-:W-:-:S04]  /*12cd0*/  SHF.L.U32 R6, R9, 0x1f, RZ ;  /* 0x0000001f09067819 */ /* 0x002fc800000006ff */
[----:B------:R-:W1:Y:S02]  /*12ce0*/  SYNCS.PHASECHK.TRANS64.TRYWAIT P0, [R7+URZ+0x308a0], R6 ;  /* 0x0308a006070075a7 */ /* 0x000e64000800017f */
[----:B-1----:R-:W-:Y:S05]  /*12cf0*/  @!P0 BRA `(.L_x_554) ;  /* 0x0000006400848947 */ /* 0x002fea0003800000 */
.L_x_725:
[----:B------:R-:W-:Y:S05]  /*12d00*/  BSYNC B2 ;  /* 0x0000000000027941 */ /* 0x000fea0003800000 */
.L_x_553:
[----:B------:R-:W-:Y:S04]  /*12d10*/  BSSY B2, `(.L_x_555) ;  /* 0x0000009000027945 */ /* 0x000fe80003800000 */
[----:B------:R-:W-:Y:S05]  /*12d20*/  @P2 BRA `(.L_x_556) ;  /* 0x00000000001c2947 */ /* 0x000fea0003800000 */
[----:B------:R-:W2:Y:S02]  /*12d30*/  S2R R8, SR_TID.X ;  /* 0x0000000000087919 */ /* 0x000ea40000002100 */
[----:B--2---:R-:W-:Y:S01]  /*12d40*/  LOP3.LUT R9, R8, 0x1f, RZ, 0xc0, !PT ;  /* 0x0000001f08097812 */ /* 0x004fe200078ec0ff */
[----:B------:R-:W-:-:S03]  /*12d50*/  IMAD.MOV.U32 R8, RZ, RZ, 0x6000 ;  /* 0x00006000ff087424 */ /* 0x000fc600078e00ff */
[----:B------:R-:W-:Y:S01]  /*12d60*/  ISETP.NE.AND P0, PT, R9, RZ, PT ;  /* 0x000000ff0900720c */ /* 0x000fe20003f05270 */
[----:B------:R2:W-:-:S12]  /*12d70*/  SYNCS.ARRIVE.TRANS64 RZ, [R7+URZ+0x30890], R8 ;  /* 0x0308900807ff79a7 */ /* 0x0005d8000800003f */
[----:B--2---:R-:W-:Y:S05]  /*12d80*/  @!P0 BRA `(.L_x_556) ;  /* 0x0000000000048947 */ /* 0x004fea0003800000 */
[----:B------:R-:W-:Y:S01]  /*12d90*/  BPT.TRAP 0x1 ;  /* 0x000000040000795c */ /* 0x000fe20000300000 */
.L_x_556:
[----:B------:R-:W-:Y:S05]  /*12da0*/  BSYNC B2 ;  /* 0x0000000000027941 */ /* 0x000fea0003800000 */
.L_x_555:
[----:B0-----:R-:W-:Y:S01]  /*12db0*/  IMAD.MOV.U32 R12, RZ, RZ, RZ ;  /* 0x000000ffff0c7224 */ /* 0x001fe200078e00ff */
[----:B------:R-:W-:Y:S01]  /*12dc0*/  UIADD3 UR4, UP0, UR38, 0x570, URZ ;  /* 0x0000057026047890 */ /* 0x000fe2000ff1e03f */
[----:B------:R-:W-:Y:S01]  /*12dd0*/  IMAD R8, R5, 0xc0, R0 ;  /* 0x000000c005087824 */ /* 0x000fe200078e0200 */
[----:B------:R-:W-:Y:S01]  /*12de0*/  PLOP3.LUT P0, PT, PT, PT, PT, 0x80, 0x0 ;  /* 0x000000000000781c */ /* 0x000fe20003f0f070 */
[----:B------:R-:W-:Y:S01]  /*12df0*/  IMAD R11, R29, 0x6000, R16 ;  /* 0x000060001d0b7824 */ /* 0x000fe200078e0210 */
[----:B------:R-:W-:Y:S01]  /*12e00*/  R2UR UR10, R12 ;  /* 0x000000000c0a72ca */ /* 0x000fe200000e0000 */
[----:B------:R-:W-:Y:S01]  /*12e10*/  VIADD R8, R8, 0xffffff40 ;  /* 0xffffff4008087836 */ /* 0x000fe20000000000 */
[----:B------:R-:W-:Y:S01]  /*12e20*/  UIADD3.X UR5, URZ, UR39, URZ, UP0, !UPT ;  /* 0x000000273f057290 */ /* 0x000fe200087fe43f */
[----:B------:R-:W-:Y:S01]  /*12e30*/  VIADD R9, R7, 0x30890 ;  /* 0x0003089007097836 */ /* 0x000fe20000000000 */
[----:B------:R-:W-:Y:S01]  /*12e40*/  UMOV UR6, 0x0 ;  /* 0x0000000000067882 */ /* 0x000fe20000000000 */
[----:B------:R-:W-:Y:S01]  /*12e50*/  VIADD R10, R11, 0x12400 ;  /* 0x000124000b0a7836 */ /* 0x000fe20000000000 */
[----:B------:R-:W-:-:S09]  /*12e60*/  UMOV UR7, 0x12f00000 ;  /* 0x12f0000000077882 */ /* 0x000fd20000000000 */
.L_x_557:
        /* <DEDUP_REMOVED lines=10> */
[----:B------:R-:W0:Y:S01]  /*12f10*/  SYNCS.PHASECHK.TRANS64.TRYWAIT P0, [R7+URZ+0x308c0], R6 ;  /* 0x0308c006070075a7 */ /* 0x000e22000800017f */
[----:B------:R-:W-:Y:S04]  /*12f20*/  BSSY B2, `(.L_x_558) ;  /* 0x0000002000027945 */ /* 0x000fe80003800000 */
[----:B0-----:R-:W-:Y:S05]  /*12f30*/  @!P0 BRA `(.L_x_559) ;  /* 0x0000006400088947 */ /* 0x001fea0003800000 */
.L_x_726:
[----:B------:R-:W-:Y:S05]  /*12f40*/  BSYNC B2 ;  /* 0x0000000000027941 */ /* 0x000fea0003800000 */
.L_x_558:
[----:B------:R-:W-:Y:S01]  /*12f50*/  BSSY B2, `(.L_x_560) ;  /* 0x000000b000027945 */ /* 0x000fe20003800000 */
[----:B------:R-:W-:Y:S02]  /*12f60*/  IMAD.MOV.U32 R14, RZ, RZ, 0x0 ;  /* 0x00000000ff0e7424 */ /* 0x000fe400078e00ff */
[----:B------:R-:W-:Y:S01]  /*12f70*/  IMAD.MOV.U32 R15, RZ, RZ, 0x12f00000 ;  /* 0x12f00000ff0f7424 */ /* 0x000fe200078e00ff */
[----:B------:R-:W-:Y:S06]  /*12f80*/  @P2 BRA `(.L_x_561) ;  /* 0x00000000001c2947 */ /* 0x000fec0003800000 */
[----:B------:R-:W2:Y:S01]  /*12f90*/  S2R R9, SR_TID.X ;  /* 0x0000000000097919 */ /* 0x000ea20000002100 */
[----:B01----:R-:W-:-:S04]  /*12fa0*/  IMAD.MOV.U32 R6, RZ, RZ, 0x6000 ;  /* 0x00006000ff067424 */ /* 0x003fc800078e00ff */
[----:B------:R3:W-:Y:S01]  /*12fb0*/  SYNCS.ARRIVE.TRANS64 RZ, [R7+URZ+0x308b0], R6 ;  /* 0x0308b00607ff79a7 */ /* 0x0007e2000800003f */
[----:B--2---:R-:W-:-:S04]  /*12fc0*/  LOP3.LUT R9, R9, 0x1f, RZ, 0xc0, !PT ;  /* 0x0000001f09097812 */ /* 0x004fc800078ec0ff */
[----:B------:R-:W-:-:S13]  /*12fd0*/  ISETP.NE.AND P0, PT, R9, RZ, PT ;  /* 0x000000ff0900720c */ /* 0x000fda0003f05270 */
[----:B---3--:R-:W-:Y:S05]  /*12fe0*/  @!P0 BRA `(.L_x_561) ;  /* 0x0000000000048947 */ /* 0x008fea0003800000 */
[----:B------:R-:W-:Y:S01]  /*12ff0*/  BPT.TRAP 0x1 ;  /* 0x000000040000795c */ /* 0x000fe20000300000 */
.L_x_561:
[----:B------:R-:W-:Y:S05]  /*13000*/  BSYNC B2 ;  /* 0x0000000000027941 */ /* 0x000fea0003800000 */
.L_x_560:
[----:B------:R-:W-:Y:S01]  /*13010*/  R2UR UR10, R12 ;  /* 0x000000000c0a72ca */ /* 0x000fe200000e0000 */
[----:B------:R-:W-:Y:S01]  /*13020*/  UIADD3 UR4, UP0, UR38, 0x670, URZ ;  /* 0x0000067026047890 */ /* 0x000fe2000ff1e03f */
[----:B------:R-:W-:Y:S01]  /*13030*/  R2UR UR6, R14 ;  /* 0x000000000e0672ca */ /* 0x000fe200000e0000 */
[----:B------:R-:W-:Y:S01]  /*13040*/  VIADD R11, R11, 0x400 ;  /* 0x000004000b0b7836 */ /* 0x000fe20000000000 */
[----:B------:R-:W-:Y:S01]  /*13050*/  R2UR UR7, R15 ;  /* 0x000000000f0772ca */ /* 0x000fe200000e0000 */
[----:B01----:R-:W-:Y:S01]  /*13060*/  VIADD R7, R7, 0x308b0 ;  /* 0x000308b007077836 */ /* 0x003fe20000000000 */
[----:B------:R-:W-:Y:S01]  /*13070*/  PLOP3.LUT P0, PT, PT, PT, PT, 0x80, 0x0 ;  /* 0x000000000000781c */ /* 0x000fe20003f0f070 */
[----:B------:R-:W-:-:S12]  /*13080*/  UIADD3.X UR5, URZ, UR39, URZ, UP0, !UPT ;  /* 0x000000273f057290 */ /* 0x000fd800087fe43f */
.L_x_562:
        /* <DEDUP_REMOVED lines=9> */
[----:B--2---:R-:W-:Y:S05]  /*13120*/  @P0 BRA.U.ANY `(.L_x_562) ;  /* 0xfffffffd00d80947 */ /* 0x004fea000393ffff */
.L_x_552:
[----:B------:R-:W-:Y:S05]  /*13130*/  BSYNC B1 ;  /* 0x0000000000017941 */ /* 0x000fea0003800000 */
.L_x_551:
[----:B------:R-:W2:Y:S01]  /*13140*/  LDL.LU R9, [R1+0x4] ;  /* 0x0000040001097983 */ /* 0x000ea20000300800 */
[----:B------:R-:W-:Y:S01]  /*13150*/  VIADD R29, R29, 0x1 ;  /* 0x000000011d1d7836 */ /* 0x000fe20000000000 */
[----:B------:R-:W-:Y:S01]  /*13160*/  PLOP3.LUT P0, PT, PT, PT, PT, 0x8, 0x0 ;  /* 0x000000000000781c */ /* 0x000fe20003f0e170 */
[----:B------:R-:W-:-:S03]  /*13170*/  VIADD R5, R5, 0xfffffffe ;  /* 0xfffffffe05057836 */ /* 0x000fc60000000000 */
[----:B------:R-:W-:Y:S02]  /*13180*/  ISETP.NE.AND P2, PT, R29, 0x2, PT ;  /* 0x000000021d00780c */ /* 0x000fe40003f45270 */
[----:B------:R-:W-:Y:S02]  /*13190*/  ISETP.GE.AND P3, PT, R5, R3, PT ;  /* 0x000000030500720c */ /* 0x000fe40003f66270 */
[----:B-1----:R-:W-:Y:S02]  /*131a0*/  SEL R6, RZ, 0x1, P2 ;  /* 0x00000001ff067807 */ /* 0x002fe40001000000 */
[----:B------:R-:W-:Y:S02]  /*131b0*/  SEL R29, R29, RZ, P2 ;  /* 0x000000ff1d1d7207 */ /* 0x000fe40001000000 */
[----:B--2---:R-:W-:-:S05]  /*131c0*/  LOP3.LUT R9, R9, R6, RZ, 0x3c, !PT ;  /* 0x0000000609097212 */ /* 0x004fca00078e3cff */
[----:B------:R1:W-:Y:S02]  /*131d0*/  STL [R1+0x4], R9 ;  /* 0x0000040901007387 */ /* 0x0003e40000100800 */
[----:B------:R-:W-:Y:S05]  /*131e0*/  @!P3 BRA `(.L_x_545) ;  /* 0x000000040064b947 */ /* 0x000fea0003800000 */
.L_x_575:
[----:B------:R-:W-:Y:S05]  /*131f0*/  YIELD ;  /* 0x0000000000007946 */ /* 0x000fea0003800000 */
[----:B------:R-:W-:Y:S04]  /*13200*/  BSSY B1, `(.L_x_563) ;  /* 0x000004d000017945 */ /* 0x000fe80003800000 */
[----:B--2---:R-:W-:Y:S05]  /*13210*/  @!P6 BRA `(.L_x_564) ;  /* 0x00000004002ce947 */ /* 0x004fea0003800000 */
[----:B------:R-:W2:Y:S01]  /*13220*/  LDL R7, [R1+0x4] ;  /* 0x0000040001077983 */ /* 0x000ea20000100800 */
[----:B------:R-:W3:Y:S02]  /*13230*/  S2R R6, SR_TID.X ;  /* 0x0000000000067919 */ /* 0x000ee40000002100 */
[----:B---3--:R-:W-:Y:S02]  /*13240*/  LOP3.LUT R8, R6, 0x7f, RZ, 0xc0, !PT ;  /* 0x0000007f06087812 */ /* 0x008fe400078ec0ff */
[----:B------:R-:W-:Y:S01]  /*13250*/  LEA R6, R29, R16, 0x3 ;  /* 0x000000101d067211 */ /* 0x000fe200078e18ff */
[----:B------:R-:W-:Y:S01]  /*13260*/  BSSY B2, `(.L_x_565) ;  /* 0x0000005000027945 */ /* 0x000fe20003800000 */
[----:B------:R-:W-:Y:S02]  /*13270*/  ISETP.NE.AND P3, PT, R8, RZ, PT ;  /* 0x000000ff0800720c */ /* 0x000fe40003f65270 */
[----:B--2---:R-:W-:-:S04]  /*13280*/  SHF.L.U32 R7, R7, 0x1f, RZ ;  /* 0x0000001f07077819 */ /* 0x004fc800000006ff */
[----:B------:R-:W2:Y:S02]  /*13290*/  SYNCS.PHASECHK.TRANS64.TRYWAIT P2, [R6+URZ+0x308a0], R7 ;  /* 0x0308a007060075a7 */ /* 0x000ea4000804017f */
[----:B--2---:R-:W-:Y:S05]  /*132a0*/  @!P2 BRA `(.L_x_566) ;  /* 0x000000600040a947 */ /* 0x004fea0003800000 */
.L_x_727:
[----:B------:R-:W-:Y:S05]  /*132b0*/  BSYNC B2 ;  /* 0x0000000000027941 */ /* 0x000fea0003800000 */
.L_x_565:
[----:B------:R-:W-:Y:S04]  /*132c0*/  BSSY B2, `(.L_x_567) ;  /* 0x0000009000027945 */ /* 0x000fe80003800000 */
[----:B------:R-:W-:Y:S05]  /*132d0*/  @P3 BRA `(.L_x_568) ;  /* 0x00000000001c3947 */ /* 0x000fea0003800000 */
[----:B------:R-:W1:Y:S02]  /*132e0*/  S2R R8, SR_TID.X ;  /* 0x0000000000087919 */ /* 0x000e640000002100 */
[----:B-1----:R-:W-:Y:S01]  /*132f0*/  LOP3.LUT R9, R8, 0x1f, RZ, 0xc0, !PT ;  /* 0x0000001f08097812 */ /* 0x002fe200078ec0ff */
[----:B------:R-:W-:-:S03]  /*13300*/  IMAD.MOV.U32 R8, RZ, RZ, 0x6000 ;  /* 0x00006000ff087424 */ /* 0x000fc600078e00ff */
[----:B------:R-:W-:Y:S01]  /*13310*/  ISETP.NE.AND P2, PT, R9, RZ, PT ;  /* 0x000000ff0900720c */ /* 0x000fe20003f45270 */
[----:B------:R3:W-:-:S12]  /*13320*/  SYNCS.ARRIVE.TRANS64 RZ, [R6+URZ+0x30890], R8 ;  /* 0x0308900806ff79a7 */ /* 0x0007d8000800003f */
[----:B---3--:R-:W-:Y:S05]  /*13330*/  @!P2 BRA `(.L_x_568) ;  /* 0x000000000004a947 */ /* 0x008fea0003800000 */
[----:B------:R-:W-:Y:S01]  /*13340*/  BPT.TRAP 0x1 ;  /* 0x000000040000795c */ /* 0x000fe20000300000 */
.L_x_568:
[----:B------:R-:W-:Y:S05]  /*13350*/  BSYNC B2 ;  /* 0x0000000000027941 */ /* 0x000fea0003800000 */
.L_x_567:
[----:B0-----:R-:W-:Y:S01]  /*13360*/  IMAD.MOV.U32 R12, RZ, RZ, RZ ;  /* 0x000000ffff0c7224 */ /* 0x001fe200078e00ff */
[----:B------:R-:W-:Y:S01]  /*13370*/  UIADD3 UR4, UP0, UR38, 0x570, URZ ;  /* 0x0000057026047890 */ /* 0x000fe2000ff1e03f */
[----:B------:R-:W-:Y:S01]  /*13380*/  IMAD R8, R29, 0x6000, R16 ;  /* 0x000060001d087824 */ /* 0x000fe200078e0210 */
[----:B------:R-:W-:Y:S01]  /*13390*/  PLOP3.LUT P2, PT, PT, PT, PT, 0x80, 0x0 ;  /* 0x000000000000781c */ /* 0x000fe20003f4f070 */
[----:B-1----:R-:W-:Y:S01]  /*133a0*/  IMAD R9, R5, 0xc0, R0 ;  /* 0x000000c005097824 */ /* 0x002fe200078e0200 */
[----:B------:R-:W-:Y:S01]  /*133b0*/  R2UR UR10, R12 ;  /* 0x000000000c0a72ca */ /* 0x000fe200000e0000 */
[----:B------:R-:W-:Y:S01]  /*133c0*/  VIADD R10, R6, 0x30890 ;  /* 0x00030890060a7836 */ /* 0x000fe20000000000 */
[----:B------:R-:W-:Y:S01]  /*133d0*/  UIADD3.X UR5, URZ, UR39, URZ, UP0, !UPT ;  /* 0x000000273f057290 */ /* 0x000fe200087fe43f */
[----:B------:R-:W-:Y:S01]  /*133e0*/  VIADD R11, R8, 0x12400 ;  /* 0x00012400080b7836 */ /* 0x000fe20000000000 */
[----:B------:R-:W-:Y:S01]  /*133f0*/  UMOV UR6, 0x0 ;  /* 0x0000000000067882 */ /* 0x000fe20000000000 */
[----:B------:R-:W-:-:S10]  /*13400*/  UMOV UR7, 0x12f00000 ;  /* 0x12f0000000077882 */ /* 0x000fd40000000000 */
.L_x_569:
        /* <DEDUP_REMOVED lines=13> */
.L_x_728:
[----:B------:R-:W-:Y:S05]  /*134e0*/  BSYNC B2 ;  /* 0x0000000000027941 */ /* 0x000fea0003800000 */
.L_x_570:
[----:B------:R-:W-:Y:S01]  /*134f0*/  BSSY B2, `(.L_x_572) ;  /* 0x000000b000027945 */ /* 0x000fe20003800000 */
[----:B------:R-:W-:Y:S02]  /*13500*/  IMAD.MOV.U32 R10, RZ, RZ, 0x0 ;  /* 0x00000000ff0a7424 */ /* 0x000fe400078e00ff */
[----:B------:R-:W-:Y:S01]  /*13510*/  IMAD.MOV.U32 R11, RZ, RZ, 0x12f00000 ;  /* 0x12f00000ff0b7424 */ /* 0x000fe200078e00ff */
[----:B------:R-:W-:Y:S06]  /*13520*/  @P3 BRA `(.L_x_573) ;  /* 0x00000000001c3947 */ /* 0x000fec0003800000 */
[----:B------:R-:W1:Y:S01]  /*13530*/  S2R R13, SR_TID.X ;  /* 0x00000000000d7919 */ /* 0x000e620000002100 */
[----:B0-2---:R-:W-:-:S04]  /*13540*/  IMAD.MOV.U32 R7, RZ, RZ, 0x6000 ;  /* 0x00006000ff077424 */ /* 0x005fc800078e00ff */
[----:B------:R3:W-:Y:S01]  /*13550*/  SYNCS.ARRIVE.TRANS64 RZ, [R6+URZ+0x308b0], R7 ;  /* 0x0308b00706ff79a7 */ /* 0x0007e2000800003f */
[----:B-1----:R-:W-:-:S04]  /*13560*/  LOP3.LUT R13, R13, 0x1f, RZ, 0xc0, !PT ;  /* 0x0000001f0d0d7812 */ /* 0x002fc800078ec0ff */
[----:B------:R-:W-:-:S13]  /*13570*/  ISETP.NE.AND P2, PT, R13, RZ, PT ;  /* 0x000000ff0d00720c */ /* 0x000fda0003f45270 */
[----:B---3--:R-:W-:Y:S05]  /*13580*/  @!P2 BRA `(.L_x_573) ;  /* 0x000000000004a947 */ /* 0x008fea0003800000 */
[----:B------:R-:W-:Y:S01]  /*13590*/  BPT.TRAP 0x1 ;  /* 0x000000040000795c */ /* 0x000fe20000300000 */
.L_x_573:
[----:B------:R-:W-:Y:S05]  /*135a0*/  BSYNC B2 ;  /* 0x0000000000027941 */ /* 0x000fea0003800000 */
.L_x_572:
[----:B------:R-:W-:Y:S01]  /*135b0*/  R2UR UR10, R12 ;  /* 0x000000000c0a72ca */ /* 0x000fe200000e0000 */
[----:B------:R-:W-:Y:S01]  /*135c0*/  UIADD3 UR4, UP0, UR38, 0x670, URZ ;  /* 0x0000067026047890 */ /* 0x000fe2000ff1e03f */
[----:B------:R-:W-:Y:S01]  /*135d0*/  R2UR UR6, R10 ;  /* 0x000000000a0672ca */ /* 0x000fe200000e0000 */
[----:B------:R-:W-:Y:S01]  /*135e0*/  VIADD R8, R8, 0x400 ;  /* 0x0000040008087836 */ /* 0x000fe20000000000 */
[----:B------:R-:W-:Y:S01]  /*135f0*/  R2UR UR7, R11 ;  /* 0x000000000b0772ca */ /* 0x000fe200000e0000 */
[----:B0-2---:R-:W-:Y:S01]  /*13600*/  VIADD R6, R6, 0x308b0 ;  /* 0x000308b006067836 */ /* 0x005fe20000000000 */
[----:B------:R-:W-:Y:S01]  /*13610*/  PLOP3.LUT P2, PT, PT, PT, PT, 0x80, 0x0 ;  /* 0x000000000000781c */ /* 0x000fe20003f4f070 */
[----:B------:R-:W-:-:S12]  /*13620*/  UIADD3.X UR5, URZ, UR39, URZ, UP0, !UPT ;  /* 0x000000273f057290 */ /* 0x000fd800087fe43f */
.L_x_574:
        /* <DEDUP_REMOVED lines=10> */
.L_x_564:
[----:B------:R-:W-:Y:S05]  /*136d0*/  BSYNC B1 ;  /* 0x0000000000017941 */ /* 0x000fea0003800000 */
.L_x_563:
[----:B------:R-:W2:Y:S01]  /*136e0*/  LDL.LU R7, [R1+0x4] ;  /* 0x0000040001077983 */ /* 0x000ea20000300800 */
[----:B------:R-:W-:Y:S01]  /*136f0*/  VIADD R29, R29, 0x1 ;  /* 0x000000011d1d7836 */ /* 0x000fe20000000000 */
[C---:B------:R-:W-:Y:S01]  /*13700*/  ISETP.GT.AND P3, PT, R5.reuse, R3, PT ;  /* 0x000000030500720c */ /* 0x040fe20003f64270 */
[----:B------:R-:W-:-:S03]  /*13710*/  VIADD R5, R5, 0xffffffff ;  /* 0xffffffff05057836 */ /* 0x000fc60000000000 */
[----:B------:R-:W-:-:S04]  /*13720*/  ISETP.NE.AND P2, PT, R29, 0x2, PT ;  /* 0x000000021d00780c */ /* 0x000fc80003f45270 */
[----:B------:R-:W-:Y:S02]  /*13730*/  SEL R6, RZ, 0x1, P2 ;  /* 0x00000001ff067807 */ /* 0x000fe40001000000 */
[----:B------:R-:W-:Y:S02]  /*13740*/  SEL R29, R29, RZ, P2 ;  /* 0x000000ff1d1d7207 */ /* 0x000fe40001000000 */
[----:B--2---:R-:W-:-:S05]  /*13750*/  LOP3.LUT R7, R7, R6, RZ, 0x3c, !PT ;  /* 0x0000000607077212 */ /* 0x004fca00078e3cff */
[----:B------:R2:W-:Y:S01]  /*13760*/  STL [R1+0x4], R7 ;  /* 0x0000040701007387 */ /* 0x0005e20000100800 */
[----:B------:R-:W-:Y:S05]  /*13770*/  @P3 BRA `(.L_x_575) ;  /* 0xfffffff8009c3947 */ /* 0x000fea000383ffff */
.L_x_545:
[----:B------:R-:W-:Y:S05]  /*13780*/  BSYNC B0 ;  /* 0x0000000000007941 */ /* 0x000fea0003800000 */
.L_x_544:
[----:B--2---:R2:W5:Y:S01]  /*13790*/  LDL R7, [R1+0x1c] ;  /* 0x00001c0001077983 */ /* 0x0045620000100800 */
[----:B------:R-:W-:Y:S05]  /*137a0*/  @!P0 WARPSYNC.ALL ;  /* 0x0000000000008948 */ /* 0x000fea0003800000 */
[----:B------:R2:W-:Y:S01]  /*137b0*/  STL [R1+0x28], RZ ;  /* 0x000028ff01007387 */ /* 0x0005e20000100800 */
[----:B------:R-:W-:Y:S01]  /*137c0*/  BSSY B0, `(.L_x_576) ;  /* 0x000001f000007945 */ /* 0x000fe20003800000 */
[----:B------:R-:W-:Y:S06]  /*137d0*/  @!P0 BAR.SYNC.DEFER_BLOCKING 0xc, 0x200 ;  /* 0x0308000000008b1d */ /* 0x000fec0000010000 */
[----:B--2---:R-:W-:Y:S05]  /*137e0*/  @!P1 BRA `(.L_x_577) ;  /* 0x0000000000709947 */ /* 0x004fea0003800000 */
[----:B------:R-:W-:-:S13]  /*137f0*/  ISETP.NE.AND P0, PT, R4, RZ, PT ;  /* 0x000000ff0400720c */ /* 0x000fda0003f05270 */
[----:B------:R-:W2:Y:S02]  /*13800*/  @!P0 LDC R4, c[0x0][0x9f0] ;  /* 0x00027c00ff048b82 */ /* 0x000ea40000000800 */
[-C--:B--2---:R-:W-:Y:S02]  /*13810*/  IABS R0, R4.reuse ;  /* 0x0000000400007213 */ /* 0x084fe40000000000 */
[----:B------:R-:W-:Y:S02]  /*13820*/  IABS R6, R4 ;  /* 0x0000000400067213 */ /* 0x000fe40000000000 */
[----:B------:R-:W2:Y:S03]  /*13830*/  I2F.RP R2, R0 ;  /* 0x0000000000027306 */ /* 0x000ea60000209400 */
[----:B------:R-:W-:-:S05]  /*13840*/  IMAD.MOV R6, RZ, RZ, -R6 ;  /* 0x000000ffff067224 */ /* 0x000fca00078e0a06 */
[----:B--2---:R-:W2:Y:S02]  /*13850*/  MUFU.RCP R2, R2 ;  /* 0x0000000200027308 */ /* 0x004ea40000001000 */
[----:B--2---:R-:W-:-:S06]  /*13860*/  VIADD R2, R2, 0xffffffe ;  /* 0x0ffffffe02027836 */ /* 0x004fcc0000000000 */
[----:B------:R-:W2:Y:S02]  /*13870*/  F2I.FTZ.U32.TRUNC.NTZ R3, R2 ;  /* 0x0000000200037305 */ /* 0x000ea4000021f000 */
[----:B--2---:R-:W-:-:S04]  /*13880*/  IMAD.MOV R2, RZ, RZ, -R3 ;  /* 0x000000ffff027224 */ /* 0x004fc800078e0a03 */
[----:B------:R-:W-:Y:S02]  /*13890*/  IMAD R5, R2, R0, RZ ;  /* 0x0000000002057224 */ /* 0x000fe400078e02ff */
[----:B------:R-:W-:-:S04]  /*138a0*/  IMAD.MOV.U32 R2, RZ, RZ, RZ ;  /* 0x000000ffff027224 */ /* 0x000fc800078e00ff */
[----:B------:R-:W-:Y:S01]  /*138b0*/  IMAD.HI.U32 R5, R3, R5, R2 ;  /* 0x0000000503057227 */ /* 0x000fe200078e0002 */
[----:B-----5:R-:W-:-:S04]  /*138c0*/  IADD3 R3, R7, -0x1, R4 ;  /* 0xffffffff07037810 */ /* 0x020fc80007ffe004 */
        /* <DEDUP_REMOVED lines=13> */
[----:B------:R2:W-:Y:S02]  /*139a0*/  STL [R1+0x28], R5 ;  /* 0x0000280501007387 */ /* 0x0005e40000100800 */
.L_x_577:
[----:B------:R-:W-:Y:S05]  /*139b0*/  BSYNC B0 ;  /* 0x0000000000007941 */ /* 0x000fea0003800000 */
.L_x_576:
[----:B------:R-:W3:Y:S04]  /*139c0*/  LDL R0, [R1+0x28] ;  /* 0x0000280001007983 */ /* 0x000ee80000100800 */
[----:B------:R-:W3:Y:S01]  /*139d0*/  LDL R2, [R1+0x40] ;  /* 0x0000400001027983 */ /* 0x000ee20000100800 */
[----:B------:R-:W-:Y:S01]  /*139e0*/  BSSY B7, `(.L_x_578) ;  /* 0x0000360000077945 */ /* 0x000fe20003800000 */
[----:B---3--:R-:W-:-:S05]  /*139f0*/  IMAD R2, R2, R0, RZ ;  /* 0x0000000002027224 */ /* 0x008fca00078e02ff */
[----:B-----5:R-:W-:Y:S01]  /*13a00*/  VIADDMNMX R0, R2, R0, R7, PT ;  /* 0x0000000002007246 */ /* 0x020fe20003800107 */
[----:B------:R3:W-:Y:S03]  /*13a10*/  STL [R1+0xc], R2 ;  /* 0x00000c0201007387 */ /* 0x0007e60000100800 */
[----:B------:R-:W-:Y:S01]  /*13a20*/  ISETP.GT.AND P0, PT, R0, R2, PT ;  /* 0x000000020000720c */ /* 0x000fe20003f04270 */
[----:B------:R3:W-:-:S12]  /*13a30*/  STL [R1+0x24], R0 ;  /* 0x0000240001007387 */ /* 0x0007d80000100800 */
[----:B---3--:R-:W-:Y:S05]  /*13a40*/  @P0 BRA `(.L_x_579) ;  /* 0x0000000000440947 */ /* 0x008fea0003800000 */
[----:B------:R-:W3:Y:S02]  /*13a50*/  S2R R0, SR_TID.X ;  /* 0x0000000000007919 */ /* 0x000ee40000002100 */
[----:B---3--:R-:W-:-:S04]  /*13a60*/  LOP3.LUT R0, R0, 0x7f, RZ, 0xc0, !PT ;  /* 0x0000007f00007812 */ /* 0x008fc800078ec0ff */
[----:B------:R-:W-:-:S13]  /*13a70*/  ISETP.NE.AND P0, PT, R0, RZ, PT ;  /* 0x000000ff0000720c */ /* 0x000fda0003f05270 */
[----:B------:R-:W-:Y:S05]  /*13a80*/  @P0 BRA `(.L_x_580) ;  /* 0x0000003400540947 */ /* 0x000fea0003800000 */
[----:B--2---:R-:W2:Y:S01]  /*13a90*/  S2R R5, SR_LANEID ;  /* 0x0000000000057919 */ /* 0x004ea20000000000 */
[----:B------:R-:W-:Y:S01]  /*13aa0*/  VOTEU.ANY UR4, UPT, PT ;  /* 0x0000000000047886 */ /* 0x000fe200038e0100 */
[----:B------:R-:W3:Y:S01]  /*13ab0*/  LDC.64 R2, c[0x0][0xc60] ;  /* 0x00031800ff027b82 */ /* 0x000ee20000000a00 */
[----:B------:R-:W2:Y:S02]  /*13ac0*/  FLO.U32 R0, UR4 ;  /* 0x0000000400007d00 */ /* 0x000ea400080e0000 */
[----:B--2---:R-:W-:-:S06]  /*13ad0*/  ISETP.EQ.U32.AND P0, PT, R0, R5, PT ;  /* 0x000000050000720c */ /* 0x004fcc0003f02070 */
[----:B------:R-:W3:Y:S07]  /*13ae0*/  POPC R5, UR4 ;  /* 0x0000000400057d09 */ /* 0x000eee0008000000 */
[----:B---3--:R-:W2:Y:S01]  /*13af0*/  @P0 ATOMG.E.ADD.STRONG.GPU PT, R3, desc[UR56][R2.64], R5 ;  /* 0x00000005020309a8 */ /* 0x008ea200081ee1f8 */
[----:B------:R-:W3:Y:S02]  /*13b00*/  S2R R4, SR_LTMASK ;  /* 0x0000000000047919 */ /* 0x000ee40000003900 */
[----:B---3--:R-:W-:-:S04]  /*13b10*/  LOP3.LUT R4, R4, UR4, RZ, 0xc0, !PT ;  /* 0x0000000404047c12 */ /* 0x008fc8000f8ec0ff */
[----:B------:R-:W3:Y:S01]  /*13b20*/  POPC R7, R4 ;  /* 0x0000000400077309 */ /* 0x000ee20000000000 */
[----:B--2---:R-:W3:Y:S02]  /*13b30*/  SHFL.IDX PT, R0, R3, R0, 0x1f ;  /* 0x00001f0003007589 */ /* 0x004ee400000e0000 */
[----:B---3--:R-:W-:Y:S01]  /*13b40*/  IADD3 R24, R0, UR36, R7 ;  /* 0x0000002400187c10 */ /* 0x008fe2000fffe007 */
[----:B------:R-:W-:Y:S06]  /*13b50*/  BRA `(.L_x_580) ;  /* 0x0000003400207947 */ /* 0x000fec0003800000 */
.L_x_579:
        /* <DEDUP_REMOVED lines=9> */
[----:B------:R-:W3:Y:S01]  /*13bf0*/  LDC.64 R2, c[0x4][R2] ;  /* 0x0100000002027b82 */ /* 0x000ee20000000a00 */
[----:B--2---:R-:W-:Y:S02]  /*13c00*/  IMAD.U32 R5, RZ, RZ, UR7 ;  /* 0x00000007ff057e24 */ /* 0x004fe4000f8e00ff */
[----:B------:R-:W-:Y:S02]  /*13c10*/  IMAD.U32 R6, RZ, RZ, UR8 ;  /* 0x00000008ff067e24 */ /* 0x000fe4000f8e00ff */
[----:B------:R-:W-:-:S02]  /*13c20*/  IMAD.U32 R7, RZ, RZ, UR9 ;  /* 0x00000009ff077e24 */ /* 0x000fc4000f8e00ff */
[----:B------:R-:W-:Y:S02]  /*13c30*/  IMAD.U32 R10, RZ, RZ, UR4 ;  /* 0x00000004ff0a7e24 */ /* 0x000fe4000f8e00ff */
[----:B------:R-:W-:Y:S02]  /*13c40*/  IMAD.U32 R11, RZ, RZ, UR5 ;  /* 0x00000005ff0b7e24 */ /* 0x000fe4000f8e00ff */
[----:B------:R-:W-:Y:S02]  /*13c50*/  IMAD.MOV.U32 R8, RZ, RZ, 0x70 ;  /* 0x00000070ff087424 */ /* 0x000fe400078e00ff */
[----:B0-----:R-:W-:Y:S02]  /*13c60*/  IMAD.MOV.U32 R12, RZ, RZ, 0x1 ;  /* 0x00000001ff0c7424 */ /* 0x001fe400078e00ff */
[----:B------:R-:W-:-:S07]  /*13c70*/  IMAD.MOV.U32 R13, RZ, RZ, RZ ;  /* 0x000000ffff0d7224 */ /* 0x000fce00078e00ff */
[----:B------:R-:W-:-:S07]  /*13c80*/  LEPC R20, `(.L_x_582) ;  /* 0x000000001014794e */ /* 0x000fce0000000000 */
[----:B-1-3--:R-:W-:Y:S05]  /*13c90*/  CALL.ABS.NOINC R2 ;  /* 0x0000000002007343 */ /* 0x00afea0003c00000 */
.L_x_582:
[----:B------:R-:W-:Y:S05]  /*13ca0*/  BSYNC B6 ;  /* 0x0000000000067941 */ /* 0x000fea0003800000 */
.L_x_581:
        /* <DEDUP_REMOVED lines=8> */
[----:B------:R3:W4:Y:S01]  /*13d30*/  LDC.64 R2, c[0x4][R0] ;  /* 0x0100000000027b82 */ /* 0x0007220000000a00 */
[----:B------:R-:W-:Y:S01]  /*13d40*/  IMAD.U32 R4, RZ, RZ, UR6 ;  /* 0x00000006ff047e24 */ /* 0x000fe2000f8e00ff */
[----:B------:R-:W-:Y:S01]  /*13d50*/  MOV R8, 0x70 ;  /* 0x0000007000087802 */ /* 0x000fe20000000f00 */
[----:B--2---:R-:W-:Y:S02]  /*13d60*/  IMAD.U32 R5, RZ, RZ, UR7 ;  /* 0x00000007ff057e24 */ /* 0x004fe4000f8e00ff */
[----:B------:R-:W-:Y:S02]  /*13d70*/  IMAD.U32 R6, RZ, RZ, UR8 ;  /* 0x00000008ff067e24 */ /* 0x000fe4000f8e00ff */
[----:B------:R-:W-:-:S02]  /*13d80*/  IMAD.U32 R7, RZ, RZ, UR9 ;  /* 0x00000009ff077e24 */ /* 0x000fc4000f8e00ff */
[----:B------:R-:W-:Y:S02]  /*13d90*/  IMAD.U32 R10, RZ, RZ, UR4 ;  /* 0x00000004ff0a7e24 */ /* 0x000fe4000f8e00ff */
[----:B------:R-:W-:Y:S02]  /*13da0*/  IMAD.U32 R11, RZ, RZ, UR5 ;  /* 0x00000005ff0b7e24 */ /* 0x000fe4000f8e00ff */
[----:B0-----:R-:W-:Y:S02]  /*13db0*/  IMAD.MOV.U32 R12, RZ, RZ, 0x1 ;  /* 0x00000001ff0c7424 */ /* 0x001fe400078e00ff */
[----:B---3--:R-:W-:-:S07]  /*13dc0*/  IMAD.MOV.U32 R13, RZ, RZ, RZ ;  /* 0x000000ffff0d7224 */ /* 0x008fce00078e00ff */
[----:B------:R-:W-:-:S07]  /*13dd0*/  LEPC R20, `(.L_x_585) ;  /* 0x000000001014794e */ /* 0x000fce0000000000 */
[----:B-1--4-:R-:W-:Y:S05]  /*13de0*/  CALL.ABS.NOINC R2 ;  /* 0x0000000002007343 */ /* 0x012fea0003c00000 */
.L_x_585:
        /* <DEDUP_REMOVED lines=16> */
.L_x_584:
[----:B------:R-:W-:Y:S05]  /*13ef0*/  BSYNC B6 ;  /* 0x0000000000067941 */ /* 0x000fea0003800000 */
.L_x_583:
[----:B------:R-:W-:Y:S01]  /*13f00*/  ULDC.64 UR4, c[0x0][0x9f8] ;  /* 0x00027e0000047ab9 */ /* 0x000fe20000000a00 */
[----:B------:R-:W3:Y:S01]  /*13f10*/  LDL R20, [R1+0x24] ;  /* 0x0000240001147983 */ /* 0x000ee20000100800 */
[----:B------:R-:W-:-:S04]  /*13f20*/  ISETP.NE.U32.AND P0, PT, RZ, UR4, PT ;  /* 0x00000004ff007c0c */ /* 0x000fc8000bf05070 */
[----:B------:R-:W-:-:S13]  /*13f30*/  ISETP.NE.AND.EX P0, PT, RZ, UR5, PT, P0 ;  /* 0x00000005ff007c0c */ /* 0x000fda000bf05300 */
[----:B------:R-:W-:-:S04]  /*13f40*/  @P0 IADD3 R2, P1, R19, UR4, RZ ;  /* 0x0000000413020c10 */ /* 0x000fc8000ff3e0ff */
[----:B------:R-:W-:Y:S01]  /*13f50*/  @P0 IADD3.X R3, R22, UR5, RZ, P1, !PT ;  /* 0x0000000516030c10 */ /* 0x000fe20008ffe4ff */
[----:B------:R-:W-:-:S04]  /*13f60*/  ULDC.64 UR4, c[0x0][0xa08] ;  /* 0x0002820000047ab9 */ /* 0x000fc80000000a00 */
[----:B------:R4:W5:Y:S02]  /*13f70*/  @P0 LDG.E R23, desc[UR56][R2.64] ;  /* 0x0000003802170981 */ /* 0x000964000c1e1900 */
[----:B----4-:R-:W4:Y:S02]  /*13f80*/  LDC.64 R2, c[0x0][0x418] ;  /* 0x00010600ff027b82 */ /* 0x010f240000000a00 */
[----:B----4-:R-:W-:Y:S01]  /*13f90*/  LOP3.LUT P0, RZ, R2, UR4, RZ, 0xfc, !PT ;  /* 0x0000000402ff7c12 */ /* 0x010fe2000f80fcff */
[----:B------:R-:W-:-:S03]  /*13fa0*/  UMOV UR4, 0xffffffff ;  /* 0xffffffff00047882 */ /* 0x000fc60000000000 */
[----:B------:R-:W-:Y:S01]  /*13fb0*/  LOP3.LUT P0, RZ, R3, UR5, RZ, 0xfc, P0 ;  /* 0x0000000503ff7c12 */ /* 0x000fe2000800fcff */
[----:B---3--:R-:W-:Y:S01]  /*13fc0*/  VIADD R22, R20, 0xffffffff ;  /* 0xffffffff14167836 */ /* 0x008fe20000000000 */
[----:B-----5:R-:W-:Y:S02]  /*13fd0*/  SHF.R.S32.HI R7, RZ, 0x1f, R23 ;  /* 0x0000001fff077819 */ /* 0x020fe40000011417 */
[----:B------:R-:W-:-:S03]  /*13fe0*/  SEL R19, R23, RZ, !P0 ;  /* 0x000000ff17137207 */ /* 0x000fc60004000000 */
[----:B------:R3:W-:Y:S01]  /*13ff0*/  STL [R1+0x8], R7 ;  /* 0x0000080701007387 */ /* 0x0007e20000100800 */
[----:B------:R-:W-:Y:S05]  /*14000*/  BRA.DIV UR4, `(.L_x_586) ;  /* 0x0000005604107947 */ /* 0x000fea000b800000 */
[----:B------:R-:W4:Y:S02]  /*14010*/  S2R R0, SR_TID.X ;  /* 0x0000000000007919 */ /* 0x000f240000002100 */
[----:B----4-:R-:W-:-:S04]  /*14020*/  SHF.R.U32.HI R0, RZ, 0x5, R0 ;  /* 0x00000005ff007819 */ /* 0x010fc80000011600 */
[----:B------:R-:W-:-:S05]  /*14030*/  LOP3.LUT R0, R0, 0x3, RZ, 0xc0, !PT ;  /* 0x0000000300007812 */ /* 0x000fca00078ec0ff */
[----:B------:R4:W0:Y:S02]  /*14040*/  SHFL.IDX PT, R14, R0, RZ, 0x1f ;  /* 0x00001fff000e7589 */ /* 0x00082400000e0000 */
.L_x_731:
[----:B----4-:R-:W4:Y:S01]  /*14050*/  LDL.LU R0, [R1] ;  /* 0x0000000001007983 */ /* 0x010f220000300800 */
[----:B------:R-:W-:Y:S02]  /*14060*/  PLOP3.LUT P1, PT, PT, PT, PT, 0x8, 0x0 ;  /* 0x000000000000781c */ /* 0x000fe40003f2e170 */
[----:B0-----:R-:W-:Y:S02]  /*14070*/  ISETP.NE.AND P0, PT, R14, RZ, PT ;  /* 0x000000ff0e00720c */ /* 0x001fe40003f05270 */
[----:B----4-:R-:W-:-:S09]  /*14080*/  LOP3.LUT R0, R0, 0xfffffffe, RZ, 0xc0, !PT ;  /* 0xfffffffe00007812 */ /* 0x010fd200078ec0ff */
[----:B------:R-:W-:-:S05]  /*14090*/  @P1 LOP3.LUT R0, R0, 0x1, RZ, 0xfc, !PT ;  /* 0x0000000100001812 */ /* 0x000fca00078efcff */
[----:B------:R0:W-:Y:S01]  /*140a0*/  STL [R1], R0 ;  /* 0x0000000001007387 */ /* 0x0001e20000100800 */
[----:B------:R-:W-:Y:S05]  /*140b0*/  @P0 BRA `(.L_x_587) ;  /* 0x0000000000f80947 */ /* 0x000fea0003800000 */
[----:B------:R-:W-:-:S03]  /*140c0*/  UMOV UR4, 0xffffffff ;  /* 0xffffffff00047882 */ /* 0x000fc60000000000 */
[----:B------:R-:W-:Y:S05]  /*140d0*/  BRA.DIV UR4, `(.L_x_588) ;  /* 0x0000005604107947 */ /* 0x000fea000b800000 */
[----:B------:R-:W-:-:S13]  /*140e0*/  ELECT P6, URZ, PT ;  /* 0x00000000003f782f */ /* 0x000fda00038c0000 */
.L_x_734:
[----:B------:R-:W-:Y:S05]  /*140f0*/  @!P6 BRA `(.L_x_587) ;  /* 0x0000000000e8e947 */ /* 0x000fea0003800000 */
[----:B------:R-:W-:-:S04]  /*14100*/  ISETP.NE.U32.AND P0, PT, R2, RZ, PT ;  /* 0x000000ff0200720c */ /* 0x000fc80003f05070 */
[----:B------:R-:W-:-:S13]  /*14110*/  ISETP.NE.AND.EX P0, PT, R3, RZ, PT, P0 ;  /* 0x000000ff0300720c */ /* 0x000fda0003f05300 */
[----:B------:R-:W-:Y:S05]  /*14120*/  @!P0 BRA `(.L_x_589) ;  /* 0x0000000000488947 */ /* 0x000fea0003800000 */
[----:B------:R-:W4:Y:S01]  /*14130*/  LDC R6, c[0x0][0x43c] ;  /* 0x00010f00ff067b82 */ /* 0x000f220000000800 */
[----:B0-----:R-:W-:Y:S01]  /*14140*/  IMAD.MOV.U32 R0, RZ, RZ, R22 ;  /* 0x000000ffff007224 */ /* 0x001fe200078e0016 */
[----:B------:R-:W-:Y:S01]  /*14150*/  ULDC.64 UR4, c[0x0][0x428] ;  /* 0x00010a0000047ab9 */ /* 0x000fe20000000a00 */
[----:B----4-:R-:W-:-:S13]  /*14160*/  ISETP.NE.AND P0, PT, R6, 0x1, PT ;  /* 0x000000010600780c */ /* 0x010fda0003f05270 */
[----:B--2---:R-:W0:Y:S02]  /*14170*/  @P0 LDC.64 R4, c[0x0][0x440] ;  /* 0x00011000ff040b82 */ /* 0x004e240000000a00 */
[----:B0-----:R-:W-:-:S05]  /*14180*/  @P0 IMAD.HI.U32 R4, R22, R4, RZ ;  /* 0x0000000416040227 */ /* 0x001fca00078e00ff */
        /* <DEDUP_REMOVED lines=12> */
.L_x_589:
[----:B0-----:R-:W-:Y:S01]  /*14250*/  IMAD R0, R18, 0x8, R16 ;  /* 0x0000000812007824 */ /* 0x001fe200078e0210 */
[----:B----4-:R-:W-:-:S04]  /*14260*/  SHF.L.U32 R2, R28, 0x1f, RZ ;  /* 0x0000001f1c027819 */ /* 0x010fc800000006ff */
[----:B------:R-:W0:Y:S02]  /*14270*/  SYNCS.PHASECHK.TRANS64.TRYWAIT P0, [R0+URZ+0x30840], R2 ;  /* 0x03084002000075a7 */ /* 0x000e24000800017f */
[----:B0-----:R-:W-:Y:S05]  /*14280*/  @!P0 BRA `(.L_x_590) ;  /* 0x0000005000c48947 */ /* 0x001fea0003800000 */
.L_x_735:
[----:B------:R-:W4:Y:S02]  /*14290*/  S2R R3, SR_TID.X ;  /* 0x0000000000037919 */ /* 0x000f240000002100 */
[----:B----4-:R-:W-:-:S04]  /*142a0*/  LOP3.LUT R3, R3, 0x7f, RZ, 0xc0, !PT ;  /* 0x0000007f03037812 */ /* 0x010fc800078ec0ff */
[----:B------:R-:W-:-:S13]  /*142b0*/  ISETP.NE.AND P0, PT, R3, RZ, PT ;  /* 0x000000ff0300720c */ /* 0x000fda0003f05270 */
[----:B------:R-:W-:Y:S05]  /*142c0*/  @P0 BRA `(.L_x_591) ;  /* 0x00000000001c0947 */ /* 0x000fea0003800000 */
[----:B------:R-:W4:Y:S01]  /*142d0*/  S2R R3, SR_TID.X ;  /* 0x0000000000037919 */ /* 0x000f220000002100 */
[----:B0-----:R-:W-:-:S04]  /*142e0*/  IMAD.MOV.U32 R2, RZ, RZ, 0x6000 ;  /* 0x00006000ff027424 */ /* 0x001fc800078e00ff */
[----:B------:R0:W-:Y:S01]  /*142f0*/  SYNCS.ARRIVE.TRANS64 RZ, [R0+URZ+0x30830], R2 ;  /* 0x0308300200ff79a7 */ /* 0x0001e2000800003f */
[----:B----4-:R-:W-:-:S04]  /*14300*/  LOP3.LUT R3, R3, 0x1f, RZ, 0xc0, !PT ;  /* 0x0000001f03037812 */ /* 0x010fc800078ec0ff */
[----:B------:R-:W-:-:S13]  /*14310*/  ISETP.NE.AND P0, PT, R3, RZ, PT ;  /* 0x000000ff0300720c */ /* 0x000fda0003f05270 */
[----:B0-----:R-:W-:Y:S05]  /*14320*/  @!P0 BRA `(.L_x_591) ;  /* 0x0000000000048947 */ /* 0x001fea0003800000 */
[----:B------:R-:W-:Y:S01]  /*14330*/  BPT.TRAP 0x1 ;  /* 0x000000040000795c */ /* 0x000fe20000300000 */
.L_x_591:
[----:B0-----:R-:W4:Y:S01]  /*14340*/  LDL.LU R2, [R1] ;  /* 0x0000000001027983 */ /* 0x001f220000300800 */
[----:B------:R-:W-:Y:S01]  /*14350*/  R2UR UR9, R0 ;  /* 0x00000000000972ca */ /* 0x000fe200000e0000 */
[----:B------:R-:W-:Y:S01]  /*14360*/  IMAD R0, R18, 0x6000, R16 ;  /* 0x0000600012007824 */ /* 0x000fe200078e0210 */
[----:B------:R-:W-:Y:S01]  /*14370*/  R2UR UR11, R22 ;  /* 0x00000000160b72ca */ /* 0x000fe200000e0000 */
[----:B------:R-:W-:Y:S01]  /*14380*/  UIADD3 UR6, UP0, UR38, 0x370, URZ ;  /* 0x0000037026067890 */ /* 0x000fe2000ff1e03f */
[----:B------:R-:W-:Y:S01]  /*14390*/  R2UR UR4, R26 ;  /* 0x000000001a0472ca */ /* 0x000fe200000e0000 */
[----:B------:R-:W-:Y:S01]  /*143a0*/  UMOV UR5, 0x14f00000 ;  /* 0x14f0000000057882 */ /* 0x000fe20000000000 */
[----:B------:R-:W-:Y:S01]  /*143b0*/  R2UR UR8, R0 ;  /* 0x00000000000872ca */ /* 0x000fe200000e0000 */
[----:B------:R-:W-:Y:S01]  /*143c0*/  UIADD3.X UR7, URZ, UR39, URZ, UP0, !UPT ;  /* 0x000000273f077290 */ /* 0x000fe200087fe43f */
[----:B------:R-:W-:Y:S01]  /*143d0*/  PLOP3.LUT P0, PT, PT, PT, PT, 0x80, 0x0 ;  /* 0x000000000000781c */ /* 0x000fe20003f0f070 */
[----:B------:R-:W-:Y:S01]  /*143e0*/  UMOV UR10, URZ ;  /* 0x0000003f000a7c82 */ /* 0x000fe20008000000 */
[----:B------:R-:W-:-:S02]  /*143f0*/  R2UR UR12, R17 ;  /* 0x00000000110c72ca */ /* 0x000fc400000e0000 */
[----:B-----5:R-:W-:Y:S01]  /*14400*/  R2UR UR13, R19 ;  /* 0x00000000130d72ca */ /* 0x020fe200000e0000 */
[----:B------:R-:W-:-:S04]  /*14410*/  UIADD3 UR9, UR9, 0x30830, URZ ;  /* 0x0003083009097890 */ /* 0x000fc8000fffe03f */
[----:B------:R-:W-:Y:S02]  /*14420*/  UIMAD UR11, UR11, 0xc0, UR4 ;  /* 0x000000c00b0b78a4 */ /* 0x000fe4000f8e0204 */
[----:B------:R-:W-:Y:S01]  /*14430*/  UIADD3 UR8, UR8, 0x12400, URZ ;  /* 0x0001240008087890 */ /* 0x000fe2000fffe03f */
[----:B------:R-:W-:-:S08]  /*14440*/  UMOV UR4, 0x0 ;  /* 0x0000000000047882 */ /* 0x000fd00000000000 */
[----:B------:R0:W-:Y:S01]  /*14450*/  UTMALDG.4D [UR8], [UR6], desc[UR4] ;  /* 0x00000408060075b4 */ /* 0x0001e20008019000 */
[----:B----4-:R-:W-:-:S04]  /*14460*/  LOP3.LUT R2, R2, 0xfffffffe, RZ, 0xc0, !PT ;  /* 0xfffffffe02027812 */ /* 0x010fc800078ec0ff */
[----:B------:R-:W-:-:S05]  /*14470*/  @P0 LOP3.LUT R2, R2, 0x1, RZ, 0xfc, !PT ;  /* 0x0000000102020812 */ /* 0x000fca00078efcff */
[----:B------:R0:W-:Y:S01]  /*14480*/  STL [R1], R2 ;  /* 0x0000000201007387 */ /* 0x0001e20000100800 */
[----:B------:R-:W-:Y:S01]  /*14490*/  NOP ;  /* 0x0000000000007918 */ /* 0x000fe20000000000 */
.L_x_587:
[----:B------:R-:W4:Y:S04]  /*144a0*/  LDL.LU R4, [R1+0x20] ;  /* 0x0000200001047983 */ /* 0x000f280000300800 */
[----:B------:R-:W5:Y:S04]  /*144b0*/  LDL.LU R6, [R1+0x14] ;  /* 0x0000140001067983 */ /* 0x000f680000300800 */
[----:B------:R-:W2:Y:S01]  /*144c0*/  LDL.LU R3, [R1+0x2c] ;  /* 0x00002c0001037983 */ /* 0x000ea20000300800 */
[----:B------:R-:W-:Y:S05]  /*144d0*/  WARPSYNC.ALL ;  /* 0x0000000000007948 */ /* 0x000fea0003800000 */
[----:B0-----:R-:W-:Y:S01]  /*144e0*/  ULDC.64 UR6, c[0x0][0xa00] ;  /* 0x0002800000067ab9 */ /* 0x001fe20000000a00 */
[----:B------:R-:W-:Y:S01]  /*144f0*/  ULDC.64 UR4, c[0x0][0x298] ;  /* 0x0000a60000047ab9 */ /* 0x000fe20000000a00 */
[----:B------:R-:W-:Y:S01]  /*14500*/  VIADD R0, R16, 0xc400 ;  /* 0x0000c40010007836 */ /* 0x000fe20000000000 */
[----:B------:R-:W-:Y:S01]  /*14510*/  BAR.SYNC.DEFER_BLOCKING 0x8, 0x200 ;  /* 0x0208000000007b1d */ /* 0x000fe20000010000 */
[----:B------:R-:W-:-:S03]  /*14520*/  ISETP.NE.U32.AND P0, PT, RZ, UR6, PT ;  /* 0x00000006ff007c0c */ /* 0x000fc6000bf05070 */
[----:B------:R-:W-:Y:S02]  /*14530*/  LOP3.LUT P1, RZ, R0, 0x3ff, RZ, 0xc0, !PT ;  /* 0x000003ff00ff7812 */ /* 0x000fe4000782c0ff */
[----:B------:R-:W-:Y:S01]  /*14540*/  ISETP.NE.AND.EX P0, PT, RZ, UR7, PT, P0 ;  /* 0x00000007ff007c0c */ /* 0x000fe2000bf05300 */
[----:B------:R-:W-:Y:S01]  /*14550*/  BSSY B6, `(.L_x_592) ;  /* 0x000001d000067945 */ /* 0x000fe20003800000 */
[----:B----4-:R-:W-:Y:S02]  /*14560*/  SHF.R.S32.HI R2, RZ, 0x1f, R4 ;  /* 0x0000001fff027819 */ /* 0x010fe40000011404 */
[----:B-----5:R-:W-:-:S03]  /*14570*/  SEL R6, R6, RZ, !P0 ;  /* 0x000000ff06067207 */ /* 0x020fc60004000000 */
[----:B------:R-:W-:-:S04]  /*14580*/  IMAD R2, R2, UR4, RZ ;  /* 0x0000000402027c24 */ /* 0x000fc8000f8e02ff */
[C---:B------:R-:W-:Y:S01]  /*14590*/  IMAD R0, R4.reuse, UR5, R2 ;  /* 0x0000000504007c24 */ /* 0x040fe2000f8e0202 */
[----:B--2---:R-:W-:Y:S01]  /*145a0*/  SEL R2, R3, RZ, !P0 ;  /* 0x000000ff03027207 */ /* 0x004fe20004000000 */
[----:B------:R-:W-:-:S04]  /*145b0*/  IMAD.WIDE.U32 R4, R4, UR4, RZ ;  /* 0x0000000404047c25 */ /* 0x000fc8000f8e00ff */
[----:B------:R-:W-:Y:S01]  /*145c0*/  IMAD.IADD R0, R5, 0x1, R0 ;  /* 0x0000000105007824 */ /* 0x000fe200078e0200 */
[----:B------:R0:W-:Y:S04]  /*145d0*/  STL.64 [R1+0x30], R4 ;  /* 0x0000300401007387 */ /* 0x0001e80000100a00 */
[----:B------:R0:W-:Y:S04]  /*145e0*/  STL [R1+0x14], R6 ;  /* 0x0000140601007387 */ /* 0x0001e80000100800 */
[----:B------:R0:W-:Y:S04]  /*145f0*/  STL [R1+0x2c], R2 ;  /* 0x00002c0201007387 */ /* 0x0001e80000100800 */
[----:B------:R0:W-:Y:S01]  /*14600*/  STL [R1+0x20], R0 ;  /* 0x0000200001007387 */ /* 0x0001e20000100800 */
[----:B------:R-:W-:Y:S05]  /*14610*/  @!P1 BRA `(.L_x_593) ;  /* 0x0000000000409947 */ /* 0x000fea0003800000 */
[----:B0-----:R-:W-:Y:S01]  /*14620*/  MOV R2, 0x0 ;  /* 0x0000000000027802 */ /* 0x001fe20000000f00 */
[----:B------:R-:W-:Y:S01]  /*14630*/  ULDC.64 UR4, c[0x4][0xa8] ;  /* 0x01002a0000047ab9 */ /* 0x000fe20000000a00 */
[----:B------:R-:W-:Y:S01]  /*14640*/  ULDC.64 UR6, c[0x4][0xb0] ;  /* 0x01002c0000067ab9 */ /* 0x000fe20000000a00 */
[----:B------:R-:W-:Y:S01]  /*14650*/  ULDC.64 UR8, c[0x4][0x20] ;  /* 0x0100080000087ab9 */ /* 0x000fe20000000a00 */
[----:B------:R-:W-:Y:S02]  /*14660*/  IMAD.U32 R4, RZ, RZ, UR4 ;  /* 0x00000004ff047e24 */ /* 0x000fe4000f8e00ff */
[----:B------:R-:W0:Y:S01]  /*14670*/  LDC.64 R2, c[0x4][R2] ;  /* 0x0100000002027b82 */ /* 0x000e220000000a00 */
[----:B------:R-:W-:Y:S02]  /*14680*/  IMAD.U32 R5, RZ, RZ, UR5 ;  /* 0x00000005ff057e24 */ /* 0x000fe4000f8e00ff */
[----:B------:R-:W-:Y:S02]  /*14690*/  IMAD.U32 R6, RZ, RZ, UR6 ;  /* 0x00000006ff067e24 */ /* 0x000fe4000f8e00ff */
[----:B---3--:R-:W-:-:S02]  /*146a0*/  IMAD.U32 R7, RZ, RZ, UR7 ;  /* 0x00000007ff077e24 */ /* 0x008fc4000f8e00ff */
[----:B------:R-:W-:Y:S02]  /*146b0*/  IMAD.U32 R10, RZ, RZ, UR8 ;  /* 0x00000008ff0a7e24 */ /* 0x000fe4000f8e00ff */
[----:B------:R-:W-:Y:S02]  /*146c0*/  IMAD.U32 R11, RZ, RZ, UR9 ;  /* 0x00000009ff0b7e24 */ /* 0x000fe4000f8e00ff */
[----:B------:R-:W-:Y:S02]  /*146d0*/  IMAD.MOV.U32 R8, RZ, RZ, 0x70 ;  /* 0x00000070ff087424 */ /* 0x000fe400078e00ff */
[----:B------:R-:W-:Y:S02]  /*146e0*/  IMAD.MOV.U32 R12, RZ, RZ, 0x1 ;  /* 0x00000001ff0c7424 */ /* 0x000fe400078e00ff */
[----:B------:R-:W-:-:S07]  /*146f0*/  IMAD.MOV.U32 R13, RZ, RZ, RZ ;  /* 0x000000ffff0d7224 */ /* 0x000fce00078e00ff */
[----:B------:R-:W-:-:S07]  /*14700*/  LEPC R20, `(.L_x_593) ;  /* 0x000000001014794e */ /* 0x000fce0000000000 */
[----:B01----:R-:W-:Y:S05]  /*14710*/  CALL.ABS.NOINC R2 ;  /* 0x0000000002007343 */ /* 0x003fea0003c00000 */
.L_x_593:
[----:B------:R-:W-:Y:S05]  /*14720*/  BSYNC B6 ;  /* 0x0000000000067941 */ /* 0x000fea0003800000 */
.L_x_592:
[----:B------:R-:W2:Y:S01]  /*14730*/  LDL.LU R20, [R1+0x20] ;  /* 0x0000200001147983 */ /* 0x000ea20000300800 */
[----:B-1----:R-:W1:Y:S01]  /*14740*/  LDC R9, c[0x0][0x448] ;  /* 0x00011200ff097b82 */ /* 0x002e620000000800 */
[----:B------:R-:W-:Y:S01]  /*14750*/  ULDC.64 UR4, c[0x0][0x2d8] ;  /* 0x0000b60000047ab9 */ /* 0x000fe20000000a00 */
[----:B------:R-:W-:Y:S01]  /*14760*/  ULDC.64 UR6, c[0x0][0x2e0] ;  /* 0x0000b80000067ab9 */ /* 0x000fe20000000a00 */
[----:B0-----:R-:W2:Y:S01]  /*14770*/  LDL.LU.64 R2, [R1+0x30] ;  /* 0x0000300001027983 */ /* 0x001ea20000300a00 */
[----:B------:R-:W-:-:S03]  /*14780*/  ULDC.64 UR8, c[0x0][0x280] ;  /* 0x0000a00000087ab9 */ /* 0x000fc60000000a00 */
[----:B------:R-:W4:Y:S04]  /*14790*/  LDL.LU R21, [R1+0x2c] ;  /* 0x00002c0001157983 */ /* 0x000f280000300800 */
[----:B------:R-:W3:Y:S04]  /*147a0*/  LDL.LU R4, [R1+0x14] ;  /* 0x0000140001047983 */ /* 0x000ee80000300800 */
[----:B------:R0:W5:Y:S01]  /*147b0*/  LDL R10, [R1+0x10] ;  /* 0x00001000010a7983 */ /* 0x0001620000100800 */
[----:B-1----:R-:W-:-:S13]  /*147c0*/  ISETP.NE.AND P0, PT, R9, 0x1, PT ;  /* 0x000000010900780c */ /* 0x002fda0003f05270 */
[----:B------:R-:W1:Y:S08]  /*147d0*/  @P0 LDC R5, c[0x0][0x450] ;  /* 0x00011400ff050b82 */ /* 0x000e700000000800 */
[----:B------:R-:W0:Y:S01]  /*147e0*/  @P0 LDC R8, c[0x0][0x450] ;  /* 0x00011400ff080b82 */ /* 0x000e220000000800 */
[----:B------:R-:W0:Y:S01]  /*147f0*/  S2R R11, SR_TID.X ;  /* 0x00000000000b7919 */ /* 0x000e220000002100 */
[----:B--2---:R-:W-:-:S02]  /*14800*/  IMAD.MOV.U32 R3, RZ, RZ, R20 ;  /* 0x000000ffff037224 */ /* 0x004fc400078e0014 */
[----:B------:R-:W2:Y:S01]  /*14810*/  S2R R20, SR_TID.X ;  /* 0x0000000000147919 */ /* 0x000ea20000002100 */
[----:B------:R-:W-:-:S04]  /*14820*/  IMAD.WIDE.U32 R2, R17, UR4, R2 ;  /* 0x0000000411027c25 */ /* 0x000fc8000f8e0002 */
[----:B------:R-:W-:Y:S01]  /*14830*/  IMAD R3, R17, UR5, R3 ;  /* 0x0000000511037c24 */ /* 0x000fe2000f8e0203 */
[----:B------:R-:W-:Y:S01]  /*14840*/  ULDC.64 UR4, c[0x0][0x2d0] ;  /* 0x0000b40000047ab9 */ /* 0x000fe20000000a00 */
[----:B----4-:R-:W-:Y:S02]  /*14850*/  IMAD R0, R21, UR6, RZ ;  /* 0x0000000615007c24 */ /* 0x010fe4000f8e02ff */
[----:B---3--:R-:W-:-:S04]  /*14860*/  IMAD.WIDE.U32 R2, R4, UR6, R2 ;  /* 0x0000000604027c25 */ /* 0x008fc8000f8e0002 */
[----:B------:R-:W-:Y:S01]  /*14870*/  IMAD R0, R4, UR7, R0 ;  /* 0x0000000704007c24 */ /* 0x000fe2000f8e0200 */
[----:B------:R-:W-:Y:S01]  /*14880*/  ULDC.64 UR6, c[0x0][0x2c8] ;  /* 0x0000b20000067ab9 */ /* 0x000fe20000000a00 */
[----:B------:R-:W3:Y:S02]  /*14890*/  @P0 LDC R4, c[0x0][0x44c] ;  /* 0x00011300ff040b82 */ /* 0x000ee40000000800 */
[----:B------:R-:W-:Y:S01]  /*148a0*/  IMAD.IADD R3, R3, 0x1, R0 ;  /* 0x0000000103037824 */ /* 0x000fe200078e0200 */
[C---:B--2---:R-:W-:Y:S01]  /*148b0*/  LOP3.LUT R21, R20.reuse, 0x7f, RZ, 0xc0, !PT ;  /* 0x0000007f14157812 */ /* 0x044fe200078ec0ff */
[----:B------:R-:W-:-:S03]  /*148c0*/  IMAD.SHL.U32 R20, R20, 0x10, RZ ;  /* 0x0000001014147824 */ /* 0x000fc600078e00ff */
[----:B------:R-:W-:-:S04]  /*148d0*/  SHF.R.U32.HI R21, RZ, 0x3, R21 ;  /* 0x00000003ff157819 */ /* 0x000fc80000011615 */
[----:B------:R-:W-:-:S05]  /*148e0*/  LOP3.LUT R20, R21, 0x70, R20, 0xf8, !PT ;  /* 0x0000007015147812 */ /* 0x000fca00078ef814 */
[----:B------:R-:W-:-:S04]  /*148f0*/  IMAD R6, R25, 0xc0, R20 ;  /* 0x000000c019067824 */ /* 0x000fc800078e0214 */
[----:B---3--:R-:W-:-:S04]  /*14900*/  @P0 IMAD.HI.U32 R0, R6, R4, RZ ;  /* 0x0000000406000227 */ /* 0x008fc800078e00ff */
[----:B------:R-:W-:Y:S01]  /*14910*/  IMAD.MOV.U32 R4, RZ, RZ, R6 ;  /* 0x000000ffff047224 */ /* 0x000fe200078e0006 */
[----:B-1----:R-:W-:-:S04]  /*14920*/  @P0 SHF.R.U32.HI R4, RZ, R5, R0 ;  /* 0x00000005ff040219 */ /* 0x002fc80000011600 */
[--C-:B------:R-:W-:Y:S01]  /*14930*/  SHF.R.S32.HI R0, RZ, 0x1f, R4.reuse ;  /* 0x0000001fff007819 */ /* 0x100fe20000011404 */
[----:B------:R-:W-:-:S04]  /*14940*/  IMAD.MOV R7, RZ, RZ, -R4 ;  /* 0x000000ffff077224 */ /* 0x000fc800078e0a04 */
[----:B------:R-:W-:-:S04]  /*14950*/  IMAD R0, R0, UR4, RZ ;  /* 0x0000000400007c24 */ /* 0x000fc8000f8e02ff */
[C---:B------:R-:W-:Y:S02]  /*14960*/  IMAD R0, R4.reuse, UR5, R0 ;  /* 0x0000000504007c24 */ /* 0x040fe4000f8e0200 */
[----:B------:R-:W-:-:S04]  /*14970*/  IMAD.WIDE.U32 R4, R4, UR4, R2 ;  /* 0x0000000404047c25 */ /* 0x000fc8000f8e0002 */
[----:B------:R-:W-:Y:S02]  /*14980*/  IMAD.IADD R5, R5, 0x1, R0 ;  /* 0x0000000105057824 */ /* 0x000fe400078e0200 */
[----:B------:R-:W-:-:S05]  /*14990*/  IMAD R0, R9, R7, R6 ;  /* 0x0000000709007224 */ /* 0x000fca00078e0206 */
[----:B------:R-:W-:-:S05]  /*149a0*/  SHF.R.S32.HI R7, RZ, 0x1f, R0 ;  /* 0x0000001fff077819 */ /* 0x000fca0000011400 */
[----:B------:R-:W-:Y:S02]  /*149b0*/  IMAD R7, R7, UR6, RZ ;  /* 0x0000000607077c24 */ /* 0x000fe4000f8e02ff */
[----:B------:R-:W-:-:S04]  /*149c0*/  IMAD.WIDE.U32 R4, R0, UR6, R4 ;  /* 0x0000000600047c25 */ /* 0x000fc8000f8e0004 */
[----:B------:R-:W-:-:S04]  /*149d0*/  IMAD R7, R0, UR7, R7 ;  /* 0x0000000700077c24 */ /* 0x000fc8000f8e0207 */
[----:B------:R-:W-:Y:S02]  /*149e0*/  IMAD.IADD R5, R5, 0x1, R7 ;  /* 0x0000000105057824 */ /* 0x000fe400078e0207 */
[----:B------:R-:W1:Y:S01]  /*149f0*/  @P0 LDC R7, c[0x0][0x44c] ;  /* 0x00011300ff070b82 */ /* 0x000e620000000800 */
[----:B------:R-:W-:-:S04]  /*14a00*/  LEA R0, P1, R4, UR8, 0x1 ;  /* 0x0000000804007c11 */ /* 0x000fc8000f8208ff */
[----:B------:R-:W-:Y:S02]  /*14a10*/  LEA.HI.X R4, R4, UR9, R5, 0x1, P1 ;  /* 0x0000000904047c11 */ /* 0x000fe400088f0c05 */
[----:B------:R-:W-:-:S05]  /*14a20*/  IADD3 R5, R6, 0x80, RZ ;  /* 0x0000008006057810 */ /* 0x000fca0007ffe0ff */
[----:B------:R-:W-:Y:S02]  /*14a30*/  IMAD.MOV.U32 R6, RZ, RZ, R5 ;  /* 0x000000ffff067224 */ /* 0x000fe400078e0005 */
[----:B-1----:R-:W-:-:S05]  /*14a40*/  @P0 IMAD.HI.U32 R7, R5, R7, RZ ;  /* 0x0000000705070227 */ /* 0x002fca00078e00ff */
[----:B0-----:R-:W-:-:S05]  /*14a50*/  @P0 SHF.R.U32.HI R6, RZ, R8, R7 ;  /* 0x00000008ff060219 */ /* 0x001fca0000011607 */
        /* <DEDUP_REMOVED lines=24> */
[----:B------:R-:W-:Y:S04]  /*14be0*/  SHFL.IDX PT, R7, R4, RZ, 0x181f ;  /* 0x00181fff04077589 */ /* 0x000fe800000e0000 */
[----:B------:R-:W-:Y:S01]  /*14bf0*/  SHFL.IDX PT, R8, R2, RZ, 0x181f ;  /* 0x00181fff02087589 */ /* 0x000fe200000e0000 */
[----:B--2---:R-:W-:-:S03]  /*14c00*/  IMAD R3, R6, R9, RZ ;  /* 0x0000000906037224 */ /* 0x004fc600078e02ff */
[----:B------:R-:W0:Y:S02]  /*14c10*/  SHFL.IDX PT, R6, R0, RZ, 0x181f ;  /* 0x00181fff00067589 */ /* 0x000e2400000e0000 */
[----:B------:R-:W-:-:S13]  /*14c20*/  ISETP.GE.AND P1, PT, R25, R3, PT ;  /* 0x000000031900720c */ /* 0x000fda0003f26270 */
[----:B0-----:R-:W-:-:S05]  /*14c30*/  @!P1 LEA R6, P2, R20, R6, 0x1 ;  /* 0x0000000614069211 */ /* 0x001fca00078408ff */
[----:B------:R-:W-:-:S05]  /*14c40*/  @!P1 IMAD.X R7, RZ, RZ, R7, P2 ;  /* 0x000000ffff079224 */ /* 0x000fca00010e0607 */
        /* <DEDUP_REMOVED lines=71> */
[----:B------:R1:W-:Y:S01]  /*150c0*/  @!P1 LDGSTS.E.BYPASS.LTC128B.128 [R10+0xfc00], desc[UR56][R6.64], !P0 ;  /* 0x0fc00000060a9fae */ /* 0x0003e2000c101d78 */
[----:B0-----:R-:W-:-:S05]  /*150d0*/  @!P2 LEA R0, P1, R20, R0, 0x1 ;  /* 0x000000001400a211 */ /* 0x001fca00078208ff */
[----:B-1----:R-:W-:-:S04]  /*150e0*/  @!P2 IMAD.X R6, RZ, RZ, R8, P1 ;  /* 0x000000ffff06a224 */ /* 0x002fc800008e0608 */
[----:B------:R-:W-:Y:S02]  /*150f0*/  @!P2 IMAD.MOV.U32 R7, RZ, RZ, R6 ;  /* 0x000000ffff07a224 */ /* 0x000fe400078e0006 */
        /* <DEDUP_REMOVED lines=20> */
.L_x_760:
        /* <DEDUP_REMOVED lines=11> */
.L_x_595:
        /* <DEDUP_REMOVED lines=18> */
.L_x_761:
[----:B------:R-:W-:Y:S05]  /*15410*/  BSYNC B0 ;  /* 0x0000000000007941 */ /* 0x000fea0003800000 */
.L_x_596:
[----:B------:R-:W0:Y:S04]  /*15420*/  LDL R2, [R1+0x24] ;  /* 0x0000240001027983 */ /* 0x000e280000100800 */
[----:B------:R-:W2:Y:S01]  /*15430*/  LDL R3, [R1+0xc] ;  /* 0x00000c0001037983 */ /* 0x000ea20000100800 */
[----:B------:R-:W-:Y:S01]  /*15440*/  BSSY B0, `(.L_x_598) ;  /* 0x0000178000007945 */ /* 0x000fe20003800000 */
[----:B0-----:R-:W-:-:S04]  /*15450*/  IADD3 R0, R2, -0x2, RZ ;  /* 0xfffffffe02007810 */ /* 0x001fc80007ffe0ff */
        /* <DEDUP_REMOVED lines=16> */
[----:B------:R-:W2:Y:S01]  /*15560*/  LDL R3, [R1] ;  /* 0x0000000001037983 */ /* 0x000ea20000100800 */
[----:B------:R-:W-:Y:S01]  /*15570*/  VIADD R5, R18, 0x1 ;  /* 0x0000000112057836 */ /* 0x000fe20000000000 */
[----:B------:R-:W-:Y:S04]  /*15580*/  BSSY B1, `(.L_x_602) ;  /* 0x0000070000017945 */ /* 0x000fe80003800000 */
[----:B------:R-:W-:-:S04]  /*15590*/  ISETP.NE.AND P0, PT, R5, 0x2, PT ;  /* 0x000000020500780c */ /* 0x000fc80003f05270 */
[----:B------:R-:W-:Y:S02]  /*155a0*/  SEL R10, RZ, 0x1, P0 ;  /* 0x00000001ff0a7807 */ /* 0x000fe40000000000 */
[----:B------:R-:W-:Y:S02]  /*155b0*/  SEL R5, R5, RZ, P0 ;  /* 0x000000ff05057207 */ /* 0x000fe40000000000 */
[----:B------:R-:W-:Y:S02]  /*155c0*/  LOP3.LUT R10, R28, R10, RZ, 0x3c, !PT ;  /* 0x0000000a1c0a7212 */ /* 0x000fe400078e3cff */
[----:B--2---:R-:W-:-:S13]  /*155d0*/  LOP3.LUT P1, RZ, R3, 0x1, RZ, 0xc0, !PT ;  /* 0x0000000103ff7812 */ /* 0x004fda000782c0ff */
[----:B------:R-:W-:Y:S05]  /*155e0*/  @!P1 BRA `(.L_x_603) ;  /* 0x0000000400a49947 */ /* 0x000fea0003800000 */
[----:B------:R-:W-:Y:S01]  /*155f0*/  ULDC.64 UR4, c[0x0][0x418] ;  /* 0x0001060000047ab9 */ /* 0x000fe20000000a00 */
[----:B------:R-:W-:Y:S01]  /*15600*/  IMAD.MOV.U32 R6, RZ, RZ, R19 ;  /* 0x000000ffff067224 */ /* 0x000fe200078e0013 */
[----:B------:R-:W-:-:S04]  /*15610*/  ISETP.NE.U32.AND P0, PT, RZ, UR4, PT ;  /* 0x00000004ff007c0c */ /* 0x000fc8000bf05070 */
[----:B------:R-:W-:-:S13]  /*15620*/  ISETP.NE.AND.EX P0, PT, RZ, UR5, PT, P0 ;  /* 0x00000005ff007c0c */ /* 0x000fda000bf05300 */
[----:B------:R-:W-:Y:S05]  /*15630*/  @!P0 BRA `(.L_x_604) ;  /* 0x0000000000488947 */ /* 0x000fea0003800000 */
[----:B------:R-:W2:Y:S01]  /*15640*/  LDL R11, [R1+0x8] ;  /* 0x00000800010b7983 */ /* 0x000ea20000100800 */
        /* <DEDUP_REMOVED lines=17> */
.L_x_604:
[----:B------:R-:W-:Y:S01]  /*15760*/  IMAD R2, R5, 0x8, R16 ;  /* 0x0000000805027824 */ /* 0x000fe200078e0210 */
[----:B------:R-:W-:Y:S01]  /*15770*/  SHF.L.U32 R3, R10, 0x1f, RZ ;  /* 0x0000001f0a037819 */ /* 0x000fe200000006ff */
[----:B------:R-:W-:Y:S03]  /*15780*/  BSSY B3, `(.L_x_605) ;  /* 0x0000003000037945 */ /* 0x000fe60003800000 */
[----:B------:R-:W1:Y:S02]  /*15790*/  SYNCS.PHASECHK.TRANS64.TRYWAIT P0, [R2+URZ+0x30840], R3 ;  /* 0x03084003020075a7 */ /* 0x000e64000800017f */
[----:B-1----:R-:W-:Y:S05]  /*157a0*/  @!P0 BRA `(.L_x_606) ;  /* 0x0000004c00848947 */ /* 0x002fea0003800000 */
.L_x_762:
[----:B------:R-:W-:Y:S05]  /*157b0*/  BSYNC B3 ;  /* 0x0000000000037941 */ /* 0x000fea0003800000 */
.L_x_605:
        /* <DEDUP_REMOVED lines=12> */
.L_x_608:
[----:B------:R-:W-:Y:S05]  /*15880*/  BSYNC B3 ;  /* 0x0000000000037941 */ /* 0x000fea0003800000 */
.L_x_607:
        /* <DEDUP_REMOVED lines=11> */
.L_x_609:
        /* <DEDUP_REMOVED lines=15> */
.L_x_763:
[----:B------:R-:W-:Y:S05]  /*15a30*/  BSYNC B3 ;  /* 0x0000000000037941 */ /* 0x000fea0003800000 */
.L_x_610:
        /* <DEDUP_REMOVED lines=12> */
.L_x_613:
[----:B------:R-:W-:Y:S05]  /*15b00*/  BSYNC B3 ;  /* 0x0000000000037941 */ /* 0x000fea0003800000 */
.L_x_612:
        /* <DEDUP_REMOVED lines=11> */
.L_x_614:
        /* <DEDUP_REMOVED lines=12> */
.L_x_603:
[----:B------:R-:W-:Y:S05]  /*15c80*/  BSYNC B1 ;  /* 0x0000000000017941 */ /* 0x000fea0003800000 */
.L_x_602:
[----:B------:R-:W2:Y:S01]  /*15c90*/  LDL.LU R0, [R1+0x24] ;  /* 0x0000240001007983 */ /* 0x000ea20000300800 */
[----:B------:R-:W-:Y:S02]  /*15ca0*/  IMAD.MOV.U32 R18, RZ, RZ, R5 ;  /* 0x000000ffff127224 */ /* 0x000fe400078e0005 */
[----:B------:R-:W-:Y:S02]  /*15cb0*/  IMAD.MOV.U32 R28, RZ, RZ, R10 ;  /* 0x000000ffff1c7224 */ /* 0x000fe400078e000a */
[----:B--2---:R-:W-:-:S07]  /*15cc0*/  VIADD R0, R0, 0xfffffffd ;  /* 0xfffffffd00007836 */ /* 0x004fce0000000000 */
.L_x_601:
[----:B------:R-:W-:Y:S05]  /*15cd0*/  BSYNC B2 ;  /* 0x0000000000027941 */ /* 0x000fea0003800000 */
.L_x_600:
[----:B------:R-:W-:Y:S01]  /*15ce0*/  VIADD R9, R9, 0xfffffffe ;  /* 0xfffffffe09097836 */ /* 0x000fe20000000000 */
[----:B------:R-:W-:-:S04]  /*15cf0*/  LOP3.LUT R4, RZ, R4, RZ, 0x33, !PT ;  /* 0x00000004ff047212 */ /* 0x000fc800078e33ff */
[----:B------:R-:W-:-:S13]  /*15d00*/  ISETP.NE.AND P0, PT, R9, R4, PT ;  /* 0x000000040900720c */ /* 0x000fda0003f05270 */
[----:B------:R-:W-:Y:S05]  /*15d10*/  @!P0 BRA `(.L_x_599) ;  /* 0x0000000c00a88947 */ /* 0x000fea0003800000 */
[----:B------:R-:W-:-:S07]  /*15d20*/  IMAD.MOV.U32 R4, RZ, RZ, R19 ;  /* 0x000000ffff047224 */ /* 0x000fce00078e0013 */
.L_x_641:
[----:B------:R-:W2:Y:S01]  /*15d30*/  LDL R2, [R1] ;  /* 0x0000000001027983 */ /* 0x000ea20000100800 */
[----:B------:R-:W-:Y:S01]  /*15d40*/  VIADD R6, R18, 0x1 ;  /* 0x0000000112067836 */ /* 0x000fe20000000000 */
[----:B------:R-:W-:Y:S05]  /*15d50*/  YIELD ;  /* 0x0000000000007946 */ /* 0x000fea0003800000 */
[----:B------:R-:W-:Y:S01]  /*15d60*/  ISETP.NE.AND P0, PT, R6, 0x2, PT ;  /* 0x000000020600780c */ /* 0x000fe20003f05270 */
[----:B------:R-:W-:Y:S03]  /*15d70*/  BSSY B1, `(.L_x_615) ;  /* 0x000006d000017945 */ /* 0x000fe60003800000 */
[----:B------:R-:W-:-:S02]  /*15d80*/  SEL R7, RZ, 0x1, P0 ;  /* 0x00000001ff077807 */ /* 0x000fc40000000000 */
        /* <DEDUP_REMOVED lines=27> */
.L_x_617:
[----:B------:R-:W-:Y:S01]  /*15f40*/  IMAD R2, R6, 0x8, R16 ;  /* 0x0000000806027824 */ /* 0x000fe200078e0210 */
[----:B------:R-:W-:Y:S01]  /*15f50*/  SHF.L.U32 R3, R7, 0x1f, RZ ;  /* 0x0000001f07037819 */ /* 0x000fe200000006ff */
[----:B------:R-:W-:Y:S03]  /*15f60*/  BSSY B2, `(.L_x_618) ;  /* 0x0000003000027945 */ /* 0x000fe60003800000 */
[----:B------:R-:W1:Y:S02]  /*15f70*/  SYNCS.PHASECHK.TRANS64.TRYWAIT P0, [R2+URZ+0x30840], R3 ;  /* 0x03084003020075a7 */ /* 0x000e64000800017f */
[----:B-1----:R-:W-:Y:S05]  /*15f80*/  @!P0 BRA `(.L_x_619) ;  /* 0x0000004400b48947 */ /* 0x002fea0003800000 */
.L_x_764:
[----:B------:R-:W-:Y:S05]  /*15f90*/  BSYNC B2 ;  /* 0x0000000000027941 */ /* 0x000fea0003800000 */
.L_x_618:
        /* <DEDUP_REMOVED lines=12> */
.L_x_621:
[----:B------:R-:W-:Y:S05]  /*16060*/  BSYNC B2 ;  /* 0x0000000000027941 */ /* 0x000fea0003800000 */
.L_x_620:
[----:B------:R-:W-:Y:S01]  /*16070*/  IMAD.MOV.U32 R5, RZ, RZ, RZ ;  /* 0x000000ffff057224 */ /* 0x000fe200078e00ff */
[----:B------:R-:W-:Y:S01]  /*16080*/  UIADD3 UR4, UP0, UR38, 0x370, URZ ;  /* 0x0000037026047890 */ /* 0x000fe2000ff1e03f */
[----:B-1----:R-:W-:Y:S01]  /*16090*/  IMAD R3, R6, 0x6000, R16 ;  /* 0x0000600006037824 */ /* 0x002fe200078e0210 */
[----:B------:R-:W-:Y:S01]  /*160a0*/  PLOP3.LUT P0, PT, PT, PT, PT, 0x80, 0x0 ;  /* 0x000000000000781c */ /* 0x000fe20003f0f070 */
[----:B------:R-:W-:Y:S01]  /*160b0*/  IMAD R10, R9, 0xc0, R26 ;  /* 0x000000c0090a7824 */ /* 0x000fe200078e021a */
[----:B------:R-:W-:Y:S01]  /*160c0*/  R2UR UR10, R5 ;  /* 0x00000000050a72ca */ /* 0x000fe200000e0000 */
[----:B------:R-:W-:Y:S01]  /*160d0*/  VIADD R3, R3, 0x12400 ;  /* 0x0001240003037836 */ /* 0x000fe20000000000 */
[----:B------:R-:W-:Y:S01]  /*160e0*/  IADD3 R2, R2, 0x30830, RZ ;  /* 0x0003083002027810 */ /* 0x000fe20007ffe0ff */
[----:B------:R-:W-:Y:S01]  /*160f0*/  UIADD3.X UR5, URZ, UR39, URZ, UP0, !UPT ;  /* 0x000000273f057290 */ /* 0x000fe200087fe43f */
[----:B------:R-:W-:Y:S01]  /*16100*/  UMOV UR6, 0x0 ;  /* 0x0000000000067882 */ /* 0x000fe20000000000 */
[----:B------:R-:W-:-:S10]  /*16110*/  UMOV UR7, 0x14f00000 ;  /* 0x14f0000000077882 */ /* 0x000fd40000000000 */
.L_x_622:
        /* <DEDUP_REMOVED lines=15> */
.L_x_765:
[----:B------:R-:W-:Y:S05]  /*16210*/  BSYNC B2 ;  /* 0x0000000000027941 */ /* 0x000fea0003800000 */
.L_x_623:
        /* <DEDUP_REMOVED lines=11> */
.L_x_626:
[----:B------:R-:W-:Y:S05]  /*162d0*/  BSYNC B2 ;  /* 0x0000000000027941 */ /* 0x000fea0003800000 */
.L_x_625:
        /* <DEDUP_REMOVED lines=10> */
.L_x_627:
        /* <DEDUP_REMOVED lines=12> */
.L_x_616:
[----:B------:R-:W-:Y:S05]  /*16440*/  BSYNC B1 ;  /* 0x0000000000017941 */ /* 0x000fea0003800000 */
.L_x_615:
[----:B------:R-:W2:Y:S01]  /*16450*/  LDL R2, [R1] ;  /* 0x0000000001027983 */ /* 0x000ea20000100800 */
[----:B------:R-:W-:Y:S01]  /*16460*/  VIADD R18, R6, 0x1 ;  /* 0x0000000106127836 */ /* 0x000fe20000000000 */
[----:B------:R-:W-:Y:S01]  /*16470*/  BSSY B1, `(.L_x_628) ;  /* 0x0000070000017945 */ /* 0x000fe20003800000 */
[----:B------:R-:W-:-:S03]  /*16480*/  VIADD R9, R0, 0xffffffff ;  /* 0xffffffff00097836 */ /* 0x000fc60000000000 */
        /* <DEDUP_REMOVED lines=29> */
.L_x_630:
[----:B------:R-:W-:Y:S01]  /*16660*/  IMAD R2, R18, 0x8, R16 ;  /* 0x0000000812027824 */ /* 0x000fe200078e0210 */
[----:B------:R-:W-:Y:S01]  /*16670*/  SHF.L.U32 R3, R28, 0x1f, RZ ;  /* 0x0000001f1c037819 */ /* 0x000fe200000006ff */
[----:B------:R-:W-:Y:S03]  /*16680*/  BSSY B2, `(.L_x_631) ;  /* 0x0000003000027945 */ /* 0x000fe60003800000 */
[----:B------:R-:W1:Y:S02]  /*16690*/  SYNCS.PHASECHK.TRANS64.TRYWAIT P0, [R2+URZ+0x30840], R3 ;  /* 0x03084003020075a7 */ /* 0x000e64000800017f */
[----:B-1----:R-:W-:Y:S05]  /*166a0*/  @!P0 BRA `(.L_x_632) ;  /* 0x0000004000148947 */ /* 0x002fea0003800000 */
.L_x_766:
[----:B------:R-:W-:Y:S05]  /*166b0*/  BSYNC B2 ;  /* 0x0000000000027941 */ /* 0x000fea0003800000 */
.L_x_631:
        /* <DEDUP_REMOVED lines=12> */
.L_x_634:
[----:B------:R-:W-:Y:S05]  /*16780*/  BSYNC B2 ;  /* 0x0000000000027941 */ /* 0x000fea0003800000 */
.L_x_633:
[----:B-1----:R-:W-:Y:S01]  /*16790*/  IMAD.MOV.U32 R2, RZ, RZ, RZ ;  /* 0x000000ffff027224 */ /* 0x002fe200078e00ff */
[----:B------:R-:W-:Y:S01]  /*167a0*/  UIADD3 UR4, UP0, UR38, 0x370, URZ ;  /* 0x0000037026047890 */ /* 0x000fe2000ff1e03f */
[C---:B------:R-:W-:Y:S01]  /*167b0*/  IMAD R3, R18.reuse, 0x6000, R16 ;  /* 0x0000600012037824 */ /* 0x040fe200078e0210 */
        /* <DEDUP_REMOVED lines=9> */
.L_x_635:
        /* <DEDUP_REMOVED lines=15> */
.L_x_767:
[----:B------:R-:W-:Y:S05]  /*16940*/  BSYNC B2 ;  /* 0x0000000000027941 */ /* 0x000fea0003800000 */
.L_x_636:
        /* <DEDUP_REMOVED lines=11> */
.L_x_639:
[----:B------:R-:W-:Y:S05]  /*16a00*/  BSYNC B2 ;  /* 0x0000000000027941 */ /* 0x000fea0003800000 */
.L_x_638:
        /* <DEDUP_REMOVED lines=10> */
.L_x_640:
        /* <DEDUP_REMOVED lines=12> */
.L_x_629:
[----:B------:R-:W-:Y:S05]  /*16b70*/  BSYNC B1 ;  /* 0x0000000000017941 */ /* 0x000fea0003800000 */
.L_x_628:
[----:B------:R-:W2:Y:S01]  /*16b80*/  LDL R2, [R1+0xc] ;  /* 0x00000c0001027983 */ /* 0x000ea20000100800 */
[----:B------:R-:W-:Y:S01]  /*16b90*/  VIADD R0, R0, 0xfffffffe ;  /* 0xfffffffe00007836 */ /* 0x000fe20000000000 */
[----:B--2---:R-:W-:-:S13]  /*16ba0*/  ISETP.GT.AND P0, PT, R9, R2, PT ;  /* 0x000000020900720c */ /* 0x004fda0003f04270 */
[----:B------:R-:W-:Y:S05]  /*16bb0*/  @P0 BRA `(.L_x_641) ;  /* 0xfffffff0005c0947 */ /* 0x000fea000383ffff */
.L_x_599:
[----:B------:R-:W-:Y:S05]  /*16bc0*/  BSYNC B0 ;  /* 0x0000000000007941 */ /* 0x000fea0003800000 */
.L_x_598:
        /* <DEDUP_REMOVED lines=17> */
.L_x_643:
[----:B------:R-:W-:Y:S05]  /*16ce0*/  BSYNC B0 ;  /* 0x0000000000007941 */ /* 0x000fea0003800000 */
.L_x_642:
[----:B------:R-:W2:Y:S01]  /*16cf0*/  LDL R0, [R1] ;  /* 0x0000000001007983 */ /* 0x000ea20000100800 */
[----:B------:R-:W-:Y:S01]  /*16d00*/  BSSY B0, `(.L_x_644) ;  /* 0x0000028000007945 */ /* 0x000fe20003800000 */
[----:B--2---:R-:W-:-:S13]  /*16d10*/  LOP3.LUT P0, RZ, R0, 0x1, RZ, 0xc0, !PT ;  /* 0x0000000100ff7812 */ /* 0x004fda000780c0ff */
[----:B------:R-:W-:Y:S05]  /*16d20*/  @!P0 BRA `(.L_x_645) ;  /* 0x0000000000948947 */ /* 0x000fea0003800000 */
[----:B------:R-:W-:Y:S01]  /*16d30*/  IMAD R3, R18, 0x8, R16 ;  /* 0x0000000812037824 */ /* 0x000fe200078e0210 */
[----:B------:R-:W-:Y:S01]  /*16d40*/  SHF.L.U32 R0, R28, 0x1f, RZ ;  /* 0x0000001f1c007819 */ /* 0x000fe200000006ff */
[----:B------:R-:W-:Y:S01]  /*16d50*/  BSSY B1, `(.L_x_646) ;  /* 0x0000004000017945 */ /* 0x000fe20003800000 */
[----:B------:R-:W-:Y:S02]  /*16d60*/  ISETP.NE.AND P1, PT, R6, RZ, PT ;  /* 0x000000ff0600720c */ /* 0x000fe40003f25270 */
[----:B------:R-:W0:Y:S02]  /*16d70*/  SYNCS.PHASECHK.TRANS64.TRYWAIT P0, [R3+URZ+0x30860], R0 ;  /* 0x03086000030075a7 */ /* 0x000e24000800017f */
[----:B0-----:R-:W-:Y:S09]  /*16d80*/  @!P0 BRA `(.L_x_647) ;  /* 0x0000003800848947 */ /* 0x001ff20003800000 */
.L_x_768:
[----:B------:R-:W-:Y:S05]  /*16d90*/  BSYNC B1 ;  /* 0x0000000000017941 */ /* 0x000fea0003800000 */
.L_x_646:
        /* <DEDUP_REMOVED lines=9> */
.L_x_649:
[----:B------:R-:W-:Y:S05]  /*16e30*/  BSYNC B1 ;  /* 0x0000000000017941 */ /* 0x000fea0003800000 */
.L_x_648:
        /* <DEDUP_REMOVED lines=10> */
.L_x_650:
        /* <DEDUP_REMOVED lines=10> */
.L_x_645:
[----:B------:R-:W-:Y:S05]  /*16f80*/  BSYNC B0 ;  /* 0x0000000000007941 */ /* 0x000fea0003800000 */
.L_x_644:
[----:B------:R-:W-:-:S05]  /*16f90*/  VIADD R18, R18, 0x1 ;  /* 0x0000000112127836 */ /* 0x000fca0000000000 */
[----:B------:R-:W-:-:S04]  /*16fa0*/  ISETP.NE.AND P0, PT, R18, 0x2, PT ;  /* 0x000000021200780c */ /* 0x000fc80003f05270 */
[----:B------:R-:W-:Y:S02]  /*16fb0*/  SEL R3, RZ, 0x1, P0 ;  /* 0x00000001ff037807 */ /* 0x000fe40000000000 */
[----:B------:R-:W-:Y:S02]  /*16fc0*/  SEL R18, R18, RZ, P0 ;  /* 0x000000ff12127207 */ /* 0x000fe40000000000 */
[----:B------:R-:W-:-:S07]  /*16fd0*/  LOP3.LUT R28, R28, R3, RZ, 0x3c, !PT ;  /* 0x000000031c1c7212 */ /* 0x000fce00078e3cff */
.L_x_580:
[----:B------:R-:W-:Y:S05]  /*16fe0*/  BSYNC B7 ;  /* 0x0000000000077941 */ /* 0x000fea0003800000 */
.L_x_578:
[----:B------:R-:W3:Y:S02]  /*16ff0*/  LDL R0, [R1] ;  /* 0x0000000001007983 */ /* 0x000ee40000100800 */
[----:B---3--:R-:W-:-:S13]  /*17000*/  LOP3.LUT P0, RZ, R0, 0x2, RZ, 0xc0, !PT ;  /* 0x0000000200ff7812 */ /* 0x008fda000780c0ff */
[----:B------:R-:W-:Y:S05]  /*17010*/  @!P0 BRA `(.L_x_651) ;  /* 0x0000000000248947 */ /* 0x000fea0003800000 */
[----:B------:R-:W-:Y:S05]  /*17020*/  WARPSYNC.ALL ;  /* 0x0000000000007948 */ /* 0x000fea0003800000 */
[----:B------:R-:W3:Y:S08]  /*17030*/  S2UR UR5, SR_CgaCtaId ;  /* 0x00000000000579c3 */ /* 0x000ef00000008800 */
[----:B------:R-:W-:Y:S06]  /*17040*/  BAR.SYNC.DEFER_BLOCKING 0x5, 0x200 ;  /* 0x0148000000007b1d */ /* 0x000fec0000010000 */
[----:B------:R-:W-:-:S02]  /*17050*/  UMOV UR4, 0x400 ;  /* 0x0000040000047882 */ /* 0x000fc40000000000 */
[----:B---3--:R-:W-:-:S06]  /*17060*/  ULEA UR4, UR5, UR4, 0x18 ;  /* 0x0000000405047291 */ /* 0x008fcc000f8ec03f */
[----:B------:R-:W-:-:S05]  /*17070*/  IMAD.U32 R16, RZ, RZ, UR4 ;  /* 0x00000004ff107e24 */ /* 0x000fca000f8e00ff */
[----:B------:R3:W4:Y:S01]  /*17080*/  LDS.128 R24, [R16+0x308d0] ;  /* 0x0308d00010187984 */ /* 0x0007220000000c00 */
[----:B------:R-:W-:Y:S06]  /*17090*/  BAR.ARV 0x4, 0x200 ;  /* 0x0108000000007b1d */ /* 0x000fec0000002000 */
[----:B------:R-:W-:Y:S05]  /*170a0*/  BRA `(.L_x_652) ;  /* 0x0000000800d07947 */ /* 0x000fea0003800000 */
.L_x_651:
[----:B------:R-:W1:Y:S01]  /*170b0*/  S2R R0, SR_TID.X ;  /* 0x0000000000007919 */ /* 0x000e620000002100 */
[----:B------:R-:W-:Y:S01]  /*170c0*/  UMOV UR4, 0xffffffff ;  /* 0xffffffff00047882 */ /* 0x000fe20000000000 */
[----:B-1----:R-:W-:-:S04]  /*170d0*/  LOP3.LUT R9, R0, 0x1f, RZ, 0xc0, !PT ;  /* 0x0000001f00097812 */ /* 0x002fc800078ec0ff */
[----:B------:R-:W-:Y:S01]  /*170e0*/  ISETP.NE.AND P0, PT, R9, 0x1f, PT ;  /* 0x0000001f0900780c */ /* 0x000fe20003f05270 */
[----:B------:R-:W-:-:S12]  /*170f0*/  BRA.DIV UR4, `(.L_x_653) ;  /* 0x0000003604bc7947 */ /* 0x000fd8000b800000 */
[----:B------:R-:W-:Y:S01]  /*17100*/  IADD3 R7, R27, R9, RZ ;  /* 0x000000091b077210 */ /* 0x000fe20007ffe0ff */
[----:B------:R-:W-:-:S03]  /*17110*/  ULDC UR4, c[0x0][0xc3c] ;  /* 0x00030f0000047ab9 */ /* 0x000fc60000000800 */
[----:B------:R-:W-:-:S13]  /*17120*/  ISETP.GE.OR P1, PT, R7, UR4, !P0 ;  /* 0x0000000407007c0c */ /* 0x000fda000c726670 */
[----:B------:R-:W1:Y:S08]  /*17130*/  @!P1 LDC.64 R2, c[0x0][0xc80] ;  /* 0x00032000ff029b82 */ /* 0x000e700000000a00 */
[----:B--2---:R-:W2:Y:S01]  /*17140*/  @!P1 LDC.64 R4, c[0x0][0xc78] ;  /* 0x00031e00ff049b82 */ /* 0x004ea20000000a00 */
[----:B-1----:R-:W-:-:S05]  /*17150*/  @!P1 IMAD.WIDE R2, R7, 0x4, R2 ;  /* 0x0000000407029825 */ /* 0x002fca00078e0202 */
[----:B------:R2:W3:Y:S02]  /*17160*/  @!P1 LDG.E R8, desc[UR56][R2.64] ;  /* 0x0000003802089981 */ /* 0x0004e4000c1e1900 */
[----:B--2---:R-:W-:-:S05]  /*17170*/  @!P1 IMAD.WIDE R2, R7, 0x4, R4 ;  /* 0x0000000407029825 */ /* 0x004fca00078e0204 */
[----:B------:R-:W2:Y:S01]  /*17180*/  @!P1 LDG.E R5, desc[UR56][R2.64] ;  /* 0x0000003802059981 */ /* 0x000ea2000c1e1900 */
        /* <DEDUP_REMOVED lines=8> */
[----:B-1----:R-:W-:-:S02]  /*17210*/  IMAD.MOV.U32 R24, RZ, RZ, RZ ;  /* 0x000000ffff187224 */ /* 0x002fc400078e00ff */
[----:B---3--:R-:W-:Y:S02]  /*17220*/  @!P1 IMAD.MOV.U32 R7, RZ, RZ, R8 ;  /* 0x000000ffff079224 */ /* 0x008fe400078e0008 */
[----:B--2---:R-:W-:Y:S01]  /*17230*/  @!P1 IMAD.MOV.U32 R4, RZ, RZ, R5 ;  /* 0x000000ffff049224 */ /* 0x004fe200078e0005 */
[----:B------:R-:W-:-:S03]  /*17240*/  ISETP.NE.AND P1, PT, R9, RZ, PT ;  /* 0x000000ff0900720c */ /* 0x000fc60003f25270 */
[----:B0-----:R-:W-:-:S05]  /*17250*/  IMAD R13, R4, R7, RZ ;  /* 0x00000007040d7224 */ /* 0x001fca00078e02ff */
        /* <DEDUP_REMOVED lines=16> */
.L_x_778:
[----:B------:R-:W-:Y:S02]  /*17360*/  ULDC UR4, c[0x0][0xc38] ;  /* 0x00030e0000047ab9 */ /* 0x000fe40000000800 */
[----:B------:R-:W-:-:S04]  /*17370*/  IMAD.U32 R2, RZ, RZ, UR4 ;  /* 0x00000004ff027e24 */ /* 0x000fc8000f8e00ff */
[----:B-1----:R-:W-:-:S04]  /*17380*/  IMAD R5, R14, R2, RZ ;  /* 0x000000020e057224 */ /* 0x002fc800078e02ff */
[----:B------:R-:W-:-:S05]  /*17390*/  IMAD.IADD R6, R6, 0x1, R5 ;  /* 0x0000000106067824 */ /* 0x000fca00078e0205 */
[----:B------:R-:W-:-:S13]  /*173a0*/  ISETP.GT.AND P6, PT, R6, R0, PT ;  /* 0x000000000600720c */ /* 0x000fda0003fc4270 */
[----:B------:R-:W-:Y:S05]  /*173b0*/  @P6 BRA `(.L_x_654) ;  /* 0x0000000000a46947 */ /* 0x000fea0003800000 */
.L_x_657:
        /* <DEDUP_REMOVED lines=35> */
.L_x_786:
[----:B------:R-:W-:Y:S02]  /*175f0*/  ULDC UR4, c[0x0][0xc38] ;  /* 0x00030e0000047ab9 */ /* 0x000fe40000000800 */
[----:B------:R-:W-:-:S04]  /*17600*/  IMAD.U32 R2, RZ, RZ, UR4 ;  /* 0x00000004ff027e24 */ /* 0x000fc8000f8e00ff */
[----:B-1----:R-:W-:-:S04]  /*17610*/  IMAD R5, R14, R2, RZ ;  /* 0x000000020e057224 */ /* 0x002fc800078e02ff */
[----:B------:R-:W-:-:S05]  /*17620*/  IMAD.IADD R6, R5, 0x1, R6 ;  /* 0x0000000105067824 */ /* 0x000fca00078e0206 */
[----:B------:R-:W-:-:S13]  /*17630*/  ISETP.GT.AND P6, PT, R6, R0, PT ;  /* 0x000000000600720c */ /* 0x000fda0003fc4270 */
[----:B------:R-:W-:Y:S05]  /*17640*/  @!P6 BRA `(.L_x_657) ;  /* 0xfffffffc005ce947 */ /* 0x000fea000383ffff */
.L_x_654:
        /* <DEDUP_REMOVED lines=9> */
.L_x_791:
[----:B------:R-:W-:-:S13]  /*176e0*/  ISETP.NE.AND P0, PT, R8, RZ, PT ;  /* 0x000000ff0800720c */ /* 0x000fda0003f05270 */
[----:B------:R-:W-:Y:S05]  /*176f0*/  @!P0 BRA `(.L_x_659) ;  /* 0x0000000000108947 */ /* 0x000fea0003800000 */
[----:B------:R-:W-:Y:S01]  /*17700*/  UMOV UR4, 0xffffffff ;  /* 0xffffffff00047882 */ /* 0x000fe20000000000 */
[----:B------:R-:W-:Y:S02]  /*17710*/  VIADD R12, R5, 0xffffffff ;  /* 0xffffffff050c7836 */ /* 0x000fe40000000000 */
[----:B------:R-:W-:Y:S05]  /*17720*/  BRA.DIV UR4, `(.L_x_660) ;  /* 0x0000003a04807947 */ /* 0x000fea000b800000 */
[----:B------:R4:W0:Y:S02]  /*17730*/  SHFL.IDX PT, R24, R3, R12, 0x1f ;  /* 0x00001f0c03187589 */ /* 0x00082400000e0000 */
.L_x_659:
        /* <DEDUP_REMOVED lines=22> */
[----:B------:R-:W-:Y:S02]  /*178a0*/  IMAD.MOV.U32 R2, RZ, RZ, RZ ;  /* 0x000000ffff027224 */ /* 0x000fe400078e00ff */
[----:B------:R-:W0:Y:S08]  /*178b0*/  F2I.FTZ.U32.TRUNC.NTZ R3, R10 ;  /* 0x0000000a00037305 */ /* 0x000e30000021f000 */
[----:B------:R-:W-:-:S02]  /*178c0*/  @!P1 IMAD.IADD R11, R11, 0x1, -R8 ;  /* 0x000000010b0b9824 */ /* 0x000fc400078e0a08 */
[----:B------:R-:W-:Y:S01]  /*178d0*/  @!P1 VIADD R9, R9, 0x1 ;  /* 0x0000000109099836 */ /* 0x000fe20000000000 */
[----:B------:R-:W-:Y:S02]  /*178e0*/  ISETP.NE.AND P1, PT, R7, RZ, PT ;  /* 0x000000ff0700720c */ /* 0x000fe40003f25270 */
[----:B------:R-:W-:Y:S02]  /*178f0*/  ISETP.GE.U32.AND P0, PT, R11, R8, PT ;  /* 0x000000080b00720c */ /* 0x000fe40003f06070 */
[----:B------:R-:W-:Y:S01]  /*17900*/  IABS R8, R4 ;  /* 0x0000000400087213 */ /* 0x000fe20000000000 */
[----:B0-----:R-:W-:-:S04]  /*17910*/  IMAD.MOV R11, RZ, RZ, -R3 ;  /* 0x000000ffff0b7224 */ /* 0x001fc800078e0a03 */
[----:B------:R-:W-:Y:S02]  /*17920*/  IMAD.MOV R8, RZ, RZ, -R8 ;  /* 0x000000ffff087224 */ /* 0x000fe400078e0a08 */
[----:B------:R-:W-:-:S04]  /*17930*/  IMAD R11, R11, R6, RZ ;  /* 0x000000060b0b7224 */ /* 0x000fc800078e02ff */
[----:B------:R-:W-:Y:S01]  /*17940*/  IMAD.HI.U32 R2, R3, R11, R2 ;  /* 0x0000000b03027227 */ /* 0x000fe200078e0002 */
[----:B------:R-:W-:-:S03]  /*17950*/  LOP3.LUT R3, R0, R7, RZ, 0x3c, !PT ;  /* 0x0000000700037212 */ /* 0x000fc600078e3cff */
[----:B------:R-:W-:Y:S01]  /*17960*/  @P0 VIADD R9, R9, 0x1 ;  /* 0x0000000109090836 */ /* 0x000fe20000000000 */
[----:B------:R-:W-:-:S13]  /*17970*/  ISETP.GE.AND P2, PT, R3, RZ, PT ;  /* 0x000000ff0300720c */ /* 0x000fda0003f46270 */
[----:B------:R-:W-:Y:S02]  /*17980*/  @!P2 IADD3 R9, -R9, RZ, RZ ;  /* 0x000000ff0909a210 */ /* 0x000fe40007ffe1ff */
[----:B------:R-:W-:-:S04]  /*17990*/  @!P1 LOP3.LUT R9, RZ, R7, RZ, 0x33, !PT ;  /* 0x00000007ff099212 */ /* 0x000fc800078e33ff */
[-C--:B------:R-:W-:Y:S01]  /*179a0*/  IABS R3, R9.reuse ;  /* 0x0000000900037213 */ /* 0x080fe20000000000 */
[----:B------:R-:W-:-:S04]  /*179b0*/  IMAD R7, R7, R9, RZ ;  /* 0x0000000907077224 */ /* 0x000fc800078e02ff */
[----:B------:R-:W-:-:S04]  /*179c0*/  IMAD.HI.U32 R2, R2, R3, RZ ;  /* 0x0000000302027227 */ /* 0x000fc800078e00ff */
[----:B------:R-:W-:Y:S02]  /*179d0*/  IMAD R3, R2, R8, R3 ;  /* 0x0000000802037224 */ /* 0x000fe400078e0203 */
[----:B------:R-:W-:-:S03]  /*179e0*/  IMAD.IADD R25, R0, 0x1, -R7 ;  /* 0x0000000100197824 */ /* 0x000fc600078e0a07 */
[----:B------:R-:W-:-:S13]  /*179f0*/  ISETP.GT.U32.AND P1, PT, R6, R3, PT ;  /* 0x000000030600720c */ /* 0x000fda0003f24070 */
[----:B------:R-:W-:Y:S02]  /*17a00*/  @!P1 IMAD.IADD R3, R3, 0x1, -R6 ;  /* 0x0000000103039824 */ /* 0x000fe400078e0a06 */
[----:B------:R-:W-:Y:S01]  /*17a10*/  @!P1 VIADD R2, R2, 0x1 ;  /* 0x0000000102029836 */ /* 0x000fe20000000000 */
[----:B------:R-:W-:Y:S02]  /*17a20*/  ISETP.NE.AND P1, PT, R4, RZ, PT ;  /* 0x000000ff0400720c */ /* 0x000fe40003f25270 */
[----:B------:R-:W-:Y:S02]  /*17a30*/  ISETP.GE.U32.AND P0, PT, R3, R6, PT ;  /* 0x000000060300720c */ /* 0x000fe40003f06070 */
[----:B------:R-:W-:-:S04]  /*17a40*/  LOP3.LUT R3, R9, R4, RZ, 0x3c, !PT ;  /* 0x0000000409037212 */ /* 0x000fc800078e3cff */
[----:B------:R-:W-:-:S07]  /*17a50*/  ISETP.GE.AND P2, PT, R3, RZ, PT ;  /* 0x000000ff0300720c */ /* 0x000fce0003f46270 */
[----:B------:R-:W-:-:S06]  /*17a60*/  @P0 VIADD R2, R2, 0x1 ;  /* 0x0000000102020836 */ /* 0x000fcc0000000000 */
[----:B------:R-:W-:Y:S01]  /*17a70*/  @!P2 IMAD.MOV R2, RZ, RZ, -R2 ;  /* 0x000000ffff02a224 */ /* 0x000fe200078e0a02 */
[----:B------:R-:W-:-:S05]  /*17a80*/  @!P1 LOP3.LUT R2, RZ, R4, RZ, 0x33, !PT ;  /* 0x00000004ff029212 */ /* 0x000fca00078e33ff */
[--C-:B------:R-:W-:Y:S02]  /*17a90*/  IMAD.MOV R3, RZ, RZ, -R2.reuse ;  /* 0x000000ffff037224 */ /* 0x100fe400078e0a02 */
[C---:B------:R-:W-:Y:S02]  /*17aa0*/  IMAD R2, R4.reuse, 0x1000000, R2 ;  /* 0x0100000004027824 */ /* 0x040fe400078e0202 */
[----:B------:R-:W-:-:S04]  /*17ab0*/  IMAD R9, R4, R3, R9 ;  /* 0x0000000304097224 */ /* 0x000fc800078e0209 */
[----:B------:R-:W-:Y:S01]  /*17ac0*/  IMAD R26, R9, 0x10000, R2 ;  /* 0x00010000091a7824 */ /* 0x000fe200078e0202 */
[----:B------:R-:W-:Y:S06]  /*17ad0*/  BRA `(.L_x_661) ;  /* 0x00000000001c7947 */ /* 0x000fec0003800000 */
.L_x_655:
[----:B------:R-:W-:Y:S01]  /*17ae0*/  UMOV UR4, URZ ;  /* 0x0000003f00047c82 */ /* 0x000fe20008000000 */
[----:B------:R-:W-:Y:S01]  /*17af0*/  UMOV UR5, URZ ;  /* 0x0000003f00057c82 */ /* 0x000fe20008000000 */
[----:B------:R-:W-:Y:S01]  /*17b00*/  ULDC UR6, c[0x0][0xc3c] ;  /* 0x00030f0000067ab9 */ /* 0x000fe20000000800 */
[----:B------:R-:W-:Y:S02]  /*17b10*/  IMAD.MOV.U32 R24, RZ, RZ, R0 ;  /* 0x000000ffff187224 */ /* 0x000fe400078e0000 */
[----:B------:R-:W-:Y:S02]  /*17b20*/  IMAD.U32 R25, RZ, RZ, UR4 ;  /* 0x00000004ff197e24 */ /* 0x000fe4000f8e00ff */
[----:B------:R-:W-:Y:S02]  /*17b30*/  IMAD.U32 R26, RZ, RZ, UR5 ;  /* 0x00000005ff1a7e24 */ /* 0x000fe4000f8e00ff */
[----:B------:R-:W-:-:S07]  /*17b40*/  IMAD.U32 R27, RZ, RZ, UR6 ;  /* 0x00000006ff1b7e24 */ /* 0x000fce000f8e00ff */
.L_x_661:
        /* <DEDUP_REMOVED lines=10> */
.L_x_652:
[----:B------:R-:W-:Y:S02]  /*17bf0*/  ULDC UR4, c[0x0][0xc3c] ;  /* 0x00030f0000047ab9 */ /* 0x000fe40000000800 */
[----:B----4-:R-:W-:-:S13]  /*17c00*/  ISETP.GE.AND P0, PT, R27, UR4, PT ;  /* 0x000000041b007c0c */ /* 0x010fda000bf06270 */
[----:B------:R-:W-:Y:S05]  /*17c10*/  @!P0 BRA `(.L_x_662) ;  /* 0xffffffa400648947 */ /* 0x000fea000383ffff */
[----:B------:R-:W-:Y:S05]  /*17c20*/  BSYNC B8 ;  /* 0x0000000000087941 */ /* 0x000fea0003800000 */
.L_x_538:
[----:B0-----:R-:W4:Y:S01]  /*17c30*/  LDL.LU R0, [R1+0x38] ;  /* 0x0000380001007983 */ /* 0x001f220000300800 */
[----:B------:R-:W-:Y:S01]  /*17c40*/  BSSY B0, `(.L_x_663) ;  /* 0x000000b000007945 */ /* 0x000fe20003800000 */
[----:B-12---:R-:W0:Y:S01]  /*17c50*/  S2R R5, SR_CgaCtaId ;  /* 0x0000000000057919 */ /* 0x006e220000008800 */
[----:B----4-:R-:W-:-:S05]  /*17c60*/  VIADD R0, R0, 0x1 ;  /* 0x0000000100007836 */ /* 0x010fca0000000000 */
[----:B------:R-:W-:-:S04]  /*17c70*/  LEA.HI R2, R0, R0, RZ, 0x1 ;  /* 0x0000000000027211 */ /* 0x000fc800078f08ff */
[----:B------:R-:W-:Y:S02]  /*17c80*/  LOP3.LUT R3, R2, 0xfffffffe, RZ, 0xc0, !PT ;  /* 0xfffffffe02037812 */ /* 0x000fe400078ec0ff */
[----:B------:R-:W-:-:S03]  /*17c90*/  MOV R2, 0x400 ;  /* 0x0000040000027802 */ /* 0x000fc60000000f00 */
[----:B------:R-:W-:Y:S01]  /*17ca0*/  IMAD.IADD R0, R0, 0x1, -R3 ;  /* 0x0000000100007824 */ /* 0x000fe200078e0a03 */
[----:B0-----:R-:W-:-:S04]  /*17cb0*/  LEA R9, R5, R2, 0x18 ;  /* 0x0000000205097211 */ /* 0x001fc800078ec0ff */
[----:B------:R-:W-:-:S04]  /*17cc0*/  SHF.L.U32 R0, R0, 0x1f, RZ ;  /* 0x0000001f00007819 */ /* 0x000fc800000006ff */
[----:B------:R-:W0:Y:S02]  /*17cd0*/  SYNCS.PHASECHK.TRANS64.TRYWAIT P0, [R9+URZ+0x30820], R0 ;  /* 0x03082000090075a7 */ /* 0x000e24000800017f */
[----:B0-----:R-:W-:Y:S05]  /*17ce0*/  @!P0 BRA `(.L_x_664) ;  /* 0x0000003400388947 */ /* 0x001fea0003800000 */
.L_x_794:
[----:B------:R-:W-:Y:S05]  /*17cf0*/  BSYNC B0 ;  /* 0x0000000000007941 */ /* 0x000fea0003800000 */
.L_x_663:
[----:B------:R-:W-:-:S03]  /*17d00*/  UMOV UR4, 0xffffffff ;  /* 0xffffffff00047882 */ /* 0x000fc60000000000 */
[----:B------:R-:W-:Y:S05]  /*17d10*/  BRA.DIV UR4, `(.L_x_665) ;  /* 0x0000003604407947 */ /* 0x000fea000b800000 */
[----:B0-----:R-:W0:Y:S02]  /*17d20*/  S2R R0, SR_TID.X ;  /* 0x0000000000007919 */ /* 0x001e240000002100 */
[----:B0-----:R-:W-:-:S04]  /*17d30*/  SHF.R.U32.HI R0, RZ, 0x5, R0 ;  /* 0x00000005ff007819 */ /* 0x001fc80000011600 */
[----:B------:R-:W-:-:S05]  /*17d40*/  LOP3.LUT R0, R0, 0x3, RZ, 0xc0, !PT ;  /* 0x0000000300007812 */ /* 0x000fca00078ec0ff */
[----:B------:R0:W1:Y:S02]  /*17d50*/  SHFL.IDX PT, R14, R0, RZ, 0x1f ;  /* 0x00001fff000e7589 */ /* 0x00006400000e0000 */
.L_x_797:
[----:B-1----:R-:W-:-:S13]  /*17d60*/  ISETP.NE.AND P0, PT, R14, RZ, PT ;  /* 0x000000ff0e00720c */ /* 0x002fda0003f05270 */
[----:B------:R-:W-:Y:S05]  /*17d70*/  @P0 BRA `(.L_x_400) ;  /* 0x0000000000880947 */ /* 0x000fea0003800000 */
[----:B------:R-:W-:-:S03]  /*17d80*/  UMOV UR4, 0xffffffff ;  /* 0xffffffff00047882 */ /* 0x000fc60000000000 */
[----:B------:R-:W-:Y:S05]  /*17d90*/  BRA.DIV UR4, `(.L_x_666) ;  /* 0x0000003604547947 */ /* 0x000fea000b800000 */
[----:B------:R-:W-:-:S13]  /*17da0*/  ELECT P6, URZ, PT ;  /* 0x00000000003f782f */ /* 0x000fda00038c0000 */
.L_x_800:
[----:B------:R-:W-:Y:S05]  /*17db0*/  @!P6 BRA `(.L_x_400) ;  /* 0x000000000078e947 */ /* 0x000fea0003800000 */
[----:B0-----:R-:W2:Y:S02]  /*17dc0*/  LDL.LU R0, [R1+0x50] ;  /* 0x0000500001007983 */ /* 0x001ea40000300800 */
[----:B--2---:R-:W-:-:S04]  /*17dd0*/  LOP3.LUT R0, R0, 0x2, RZ, 0xfc, !PT ;  /* 0x0000000200007812 */ /* 0x004fc800078efcff */
[----:B------:R-:W-:-:S13]  /*17de0*/  ISETP.NE.AND P2, PT, R0, 0x3, PT ;  /* 0x000000030000780c */ /* 0x000fda0003f45270 */
[----:B------:R-:W-:Y:S05]  /*17df0*/  @!P2 BRA `(.L_x_667) ;  /* 0x000000000004a947 */ /* 0x000fea0003800000 */
[----:B------:R-:W-:Y:S01]  /*17e00*/  BPT.TRAP 0x1 ;  /* 0x000000040000795c */ /* 0x000fe20000300000 */
.L_x_667:
[----:B------:R-:W-:Y:S01]  /*17e10*/  VIADD R3, R9, 0x30840 ;  /* 0x0003084009037836 */ /* 0x000fe20000000000 */
[----:B------:R-:W-:Y:S01]  /*17e20*/  SHF.L.U32 R2, R28, 0x1f, RZ ;  /* 0x0000001f1c027819 */ /* 0x000fe200000006ff */
[C---:B------:R-:W-:Y:S02]  /*17e30*/  VIADD R0, R18.reuse, 0x1 ;  /* 0x0000000112007836 */ /* 0x040fe40000000000 */
[----:B------:R-:W-:-:S03]  /*17e40*/  IMAD R7, R18, 0x8, R3 ;  /* 0x0000000812077824 */ /* 0x000fc600078e0203 */
[C---:B------:R-:W-:Y:S01]  /*17e50*/  ISETP.NE.AND P1, PT, R0.reuse, 0x2, PT ;  /* 0x000000020000780c */ /* 0x040fe20003f25270 */
[----:B------:R-:W0:Y:S03]  /*17e60*/  SYNCS.PHASECHK.TRANS64.TRYWAIT P0, [R7+URZ], R2 ;  /* 0x00000002070075a7 */ /* 0x000e26000800017f */
[----:B------:R-:W-:Y:S02]  /*17e70*/  SEL R5, RZ, 0x1, P1 ;  /* 0x00000001ff057807 */ /* 0x000fe40000800000 */
[----:B------:R-:W-:Y:S02]  /*17e80*/  SEL R4, R0, RZ, P1 ;  /* 0x000000ff00047207 */ /* 0x000fe40000800000 */
[----:B------:R-:W-:-:S03]  /*17e90*/  LOP3.LUT R0, R28, R5, RZ, 0x3c, !PT ;  /* 0x000000051c007212 */ /* 0x000fc600078e3cff */
[----:B------:R-:W-:Y:S01]  /*17ea0*/  IMAD R3, R4, 0x8, R3 ;  /* 0x0000000804037824 */ /* 0x000fe200078e0203 */
[----:B------:R-:W-:Y:S01]  /*17eb0*/  SHF.L.U32 R0, R0, 0x1f, RZ ;  /* 0x0000001f00007819 */ /* 0x000fe200000006ff */
[----:B0-----:R-:W-:Y:S06]  /*17ec0*/  @!P0 BRA `(.L_x_668) ;  /* 0x0000003400288947 */ /* 0x001fec0003800000 */
.L_x_801:
[----:B------:R-:W1:Y:S02]  /*17ed0*/  SYNCS.PHASECHK.TRANS64.TRYWAIT P0, [R3+URZ], R0 ;  /* 0x00000000030075a7 */ /* 0x000e64000800017f */
[----:B-1----:R-:W-:Y:S05]  /*17ee0*/  @!P0 BRA `(.L_x_669) ;  /* 0x0000003400348947 */ /* 0x002fea0003800000 */
.L_x_802:
[----:B------:R-:W-:Y:S05]  /*17ef0*/  @!P2 BRA `(.L_x_670) ;  /* 0x000000000004a947 */ /* 0x000fea0003800000 */
[----:B------:R-:W-:Y:S01]  /*17f00*/  BPT.TRAP 0x1 ;  /* 0x000000040000795c */ /* 0x000fe20000300000 */
.L_x_670:
[----:B-1----:R-:W-:-:S04]  /*17f10*/  VIADD R3, R9, 0x30860 ;  /* 0x0003086009037836 */ /* 0x002fc80000000000 */
[----:B------:R-:W-:-:S04]  /*17f20*/  IMAD R5, R18, 0x8, R3 ;  /* 0x0000000812057824 */ /* 0x000fc800078e0203 */
[----:B------:R-:W1:Y:S02]  /*17f30*/  SYNCS.PHASECHK.TRANS64.TRYWAIT P0, [R5+URZ], R2 ;  /* 0x00000002050075a7 */ /* 0x000e64000800017f */
[----:B-1----:R-:W-:Y:S05]  /*17f40*/  @!P0 BRA `(.L_x_671) ;  /* 0x0000003400308947 */ /* 0x002fea0003800000 */
.L_x_803:
[----:B------:R-:W-:-:S07]  /*17f50*/  IMAD R3, R4, 0x8, R3 ;  /* 0x0000000804037824 */ /* 0x000fce00078e0203 */
.L_x_672:
[----:B--2---:R2:W4:Y:S02]  /*17f60*/  SYNCS.PHASECHK.TRANS64.TRYWAIT P0, [R3+URZ], R0 ;  /* 0x00000000030075a7 */ /* 0x004524000800017f */
[----:B----4-:R-:W-:Y:S05]  /*17f70*/  @!P0 NANOSLEEP.SYNCS 0x989680 ;  /* 0x009896800000895d */ /* 0x010fea0003900000 */
[----:B------:R-:W4:Y:S02]  /*17f80*/  @!P0 SYNCS.PHASECHK.TRANS64 P0, [R3+URZ], R0 ;  /* 0x00000000030085a7 */ /* 0x000f24000800007f */
[----:B----4-:R-:W-:Y:S05]  /*17f90*/  @!P0 BRA `(.L_x_672) ;  /* 0xfffffffc00f08947 */ /* 0x010fea000383ffff */
.L_x_400:
[----:B------:R-:W-:Y:S05]  /*17fa0*/  BSYNC B9 ;  /* 0x0000000000097941 */ /* 0x000fea0003800000 */
.L_x_397:
[----:B------:R-:W-:Y:S05]  /*17fb0*/  EXIT ;  /* 0x000000000000794d */ /* 0x000fea0003800000 */
.L_x_420:
[----:B0-----:R0:W1:Y:S02]  /*17fc0*/  SYNCS.PHASECHK.TRANS64.TRYWAIT P6, [R82+URZ+0x30890], R94 ;  /* 0x0308905e520075a7 */ /* 0x00106400080c017f */
[----:B-1----:R-:W-:Y:S05]  /*17fd0*/  @!P6 NANOSLEEP.SYNCS 0x989680 ;  /* 0x009896800000e95d */ /* 0x002fea0003900000 */
[----:B------:R-:W1:Y:S02]  /*17fe0*/  @!P6 SYNCS.PHASECHK.TRANS64 P6, [R82+URZ+0x30890], R94 ;  /* 0x0308905e5200e5a7 */ /* 0x000e6400080c007f */
[----:B-1----:R-:W-:Y:S05]  /*17ff0*/  @!P6 BRA `(.L_x_420) ;  /* 0xfffffffc00f0e947 */ /* 0x002fea000383ffff */
[----:B------:R-:W-:Y:S05]  /*18000*/  BRA `(.L_x_673) ;  /* 0xfffffeac00cc7947 */ /* 0x000fea000383ffff */
.L_x_440:
[----:B0-----:R0:W1:Y:S02]  /*18010*/  SYNCS.PHASECHK.TRANS64.TRYWAIT P5, [R82+URZ+0x30890], R94 ;  /* 0x0308905e520075a7 */ /* 0x00106400080a017f */
[----:B-1----:R-:W-:Y:S05]  /*18020*/  @!P5 NANOSLEEP.SYNCS 0x989680 ;  /* 0x009896800000d95d */ /* 0x002fea0003900000 */
[----:B------:R-:W1:Y:S02]  /*18030*/  @!P5 SYNCS.PHASECHK.TRANS64 P5, [R82+URZ+0x30890], R94 ;  /* 0x0308905e5200d5a7 */ /* 0x000e6400080a007f */
[----:B-1----:R-:W-:Y:S05]  /*18040*/  @!P5 BRA `(.L_x_440) ;  /* 0xfffffffc00f0d947 */ /* 0x002fea000383ffff */
[----:B------:R-:W-:Y:S05]  /*18050*/  BRA `(.L_x_674) ;  /* 0xfffffec000987947 */ /* 0x000fea000383ffff */
.L_x_449:
[----:B0-----:R0:W1:Y:S02]  /*18060*/  SYNCS.PHASECHK.TRANS64.TRYWAIT P4, [R82+URZ+0x30890], R94 ;  /* 0x0308905e520075a7 */ /* 0x001064000808017f */
[----:B-1----:R-:W-:Y:S05]  /*18070*/  @!P4 NANOSLEEP.SYNCS 0x989680 ;  /* 0x009896800000c95d */ /* 0x002fea0003900000 */
[----:B------:R-:W1:Y:S02]  /*18080*/  @!P4 SYNCS.PHASECHK.TRANS64 P4, [R82+URZ+0x30890], R94 ;  /* 0x0308905e5200c5a7 */ /* 0x000e64000808007f */
[----:B-1----:R-:W-:Y:S05]  /*18090*/  @!P4 BRA `(.L_x_449) ;  /* 0xfffffffc00f0c947 */ /* 0x002fea000383ffff */
[----:B------:R-:W-:Y:S05]  /*180a0*/  BRA `(.L_x_675) ;  /* 0xfffffed000fc7947 */ /* 0x000fea000383ffff */
.L_x_455:
[----:B--2---:R2:W3:Y:S02]  /*180b0*/  SYNCS.PHASECHK.TRANS64.TRYWAIT P3, [R82+URZ+0x308b0], R94 ;  /* 0x0308b05e520075a7 */ /* 0x0044e4000806017f */
[----:B---3--:R-:W-:Y:S05]  /*180c0*/  @!P3 NANOSLEEP.SYNCS 0x989680 ;  /* 0x009896800000b95d */ /* 0x008fea0003900000 */
[----:B------:R-:W3:Y:S02]  /*180d0*/  @!P3 SYNCS.PHASECHK.TRANS64 P3, [R82+URZ+0x308b0], R94 ;  /* 0x0308b05e5200b5a7 */ /* 0x000ee4000806007f */
[----:B---3--:R-:W-:Y:S05]  /*180e0*/  @!P3 BRA `(.L_x_455) ;  /* 0xfffffffc00f0b947 */ /* 0x008fea000383ffff */
[----:B------:R-:W-:Y:S05]  /*180f0*/  BRA `(.L_x_676) ;  /* 0xfffffed400907947 */ /* 0x000fea000383ffff */
.L_x_465:
[----:B------:R-:W1:Y:S01]  /*18100*/  S2R R0, SR_TID.X ;  /* 0x0000000000007919 */ /* 0x000e620000002100 */
[----:B------:R-:W-:Y:S01]  /*18110*/  BSSY B0, `(.L_x_677) ;  /* 0x000000c000007945 */ /* 0x000fe20003800000 */
[----:B------:R-:W-:Y:S02]  /*18120*/  IMAD.MOV.U32 R12, RZ, RZ, RZ ;  /* 0x000000ffff0c7224 */ /* 0x000fe400078e00ff */
[----:B------:R-:W-:Y:S02]  /*18130*/  IMAD.MOV.U32 R11, RZ, RZ, 0x1f ;  /* 0x0000001fff0b7424 */ /* 0x000fe400078e00ff */
[----:B------:R-:W-:Y:S02]  /*18140*/  IMAD.MOV.U32 R15, RZ, RZ, -0x1 ;  /* 0xffffffffff0f7424 */ /* 0x000fe400078e00ff */
[----:B-1----:R-:W-:-:S05]  /*18150*/  VIADD R4, R0, 0xffffff80 ;  /* 0xffffff8000047836 */ /* 0x002fca0000000000 */
[----:B------:R-:W-:-:S04]  /*18160*/  SHF.R.S32.HI R0, RZ, 0x1f, R4 ;  /* 0x0000001fff007819 */ /* 0x000fc80000011404 */
[----:B------:R-:W-:-:S04]  /*18170*/  LEA.HI R0, R0, R4, RZ, 0x7 ;  /* 0x0000000400007211 */ /* 0x000fc800078f38ff */
[----:B------:R-:W-:-:S05]  /*18180*/  SHF.R.S32.HI R0, RZ, 0x7, R0 ;  /* 0x00000007ff007819 */ /* 0x000fca0000011400 */
[----:B0-----:R-:W-:-:S07]  /*18190*/  IMAD.MOV.U32 R13, RZ, RZ, R0 ;  /* 0x000000ffff0d7224 */ /* 0x001fce00078e0000 */
[----:B-----5:R-:W-:Y:S05]  /*181a0*/  WARPSYNC.COLLECTIVE R15, `(.L_x_678) ;  /* 0x000000000f087348 */ /* 0x020fea0003c00000 */
[----:B------:R0:W1:Y:S02]  /*181b0*/  SHFL.IDX P6, R14, R13, R12, R11 ;  /* 0x0000000c0d0e7389 */ /* 0x00006400000c000b */
[----:B01---5:R-:W-:Y:S01]  /*181c0*/  ENDCOLLECTIVE ;  /* 0x000000000000791b */ /* 0x023fe20003800000 */
.L_x_678:
[----:B------:R-:W-:Y:S05]  /*181d0*/  BSYNC B0 ;  /* 0x0000000000007941 */ /* 0x000fea0003800000 */
.L_x_677:
[----:B------:R0:W-:Y:S01]  /*181e0*/  STL [R1+0x40], R14 ;  /* 0x0000400e01007387 */ /* 0x0001e20000100800 */
[----:B------:R-:W-:Y:S05]  /*181f0*/  BRA `(.L_x_679) ;  /* 0xfffffedc00707947 */ /* 0x000fea000383ffff */
.L_x_477:
[----:B------:R-:W-:Y:S01]  /*18200*/  BSSY B1, `(.L_x_680) ;  /* 0x0000008000017945 */ /* 0x000fe20003800000 */
[----:B------:R-:W-:Y:S02]  /*18210*/  IMAD.MOV.U32 R13, RZ, RZ, R26 ;  /* 0x000000ffff0d7224 */ /* 0x000fe400078e001a */
[----:B------:R-:W-:Y:S02]  /*18220*/  IMAD.MOV.U32 R12, RZ, RZ, RZ ;  /* 0x000000ffff0c7224 */ /* 0x000fe400078e00ff */
[----:B------:R-:W-:Y:S02]  /*18230*/  IMAD.MOV.U32 R11, RZ, RZ, 0x1c1f ;  /* 0x00001c1fff0b7424 */ /* 0x000fe400078e00ff */
[----:B------:R-:W-:-:S07]  /*18240*/  IMAD.MOV.U32 R15, RZ, RZ, -0x1 ;  /* 0xffffffffff0f7424 */ /* 0x000fce00078e00ff */
[----:B------:R-:W-:Y:S05]  /*18250*/  WARPSYNC.COLLECTIVE R15, `(.L_x_681) ;  /* 0x000000000f087348 */ /* 0x000fea0003c00000 */
[----:B------:R0:W1:Y:S02]  /*18260*/  SHFL.IDX P6, R14, R13, R12, R11 ;  /* 0x0000000c0d0e7389 */ /* 0x00006400000c000b */
[----:B01----:R-:W-:Y:S01]  /*18270*/  ENDCOLLECTIVE ;  /* 0x000000000000791b */ /* 0x003fe20003800000 */
.L_x_681:
[----:B------:R-:W-:Y:S05]  /*18280*/  BSYNC B1 ;  /* 0x0000000000017941 */ /* 0x000fea0003800000 */
.L_x_680:
[----:B------:R-:W-:Y:S01]  /*18290*/  IMAD.MOV.U32 R13, RZ, RZ, R25 ;  /* 0x000000ffff0d7224 */ /* 0x000fe200078e0019 */
[----:B------:R-:W-:Y:S01]  /*182a0*/  MOV R15, 0xffffffff ;  /* 0xffffffff000f7802 */ /* 0x000fe20000000f00 */
[----:B------:R-:W-:Y:S02]  /*182b0*/  IMAD.MOV.U32 R12, RZ, RZ, RZ ;  /* 0x000000ffff0c7224 */ /* 0x000fe400078e00ff */
[----:B------:R-:W-:Y:S02]  /*182c0*/  IMAD.MOV.U32 R11, RZ, RZ, 0x1c1f ;  /* 0x00001c1fff0b7424 */ /* 0x000fe400078e00ff */
[----:B------:R-:W-:-:S07]  /*182d0*/  IMAD.MOV.U32 R3, RZ, RZ, R14 ;  /* 0x000000ffff037224 */ /* 0x000fce00078e000e */
[----:B------:R-:W-:Y:S05]  /*182e0*/  WARPSYNC.COLLECTIVE R15, `(.L_x_682) ;  /* 0x000000000f087348 */ /* 0x000fea0003c00000 */
[----:B------:R0:W1:Y:S02]  /*182f0*/  SHFL.IDX P6, R14, R13, R12, R11 ;  /* 0x0000000c0d0e7389 */ /* 0x00006400000c000b */
[----:B01----:R-:W-:Y:S01]  /*18300*/  ENDCOLLECTIVE ;  /* 0x000000000000791b */ /* 0x003fe20003800000 */
.L_x_682:
[----:B------:R-:W-:Y:S02]  /*18310*/  IMAD.MOV.U32 R13, RZ, RZ, R28 ;  /* 0x000000ffff0d7224 */ /* 0x000fe400078e001c */
[----:B------:R-:W-:-:S07]  /*18320*/  IMAD.MOV.U32 R0, RZ, RZ, R14 ;  /* 0x000000ffff007224 */ /* 0x000fce00078e000e */
[----:B------:R-:W-:Y:S05]  /*18330*/  WARPSYNC.COLLECTIVE R15, `(.L_x_683) ;  /* 0x000000000f087348 */ /* 0x000fea0003c00000 */
[----:B------:R0:W1:Y:S02]  /*18340*/  SHFL.IDX P6, R14, R13, R12, R11 ;  /* 0x0000000c0d0e7389 */ /* 0x00006400000c000b */
[----:B01----:R-:W-:Y:S01]  /*18350*/  ENDCOLLECTIVE ;  /* 0x000000000000791b */ /* 0x003fe20003800000 */
.L_x_683:
[----:B------:R-:W-:Y:S02]  /*18360*/  IMAD.MOV.U32 R13, RZ, RZ, R27 ;  /* 0x000000ffff0d7224 */ /* 0x000fe400078e001b */
[----:B------:R-:W-:-:S07]  /*18370*/  IMAD.MOV.U32 R5, RZ, RZ, R14 ;  /* 0x000000ffff057224 */ /* 0x000fce00078e000e */
[----:B------:R-:W-:Y:S05]  /*18380*/  WARPSYNC.COLLECTIVE R15, `(.L_x_684) ;  /* 0x000000000f087348 */ /* 0x000fea0003c00000 */
[----:B------:R0:W1:Y:S02]  /*18390*/  SHFL.IDX P6, R14, R13, R12, R11 ;  /* 0x0000000c0d0e7389 */ /* 0x00006400000c000b */
[----:B01----:R-:W-:Y:S01]  /*183a0*/  ENDCOLLECTIVE ;  /* 0x000000000000791b */ /* 0x003fe20003800000 */
.L_x_684:
[----:B------:R-:W-:Y:S05]  /*183b0*/  BRA `(.L_x_685) ;  /* 0xfffffee000887947 */ /* 0x000fea000383ffff */
.L_x_481:
[----:B0-----:R0:W1:Y:S02]  /*183c0*/  SYNCS.PHASECHK.TRANS64.TRYWAIT P0, [R2+URZ+0x30800], R27 ;  /* 0x0308001b020075a7 */ /* 0x001064000800017f */
[----:B-1----:R-:W-:Y:S05]  /*183d0*/  @!P0 NANOSLEEP.SYNCS 0x989680 ;  /* 0x009896800000895d */ /* 0x002fea0003900000 */
[----:B------:R-:W1:Y:S02]  /*183e0*/  @!P0 SYNCS.PHASECHK.TRANS64 P0, [R2+URZ+0x30800], R27 ;  /* 0x0308001b020085a7 */ /* 0x000e64000800007f */
[----:B-1----:R-:W-:Y:S05]  /*183f0*/  @!P0 BRA `(.L_x_481) ;  /* 0xfffffffc00f08947 */ /* 0x002fea000383ffff */
[----:B------:R-:W-:Y:S05]  /*18400*/  BRA `(.L_x_686) ;  /* 0xfffffee400b87947 */ /* 0x000fea000383ffff */
.L_x_489:
        /* <DEDUP_REMOVED lines=8> */
.L_x_688:
[----:B------:R-:W-:Y:S05]  /*18490*/  BSYNC B1 ;  /* 0x0000000000017941 */ /* 0x000fea0003800000 */
.L_x_687:
[----:B------:R-:W-:Y:S02]  /*184a0*/  IMAD.MOV.U32 R13, RZ, RZ, R25 ;  /* 0x000000ffff0d7224 */ /* 0x000fe400078e0019 */
[----:B------:R-:W-:Y:S02]  /*184b0*/  IMAD.MOV.U32 R12, RZ, RZ, RZ ;  /* 0x000000ffff0c7224 */ /* 0x000fe400078e00ff */
[----:B------:R-:W-:Y:S02]  /*184c0*/  IMAD.MOV.U32 R11, RZ, RZ, 0x1c1f ;  /* 0x00001c1fff0b7424 */ /* 0x000fe400078e00ff */
[----:B------:R-:W-:Y:S02]  /*184d0*/  IMAD.MOV.U32 R15, RZ, RZ, -0x1 ;  /* 0xffffffffff0f7424 */ /* 0x000fe400078e00ff */
[----:B------:R-:W-:-:S07]  /*184e0*/  IMAD.MOV.U32 R0, RZ, RZ, R14 ;  /* 0x000000ffff007224 */ /* 0x000fce00078e000e */
[----:B------:R-:W-:Y:S05]  /*184f0*/  WARPSYNC.COLLECTIVE R15, `(.L_x_689) ;  /* 0x000000000f087348 */ /* 0x000fea0003c00000 */
[----:B------:R0:W1:Y:S02]  /*18500*/  SHFL.IDX P6, R14, R13, R12, R11 ;  /* 0x0000000c0d0e7389 */ /* 0x00006400000c000b */
[----:B01----:R-:W-:Y:S01]  /*18510*/  ENDCOLLECTIVE ;  /* 0x000000000000791b */ /* 0x003fe20003800000 */
.L_x_689:
[----:B------:R-:W-:Y:S02]  /*18520*/  IMAD.MOV.U32 R13, RZ, RZ, R28 ;  /* 0x000000ffff0d7224 */ /* 0x000fe400078e001c */
[----:B------:R-:W-:-:S07]  /*18530*/  IMAD.MOV.U32 R3, RZ, RZ, R14 ;  /* 0x000000ffff037224 */ /* 0x000fce00078e000e */
[----:B------:R-:W-:Y:S05]  /*18540*/  WARPSYNC.COLLECTIVE R15, `(.L_x_690) ;  /* 0x000000000f087348 */ /* 0x000fea0003c00000 */
[----:B------:R0:W1:Y:S02]  /*18550*/  SHFL.IDX P6, R14, R13, R12, R11 ;  /* 0x0000000c0d0e7389 */ /* 0x00006400000c000b */
[----:B01----:R-:W-:Y:S01]  /*18560*/  ENDCOLLECTIVE ;  /* 0x000000000000791b */ /* 0x003fe20003800000 */
.L_x_690:
[----:B------:R-:W-:Y:S02]  /*18570*/  IMAD.MOV.U32 R13, RZ, RZ, R27 ;  /* 0x000000ffff0d7224 */ /* 0x000fe400078e001b */
[----:B------:R-:W-:-:S07]  /*18580*/  IMAD.MOV.U32 R20, RZ, RZ, R14 ;  /* 0x000000ffff147224 */ /* 0x000fce00078e000e */
[----:B------:R-:W-:Y:S05]  /*18590*/  WARPSYNC.COLLECTIVE R15, `(.L_x_691) ;  /* 0x000000000f087348 */ /* 0x000fea0003c00000 */
[----:B------:R0:W1:Y:S02]  /*185a0*/  SHFL.IDX P6, R14, R13, R12, R11 ;  /* 0x0000000c0d0e7389 */ /* 0x00006400000c000b */
[----:B01----:R-:W-:Y:S01]  /*185b0*/  ENDCOLLECTIVE ;  /* 0x000000000000791b */ /* 0x003fe20003800000 */
.L_x_691:
[----:B------:R-:W-:Y:S05]  /*185c0*/  BRA `(.L_x_692) ;  /* 0xfffffef000287947 */ /* 0x000fea000383ffff */
.L_x_493:
[----:B0-----:R0:W1:Y:S02]  /*185d0*/  SYNCS.PHASECHK.TRANS64.TRYWAIT P1, [R2+URZ+0x30800], R27 ;  /* 0x0308001b020075a7 */ /* 0x001064000802017f */
[----:B-1----:R-:W-:Y:S05]  /*185e0*/  @!P1 NANOSLEEP.SYNCS 0x989680 ;  /* 0x009896800000995d */ /* 0x002fea0003900000 */
[----:B------:R-:W1:Y:S02]  /*185f0*/  @!P1 SYNCS.PHASECHK.TRANS64 P1, [R2+URZ+0x30800], R27 ;  /* 0x0308001b020095a7 */ /* 0x000e64000802007f */
[----:B-1----:R-:W-:Y:S05]  /*18600*/  @!P1 BRA `(.L_x_493) ;  /* 0xfffffffc00f09947 */ /* 0x002fea000383ffff */
[----:B------:R-:W-:Y:S05]  /*18610*/  BRA `(.L_x_693) ;  /* 0xfffffef4000c7947 */ /* 0x000fea000383ffff */
.L_x_499:
[----:B-1----:R1:W3:Y:S02]  /*18620*/  SYNCS.PHASECHK.TRANS64.TRYWAIT P1, [R8+URZ+0x30830], R3 ;  /* 0x03083003080075a7 */ /* 0x0022e4000802017f */
[----:B---3--:R-:W-:Y:S05]  /*18630*/  @!P1 NANOSLEEP.SYNCS 0x989680 ;  /* 0x009896800000995d */ /* 0x008fea0003900000 */
[----:B------:R-:W3:Y:S02]  /*18640*/  @!P1 SYNCS.PHASECHK.TRANS64 P1, [R8+URZ+0x30830], R3 ;  /* 0x03083003080095a7 */ /* 0x000ee4000802007f */
[----:B---3--:R-:W-:Y:S05]  /*18650*/  @!P1 BRA `(.L_x_499) ;  /* 0xfffffffc00f09947 */ /* 0x008fea000383ffff */
[----:B------:R-:W-:Y:S05]  /*18660*/  BRA `(.L_x_498) ;  /* 0xffffff00005c7947 */ /* 0x000fea000383ffff */
.L_x_505:
[----:B-1----:R1:W2:Y:S02]  /*18670*/  SYNCS.PHASECHK.TRANS64.TRYWAIT P3, [R0+URZ+0x30830], R3 ;  /* 0x03083003000075a7 */ /* 0x0022a4000806017f */
[----:B--2---:R-:W-:Y:S05]  /*18680*/  @!P3 NANOSLEEP.SYNCS 0x989680 ;  /* 0x009896800000b95d */ /* 0x004fea0003900000 */
[----:B------:R-:W2:Y:S02]  /*18690*/  @!P3 SYNCS.PHASECHK.TRANS64 P3, [R0+URZ+0x30830], R3 ;  /* 0x030830030000b5a7 */ /* 0x000ea4000806007f */
[----:B--2---:R-:W-:Y:S05]  /*186a0*/  @!P3 BRA `(.L_x_505) ;  /* 0xfffffffc00f0b947 */ /* 0x004fea000383ffff */
[----:B------:R-:W-:Y:S05]  /*186b0*/  BRA `(.L_x_504) ;  /* 0xffffff30002c7947 */ /* 0x000fea000383ffff */
.L_x_510:
[----:B-1----:R1:W2:Y:S02]  /*186c0*/  SYNCS.PHASECHK.TRANS64.TRYWAIT P2, [R3+URZ+0x30850], R0 ;  /* 0x03085000030075a7 */ /* 0x0022a4000804017f */
[----:B--2---:R-:W-:Y:S05]  /*186d0*/  @!P2 NANOSLEEP.SYNCS 0x989680 ;  /* 0x009896800000a95d */ /* 0x004fea0003900000 */
[----:B------:R-:W2:Y:S02]  /*186e0*/  @!P2 SYNCS.PHASECHK.TRANS64 P2, [R3+URZ+0x30850], R0 ;  /* 0x030850000300a5a7 */ /* 0x000ea4000804007f */
[----:B--2---:R-:W-:Y:S05]  /*186f0*/  @!P2 BRA `(.L_x_510) ;  /* 0xfffffffc00f0a947 */ /* 0x004fea000383ffff */
[----:B------:R-:W-:Y:S05]  /*18700*/  BRA `(.L_x_509) ;  /* 0xffffff3400007947 */ /* 0x000fea000383ffff */
.L_x_515:
[----:B-1----:R1:W2:Y:S02]  /*18710*/  SYNCS.PHASECHK.TRANS64.TRYWAIT P0, [R13+URZ+0x30850], R4 ;  /* 0x030850040d0075a7 */ /* 0x0022a4000800017f */
[----:B--2---:R-:W-:Y:S05]  /*18720*/  @!P0 NANOSLEEP.SYNCS 0x989680 ;  /* 0x009896800000895d */ /* 0x004fea0003900000 */
[----:B------:R-:W2:Y:S02]  /*18730*/  @!P0 SYNCS.PHASECHK.TRANS64 P0, [R13+URZ+0x30850], R4 ;  /* 0x030850040d0085a7 */ /* 0x000ea4000800007f */
[----:B--2---:R-:W-:Y:S05]  /*18740*/  @!P0 BRA `(.L_x_515) ;  /* 0xfffffffc00f08947 */ /* 0x004fea000383ffff */
[----:B------:R-:W-:Y:S05]  /*18750*/  BRA `(.L_x_514) ;  /* 0xffffff5c00307947 */ /* 0x000fea000383ffff */
.L_x_520:
[----:B------:R-:W-:Y:S02]  /*18760*/  IMAD.MOV.U32 R13, RZ, RZ, R41 ;  /* 0x000000ffff0d7224 */ /* 0x000fe400078e0029 */
[----:B------:R-:W-:Y:S02]  /*18770*/  IMAD.MOV.U32 R12, RZ, RZ, RZ ;  /* 0x000000ffff0c7224 */ /* 0x000fe400078e00ff */
[----:B------:R-:W-:Y:S02]  /*18780*/  IMAD.MOV.U32 R11, RZ, RZ, 0x181f ;  /* 0x0000181fff0b7424 */ /* 0x000fe400078e00ff */
[----:B------:R-:W-:Y:S02]  /*18790*/  IMAD.MOV.U32 R15, RZ, RZ, -0x1 ;  /* 0xffffffffff0f7424 */ /* 0x000fe400078e00ff */
[----:B------:R-:W-:-:S07]  /*187a0*/  IMAD R42, R73, 0xc0, R62 ;  /* 0x000000c0492a7824 */ /* 0x000fce00078e023e */
[----:B0----5:R-:W-:Y:S05]  /*187b0*/  WARPSYNC.COLLECTIVE R15, `(.L_x_694) ;  /* 0x000000000f087348 */ /* 0x021fea0003c00000 */
[----:B------:R1:W2:Y:S02]  /*187c0*/  SHFL.IDX P6, R14, R13, R12, R11 ;  /* 0x0000000c0d0e7389 */ /* 0x0002a400000c000b */
[----:B012--5:R-:W-:Y:S01]  /*187d0*/  ENDCOLLECTIVE ;  /* 0x000000000000791b */ /* 0x027fe20003800000 */
.L_x_694:
[----:B------:R-:W-:Y:S02]  /*187e0*/  VIADD R20, R42, 0x30 ;  /* 0x000000302a147836 */ /* 0x000fe40000000000 */
[----:B------:R-:W-:Y:S02]  /*187f0*/  IMAD.MOV.U32 R13, RZ, RZ, R40 ;  /* 0x000000ffff0d7224 */ /* 0x000fe400078e0028 */
[----:B------:R-:W-:-:S07]  /*18800*/  IMAD.MOV.U32 R0, RZ, RZ, R14 ;  /* 0x000000ffff007224 */ /* 0x000fce00078e000e */
[----:B------:R-:W-:Y:S05]  /*18810*/  WARPSYNC.COLLECTIVE R15, `(.L_x_695) ;  /* 0x000000000f087348 */ /* 0x000fea0003c00000 */
[----:B------:R0:W1:Y:S02]  /*18820*/  SHFL.IDX P6, R14, R13, R12, R11 ;  /* 0x0000000c0d0e7389 */ /* 0x00006400000c000b */
[----:B01----:R-:W-:Y:S01]  /*18830*/  ENDCOLLECTIVE ;  /* 0x000000000000791b */ /* 0x003fe20003800000 */
.L_x_695:
[----:B------:R-:W-:Y:S02]  /*18840*/  ULDC UR4, c[0x0][0xac8] ;  /* 0x0002b20000047ab9 */ /* 0x000fe40000000800 */
[----:B------:R-:W-:-:S04]  /*18850*/  ISETP.GE.AND P0, PT, R59, UR4, PT ;  /* 0x000000043b007c0c */ /* 0x000fc8000bf06270 */
[-C--:B------:R-:W-:Y:S01]  /*18860*/  ISETP.GE.OR P4, PT, R20, R63.reuse, P0 ;  /* 0x0000003f1400720c */ /* 0x080fe20000786670 */
[C---:B------:R-:W-:Y:S01]  /*18870*/  VIADD R20, R42.reuse, 0x60 ;  /* 0x000000602a147836 */ /* 0x040fe20000000000 */
[----:B------:R-:W-:-:S04]  /*18880*/  ISETP.GE.OR P3, PT, R42, R63, P0 ;  /* 0x0000003f2a00720c */ /* 0x000fc80000766670 */
[----:B------:R-:W-:Y:S01]  /*18890*/  ISETP.GE.OR P2, PT, R20, R63, P0 ;  /* 0x0000003f1400720c */ /* 0x000fe20000746670 */
[----:B------:R-:W-:Y:S02]  /*188a0*/  IMAD.MOV.U32 R13, RZ, RZ, R41 ;  /* 0x000000ffff0d7224 */ /* 0x000fe400078e0029 */
[----:B------:R-:W-:Y:S02]  /*188b0*/  IMAD.MOV.U32 R12, RZ, RZ, 0x1 ;  /* 0x00000001ff0c7424 */ /* 0x000fe400078e00ff */
[----:B------:R-:W-:-:S08]  /*188c0*/  IMAD.MOV.U32 R3, RZ, RZ, R14 ;  /* 0x000000ffff037224 */ /* 0x000fd000078e000e */
[----:B------:R-:W-:Y:S05]  /*188d0*/  WARPSYNC.COLLECTIVE R15, `(.L_x_696) ;  /* 0x000000000f087348 */ /* 0x000fea0003c00000 */
[----:B------:R0:W1:Y:S02]  /*188e0*/  SHFL.IDX P6, R14, R13, R12, R11 ;  /* 0x0000000c0d0e7389 */ /* 0x00006400000c000b */
[----:B01----:R-:W-:Y:S01]  /*188f0*/  ENDCOLLECTIVE ;  /* 0x000000000000791b */ /* 0x003fe20003800000 */
.L_x_696:
[----:B------:R-:W-:-:S04]  /*18900*/  @!P3 LEA R32, P5, R59, R3, 0x1 ;  /* 0x000000033b20b211 */ /* 0x000fc800078a08ff */
[----:B------:R-:W-:Y:S01]  /*18910*/  @!P3 LEA.HI.X R3, R59, R0, R58, 0x1, P5 ;  /* 0x000000003b03b211 */ /* 0x000fe200028f0c3a */
[----:B------:R-:W-:Y:S02]  /*18920*/  IMAD.MOV.U32 R13, RZ, RZ, R40 ;  /* 0x000000ffff0d7224 */ /* 0x000fe400078e0028 */
[----:B------:R-:W-:-:S07]  /*18930*/  IMAD.MOV.U32 R8, RZ, RZ, R14 ;  /* 0x000000ffff087224 */ /* 0x000fce00078e000e */
[----:B------:R-:W-:Y:S05]  /*18940*/  WARPSYNC.COLLECTIVE R15, `(.L_x_697) ;  /* 0x000000000f087348 */ /* 0x000fea0003c00000 */
[----:B------:R0:W1:Y:S02]  /*18950*/  SHFL.IDX P6, R14, R13, R12, R11 ;  /* 0x0000000c0d0e7389 */ /* 0x00006400000c000b */
[----:B01----:R-:W-:Y:S01]  /*18960*/  ENDCOLLECTIVE ;  /* 0x000000000000791b */ /* 0x003fe20003800000 */
.L_x_697:
[----:B------:R-:W-:Y:S02]  /*18970*/  IMAD.MOV.U32 R13, RZ, RZ, R41 ;  /* 0x000000ffff0d7224 */ /* 0x000fe400078e0029 */
[----:B------:R-:W-:Y:S02]  /*18980*/  IMAD.MOV.U32 R12, RZ, RZ, 0x2 ;  /* 0x00000002ff0c7424 */ /* 0x000fe400078e00ff */
[----:B------:R-:W-:-:S07]  /*18990*/  IMAD.MOV.U32 R9, RZ, RZ, R14 ;  /* 0x000000ffff097224 */ /* 0x000fce00078e000e */
[----:B------:R-:W-:Y:S05]  /*189a0*/  WARPSYNC.COLLECTIVE R15, `(.L_x_698) ;  /* 0x000000000f087348 */ /* 0x000fea0003c00000 */
[----:B------:R0:W1:Y:S02]  /*189b0*/  SHFL.IDX P6, R14, R13, R12, R11 ;  /* 0x0000000c0d0e7389 */ /* 0x00006400000c000b */
[----:B01----:R-:W-:Y:S01]  /*189c0*/  ENDCOLLECTIVE ;  /* 0x000000000000791b */ /* 0x003fe20003800000 */
.L_x_698:
[C---:B------:R-:W-:Y:S02]  /*189d0*/  @!P4 LEA R20, P1, R59.reuse, R9, 0x1 ;  /* 0x000000093b14c211 */ /* 0x040fe400078208ff */
[----:B------:R-:W-:Y:S02]  /*189e0*/  @!P3 MOV R9, R3 ;  /* 0x000000030009b202 */ /* 0x000fe40000000f00 */
[----:B------:R-:W-:Y:S01]  /*189f0*/  @!P4 LEA.HI.X R21, R59, R8, R58, 0x1, P1 ;  /* 0x000000083b15c211 */ /* 0x000fe200008f0c3a */
[----:B------:R-:W-:-:S05]  /*18a00*/  @!P3 IMAD.MOV.U32 R8, RZ, RZ, R32 ;  /* 0x000000ffff08b224 */ /* 0x000fca00078e0020 */
[----:B------:R0:W-:Y:S01]  /*18a10*/  @!P3 ST.E.128 desc[UR56][R8.64], R4 ;  /* 0x000000040800b985 */ /* 0x0001e2000c101d38 */
[----:B------:R-:W-:-:S03]  /*18a20*/  IMAD.MOV.U32 R13, RZ, RZ, R40 ;  /* 0x000000ffff0d7224 */ /* 0x000fc600078e0028 */
[----:B------:R0:W-:Y:S01]  /*18a30*/  @!P4 ST.E.128 desc[UR56][R20.64], R24 ;  /* 0x000000181400c985 */ /* 0x0001e2000c101d38 */
[----:B------:R-:W-:-:S07]  /*18a40*/  IMAD.MOV.U32 R10, RZ, RZ, R14 ;  /* 0x000000ffff0a7224 */ /* 0x000fce00078e000e */
[----:B0-----:R-:W-:Y:S05]  /*18a50*/  WARPSYNC.COLLECTIVE R15, `(.L_x_699) ;  /* 0x000000000f087348 */ /* 0x001fea0003c00000 */
[----:B------:R1:W2:Y:S02]  /*18a60*/  SHFL.IDX P6, R14, R13, R12, R11 ;  /* 0x0000000c0d0e7389 */ /* 0x0002a400000c000b */
[----:B012---:R-:W-:Y:S01]  /*18a70*/  ENDCOLLECTIVE ;  /* 0x000000000000791b */ /* 0x007fe20003800000 */
.L_x_699:
[----:B------:R-:W-:Y:S02]  /*18a80*/  IMAD.MOV.U32 R13, RZ, RZ, R41 ;  /* 0x000000ffff0d7224 */ /* 0x000fe400078e0029 */
[----:B------:R-:W-:Y:S01]  /*18a90*/  IMAD.MOV.U32 R12, RZ, RZ, 0x3 ;  /* 0x00000003ff0c7424 */ /* 0x000fe200078e00ff */
[----:B------:R-:W-:-:S13]  /*18aa0*/  @!P2 LEA R43, P5, R59, R14, 0x1 ;  /* 0x0000000e3b2ba211 */ /* 0x000fda00078a08ff */
[----:B------:R-:W-:Y:S05]  /*18ab0*/  WARPSYNC.COLLECTIVE R15, `(.L_x_700) ;  /* 0x000000000f087348 */ /* 0x000fea0003c00000 */
[----:B------:R0:W1:Y:S02]  /*18ac0*/  SHFL.IDX P6, R14, R13, R12, R11 ;  /* 0x0000000c0d0e7389 */ /* 0x00006400000c000b */
[----:B01----:R-:W-:Y:S01]  /*18ad0*/  ENDCOLLECTIVE ;  /* 0x000000000000791b */ /* 0x003fe20003800000 */
.L_x_700:
[----:B------:R-:W-:Y:S01]  /*18ae0*/  @!P2 LEA.HI.X R10, R59, R10, R58, 0x1, P5 ;  /* 0x0000000a3b0aa211 */ /* 0x000fe200028f0c3a */
[----:B------:R-:W-:-:S04]  /*18af0*/  @!P2 IMAD.MOV.U32 R4, RZ, RZ, R43 ;  /* 0x000000ffff04a224 */ /* 0x000fc800078e002b */
[----:B------:R-:W-:-:S05]  /*18b00*/  @!P2 IMAD.MOV.U32 R5, RZ, RZ, R10 ;  /* 0x000000ffff05a224 */ /* 0x000fca00078e000a */
[----:B------:R0:W-:Y:S01]  /*18b10*/  @!P2 ST.E.128 desc[UR56][R4.64], R28 ;  /* 0x0000001c0400a985 */ /* 0x0001e2000c101d38 */
[----:B------:R-:W-:Y:S02]  /*18b20*/  IMAD.MOV.U32 R13, RZ, RZ, R40 ;  /* 0x000000ffff0d7224 */ /* 0x000fe400078e0028 */
[----:B------:R-:W-:-:S07]  /*18b30*/  IMAD.MOV.U32 R0, RZ, RZ, R14 ;  /* 0x000000ffff007224 */ /* 0x000fce00078e000e */
[----:B0-----:R-:W-:Y:S05]  /*18b40*/  WARPSYNC.COLLECTIVE R15, `(.L_x_701) ;  /* 0x000000000f087348 */ /* 0x001fea0003c00000 */
[----:B------:R1:W2:Y:S02]  /*18b50*/  SHFL.IDX P6, R14, R13, R12, R11 ;  /* 0x0000000c0d0e7389 */ /* 0x0002a400000c000b */
[----:B012---:R-:W-:Y:S01]  /*18b60*/  ENDCOLLECTIVE ;  /* 0x000000000000791b */ /* 0x007fe20003800000 */
.L_x_701:
[----:B------:R-:W-:Y:S05]  /*18b70*/  BRA `(.L_x_702) ;  /* 0xffffff74004c7947 */ /* 0x000fea000383ffff */
.L_x_522:
[----:B------:R-:W-:Y:S02]  /*18b80*/  IMAD.MOV.U32 R13, RZ, RZ, R4 ;  /* 0x000000ffff0d7224 */ /* 0x000fe400078e0004 */
[----:B------:R-:W-:Y:S02]  /*18b90*/  IMAD.MOV.U32 R12, RZ, RZ, RZ ;  /* 0x000000ffff0c7224 */ /* 0x000fe400078e00ff */
[----:B------:R-:W-:Y:S02]  /*18ba0*/  IMAD.MOV.U32 R11, RZ, RZ, 0x1c1f ;  /* 0x00001c1fff0b7424 */ /* 0x000fe400078e00ff */
[----:B------:R-:W-:-:S07]  /*18bb0*/  IMAD.MOV.U32 R15, RZ, RZ, -0x1 ;  /* 0xffffffffff0f7424 */ /* 0x000fce00078e00ff */
[----:B------:R-:W-:Y:S05]  /*18bc0*/  WARPSYNC.COLLECTIVE R15, `(.L_x_703) ;  /* 0x000000000f087348 */ /* 0x000fea0003c00000 */
[----:B------:R0:W1:Y:S02]  /*18bd0*/  SHFL.IDX P6, R14, R13, R12, R11 ;  /* 0x0000000c0d0e7389 */ /* 0x00006400000c000b */
[----:B01----:R-:W-:Y:S01]  /*18be0*/  ENDCOLLECTIVE ;  /* 0x000000000000791b */ /* 0x003fe20003800000 */
.L_x_703:
[----:B------:R-:W-:Y:S02]  /*18bf0*/  IMAD.MOV.U32 R13, RZ, RZ, R0 ;  /* 0x000000ffff0d7224 */ /* 0x000fe400078e0000 */
[----:B------:R-:W-:-:S07]  /*18c00*/  IMAD.MOV.U32 R3, RZ, RZ, R14 ;  /* 0x000000ffff037224 */ /* 0x000fce00078e000e */
[----:B------:R-:W-:Y:S05]  /*18c10*/  WARPSYNC.COLLECTIVE R15, `(.L_x_704) ;  /* 0x000000000f087348 */ /* 0x000fea0003c00000 */
[----:B------:R0:W1:Y:S02]  /*18c20*/  SHFL.IDX P6, R14, R13, R12, R11 ;  /* 0x0000000c0d0e7389 */ /* 0x00006400000c000b */
[----:B01----:R-:W-:Y:S01]  /*18c30*/  ENDCOLLECTIVE ;  /* 0x000000000000791b */ /* 0x003fe20003800000 */
.L_x_704:
[----:B------:R-:W-:Y:S05]  /*18c40*/  BRA `(.L_x_705) ;  /* 0xffffff7800387947 */ /* 0x000fea000383ffff */
.L_x_525:
[----:B------:R-:W-:Y:S01]  /*18c50*/  BSSY B1, `(.L_x_706) ;  /* 0x0000008000017945 */ /* 0x000fe20003800000 */
[----:B---3--:R-:W-:Y:S02]  /*18c60*/  IMAD.MOV.U32 R13, RZ, RZ, R4 ;  /* 0x000000ffff0d7224 */ /* 0x008fe400078e0004 */
[----:B------:R-:W-:Y:S02]  /*18c70*/  IMAD.MOV.U32 R12, RZ, RZ, 0x1 ;  /* 0x00000001ff0c7424 */ /* 0x000fe400078e00ff */
[----:B------:R-:W-:Y:S02]  /*18c80*/  IMAD.MOV.U32 R11, RZ, RZ, 0x1c1f ;  /* 0x00001c1fff0b7424 */ /* 0x000fe400078e00ff */
[----:B------:R-:W-:-:S07]  /*18c90*/  IMAD.MOV.U32 R15, RZ, RZ, -0x1 ;  /* 0xffffffffff0f7424 */ /* 0x000fce00078e00ff */
[----:B012---:R-:W-:Y:S05]  /*18ca0*/  WARPSYNC.COLLECTIVE R15, `(.L_x_707) ;  /* 0x000000000f087348 */ /* 0x007fea0003c00000 */
[----:B--2---:R2:W3:Y:S02]  /*18cb0*/  SHFL.IDX P6, R14, R13, R12, R11 ;  /* 0x0000000c0d0e7389 */ /* 0x0044e400000c000b */
[----:B0123--:R-:W-:Y:S01]  /*18cc0*/  ENDCOLLECTIVE ;  /* 0x000000000000791b */ /* 0x00ffe20003800000 */
.L_x_707:
[----:B------:R-:W-:Y:S05]  /*18cd0*/  BSYNC B1 ;  /* 0x0000000000017941 */ /* 0x000fea0003800000 */
.L_x_706:
[----:B------:R-:W-:Y:S02]  /*18ce0*/  IMAD.MOV.U32 R13, RZ, RZ, R0 ;  /* 0x000000ffff0d7224 */ /* 0x000fe400078e0000 */
[----:B------:R-:W-:Y:S02]  /*18cf0*/  IMAD.MOV.U32 R12, RZ, RZ, 0x1 ;  /* 0x00000001ff0c7424 */ /* 0x000fe400078e00ff */
[----:B------:R-:W-:Y:S02]  /*18d00*/  IMAD.MOV.U32 R11, RZ, RZ, 0x1c1f ;  /* 0x00001c1fff0b7424 */ /* 0x000fe400078e00ff */
[----:B------:R-:W-:Y:S02]  /*18d10*/  IMAD.MOV.U32 R15, RZ, RZ, -0x1 ;  /* 0xffffffffff0f7424 */ /* 0x000fe400078e00ff */
[----:B------:R-:W-:-:S07]  /*18d20*/  IMAD.MOV.U32 R3, RZ, RZ, R14 ;  /* 0x000000ffff037224 */ /* 0x000fce00078e000e */
[----:B------:R-:W-:Y:S05]  /*18d30*/  WARPSYNC.COLLECTIVE R15, `(.L_x_708) ;  /* 0x000000000f087348 */ /* 0x000fea0003c00000 */
[----:B------:R0:W1:Y:S02]  /*18d40*/  SHFL.IDX P6, R14, R13, R12, R11 ;  /* 0x0000000c0d0e7389 */ /* 0x00006400000c000b */
[----:B01----:R-:W-:Y:S01]  /*18d50*/  ENDCOLLECTIVE ;  /* 0x000000000000791b */ /* 0x003fe20003800000 */
.L_x_708:
[----:B------:R-:W-:Y:S05]  /*18d60*/  BRA `(.L_x_709) ;  /* 0xffffff7800947947 */ /* 0x000fea000383ffff */
.L_x_529:
[----:B------:R-:W-:Y:S02]  /*18d70*/  IMAD.MOV.U32 R13, RZ, RZ, R20 ;  /* 0x000000ffff0d7224 */ /* 0x000fe400078e0014 */
[----:B------:R-:W-:Y:S02]  /*18d80*/  IMAD.MOV.U32 R12, RZ, RZ, RZ ;  /* 0x000000ffff0c7224 */ /* 0x000fe400078e00ff */
[----:B------:R-:W-:Y:S02]  /*18d90*/  IMAD.MOV.U32 R11, RZ, RZ, 0x181f ;  /* 0x0000181fff0b7424 */ /* 0x000fe400078e00ff */
[----:B------:R-:W-:Y:S02]  /*18da0*/  IMAD.MOV.U32 R15, RZ, RZ, -0x1 ;  /* 0xffffffffff0f7424 */ /* 0x000fe400078e00ff */
[----:B------:R-:W-:Y:S02]  /*18db0*/  IMAD R24, R26, 0xc0, R62 ;  /* 0x000000c01a187824 */ /* 0x000fe400078e023e */
[----:B------:R-:W-:-:S07]  /*18dc0*/  IMAD R21, R21, R10, RZ ;  /* 0x0000000a15157224 */ /* 0x000fce00078e02ff */
[----:B------:R-:W-:Y:S05]  /*18dd0*/  WARPSYNC.COLLECTIVE R15, `(.L_x_710) ;  /* 0x000000000f087348 */ /* 0x000fea0003c00000 */
[----:B------:R0:W1:Y:S02]  /*18de0*/  SHFL.IDX P6, R14, R13, R12, R11 ;  /* 0x0000000c0d0e7389 */ /* 0x00006400000c000b */
[----:B01----:R-:W-:Y:S01]  /*18df0*/  ENDCOLLECTIVE ;  /* 0x000000000000791b */ /* 0x003fe20003800000 */
.L_x_710:
[C---:B------:R-:W-:Y:S01]  /*18e00*/  VIADD R8, R24.reuse, 0x30 ;  /* 0x0000003018087836 */ /* 0x040fe20000000000 */
[----:B------:R-:W-:-:S04]  /*18e10*/  ISETP.GE.OR P3, PT, R24, R21, P0 ;  /* 0x000000151800720c */ /* 0x000fc80000766670 */
[----:B------:R-:W-:Y:S01]  /*18e20*/  ISETP.GE.OR P4, PT, R8, R21, P0 ;  /* 0x000000150800720c */ /* 0x000fe20000786670 */
[----:B------:R-:W-:-:S05]  /*18e30*/  VIADD R8, R24, 0x60 ;  /* 0x0000006018087836 */ /* 0x000fca0000000000 */
[----:B------:R-:W-:Y:S01]  /*18e40*/  ISETP.GE.OR P2, PT, R8, R21, P0 ;  /* 0x000000150800720c */ /* 0x000fe20000746670 */
[----:B------:R-:W-:Y:S02]  /*18e50*/  IMAD.MOV.U32 R13, RZ, RZ, R7 ;  /* 0x000000ffff0d7224 */ /* 0x000fe400078e0007 */
[----:B------:R-:W-:-:S10]  /*18e60*/  IMAD.MOV.U32 R0, RZ, RZ, R14 ;  /* 0x000000ffff007224 */ /* 0x000fd400078e000e */
[----:B------:R-:W-:Y:S05]  /*18e70*/  WARPSYNC.COLLECTIVE R15, `(.L_x_711) ;  /* 0x000000000f087348 */ /* 0x000fea0003c00000 */
[----:B------:R0:W1:Y:S02]  /*18e80*/  SHFL.IDX P6, R14, R13, R12, R11 ;  /* 0x0000000c0d0e7389 */ /* 0x00006400000c000b */
[----:B01----:R-:W-:Y:S01]  /*18e90*/  ENDCOLLECTIVE ;  /* 0x000000000000791b */ /* 0x003fe20003800000 */
.L_x_711:
[----:B------:R-:W-:Y:S02]  /*18ea0*/  IMAD.MOV.U32 R13, RZ, RZ, R20 ;  /* 0x000000ffff0d7224 */ /* 0x000fe400078e0014 */
[----:B------:R-:W-:Y:S02]  /*18eb0*/  IMAD.MOV.U32 R12, RZ, RZ, 0x1 ;  /* 0x00000001ff0c7424 */ /* 0x000fe400078e00ff */
[----:B------:R-:W-:-:S07]  /*18ec0*/  IMAD.MOV.U32 R3, RZ, RZ, R14 ;  /* 0x000000ffff037224 */ /* 0x000fce00078e000e */
[----:B------:R-:W-:Y:S05]  /*18ed0*/  WARPSYNC.COLLECTIVE R15, `(.L_x_712) ;  /* 0x000000000f087348 */ /* 0x000fea0003c00000 */
[----:B------:R0:W1:Y:S02]  /*18ee0*/  SHFL.IDX P6, R14, R13, R12, R11 ;  /* 0x0000000c0d0e7389 */ /* 0x00006400000c000b */
[----:B01----:R-:W-:Y:S01]  /*18ef0*/  ENDCOLLECTIVE ;  /* 0x000000000000791b */ /* 0x003fe20003800000 */
.L_x_712:
[----:B------:R-:W-:-:S04]  /*18f00*/  @!P3 LEA R10, P5, R59, R3, 0x1 ;  /* 0x000000033b0ab211 */ /* 0x000fc800078a08ff */
[----:B------:R-:W-:Y:S01]  /*18f10*/  @!P3 LEA.HI.X R3, R59, R0, R58, 0x1, P5 ;  /* 0x000000003b03b211 */ /* 0x000fe200028f0c3a */
[----:B------:R-:W-:Y:S02]  /*18f20*/  IMAD.MOV.U32 R13, RZ, RZ, R7 ;  /* 0x000000ffff0d7224 */ /* 0x000fe400078e0007 */
[----:B------:R-:W-:-:S07]  /*18f30*/  IMAD.MOV.U32 R4, RZ, RZ, R14 ;  /* 0x000000ffff047224 */ /* 0x000fce00078e000e */
[----:B------:R-:W-:Y:S05]  /*18f40*/  WARPSYNC.COLLECTIVE R15, `(.L_x_713) ;  /* 0x000000000f087348 */ /* 0x000fea0003c00000 */
[----:B------:R0:W1:Y:S02]  /*18f50*/  SHFL.IDX P6, R14, R13, R12, R11 ;  /* 0x0000000c0d0e7389 */ /* 0x00006400000c000b */
[----:B01----:R-:W-:Y:S01]  /*18f60*/  ENDCOLLECTIVE ;  /* 0x000000000000791b */ /* 0x003fe20003800000 */
.L_x_713:
[----:B------:R-:W-:Y:S02]  /*18f70*/  IMAD.MOV.U32 R13, RZ, RZ, R20 ;  /* 0x000000ffff0d7224 */ /* 0x000fe400078e0014 */
[----:B------:R-:W-:Y:S02]  /*18f80*/  IMAD.MOV.U32 R12, RZ, RZ, 0x2 ;  /* 0x00000002ff0c7424 */ /* 0x000fe400078e00ff */
[----:B------:R-:W-:-:S07]  /*18f90*/  IMAD.MOV.U32 R5, RZ, RZ, R14 ;  /* 0x000000ffff057224 */ /* 0x000fce00078e000e */
[----:B------:R-:W-:Y:S05]  /*18fa0*/  WARPSYNC.COLLECTIVE R15, `(.L_x_714) ;  /* 0x000000000f087348 */ /* 0x000fea0003c00000 */
[----:B------:R0:W1:Y:S02]  /*18fb0*/  SHFL.IDX P6, R14, R13, R12, R11 ;  /* 0x0000000c0d0e7389 */ /* 0x00006400000c000b */
[----:B01----:R-:W-:Y:S01]  /*18fc0*/  ENDCOLLECTIVE ;  /* 0x000000000000791b */ /* 0x003fe20003800000 */
.L_x_714:
[----:B------:R-:W-:-:S04]  /*18fd0*/  @!P4 LEA R8, P1, R59, R5, 0x1 ;  /* 0x000000053b08c211 */ /* 0x000fc800078208ff */
[----:B------:R-:W-:Y:S02]  /*18fe0*/  @!P4 LEA.HI.X R9, R59, R4, R58, 0x1, P1 ;  /* 0x000000043b09c211 */ /* 0x000fe400008f0c3a */
[----:B------:R-:W-:Y:S01]  /*18ff0*/  MOV R13, R7 ;  /* 0x00000007000d7202 */ /* 0x000fe20000000f00 */
[----:B------:R-:W-:-:S07]  /*19000*/  IMAD.MOV.U32 R6, RZ, RZ, R14 ;  /* 0x000000ffff067224 */ /* 0x000fce00078e000e */
[----:B------:R-:W-:Y:S05]  /*19010*/  WARPSYNC.COLLECTIVE R15, `(.L_x_715) ;  /* 0x000000000f087348 */ /* 0x000fea0003c00000 */
[----:B------:R0:W1:Y:S02]  /*19020*/  SHFL.IDX P6, R14, R13, R12, R11 ;  /* 0x0000000c0d0e7389 */ /* 0x00006400000c000b */
[----:B01----:R-:W-:Y:S01]  /*19030*/  ENDCOLLECTIVE ;  /* 0x000000000000791b */ /* 0x003fe20003800000 */
.L_x_715:
[----:B------:R-:W-:Y:S02]  /*19040*/  @!P3 IMAD.MOV.U32 R11, RZ, RZ, R3 ;  /* 0x000000ffff0bb224 */ /* 0x000fe400078e0003 */
[----:B------:R-:W-:Y:S02]  /*19050*/  IMAD.MOV.U32 R13, RZ, RZ, R20 ;  /* 0x000000ffff0d7224 */ /* 0x000fe400078e0014 */
[----:B------:R-:W-:Y:S01]  /*19060*/  IMAD.MOV.U32 R12, RZ, RZ, 0x3 ;  /* 0x00000003ff0c7424 */ /* 0x000fe200078e00ff */
[----:B------:R0:W-:Y:S04]  /*19070*/  @!P3 ST.E.128 desc[UR56][R10.64], RZ ;  /* 0x000000ff0a00b985 */ /* 0x0001e8000c101d38 */
[----:B------:R1:W-:Y:S01]  /*19080*/  @!P4 ST.E.128 desc[UR56][R8.64], RZ ;  /* 0x000000ff0800c985 */ /* 0x0003e2000c101d38 */
[----:B------:R-:W-:-:S04]  /*19090*/  @!P2 LEA R25, P5, R59, R14, 0x1 ;  /* 0x0000000e3b19a211 */ /* 0x000fc800078a08ff */
[----:B------:R-:W-:Y:S01]  /*190a0*/  @!P2 LEA.HI.X R5, R59, R6, R58, 0x1, P5 ;  /* 0x000000063b05a211 */ /* 0x000fe200028f0c3a */
[----:B0-----:R-:W-:Y:S02]  /*190b0*/  IMAD.MOV.U32 R11, RZ, RZ, 0x181f ;  /* 0x0000181fff0b7424 */ /* 0x001fe400078e00ff */
[----:B------:R-:W-:-:S07]  /*190c0*/  @!P2 IMAD.MOV.U32 R4, RZ, RZ, R25 ;  /* 0x000000ffff04a224 */ /* 0x000fce00078e0019 */
[----:B-1----:R-:W-:Y:S05]  /*190d0*/  WARPSYNC.COLLECTIVE R15, `(.L_x_716) ;  /* 0x000000000f087348 */ /* 0x002fea0003c00000 */
[----:B------:R0:W2:Y:S02]  /*190e0*/  SHFL.IDX P6, R14, R13, R12, R11 ;  /* 0x0000000c0d0e7389 */ /* 0x0000a400000c000b */
[----:B012---:R-:W-:Y:S01]  /*190f0*/  ENDCOLLECTIVE ;  /* 0x000000000000791b */ /* 0x007fe20003800000 */
.L_x_716:
[----:B------:R0:W-:Y:S01]  /*19100*/  @!P2 ST.E.128 desc[UR56][R4.64], RZ ;  /* 0x000000ff0400a985 */ /* 0x0001e2000c101d38 */
[----:B------:R-:W-:Y:S02]  /*19110*/  IMAD.MOV.U32 R13, RZ, RZ, R7 ;  /* 0x000000ffff0d7224 */ /* 0x000fe400078e0007 */
[----:B------:R-:W-:-:S07]  /*19120*/  IMAD.MOV.U32 R0, RZ, RZ, R14 ;  /* 0x000000ffff007224 */ /* 0x000fce00078e000e */
[----:B0-----:R-:W-:Y:S05]  /*19130*/  WARPSYNC.COLLECTIVE R15, `(.L_x_717) ;  /* 0x000000000f087348 */ /* 0x001fea0003c00000 */
[----:B------:R1:W2:Y:S02]  /*19140*/  SHFL.IDX P6, R14, R13, R12, R11 ;  /* 0x0000000c0d0e7389 */ /* 0x0002a400000c000b */
[----:B012---:R-:W-:Y:S01]  /*19150*/  ENDCOLLECTIVE ;  /* 0x000000000000791b */ /* 0x007fe20003800000 */
.L_x_717:
[----:B------:R-:W-:Y:S05]  /*19160*/  BRA `(.L_x_718) ;  /* 0xffffff80009c7947 */ /* 0x000fea000383ffff */
.L_x_546:
[----:B------:R-:W1:Y:S01]  /*19170*/  S2R R7, SR_TID.X ;  /* 0x0000000000077919 */ /* 0x000e620000002100 */
[----:B------:R-:W-:Y:S01]  /*19180*/  BSSY B1, `(.L_x_719) ;  /* 0x000000a000017945 */ /* 0x000fe20003800000 */
[----:B0-----:R-:W-:Y:S02]  /*19190*/  IMAD.MOV.U32 R12, RZ, RZ, RZ ;  /* 0x000000ffff0c7224 */ /* 0x001fe400078e00ff */
[----:B------:R-:W-:Y:S02]  /*191a0*/  IMAD.MOV.U32 R11, RZ, RZ, 0x1f ;  /* 0x0000001fff0b7424 */ /* 0x000fe400078e00ff */
[----:B------:R-:W-:Y:S01]  /*191b0*/  IMAD.MOV.U32 R15, RZ, RZ, -0x1 ;  /* 0xffffffffff0f7424 */ /* 0x000fe200078e00ff */
[----:B-1----:R-:W-:-:S04]  /*191c0*/  SHF.R.U32.HI R7, RZ, 0x5, R7 ;  /* 0x00000005ff077819 */ /* 0x002fc80000011607 */
[----:B------:R-:W-:-:S05]  /*191d0*/  LOP3.LUT R7, R7, 0x3, RZ, 0xc0, !PT ;  /* 0x0000000307077812 */ /* 0x000fca00078ec0ff */
[----:B------:R-:W-:-:S07]  /*191e0*/  IMAD.MOV.U32 R13, RZ, RZ, R7 ;  /* 0x000000ffff0d7224 */ /* 0x000fce00078e0007 */
[----:B------:R-:W-:Y:S05]  /*191f0*/  WARPSYNC.COLLECTIVE R15, `(.L_x_720) ;  /* 0x000000000f087348 */ /* 0x000fea0003c00000 */
[----:B------:R0:W1:Y:S02]  /*19200*/  SHFL.IDX P6, R14, R13, R12, R11 ;  /* 0x0000000c0d0e7389 */ /* 0x00006400000c000b */
[----:B01----:R-:W-:Y:S01]  /*19210*/  ENDCOLLECTIVE ;  /* 0x000000000000791b */ /* 0x003fe20003800000 */
.L_x_720:
[----:B------:R-:W-:Y:S05]  /*19220*/  BSYNC B1 ;  /* 0x0000000000017941 */ /* 0x000fea0003800000 */
.L_x_719:
[----:B------:R-:W-:Y:S05]  /*19230*/  BRA `(.L_x_721) ;  /* 0xffffff9800447947 */ /* 0x000fea000383ffff */
.L_x_548:
[----:B------:R-:W-:Y:S01]  /*19240*/  BSSY B1, `(.L_x_722) ;  /* 0x0000006000017945 */ /* 0x000fe20003800000 */
[----:B------:R-:W-:-:S07]  /*19250*/  IMAD.MOV.U32 R15, RZ, RZ, -0x1 ;  /* 0xffffffffff0f7424 */ /* 0x000fce00078e00ff */
[----:B01----:R-:W-:Y:S05]  /*19260*/  WARPSYNC.COLLECTIVE R15, `(.L_x_723) ;  /* 0x000000000f0c7348 */ /* 0x003fea0003c00000 */
[----:B------:R-:W-:Y:S02]  /*19270*/  ELECT P6, UR62, PT ;  /* 0x00000000003e782f */ /* 0x000fe400038c0000 */
[----:B------:R-:W-:Y:S01]  /*19280*/  MOV R14, UR62 ;  /* 0x0000003e000e7c02 */ /* 0x000fe20008000f00 */
[----:B01----:R-:W-:Y:S10]  /*19290*/  ENDCOLLECTIVE ;  /* 0x000000000000791b */ /* 0x003ff40003800000 */
.L_x_723:
[----:B------:R-:W-:Y:S05]  /*192a0*/  BSYNC B1 ;  /* 0x0000000000017941 */ /* 0x000fea0003800000 */
.L_x_722:
[----:B------:R-:W-:Y:S05]  /*192b0*/  BRA `(.L_x_547) ;  /* 0xffffff98003c7947 */ /* 0x000fea000383ffff */
.L_x_550:
[----:B-1----:R1:W2:Y:S02]  /*192c0*/  SYNCS.PHASECHK.TRANS64.TRYWAIT P0, [R16+URZ+0x30820], R6 ;  /* 0x03082006100075a7 */ /* 0x0022a4000800017f */
[----:B--2---:R-:W-:Y:S05]  /*192d0*/  @!P0 NANOSLEEP.SYNCS 0x989680 ;  /* 0x009896800000895d */ /* 0x004fea0003900000 */
[----:B------:R-:W2:Y:S02]  /*192e0*/  @!P0 SYNCS.PHASECHK.TRANS64 P0, [R16+URZ+0x30820], R6 ;  /* 0x03082006100085a7 */ /* 0x000ea4000800007f */
[----:B--2---:R-:W-:Y:S05]  /*192f0*/  @!P0 BRA `(.L_x_550) ;  /* 0xfffffffc00f08947 */ /* 0x004fea000383ffff */
[----:B------:R-:W-:Y:S05]  /*19300*/  BRA `(.L_x_724) ;  /* 0xffffff98004c7947 */ /* 0x000fea000383ffff */
.L_x_554:
[----:B-1----:R1:W2:Y:S02]  /*19310*/  SYNCS.PHASECHK.TRANS64.TRYWAIT P0, [R7+URZ+0x308a0], R6 ;  /* 0x0308a006070075a7 */ /* 0x0022a4000800017f */
[----:B--2---:R-:W-:Y:S05]  /*19320*/  @!P0 NANOSLEEP.SYNCS 0x989680 ;  /* 0x009896800000895d */ /* 0x004fea0003900000 */
[----:B------:R-:W2:Y:S02]  /*19330*/  @!P0 SYNCS.PHASECHK.TRANS64 P0, [R7+URZ+0x308a0], R6 ;  /* 0x0308a006070085a7 */ /* 0x000ea4000800007f */
[----:B--2---:R-:W-:Y:S05]  /*19340*/  @!P0 BRA `(.L_x_554) ;  /* 0xfffffffc00f08947 */ /* 0x004fea000383ffff */
[----:B------:R-:W-:Y:S05]  /*19350*/  BRA `(.L_x_725) ;  /* 0xffffff9800687947 */ /* 0x000fea000383ffff */
.L_x_559:
[----:B0-----:R0:W2:Y:S02]  /*19360*/  SYNCS.PHASECHK.TRANS64.TRYWAIT P0, [R7+URZ+0x308c0], R6 ;  /* 0x0308c006070075a7 */ /* 0x0010a4000800017f */
[----:B--2---:R-:W-:Y:S05]  /*19370*/  @!P0 NANOSLEEP.SYNCS 0x989680 ;  /* 0x009896800000895d */ /* 0x004fea0003900000 */
[----:B------:R-:W2:Y:S02]  /*19380*/  @!P0 SYNCS.PHASECHK.TRANS64 P0, [R7+URZ+0x308c0], R6 ;  /* 0x0308c006070085a7 */ /* 0x000ea4000800007f */
[----:B--2---:R-:W-:Y:S05]  /*19390*/  @!P0 BRA `(.L_x_559) ;  /* 0xfffffffc00f08947 */ /* 0x004fea000383ffff */
[----:B------:R-:W-:Y:S05]  /*193a0*/  BRA `(.L_x_726) ;  /* 0xffffff9800e47947 */ /* 0x000fea000383ffff */
.L_x_566:
[----:B--2---:R2:W3:Y:S02]  /*193b0*/  SYNCS.PHASECHK.TRANS64.TRYWAIT P2, [R6+URZ+0x308a0], R7 ;  /* 0x0308a007060075a7 */ /* 0x0044e4000804017f */
[----:B---3--:R-:W-:Y:S05]  /*193c0*/  @!P2 NANOSLEEP.SYNCS 0x989680 ;  /* 0x009896800000a95d */ /* 0x008fea0003900000 */
[----:B------:R-:W3:Y:S02]  /*193d0*/  @!P2 SYNCS.PHASECHK.TRANS64 P2, [R6+URZ+0x308a0], R7 ;  /* 0x0308a0070600a5a7 */ /* 0x000ee4000804007f */
[----:B---3--:R-:W-:Y:S05]  /*193e0*/  @!P2 BRA `(.L_x_566) ;  /* 0xfffffffc00f0a947 */ /* 0x008fea000383ffff */
[----:B------:R-:W-:Y:S05]  /*193f0*/  BRA `(.L_x_727) ;  /* 0xffffff9c00ac7947 */ /* 0x000fea000383ffff */
.L_x_571:
[----:B0-----:R0:W1:Y:S02]  /*19400*/  SYNCS.PHASECHK.TRANS64.TRYWAIT P2, [R6+URZ+0x308c0], R7 ;  /* 0x0308c007060075a7 */ /* 0x001064000804017f */
[----:B-1----:R-:W-:Y:S05]  /*19410*/  @!P2 NANOSLEEP.SYNCS 0x989680 ;  /* 0x009896800000a95d */ /* 0x002fea0003900000 */
[----:B------:R-:W1:Y:S02]  /*19420*/  @!P2 SYNCS.PHASECHK.TRANS64 P2, [R6+URZ+0x308c0], R7 ;  /* 0x0308c0070600a5a7 */ /* 0x000e64000804007f */
[----:B-1----:R-:W-:Y:S05]  /*19430*/  @!P2 BRA `(.L_x_571) ;  /* 0xfffffffc00f0a947 */ /* 0x002fea000383ffff */
[----:B------:R-:W-:Y:S05]  /*19440*/  BRA `(.L_x_728) ;  /* 0xffffffa000247947 */ /* 0x000fea000383ffff */
.L_x_586:
[----:B------:R-:W4:Y:S01]  /*19450*/  S2R R20, SR_TID.X ;  /* 0x0000000000147919 */ /* 0x000f220000002100 */
[----:B------:R-:W-:Y:S01]  /*19460*/  BSSY B0, `(.L_x_729) ;  /* 0x000000a000007945 */ /* 0x000fe20003800000 */
[----:B0-----:R-:W-:Y:S02]  /*19470*/  IMAD.MOV.U32 R12, RZ, RZ, RZ ;  /* 0x000000ffff0c7224 */ /* 0x001fe400078e00ff */
[----:B------:R-:W-:Y:S02]  /*19480*/  IMAD.MOV.U32 R11, RZ, RZ, 0x1f ;  /* 0x0000001fff0b7424 */ /* 0x000fe400078e00ff */
[----:B------:R-:W-:Y:S01]  /*19490*/  IMAD.MOV.U32 R15, RZ, RZ, -0x1 ;  /* 0xffffffffff0f7424 */ /* 0x000fe200078e00ff */
[----:B----4-:R-:W-:-:S04]  /*194a0*/  SHF.R.U32.HI R20, RZ, 0x5, R20 ;  /* 0x00000005ff147819 */ /* 0x010fc80000011614 */
[----:B------:R-:W-:-:S05]  /*194b0*/  LOP3.LUT R20, R20, 0x3, RZ, 0xc0, !PT ;  /* 0x0000000314147812 */ /* 0x000fca00078ec0ff */
[----:B------:R-:W-:-:S07]  /*194c0*/  IMAD.MOV.U32 R13, RZ, RZ, R20 ;  /* 0x000000ffff0d7224 */ /* 0x000fce00078e0014 */
[----:B-123--:R-:W-:Y:S05]  /*194d0*/  WARPSYNC.COLLECTIVE R15, `(.L_x_730) ;  /* 0x000000000f087348 */ /* 0x00efea0003c00000 */
[----:B------:R0:W4:Y:S02]  /*194e0*/  SHFL.IDX P6, R14, R13, R12, R11 ;  /* 0x0000000c0d0e7389 */ /* 0x00012400000c000b */
[----:B01234-:R-:W-:Y:S01]  /*194f0*/  ENDCOLLECTIVE ;  /* 0x000000000000791b */ /* 0x01ffe20003800000 */
.L_x_730:
[----:B------:R-:W-:Y:S05]  /*19500*/  BSYNC B0 ;  /* 0x0000000000007941 */ /* 0x000fea0003800000 */
.L_x_729:
[----:B------:R-:W-:Y:S05]  /*19510*/  BRA `(.L_x_731) ;  /* 0xffffffa800cc7947 */ /* 0x000fea000383ffff */
.L_x_588:
[----:B------:R-:W-:Y:S01]  /*19520*/  BSSY B0, `(.L_x_732) ;  /* 0x0000006000007945 */ /* 0x000fe20003800000 */
[----:B------:R-:W-:-:S07]  /*19530*/  IMAD.MOV.U32 R15, RZ, RZ, -0x1 ;  /* 0xffffffffff0f7424 */ /* 0x000fce00078e00ff */
[----:B0123--:R-:W-:Y:S05]  /*19540*/  WARPSYNC.COLLECTIVE R15, `(.L_x_733) ;  /* 0x000000000f0c7348 */ /* 0x00ffea0003c00000 */
[----:B------:R-:W-:Y:S02]  /*19550*/  ELECT P6, UR62, PT ;  /* 0x00000000003e782f */ /* 0x000fe400038c0000 */
[----:B------:R-:W-:Y:S01]  /*19560*/  MOV R14, UR62 ;  /* 0x0000003e000e7c02 */ /* 0x000fe20008000f00 */
[----:B0123--:R-:W-:Y:S10]  /*19570*/  ENDCOLLECTIVE ;  /* 0x000000000000791b */ /* 0x00fff40003800000 */
.L_x_733:
[----:B------:R-:W-:Y:S05]  /*19580*/  BSYNC B0 ;  /* 0x0000000000007941 */ /* 0x000fea0003800000 */
.L_x_732:
[----:B------:R-:W-:Y:S05]  /*19590*/  BRA `(.L_x_734) ;  /* 0xffffffa800d47947 */ /* 0x000fea000383ffff */
.L_x_590:
[----:B0-----:R0:W4:Y:S02]  /*195a0*/  SYNCS.PHASECHK.TRANS64.TRYWAIT P0, [R0+URZ+0x30840], R2 ;  /* 0x03084002000075a7 */ /* 0x001124000800017f */
[----:B----4-:R-:W-:Y:S05]  /*195b0*/  @!P0 NANOSLEEP.SYNCS 0x989680 ;  /* 0x009896800000895d */ /* 0x010fea0003900000 */
[----:B------:R-:W4:Y:S02]  /*195c0*/  @!P0 SYNCS.PHASECHK.TRANS64 P0, [R0+URZ+0x30840], R2 ;  /* 0x03084002000085a7 */ /* 0x000f24000800007f */
[----:B----4-:R-:W-:Y:S05]  /*195d0*/  @!P0 BRA `(.L_x_590) ;  /* 0xfffffffc00f08947 */ /* 0x010fea000383ffff */
[----:B------:R-:W-:Y:S05]  /*195e0*/  BRA `(.L_x_735) ;  /* 0xffffffac00287947 */ /* 0x000fea000383ffff */
.L_x_594:
        /* <DEDUP_REMOVED lines=12> */
.L_x_736:
[----:B------:R-:W-:Y:S02]  /*196b0*/  IMAD.MOV.U32 R13, RZ, RZ, R0 ;  /* 0x000000ffff0d7224 */ /* 0x000fe400078e0000 */
[----:B------:R-:W-:-:S07]  /*196c0*/  IMAD.MOV.U32 R7, RZ, RZ, R14 ;  /* 0x000000ffff077224 */ /* 0x000fce00078e000e */
[----:B------:R-:W-:Y:S05]  /*196d0*/  WARPSYNC.COLLECTIVE R15, `(.L_x_737) ;  /* 0x000000000f087348 */ /* 0x000fea0003c00000 */
[----:B------:R0:W1:Y:S02]  /*196e0*/  SHFL.IDX P6, R14, R13, R12, R11 ;  /* 0x0000000c0d0e7389 */ /* 0x00006400000c000b */
[----:B01----:R-:W-:Y:S01]  /*196f0*/  ENDCOLLECTIVE ;  /* 0x000000000000791b */ /* 0x003fe20003800000 */
.L_x_737:
[----:B------:R-:W-:Y:S02]  /*19700*/  IMAD.MOV.U32 R13, RZ, RZ, R4 ;  /* 0x000000ffff0d7224 */ /* 0x000fe400078e0004 */
[----:B------:R-:W-:Y:S02]  /*19710*/  IMAD.MOV.U32 R12, RZ, RZ, 0x1 ;  /* 0x00000001ff0c7424 */ /* 0x000fe400078e00ff */
[----:B------:R-:W-:-:S07]  /*19720*/  IMAD.MOV.U32 R6, RZ, RZ, R14 ;  /* 0x000000ffff067224 */ /* 0x000fce00078e000e */
[----:B------:R-:W-:Y:S05]  /*19730*/  WARPSYNC.COLLECTIVE R15, `(.L_x_738) ;  /* 0x000000000f087348 */ /* 0x000fea0003c00000 */
[----:B------:R0:W1:Y:S02]  /*19740*/  SHFL.IDX P6, R14, R13, R12, R11 ;  /* 0x0000000c0d0e7389 */ /* 0x00006400000c000b */
[----:B01----:R-:W-:Y:S01]  /*19750*/  ENDCOLLECTIVE ;  /* 0x000000000000791b */ /* 0x003fe20003800000 */
.L_x_738:
[----:B------:R-:W-:-:S05]  /*19760*/  @!P1 LEA R6, P2, R20, R6, 0x1 ;  /* 0x0000000614069211 */ /* 0x000fca00078408ff */
[----:B------:R-:W-:-:S05]  /*19770*/  @!P1 IMAD.X R7, RZ, RZ, R7, P2 ;  /* 0x000000ffff079224 */ /* 0x000fca00010e0607 */
[----:B------:R-:W-:Y:S01]  /*19780*/  @!PT LDS RZ, [RZ] ;  /* 0x00000000fffff984 */ /* 0x000fe20000000800 */
[----:B------:R-:W-:Y:S01]  /*19790*/  @!PT LDS RZ, [RZ] ;  /* 0x00000000fffff984 */ /* 0x000fe20000000800 */
[----:B------:R-:W-:Y:S01]  /*197a0*/  @!PT LDS RZ, [RZ] ;  /* 0x00000000fffff984 */ /* 0x000fe20000000800 */
[----:B------:R0:W-:Y:S01]  /*197b0*/  @!P1 LDGSTS.E.BYPASS.LTC128B.128 [R10+0xc400], desc[UR56][R6.64], !P0 ;  /* 0x0c400000060a9fae */ /* 0x0001e2000c101d78 */
[----:B------:R-:W-:Y:S01]  /*197c0*/  IMAD.MOV.U32 R13, RZ, RZ, R0 ;  /* 0x000000ffff0d7224 */ /* 0x000fe200078e0000 */
[----:B------:R-:W-:Y:S01]  /*197d0*/  ISETP.GE.AND P1, PT, R8, R3, PT ;  /* 0x000000030800720c */ /* 0x000fe20003f26270 */
[----:B0-----:R-:W-:-:S12]  /*197e0*/  IMAD.MOV.U32 R6, RZ, RZ, R14 ;  /* 0x000000ffff067224 */ /* 0x001fd800078e000e */
[----:B------:R-:W-:Y:S05]  /*197f0*/  WARPSYNC.COLLECTIVE R15, `(.L_x_739) ;  /* 0x000000000f087348 */ /* 0x000fea0003c00000 */
[----:B------:R0:W1:Y:S02]  /*19800*/  SHFL.IDX P6, R14, R13, R12, R11 ;  /* 0x0000000c0d0e7389 */ /* 0x00006400000c000b */
[----:B01----:R-:W-:Y:S01]  /*19810*/  ENDCOLLECTIVE ;  /* 0x000000000000791b */ /* 0x003fe20003800000 */
.L_x_739:
[----:B------:R-:W-:Y:S01]  /*19820*/  MOV R13, R4 ;  /* 0x00000004000d7202 */ /* 0x000fe20000000f00 */
[----:B------:R-:W-:Y:S02]  /*19830*/  IMAD.MOV.U32 R12, RZ, RZ, 0x2 ;  /* 0x00000002ff0c7424 */ /* 0x000fe400078e00ff */
[----:B------:R-:W-:-:S07]  /*19840*/  IMAD.MOV.U32 R7, RZ, RZ, R14 ;  /* 0x000000ffff077224 */ /* 0x000fce00078e000e */
[----:B------:R-:W-:Y:S05]  /*19850*/  WARPSYNC.COLLECTIVE R15, `(.L_x_740) ;  /* 0x000000000f087348 */ /* 0x000fea0003c00000 */
[----:B------:R0:W1:Y:S02]  /*19860*/  SHFL.IDX P6, R14, R13, R12, R11 ;  /* 0x0000000c0d0e7389 */ /* 0x00006400000c000b */
[----:B01----:R-:W-:Y:S01]  /*19870*/  ENDCOLLECTIVE ;  /* 0x000000000000791b */ /* 0x003fe20003800000 */
.L_x_740:
        /* <DEDUP_REMOVED lines=16> */
.L_x_741:
[----:B------:R-:W-:Y:S02]  /*19980*/  IMAD.MOV.U32 R13, RZ, RZ, R4 ;  /* 0x000000ffff0d7224 */ /* 0x000fe400078e0004 */
[----:B------:R-:W-:Y:S02]  /*19990*/  IMAD.MOV.U32 R12, RZ, RZ, 0x3 ;  /* 0x00000003ff0c7424 */ /* 0x000fe400078e00ff */
[----:B------:R-:W-:-:S07]  /*199a0*/  IMAD.MOV.U32 R7, RZ, RZ, R14 ;  /* 0x000000ffff077224 */ /* 0x000fce00078e000e */
[----:B------:R-:W-:Y:S05]  /*199b0*/  WARPSYNC.COLLECTIVE R15, `(.L_x_742) ;  /* 0x000000000f087348 */ /* 0x000fea0003c00000 */
[----:B------:R0:W1:Y:S02]  /*199c0*/  SHFL.IDX P6, R14, R13, R12, R11 ;  /* 0x0000000c0d0e7389 */ /* 0x00006400000c000b */
[----:B01----:R-:W-:Y:S01]  /*199d0*/  ENDCOLLECTIVE ;  /* 0x000000000000791b */ /* 0x003fe20003800000 */
.L_x_742:
        /* <DEDUP_REMOVED lines=16> */
.L_x_743:
[----:B------:R-:W-:Y:S02]  /*19ae0*/  IMAD.MOV.U32 R13, RZ, RZ, R4 ;  /* 0x000000ffff0d7224 */ /* 0x000fe400078e0004 */
[----:B------:R-:W-:Y:S02]  /*19af0*/  IMAD.MOV.U32 R12, RZ, RZ, 0x4 ;  /* 0x00000004ff0c7424 */ /* 0x000fe400078e00ff */
[----:B------:R-:W-:-:S07]  /*19b00*/  IMAD.MOV.U32 R7, RZ, RZ, R14 ;  /* 0x000000ffff077224 */ /* 0x000fce00078e000e */
[----:B------:R-:W-:Y:S05]  /*19b10*/  WARPSYNC.COLLECTIVE R15, `(.L_x_744) ;  /* 0x000000000f087348 */ /* 0x000fea0003c00000 */
[----:B------:R0:W1:Y:S02]  /*19b20*/  SHFL.IDX P6, R14, R13, R12, R11 ;  /* 0x0000000c0d0e7389 */ /* 0x00006400000c000b */
[----:B01----:R-:W-:Y:S01]  /*19b30*/  ENDCOLLECTIVE ;  /* 0x000000000000791b */ /* 0x003fe20003800000 */
.L_x_744:
        /* <DEDUP_REMOVED lines=16> */
.L_x_745:
[----:B------:R-:W-:Y:S02]  /*19c40*/  IMAD.MOV.U32 R13, RZ, RZ, R4 ;  /* 0x000000ffff0d7224 */ /* 0x000fe400078e0004 */
[----:B------:R-:W-:Y:S02]  /*19c50*/  IMAD.MOV.U32 R12, RZ, RZ, 0x5 ;  /* 0x00000005ff0c7424 */ /* 0x000fe400078e00ff */
[----:B------:R-:W-:-:S07]  /*19c60*/  IMAD.MOV.U32 R7, RZ, RZ, R14 ;  /* 0x000000ffff077224 */ /* 0x000fce00078e000e */
[----:B------:R-:W-:Y:S05]  /*19c70*/  WARPSYNC.COLLECTIVE R15, `(.L_x_746) ;  /* 0x000000000f087348 */ /* 0x000fea0003c00000 */
[----:B------:R0:W1:Y:S02]  /*19c80*/  SHFL.IDX P6, R14, R13, R12, R11 ;  /* 0x0000000c0d0e7389 */ /* 0x00006400000c000b */
[----:B01----:R-:W-:Y:S01]  /*19c90*/  ENDCOLLECTIVE ;  /* 0x000000000000791b */ /* 0x003fe20003800000 */
.L_x_746:
        /* <DEDUP_REMOVED lines=16> */
.L_x_747:
[----:B------:R-:W-:Y:S02]  /*19da0*/  IMAD.MOV.U32 R13, RZ, RZ, R4 ;  /* 0x000000ffff0d7224 */ /* 0x000fe400078e0004 */
[----:B------:R-:W-:Y:S02]  /*19db0*/  IMAD.MOV.U32 R12, RZ, RZ, 0x6 ;  /* 0x00000006ff0c7424 */ /* 0x000fe400078e00ff */
[----:B------:R-:W-:-:S07]  /*19dc0*/  IMAD.MOV.U32 R7, RZ, RZ, R14 ;  /* 0x000000ffff077224 */ /* 0x000fce00078e000e */
[----:B------:R-:W-:Y:S05]  /*19dd0*/  WARPSYNC.COLLECTIVE R15, `(.L_x_748) ;  /* 0x000000000f087348 */ /* 0x000fea0003c00000 */
[----:B------:R0:W1:Y:S02]  /*19de0*/  SHFL.IDX P6, R14, R13, R12, R11 ;  /* 0x0000000c0d0e7389 */ /* 0x00006400000c000b */
[----:B01----:R-:W-:Y:S01]  /*19df0*/  ENDCOLLECTIVE ;  /* 0x000000000000791b */ /* 0x003fe20003800000 */
.L_x_748:
        /* <DEDUP_REMOVED lines=16> */
.L_x_749:
[----:B------:R-:W-:Y:S02]  /*19f00*/  IMAD.MOV.U32 R13, RZ, RZ, R4 ;  /* 0x000000ffff0d7224 */ /* 0x000fe400078e0004 */
[----:B------:R-:W-:Y:S02]  /*19f10*/  IMAD.MOV.U32 R12, RZ, RZ, 0x7 ;  /* 0x00000007ff0c7424 */ /* 0x000fe400078e00ff */
[----:B------:R-:W-:-:S07]  /*19f20*/  IMAD.MOV.U32 R7, RZ, RZ, R14 ;  /* 0x000000ffff077224 */ /* 0x000fce00078e000e */
[----:B------:R-:W-:Y:S05]  /*19f30*/  WARPSYNC.COLLECTIVE R15, `(.L_x_750) ;  /* 0x000000000f087348 */ /* 0x000fea0003c00000 */
[----:B------:R0:W1:Y:S02]  /*19f40*/  SHFL.IDX P6, R14, R13, R12, R11 ;  /* 0x0000000c0d0e7389 */ /* 0x00006400000c000b */
[----:B01----:R-:W-:Y:S01]  /*19f50*/  ENDCOLLECTIVE ;  /* 0x000000000000791b */ /* 0x003fe20003800000 */
.L_x_750:
[----:B------:R-:W-:-:S05]  /*19f60*/  @!P1 LEA R7, P2, R20, R7, 0x1 ;  /* 0x0000000714079211 */ /* 0x000fca00078408ff */
[----:B------:R-:W-:-:S05]  /*19f70*/  @!P1 IMAD.X R6, RZ, RZ, R6, P2 ;  /* 0x000000ffff069224 */ /* 0x000fca00010e0606 */
[-C--:B------:R-:W-:Y:S01]  /*19f80*/  @!P1 LOP3.LUT R7, R7, R6.reuse, RZ, 0x3c, !PT ;  /* 0x0000000607079212 */ /* 0x080fe200078e3cff */
[----:B------:R-:W-:Y:S02]  /*19f90*/  IMAD.MOV.U32 R13, RZ, RZ, R0 ;  /* 0x000000ffff0d7224 */ /* 0x000fe400078e0000 */
[----:B------:R-:W-:Y:S01]  /*19fa0*/  VIADD R0, R25, 0x70 ;  /* 0x0000007019007836 */ /* 0x000fe20000000000 */
[----:B------:R-:W-:-:S04]  /*19fb0*/  @!P1 LOP3.LUT R6, R7, R6, RZ, 0x3c, !PT ;  /* 0x0000000607069212 */ /* 0x000fc800078e3cff */
[----:B------:R-:W-:Y:S02]  /*19fc0*/  @!P1 LOP3.LUT R7, R7, R6, RZ, 0x3c, !PT ;  /* 0x0000000607079212 */ /* 0x000fe400078e3cff */
[----:B------:R-:W-:-:S07]  /*19fd0*/  MOV R4, R14 ;  /* 0x0000000e00047202 */ /* 0x000fce0000000f00 */
[----:B------:R-:W-:Y:S05]  /*19fe0*/  WARPSYNC.COLLECTIVE R15, `(.L_x_751) ;  /* 0x000000000f087348 */ /* 0x000fea0003c00000 */
[----:B------:R0:W1:Y:S02]  /*19ff0*/  SHFL.IDX P6, R14, R13, R12, R11 ;  /* 0x0000000c0d0e7389 */ /* 0x00006400000c000b */
[----:B01----:R-:W-:Y:S01]  /*1a000*/  ENDCOLLECTIVE ;  /* 0x000000000000791b */ /* 0x003fe20003800000 */
.L_x_751:
        /* <DEDUP_REMOVED lines=13> */
.L_x_752:
        /* <DEDUP_REMOVED lines=13> */
.L_x_753:
[----:B------:R-:W-:Y:S02]  /*1a1b0*/  IMAD.MOV.U32 R13, RZ, RZ, R2 ;  /* 0x000000ffff0d7224 */ /* 0x000fe400078e0002 */
[----:B------:R-:W-:Y:S02]  /*1a1c0*/  IMAD.MOV.U32 R12, RZ, RZ, 0x1 ;  /* 0x00000001ff0c7424 */ /* 0x000fe400078e00ff */
[----:B------:R-:W-:-:S07]  /*1a1d0*/  IMAD.MOV.U32 R0, RZ, RZ, R14 ;  /* 0x000000ffff007224 */ /* 0x000fce00078e000e */
[----:B------:R-:W-:Y:S05]  /*1a1e0*/  WARPSYNC.COLLECTIVE R15, `(.L_x_754) ;  /* 0x000000000f087348 */ /* 0x000fea0003c00000 */
[----:B------:R0:W1:Y:S02]  /*1a1f0*/  SHFL.IDX P6, R14, R13, R12, R11 ;  /* 0x0000000c0d0e7389 */ /* 0x00006400000c000b */
[----:B01----:R-:W-:Y:S01]  /*1a200*/  ENDCOLLECTIVE ;  /* 0x000000000000791b */ /* 0x003fe20003800000 */
.L_x_754:
[----:B------:R-:W-:-:S05]  /*1a210*/  @!P2 LEA R0, P1, R20, R0, 0x1 ;  /* 0x000000001400a211 */ /* 0x000fca00078208ff */
[----:B------:R-:W-:-:S04]  /*1a220*/  @!P2 IMAD.X R6, RZ, RZ, R8, P1 ;  /* 0x000000ffff06a224 */ /* 0x000fc800008e0608 */
[----:B------:R-:W-:Y:S02]  /*1a230*/  @!P2 IMAD.MOV.U32 R7, RZ, RZ, R6 ;  /* 0x000000ffff07a224 */ /* 0x000fe400078e0006 */
        /* <DEDUP_REMOVED lines=12> */
.L_x_755:
[----:B------:R-:W-:Y:S02]  /*1a300*/  IMAD.MOV.U32 R13, RZ, RZ, R2 ;  /* 0x000000ffff0d7224 */ /* 0x000fe400078e0002 */
[----:B------:R-:W-:Y:S02]  /*1a310*/  IMAD.MOV.U32 R12, RZ, RZ, 0x2 ;  /* 0x00000002ff0c7424 */ /* 0x000fe400078e00ff */
[----:B------:R-:W-:-:S07]  /*1a320*/  IMAD.MOV.U32 R6, RZ, RZ, R14 ;  /* 0x000000ffff067224 */ /* 0x000fce00078e000e */
[----:B------:R-:W-:Y:S05]  /*1a330*/  WARPSYNC.COLLECTIVE R15, `(.L_x_756) ;  /* 0x000000000f087348 */ /* 0x000fea0003c00000 */
[----:B------:R0:W1:Y:S02]  /*1a340*/  SHFL.IDX P6, R14, R13, R12, R11 ;  /* 0x0000000c0d0e7389 */ /* 0x00006400000c000b */
[----:B01----:R-:W-:Y:S01]  /*1a350*/  ENDCOLLECTIVE ;  /* 0x000000000000791b */ /* 0x003fe20003800000 */
.L_x_756:
        /* <DEDUP_REMOVED lines=13> */
.L_x_757:
[----:B------:R-:W-:Y:S02]  /*1a430*/  IMAD.MOV.U32 R13, RZ, RZ, R2 ;  /* 0x000000ffff0d7224 */ /* 0x000fe400078e0002 */
[----:B------:R-:W-:Y:S02]  /*1a440*/  IMAD.MOV.U32 R12, RZ, RZ, 0x3 ;  /* 0x00000003ff0c7424 */ /* 0x000fe400078e00ff */
[----:B------:R-:W-:-:S07]  /*1a450*/  IMAD.MOV.U32 R6, RZ, RZ, R14 ;  /* 0x000000ffff067224 */ /* 0x000fce00078e000e */
[----:B------:R-:W-:Y:S05]  /*1a460*/  WARPSYNC.COLLECTIVE R15, `(.L_x_758) ;  /* 0x000000000f087348 */ /* 0x000fea0003c00000 */
[----:B------:R0:W1:Y:S02]  /*1a470*/  SHFL.IDX P6, R14, R13, R12, R11 ;  /* 0x0000000c0d0e7389 */ /* 0x00006400000c000b */
[----:B01----:R-:W-:Y:S01]  /*1a480*/  ENDCOLLECTIVE ;  /* 0x000000000000791b */ /* 0x003fe20003800000 */
.L_x_758:
        /* <DEDUP_REMOVED lines=12> */
.L_x_759:
[----:B------:R-:W-:Y:S01]  /*1a550*/  IMAD.MOV.U32 R2, RZ, RZ, R14 ;  /* 0x000000ffff027224 */ /* 0x000fe200078e000e */
[----:B------:R-:W-:Y:S06]  /*1a560*/  BRA `(.L_x_760) ;  /* 0xffffffac00347947 */ /* 0x000fec000383ffff */
.L_x_597:
[----:B0-----:R0:W1:Y:S02]  /*1a570*/  SYNCS.PHASECHK.TRANS64.TRYWAIT P0, [R16+URZ+0x30820], R0 ;  /* 0x03082000100075a7 */ /* 0x001064000800017f */
[----:B-1----:R-:W-:Y:S05]  /*1a580*/  @!P0 NANOSLEEP.SYNCS 0x989680 ;  /* 0x009896800000895d */ /* 0x002fea0003900000 */
[----:B------:R-:W1:Y:S02]  /*1a590*/  @!P0 SYNCS.PHASECHK.TRANS64 P0, [R16+URZ+0x30820], R0 ;  /* 0x03082000100085a7 */ /* 0x000e64000800007f */
[----:B-1----:R-:W-:Y:S05]  /*1a5a0*/  @!P0 BRA `(.L_x_597) ;  /* 0xfffffffc00f08947 */ /* 0x002fea000383ffff */
[----:B------:R-:W-:Y:S05]  /*1a5b0*/  BRA `(.L_x_761) ;  /* 0xffffffac00947947 */ /* 0x000fea000383ffff */
.L_x_606:
[----:B-1----:R1:W2:Y:S02]  /*1a5c0*/  SYNCS.PHASECHK.TRANS64.TRYWAIT P0, [R2+URZ+0x30840], R3 ;  /* 0x03084003020075a7 */ /* 0x0022a4000800017f */
[----:B--2---:R-:W-:Y:S05]  /*1a5d0*/  @!P0 NANOSLEEP.SYNCS 0x989680 ;  /* 0x009896800000895d */ /* 0x004fea0003900000 */
[----:B------:R-:W2:Y:S02]  /*1a5e0*/  @!P0 SYNCS.PHASECHK.TRANS64 P0, [R2+URZ+0x30840], R3 ;  /* 0x03084003020085a7 */ /* 0x000ea4000800007f */
[----:B--2---:R-:W-:Y:S05]  /*1a5f0*/  @!P0 BRA `(.L_x_606) ;  /* 0xfffffffc00f08947 */ /* 0x004fea000383ffff */
[----:B------:R-:W-:Y:S05]  /*1a600*/  BRA `(.L_x_762) ;  /* 0xffffffb000687947 */ /* 0x000fea000383ffff */
.L_x_611:
[----:B0-----:R0:W1:Y:S02]  /*1a610*/  SYNCS.PHASECHK.TRANS64.TRYWAIT P0, [R3+URZ+0x60], R2 ;  /* 0x00006002030075a7 */ /* 0x001064000800017f */
[----:B-1----:R-:W-:Y:S05]  /*1a620*/  @!P0 NANOSLEEP.SYNCS 0x989680 ;  /* 0x009896800000895d */ /* 0x002fea0003900000 */
[----:B------:R-:W1:Y:S02]  /*1a630*/  @!P0 SYNCS.PHASECHK.TRANS64 P0, [R3+URZ+0x60], R2 ;  /* 0x00006002030085a7 */ /* 0x000e64000800007f */
[----:B-1----:R-:W-:Y:S05]  /*1a640*/  @!P0 BRA `(.L_x_611) ;  /* 0xfffffffc00f08947 */ /* 0x002fea000383ffff */
[----:B------:R-:W-:Y:S05]  /*1a650*/  BRA `(.L_x_763) ;  /* 0xffffffb000f47947 */ /* 0x000fea000383ffff */
.L_x_619:
[----:B-1----:R1:W2:Y:S02]  /*1a660*/  SYNCS.PHASECHK.TRANS64.TRYWAIT P0, [R2+URZ+0x30840], R3 ;  /* 0x03084003020075a7 */ /* 0x0022a4000800017f */
[----:B--2---:R-:W-:Y:S05]  /*1a670*/  @!P0 NANOSLEEP.SYNCS 0x989680 ;  /* 0x009896800000895d */ /* 0x004fea0003900000 */
[----:B------:R-:W2:Y:S02]  /*1a680*/  @!P0 SYNCS.PHASECHK.TRANS64 P0, [R2+URZ+0x30840], R3 ;  /* 0x03084003020085a7 */ /* 0x000ea4000800007f */
[----:B--2---:R-:W-:Y:S05]  /*1a690*/  @!P0 BRA `(.L_x_619) ;  /* 0xfffffffc00f08947 */ /* 0x004fea000383ffff */
[----:B------:R-:W-:Y:S05]  /*1a6a0*/  BRA `(.L_x_764) ;  /* 0xffffffb800387947 */ /* 0x000fea000383ffff */
.L_x_624:
[----:B0-----:R0:W1:Y:S02]  /*1a6b0*/  SYNCS.PHASECHK.TRANS64.TRYWAIT P0, [R10+URZ+0x60], R28 ;  /* 0x0000601c0a0075a7 */ /* 0x001064000800017f */
[----:B-1----:R-:W-:Y:S05]  /*1a6c0*/  @!P0 NANOSLEEP.SYNCS 0x989680 ;  /* 0x009896800000895d */ /* 0x002fea0003900000 */
[----:B------:R-:W1:Y:S02]  /*1a6d0*/  @!P0 SYNCS.PHASECHK.TRANS64 P0, [R10+URZ+0x60], R28 ;  /* 0x0000601c0a0085a7 */ /* 0x000e64000800007f */
[----:B-1----:R-:W-:Y:S05]  /*1a6e0*/  @!P0 BRA `(.L_x_624) ;  /* 0xfffffffc00f08947 */ /* 0x002fea000383ffff */
[----:B------:R-:W-:Y:S05]  /*1a6f0*/  BRA `(.L_x_765) ;  /* 0xffffffb800c47947 */ /* 0x000fea000383ffff */
.L_x_632:
[----:B-1----:R1:W2:Y:S02]  /*1a700*/  SYNCS.PHASECHK.TRANS64.TRYWAIT P0, [R2+URZ+0x30840], R3 ;  /* 0x03084003020075a7 */ /* 0x0022a4000800017f */
[----:B--2---:R-:W-:Y:S05]  /*1a710*/  @!P0 NANOSLEEP.SYNCS 0x989680 ;  /* 0x009896800000895d */ /* 0x004fea0003900000 */
[----:B------:R-:W2:Y:S02]  /*1a720*/  @!P0 SYNCS.PHASECHK.TRANS64 P0, [R2+URZ+0x30840], R3 ;  /* 0x03084003020085a7 */ /* 0x000ea4000800007f */
[----:B--2---:R-:W-:Y:S05]  /*1a730*/  @!P0 BRA `(.L_x_632) ;  /* 0xfffffffc00f08947 */ /* 0x004fea000383ffff */
[----:B------:R-:W-:Y:S05]  /*1a740*/  BRA `(.L_x_766) ;  /* 0xffffffbc00d87947 */ /* 0x000fea000383ffff */
.L_x_637:
[----:B0-----:R0:W1:Y:S02]  /*1a750*/  SYNCS.PHASECHK.TRANS64.TRYWAIT P0, [R3+URZ+0x60], R7 ;  /* 0x00006007030075a7 */ /* 0x001064000800017f */
[----:B-1----:R-:W-:Y:S05]  /*1a760*/  @!P0 NANOSLEEP.SYNCS 0x989680 ;  /* 0x009896800000895d */ /* 0x002fea0003900000 */
[----:B------:R-:W1:Y:S02]  /*1a770*/  @!P0 SYNCS.PHASECHK.TRANS64 P0, [R3+URZ+0x60], R7 ;  /* 0x00006007030085a7 */ /* 0x000e64000800007f */
[----:B-1----:R-:W-:Y:S05]  /*1a780*/  @!P0 BRA `(.L_x_637) ;  /* 0xfffffffc00f08947 */ /* 0x002fea000383ffff */
[----:B------:R-:W-:Y:S05]  /*1a790*/  BRA `(.L_x_767) ;  /* 0xffffffc000687947 */ /* 0x000fea000383ffff */
.L_x_647:
[----:B0-----:R0:W1:Y:S02]  /*1a7a0*/  SYNCS.PHASECHK.TRANS64.TRYWAIT P0, [R3+URZ+0x30860], R0 ;  /* 0x03086000030075a7 */ /* 0x001064000800017f */
[----:B-1----:R-:W-:Y:S05]  /*1a7b0*/  @!P0 NANOSLEEP.SYNCS 0x989680 ;  /* 0x009896800000895d */ /* 0x002fea0003900000 */
[----:B------:R-:W1:Y:S02]  /*1a7c0*/  @!P0 SYNCS.PHASECHK.TRANS64 P0, [R3+URZ+0x30860], R0 ;  /* 0x03086000030085a7 */ /* 0x000e64000800007f */
[----:B-1----:R-:W-:Y:S05]  /*1a7d0*/  @!P0 BRA `(.L_x_647) ;  /* 0xfffffffc00f08947 */ /* 0x002fea000383ffff */
[----:B------:R-:W-:Y:S05]  /*1a7e0*/  BRA `(.L_x_768) ;  /* 0xffffffc400687947 */ /* 0x000fea000383ffff */
.L_x_653:
[----:B------:R-:W-:Y:S01]  /*1a7f0*/  BSSY B0, `(.L_x_769) ;  /* 0x0000008000007945 */ /* 0x000fe20003800000 */
[----:B0-----:R-:W-:Y:S01]  /*1a800*/  MOV R13, R24 ;  /* 0x00000018000d7202 */ /* 0x001fe20000000f00 */
[----:B------:R-:W-:Y:S02]  /*1a810*/  IMAD.MOV.U32 R12, RZ, RZ, RZ ;  /* 0x000000ffff0c7224 */ /* 0x000fe400078e00ff */
[----:B------:R-:W-:Y:S02]  /*1a820*/  IMAD.MOV.U32 R11, RZ, RZ, 0x1f ;  /* 0x0000001fff0b7424 */ /* 0x000fe400078e00ff */
[----:B------:R-:W-:-:S07]  /*1a830*/  IMAD.MOV.U32 R15, RZ, RZ, -0x1 ;  /* 0xffffffffff0f7424 */ /* 0x000fce00078e00ff */
[----:B--2---:R-:W-:Y:S05]  /*1a840*/  WARPSYNC.COLLECTIVE R15, `(.L_x_770) ;  /* 0x000000000f087348 */ /* 0x004fea0003c00000 */
[----:B------:R0:W1:Y:S02]  /*1a850*/  SHFL.IDX P6, R14, R13, R12, R11 ;  /* 0x0000000c0d0e7389 */ /* 0x00006400000c000b */
[----:B012---:R-:W-:Y:S01]  /*1a860*/  ENDCOLLECTIVE ;  /* 0x000000000000791b */ /* 0x007fe20003800000 */
.L_x_770:
[----:B------:R-:W-:Y:S05]  /*1a870*/  BSYNC B0 ;  /* 0x0000000000007941 */ /* 0x000fea0003800000 */
.L_x_769:
        /* <DEDUP_REMOVED lines=9> */
.L_x_771:
        /* <DEDUP_REMOVED lines=24> */
.L_x_772:
[----:B------:R-:W-:Y:S01]  /*1aa90*/  IMAD.MOV.U32 R12, RZ, RZ, 0x2 ;  /* 0x00000002ff0c7424 */ /* 0x000fe200078e00ff */
[----:B------:R-:W-:-:S05]  /*1aaa0*/  SEL R14, R14, RZ, P1 ;  /* 0x000000ff0e0e7207 */ /* 0x000fca0000800000 */
[----:B------:R-:W-:-:S04]  /*1aab0*/  IMAD.IADD R5, R13, 0x1, R14 ;  /* 0x000000010d057824 */ /* 0x000fc800078e020e */
[----:B------:R-:W-:-:S07]  /*1aac0*/  IMAD.MOV.U32 R13, RZ, RZ, R5 ;  /* 0x000000ffff0d7224 */ /* 0x000fce00078e0005 */
[----:B------:R-:W-:Y:S05]  /*1aad0*/  WARPSYNC.COLLECTIVE R15, `(.L_x_773) ;  /* 0x000000000f087348 */ /* 0x000fea0003c00000 */
[----:B------:R0:W1:Y:S02]  /*1aae0*/  SHFL.UP P6, R14, R13, R12, R11 ;  /* 0x0400000c0d0e7389 */ /* 0x00006400000c000b */
[----:B01----:R-:W-:Y:S01]  /*1aaf0*/  ENDCOLLECTIVE ;  /* 0x000000000000791b */ /* 0x003fe20003800000 */
.L_x_773:
[----:B------:R-:W-:Y:S01]  /*1ab00*/  IMAD.MOV.U32 R12, RZ, RZ, 0x4 ;  /* 0x00000004ff0c7424 */ /* 0x000fe200078e00ff */
[----:B------:R-:W-:-:S05]  /*1ab10*/  SEL R2, R14, RZ, P2 ;  /* 0x000000ff0e027207 */ /* 0x000fca0001000000 */
[----:B------:R-:W-:-:S04]  /*1ab20*/  IMAD.IADD R2, R5, 0x1, R2 ;  /* 0x0000000105027824 */ /* 0x000fc800078e0202 */
[----:B------:R-:W-:-:S07]  /*1ab30*/  IMAD.MOV.U32 R13, RZ, RZ, R2 ;  /* 0x000000ffff0d7224 */ /* 0x000fce00078e0002 */
[----:B------:R-:W-:Y:S05]  /*1ab40*/  WARPSYNC.COLLECTIVE R15, `(.L_x_774) ;  /* 0x000000000f087348 */ /* 0x000fea0003c00000 */
[----:B------:R0:W1:Y:S02]  /*1ab50*/  SHFL.UP P6, R14, R13, R12, R11 ;  /* 0x0400000c0d0e7389 */ /* 0x00006400000c000b */
[----:B01----:R-:W-:Y:S01]  /*1ab60*/  ENDCOLLECTIVE ;  /* 0x000000000000791b */ /* 0x003fe20003800000 */
.L_x_774:
[----:B------:R-:W-:Y:S01]  /*1ab70*/  IMAD.MOV.U32 R12, RZ, RZ, 0x8 ;  /* 0x00000008ff0c7424 */ /* 0x000fe200078e00ff */
[----:B------:R-:W-:-:S05]  /*1ab80*/  SEL R3, R14, RZ, P3 ;  /* 0x000000ff0e037207 */ /* 0x000fca0001800000 */
[----:B------:R-:W-:-:S04]  /*1ab90*/  IMAD.IADD R8, R2, 0x1, R3 ;  /* 0x0000000102087824 */ /* 0x000fc800078e0203 */
[----:B------:R-:W-:-:S07]  /*1aba0*/  IMAD.MOV.U32 R13, RZ, RZ, R8 ;  /* 0x000000ffff0d7224 */ /* 0x000fce00078e0008 */
[----:B------:R-:W-:Y:S05]  /*1abb0*/  WARPSYNC.COLLECTIVE R15, `(.L_x_775) ;  /* 0x000000000f087348 */ /* 0x000fea0003c00000 */
[----:B------:R0:W1:Y:S02]  /*1abc0*/  SHFL.UP P6, R14, R13, R12, R11 ;  /* 0x0400000c0d0e7389 */ /* 0x00006400000c000b */
[----:B01----:R-:W-:Y:S01]  /*1abd0*/  ENDCOLLECTIVE ;  /* 0x000000000000791b */ /* 0x003fe20003800000 */
.L_x_775:
[----:B------:R-:W-:Y:S01]  /*1abe0*/  IMAD.MOV.U32 R12, RZ, RZ, 0x10 ;  /* 0x00000010ff0c7424 */ /* 0x000fe200078e00ff */
[----:B------:R-:W-:-:S05]  /*1abf0*/  SEL R5, R14, RZ, P4 ;  /* 0x000000ff0e057207 */ /* 0x000fca0002000000 */
[----:B------:R-:W-:-:S04]  /*1ac00*/  IMAD.IADD R5, R8, 0x1, R5 ;  /* 0x0000000108057824 */ /* 0x000fc800078e0205 */
[----:B------:R-:W-:-:S07]  /*1ac10*/  IMAD.MOV.U32 R13, RZ, RZ, R5 ;  /* 0x000000ffff0d7224 */ /* 0x000fce00078e0005 */
[----:B------:R-:W-:Y:S05]  /*1ac20*/  WARPSYNC.COLLECTIVE R15, `(.L_x_776) ;  /* 0x000000000f087348 */ /* 0x000fea0003c00000 */
[----:B------:R0:W1:Y:S02]  /*1ac30*/  SHFL.UP P6, R14, R13, R12, R11 ;  /* 0x0400000c0d0e7389 */ /* 0x00006400000c000b */
[----:B01----:R-:W-:Y:S01]  /*1ac40*/  ENDCOLLECTIVE ;  /* 0x000000000000791b */ /* 0x003fe20003800000 */
.L_x_776:
        /* <DEDUP_REMOVED lines=8> */
.L_x_777:
[----:B------:R-:W-:Y:S05]  /*1acd0*/  BRA `(.L_x_778) ;  /* 0xffffffc400a07947 */ /* 0x000fea000383ffff */
.L_x_656:
[----:B------:R-:W-:Y:S01]  /*1ace0*/  BSSY B0, `(.L_x_779) ;  /* 0x0000007000007945 */ /* 0x000fe20003800000 */
[----:B------:R-:W-:Y:S02]  /*1acf0*/  IMAD.MOV.U32 R12, RZ, RZ, 0x1 ;  /* 0x00000001ff0c7424 */ /* 0x000fe400078e00ff */
[----:B------:R-:W-:Y:S02]  /*1ad00*/  IMAD.MOV.U32 R11, RZ, RZ, RZ ;  /* 0x000000ffff0b7224 */ /* 0x000fe400078e00ff */
[----:B------:R-:W-:-:S07]  /*1ad10*/  IMAD.MOV.U32 R15, RZ, RZ, -0x1 ;  /* 0xffffffffff0f7424 */ /* 0x000fce00078e00ff */
[----:B------:R-:W-:Y:S05]  /*1ad20*/  WARPSYNC.COLLECTIVE R15, `(.L_x_780) ;  /* 0x000000000f087348 */ /* 0x000fea0003c00000 */
[----:B------:R0:W1:Y:S02]  /*1ad30*/  SHFL.UP P6, R14, R13, R12, R11 ;  /* 0x0400000c0d0e7389 */ /* 0x00006400000c000b */
[----:B01----:R-:W-:Y:S01]  /*1ad40*/  ENDCOLLECTIVE ;  /* 0x000000000000791b */ /* 0x003fe20003800000 */
.L_x_780:
[----:B------:R-:W-:Y:S05]  /*1ad50*/  BSYNC B0 ;  /* 0x0000000000007941 */ /* 0x000fea0003800000 */
.L_x_779:
[----:B------:R-:W-:Y:S01]  /*1ad60*/  SEL R14, R14, RZ, P1 ;  /* 0x000000ff0e0e7207 */ /* 0x000fe20000800000 */
[----:B------:R-:W-:Y:S02]  /*1ad70*/  IMAD.MOV.U32 R12, RZ, RZ, 0x2 ;  /* 0x00000002ff0c7424 */ /* 0x000fe400078e00ff */
[----:B------:R-:W-:Y:S01]  /*1ad80*/  IMAD.MOV.U32 R11, RZ, RZ, RZ ;  /* 0x000000ffff0b7224 */ /* 0x000fe200078e00ff */
[----:B------:R-:W-:Y:S01]  /*1ad90*/  IADD3 R13, R13, R14, RZ ;  /* 0x0000000e0d0d7210 */ /* 0x000fe20007ffe0ff */
[----:B------:R-:W-:-:S07]  /*1ada0*/  IMAD.MOV.U32 R15, RZ, RZ, -0x1 ;  /* 0xffffffffff0f7424 */ /* 0x000fce00078e00ff */
[----:B------:R-:W-:Y:S05]  /*1adb0*/  WARPSYNC.COLLECTIVE R15, `(.L_x_781) ;  /* 0x000000000f087348 */ /* 0x000fea0003c00000 */
[----:B------:R0:W1:Y:S02]  /*1adc0*/  SHFL.UP P6, R14, R13, R12, R11 ;  /* 0x0400000c0d0e7389 */ /* 0x00006400000c000b */
[----:B01----:R-:W-:Y:S01]  /*1add0*/  ENDCOLLECTIVE ;  /* 0x000000000000791b */ /* 0x003fe20003800000 */
.L_x_781:
[----:B------:R-:W-:Y:S01]  /*1ade0*/  IMAD.MOV.U32 R12, RZ, RZ, 0x4 ;  /* 0x00000004ff0c7424 */ /* 0x000fe200078e00ff */
[----:B------:R-:W-:-:S05]  /*1adf0*/  SEL R2, R14, RZ, P2 ;  /* 0x000000ff0e027207 */ /* 0x000fca0001000000 */
[----:B------:R-:W-:-:S04]  /*1ae00*/  IMAD.IADD R2, R13, 0x1, R2 ;  /* 0x000000010d027824 */ /* 0x000fc800078e0202 */
[----:B------:R-:W-:-:S07]  /*1ae10*/  IMAD.MOV.U32 R13, RZ, RZ, R2 ;  /* 0x000000ffff0d7224 */ /* 0x000fce00078e0002 */
[----:B------:R-:W-:Y:S05]  /*1ae20*/  WARPSYNC.COLLECTIVE R15, `(.L_x_782) ;  /* 0x000000000f087348 */ /* 0x000fea0003c00000 */
[----:B------:R0:W1:Y:S02]  /*1ae30*/  SHFL.UP P6, R14, R13, R12, R11 ;  /* 0x0400000c0d0e7389 */ /* 0x00006400000c000b */
[----:B01----:R-:W-:Y:S01]  /*1ae40*/  ENDCOLLECTIVE ;  /* 0x000000000000791b */ /* 0x003fe20003800000 */
.L_x_782:
[----:B------:R-:W-:Y:S01]  /*1ae50*/  IMAD.MOV.U32 R12, RZ, RZ, 0x8 ;  /* 0x00000008ff0c7424 */ /* 0x000fe200078e00ff */
[----:B------:R-:W-:-:S05]  /*1ae60*/  SEL R3, R14, RZ, P3 ;  /* 0x000000ff0e037207 */ /* 0x000fca0001800000 */
[----:B------:R-:W-:-:S04]  /*1ae70*/  IMAD.IADD R3, R2, 0x1, R3 ;  /* 0x0000000102037824 */ /* 0x000fc800078e0203 */
[----:B------:R-:W-:-:S07]  /*1ae80*/  IMAD.MOV.U32 R13, RZ, RZ, R3 ;  /* 0x000000ffff0d7224 */ /* 0x000fce00078e0003 */
[----:B------:R-:W-:Y:S05]  /*1ae90*/  WARPSYNC.COLLECTIVE R15, `(.L_x_783) ;  /* 0x000000000f087348 */ /* 0x000fea0003c00000 */
[----:B------:R0:W1:Y:S02]  /*1aea0*/  SHFL.UP P6, R14, R13, R12, R11 ;  /* 0x0400000c0d0e7389 */ /* 0x00006400000c000b */
[----:B01----:R-:W-:Y:S01]  /*1aeb0*/  ENDCOLLECTIVE ;  /* 0x000000000000791b */ /* 0x003fe20003800000 */
.L_x_783:
[----:B------:R-:W-:Y:S01]  /*1aec0*/  IMAD.MOV.U32 R12, RZ, RZ, 0x10 ;  /* 0x00000010ff0c7424 */ /* 0x000fe200078e00ff */
[----:B------:R-:W-:-:S05]  /*1aed0*/  SEL R14, R14, RZ, P4 ;  /* 0x000000ff0e0e7207 */ /* 0x000fca0002000000 */
[----:B------:R-:W-:-:S04]  /*1aee0*/  IMAD.IADD R5, R3, 0x1, R14 ;  /* 0x0000000103057824 */ /* 0x000fc800078e020e */
[----:B------:R-:W-:-:S07]  /*1aef0*/  IMAD.MOV.U32 R13, RZ, RZ, R5 ;  /* 0x000000ffff0d7224 */ /* 0x000fce00078e0005 */
[----:B------:R-:W-:Y:S05]  /*1af00*/  WARPSYNC.COLLECTIVE R15, `(.L_x_784) ;  /* 0x000000000f087348 */ /* 0x000fea0003c00000 */
[----:B------:R0:W1:Y:S02]  /*1af10*/  SHFL.UP P6, R14, R13, R12, R11 ;  /* 0x0400000c0d0e7389 */ /* 0x00006400000c000b */
[----:B01----:R-:W-:Y:S01]  /*1af20*/  ENDCOLLECTIVE ;  /* 0x000000000000791b */ /* 0x003fe20003800000 */
.L_x_784:
        /* <DEDUP_REMOVED lines=8> */
.L_x_785:
[----:B------:R-:W-:Y:S05]  /*1afb0*/  BRA `(.L_x_786) ;  /* 0xffffffc4008c7947 */ /* 0x000fea000383ffff */
.L_x_658:
[----:B------:R-:W-:Y:S01]  /*1afc0*/  BSSY B0, `(.L_x_787) ;  /* 0x0000006000007945 */ /* 0x000fe20003800000 */
[----:B------:R-:W-:Y:S01]  /*1afd0*/  PLOP3.LUT P6, PT, P6, PT, PT, 0x8, 0x0 ;  /* 0x000000000000781c */ /* 0x000fe200037ce170 */
[----:B------:R-:W-:-:S12]  /*1afe0*/  IMAD.MOV.U32 R15, RZ, RZ, -0x1 ;  /* 0xffffffffff0f7424 */ /* 0x000fd800078e00ff */
[----:B0-----:R-:W-:Y:S05]  /*1aff0*/  WARPSYNC.COLLECTIVE R15, `(.L_x_788) ;  /* 0x000000000f087348 */ /* 0x001fea0003c00000 */
[----:B------:R-:W-:Y:S01]  /*1b000*/  VOTE.ANY R14, PT, P6 ;  /* 0x00000000000e7806 */ /* 0x000fe200030e0100 */
[----:B0-----:R-:W-:Y:S06]  /*1b010*/  ENDCOLLECTIVE ;  /* 0x000000000000791b */ /* 0x001fec0003800000 */
.L_x_788:
[----:B------:R-:W-:Y:S05]  /*1b020*/  BSYNC B0 ;  /* 0x0000000000007941 */ /* 0x000fea0003800000 */
.L_x_787:
        /* <DEDUP_REMOVED lines=9> */
.L_x_789:
[----:B------:R-:W-:Y:S02]  /*1b0c0*/  IMAD.MOV.U32 R13, RZ, RZ, R4 ;  /* 0x000000ffff0d7224 */ /* 0x000fe400078e0004 */
[----:B------:R-:W-:-:S07]  /*1b0d0*/  IMAD.MOV.U32 R7, RZ, RZ, R14 ;  /* 0x000000ffff077224 */ /* 0x000fce00078e000e */
[----:B------:R-:W-:Y:S05]  /*1b0e0*/  WARPSYNC.COLLECTIVE R15, `(.L_x_790) ;  /* 0x000000000f087348 */ /* 0x000fea0003c00000 */
[----:B------:R0:W1:Y:S02]  /*1b0f0*/  SHFL.IDX P6, R14, R13, R12, R11 ;  /* 0x0000000c0d0e7389 */ /* 0x00006400000c000b */
[----:B01----:R-:W-:Y:S01]  /*1b100*/  ENDCOLLECTIVE ;  /* 0x000000000000791b */ /* 0x003fe20003800000 */
.L_x_790:
[----:B------:R-:W-:Y:S01]  /*1b110*/  IMAD.MOV.U32 R4, RZ, RZ, R14 ;  /* 0x000000ffff047224 */ /* 0x000fe200078e000e */
[----:B------:R-:W-:Y:S06]  /*1b120*/  BRA `(.L_x_791) ;  /* 0xffffffc4006c7947 */ /* 0x000fec000383ffff */
.L_x_660:
[----:B------:R-:W-:Y:S01]  /*1b130*/  BSSY B0, `(.L_x_792) ;  /* 0x0000007000007945 */ /* 0x000fe20003800000 */
[----:B------:R-:W-:Y:S02]  /*1b140*/  IMAD.MOV.U32 R13, RZ, RZ, R3 ;  /* 0x000000ffff0d7224 */ /* 0x000fe400078e0003 */
[----:B------:R-:W-:Y:S02]  /*1b150*/  IMAD.MOV.U32 R11, RZ, RZ, 0x1f ;  /* 0x0000001fff0b7424 */ /* 0x000fe400078e00ff */
[----:B------:R-:W-:-:S07]  /*1b160*/  IMAD.MOV.U32 R15, RZ, RZ, -0x1 ;  /* 0xffffffffff0f7424 */ /* 0x000fce00078e00ff */
[----:B0123--:R-:W-:Y:S05]  /*1b170*/  WARPSYNC.COLLECTIVE R15, `(.L_x_793) ;  /* 0x000000000f087348 */ /* 0x00ffea0003c00000 */
[----:B------:R4:W0:Y:S02]  /*1b180*/  SHFL.IDX P6, R14, R13, R12, R11 ;  /* 0x0000000c0d0e7389 */ /* 0x00082400000c000b */
[----:B01234-:R-:W-:Y:S01]  /*1b190*/  ENDCOLLECTIVE ;  /* 0x000000000000791b */ /* 0x01ffe20003800000 */
.L_x_793:
[----:B------:R-:W-:Y:S05]  /*1b1a0*/  BSYNC B0 ;  /* 0x0000000000007941 */ /* 0x000fea0003800000 */
.L_x_792:
[----:B------:R-:W-:Y:S01]  /*1b1b0*/  IMAD.MOV.U32 R24, RZ, RZ, R14 ;  /* 0x000000ffff187224 */ /* 0x000fe200078e000e */
[----:B------:R-:W-:Y:S06]  /*1b1c0*/  BRA `(.L_x_659) ;  /* 0xffffffc4005c7947 */ /* 0x000fec000383ffff */
.L_x_664:
[----:B0-----:R0:W1:Y:S02]  /*1b1d0*/  SYNCS.PHASECHK.TRANS64.TRYWAIT P0, [R9+URZ+0x30820], R0 ;  /* 0x03082000090075a7 */ /* 0x001064000800017f */
[----:B-1----:R-:W-:Y:S05]  /*1b1e0*/  @!P0 NANOSLEEP.SYNCS 0x989680 ;  /* 0x009896800000895d */ /* 0x002fea0003900000 */
[----:B------:R-:W1:Y:S02]  /*1b1f0*/  @!P0 SYNCS.PHASECHK.TRANS64 P0, [R9+URZ+0x30820], R0 ;  /* 0x03082000090085a7 */ /* 0x000e64000800007f */
[----:B-1----:R-:W-:Y:S05]  /*1b200*/  @!P0 BRA `(.L_x_664) ;  /* 0xfffffffc00f08947 */ /* 0x002fea000383ffff */
[----:B------:R-:W-:Y:S05]  /*1b210*/  BRA `(.L_x_794) ;  /* 0xffffffc800b47947 */ /* 0x000fea000383ffff */
.L_x_665:
        /* <DEDUP_REMOVED lines=8> */
[----:B0--3--:R-:W-:Y:S05]  /*1b2a0*/  WARPSYNC.COLLECTIVE R15, `(.L_x_796) ;  /* 0x000000000f087348 */ /* 0x009fea0003c00000 */
[----:B------:R1:W2:Y:S02]  /*1b2b0*/  SHFL.IDX P6, R14, R13, R12, R11 ;  /* 0x0000000c0d0e7389 */ /* 0x0002a400000c000b */
[----:B0123--:R-:W-:Y:S01]  /*1b2c0*/  ENDCOLLECTIVE ;  /* 0x000000000000791b */ /* 0x00ffe20003800000 */
.L_x_796:
[----:B------:R-:W-:Y:S05]  /*1b2d0*/  BSYNC B0 ;  /* 0x0000000000007941 */ /* 0x000fea0003800000 */
.L_x_795:
[----:B------:R-:W-:Y:S05]  /*1b2e0*/  BRA `(.L_x_797) ;  /* 0xffffffc8009c7947 */ /* 0x000fea000383ffff */
.L_x_666:
[----:B------:R-:W-:Y:S01]  /*1b2f0*/  BSSY B0, `(.L_x_798) ;  /* 0x0000006000007945 */ /* 0x000fe20003800000 */
[----:B------:R-:W-:-:S07]  /*1b300*/  IMAD.MOV.U32 R15, RZ, RZ, -0x1 ;  /* 0xffffffffff0f7424 */ /* 0x000fce00078e00ff */
[----:B0--3--:R-:W-:Y:S05]  /*1b310*/  WARPSYNC.COLLECTIVE R15, `(.L_x_799) ;  /* 0x000000000f0c7348 */ /* 0x009fea0003c00000 */
[----:B------:R-:W-:Y:S02]  /*1b320*/  ELECT P6, UR62, PT ;  /* 0x00000000003e782f */ /* 0x000fe400038c0000 */
[----:B------:R-:W-:Y:S01]  /*1b330*/  MOV R14, UR62 ;  /* 0x0000003e000e7c02 */ /* 0x000fe20008000f00 */
[----:B0--3--:R-:W-:Y:S10]  /*1b340*/  ENDCOLLECTIVE ;  /* 0x000000000000791b */ /* 0x009ff40003800000 */
.L_x_799:
[----:B------:R-:W-:Y:S05]  /*1b350*/  BSYNC B0 ;  /* 0x0000000000007941 */ /* 0x000fea0003800000 */
.L_x_798:
[----:B------:R-:W-:Y:S05]  /*1b360*/  BRA `(.L_x_800) ;  /* 0xffffffc800907947 */ /* 0x000fea000383ffff */
.L_x_668:
[----:B0-----:R0:W1:Y:S02]  /*1b370*/  SYNCS.PHASECHK.TRANS64.TRYWAIT P0, [R7+URZ], R2 ;  /* 0x00000002070075a7 */ /* 0x001064000800017f */
[----:B-1----:R-:W-:Y:S05]  /*1b380*/  @!P0 NANOSLEEP.SYNCS 0x989680 ;  /* 0x009896800000895d */ /* 0x002fea0003900000 */
[----:B------:R-:W1:Y:S02]  /*1b390*/  @!P0 SYNCS.PHASECHK.TRANS64 P0, [R7+URZ], R2 ;  /* 0x00000002070085a7 */ /* 0x000e64000800007f */
[----:B-1----:R-:W-:Y:S05]  /*1b3a0*/  @!P0 BRA `(.L_x_668) ;  /* 0xfffffffc00f08947 */ /* 0x002fea000383ffff */
[----:B------:R-:W-:Y:S05]  /*1b3b0*/  BRA `(.L_x_801) ;  /* 0xffffffc800c47947 */ /* 0x000fea000383ffff */
.L_x_669:
[----:B-1----:R1:W2:Y:S02]  /*1b3c0*/  SYNCS.PHASECHK.TRANS64.TRYWAIT P0, [R3+URZ], R0 ;  /* 0x00000000030075a7 */ /* 0x0022a4000800017f */
[----:B--2---:R-:W-:Y:S05]  /*1b3d0*/  @!P0 NANOSLEEP.SYNCS 0x989680 ;  /* 0x009896800000895d */ /* 0x004fea0003900000 */
[----:B------:R-:W2:Y:S02]  /*1b3e0*/  @!P0 SYNCS.PHASECHK.TRANS64 P0, [R3+URZ], R0 ;  /* 0x00000000030085a7 */ /* 0x000ea4000800007f */
[----:B--2---:R-:W-:Y:S05]  /*1b3f0*/  @!P0 BRA `(.L_x_669) ;  /* 0xfffffffc00f08947 */ /* 0x004fea000383ffff */
[----:B------:R-:W-:Y:S05]  /*1b400*/  BRA `(.L_x_802) ;  /* 0xffffffc800b87947 */ /* 0x000fea000383ffff */
.L_x_671:
[----:B-1----:R1:W2:Y:S02]  /*1b410*/  SYNCS.PHASECHK.TRANS64.TRYWAIT P0, [R5+URZ], R2 ;  /* 0x00000002050075a7 */ /* 0x0022a4000800017f */
[----:B--2---:R-:W-:Y:S05]  /*1b420*/  @!P0 NANOSLEEP.SYNCS 0x989680 ;  /* 0x009896800000895d */ /* 0x004fea0003900000 */
[----:B------:R-:W2:Y:S02]  /*1b430*/  @!P0 SYNCS.PHASECHK.TRANS64 P0, [R5+URZ], R2 ;  /* 0x00000002050085a7 */ /* 0x000ea4000800007f */
[----:B--2---:R-:W-:Y:S05]  /*1b440*/  @!P0 BRA `(.L_x_671) ;  /* 0xfffffffc00f08947 */ /* 0x004fea000383ffff */
[----:B------:R-:W-:Y:S05]  /*1b450*/  BRA `(.L_x_803) ;  /* 0xffffffc800bc7947 */ /* 0x000fea000383ffff */
.L_x_804:
        /* <DEDUP_REMOVED lines=10> */
.L_x_2704:


//--------------------- .text._ZN7cutlass13device_kernelIN5flash11enable_sm90INS1_16FlashAttnFwdSm90INS1_25CollectiveMainloopFwdSm90ILi2EN4cute5tupleIJNS5_1CILi1EEES8_S8_EEENS6_IJNS7_ILi192EEENS7_ILi128EEENS7_ILi64EEEEEELi64ENS_10bfloat16_tEfNS_4arch4Sm90ELb0ELb1ELb0ELb0ELb0ELb0ELb0ELb1ELb1ELb1ELb1ELb0EEENS1_21CollectiveEpilogueFwdINS6_IJSA_SC_SB_EEES9_SE_SG_Li384ELb0ELb1ELb1ELb0EEENS1_19SingleTileSchedulerILb0ELb1ELb1ELi192EEEEEEEEEvNT_6ParamsE --------------------------
	.section	.text._ZN7cutlass13device_kernelIN5flash11enable_sm90INS1_16FlashAttnFwdSm90INS1_25CollectiveMainloopFwdSm90ILi2EN4cute5tupleIJNS5_1CILi1EEES8_S8_EEENS6_IJNS7_ILi192EEENS7_ILi128EEENS7_ILi64EEEEEELi64ENS_10bfloat16_tEfNS_4arch4Sm90ELb0ELb1ELb0ELb0ELb0ELb0ELb0ELb1ELb1ELb1ELb1ELb0EEENS1_21CollectiveEpilogueFwdINS6_IJSA_SC_SB_EEES9_SE_SG_Li384ELb0ELb1ELb1ELb0EEENS1_19SingleTileSchedulerILb0ELb1ELb1ELi192EEEEEEEEEvNT_6ParamsE,"ax",@progbits
	.align	128
.text._ZN7cutlass13device_kernelIN5flash11enable_sm90INS1_16FlashAttnFwdSm90INS1_25CollectiveMainloopFwdSm90ILi2EN4cute5tupleIJNS5_1CILi1EEES8_S8_EEENS6_IJNS7_ILi192EEENS7_ILi128EEENS7_ILi64EEEEEELi64ENS_10bfloat16_tEfNS_4arch4Sm90ELb0ELb1ELb0ELb0ELb0ELb0ELb0ELb1ELb1ELb1ELb1ELb0EEENS1_21CollectiveEpilogueFwdINS6_IJSA_SC_SB_EEES9_SE_SG_Li384ELb0ELb1ELb1ELb0EEENS1_19SingleTileSchedulerILb0ELb1ELb1ELi192EEEEEEEEEvNT_6ParamsE:
        .type           _ZN7cutlass13device_kernelIN5flash11enable_sm90INS1_16FlashAttnFwdSm90INS1_25CollectiveMainloopFwdSm90ILi2EN4cute5tupleIJNS5_1CILi1EEES8_S8_EEENS6_IJNS7_ILi192EEENS7_ILi128EEENS7_ILi64EEEEEELi64ENS_10bfloat16_tEfNS_4arch4Sm90ELb0ELb1ELb0ELb0ELb0ELb0ELb0ELb1ELb1ELb1ELb1ELb0EEENS1_21CollectiveEpilogueFwdINS6_IJSA_SC_SB_EEES9_SE_SG_Li384ELb0ELb1ELb1ELb0EEENS1_19SingleTileSchedulerILb0ELb1ELb1ELi192EEEEEEEEEvNT_6ParamsE,@function
        .size           _ZN7cutlass13device_kernelIN5flash11enable_sm90INS1_16FlashAttnFwdSm90INS1_25CollectiveMainloopFwdSm90ILi2EN4cute5tupleIJNS5_1CILi1EEES8_S8_EEENS6_IJNS7_ILi192EEENS7_ILi128EEENS7_ILi64EEEEEELi64ENS_10bfloat16_tEfNS_4arch4Sm90ELb0ELb1ELb0ELb0ELb0ELb0ELb0ELb1ELb1ELb1ELb1ELb0EEENS1_21CollectiveEpilogueFwdINS6_IJSA_SC_SB_EEES9_SE_SG_Li384ELb0ELb1ELb1ELb0EEENS1_19SingleTileSchedulerILb0ELb1ELb1ELi192EEEEEEEEEvNT_6ParamsE,(.L_x_2705 - _ZN7cutlass13device_kernelIN5flash11enable_sm90INS1_16FlashAttnFwdSm90INS1_25CollectiveMainloopFwdSm90ILi2EN4cute5tupleIJNS5_1CILi1EEES8_S8_EEENS6_IJNS7_ILi192EEENS7_ILi128EEENS7_ILi64EEEEEELi64ENS_10bfloat16_tEfNS_4arch4Sm90ELb0ELb1ELb0ELb0ELb0ELb0ELb0ELb1ELb1ELb1ELb1ELb0EEENS1_21CollectiveEpilogueFwdINS6_IJSA_SC_SB_EEES9_SE_SG_Li384ELb0ELb1ELb1ELb0EEENS1_19SingleTileSchedulerILb0ELb1ELb1ELi192EEEEEEEEEvNT_6ParamsE)
        .other          _ZN7cutlass13device_kernelIN5flash11enable_sm90INS1_16FlashAttnFwdSm90INS1_25CollectiveMainloopFwdSm90ILi2EN4cute5tupleIJNS5_1CILi1EEES8_S8_EEENS6_IJNS7_ILi192EEENS7_ILi128EEENS7_ILi64EEEEEELi64ENS_10bfloat16_tEfNS_4arch4Sm90ELb0ELb1ELb0ELb0ELb0ELb0ELb0ELb1ELb1ELb1ELb1ELb0EEENS1_21CollectiveEpilogueFwdINS6_IJSA_SC_SB_EEES9_SE_SG_Li384ELb0ELb1ELb1ELb0EEENS1_19SingleTileSchedulerILb0ELb1ELb1ELi192EEEEEEEEEvNT_6ParamsE,@"STO_CUDA_ENTRY STV_DEFAULT"
_ZN7cutlass13device_kernelIN5flash11enable_sm90INS1_16FlashAttnFwdSm90INS1_25CollectiveMainloopFwdSm90ILi2EN4cute5tupleIJNS5_1CILi1EEES8_S8_EEENS6_IJNS7_ILi192EEENS7_ILi128EEENS7_ILi64EEEEEELi64ENS_10bfloat16_tEfNS_4arch4Sm90ELb0ELb1ELb0ELb0ELb0ELb0ELb0ELb1ELb1ELb1ELb1ELb0EEENS1_21CollectiveEpilogueFwdINS6_IJSA_SC_SB_EEES9_SE_SG_Li384ELb0ELb1ELb1ELb0EEENS1_19SingleTileSchedulerILb0ELb1ELb1ELi192EEEEEEEEEvNT_6ParamsE:
[----:B------:R-:W0:Y:S01]  /*0000*/  LDC R1, c[0x0][0x28] ;  /* 0x00000a00ff017b82 */ /* 0x000e220000000800 */
[----:B------:R-:W1:Y:S01]  /*0010*/  S2R R2, SR_TID.X ;  /* 0x0000000000027919 */ /* 0x000e620000002100 */
[----:B------:R-:W-:Y:S01]  /*0020*/  ELECT P0, URZ, PT ;  /* 0x00000000003f782f */ /* 0x000fe20003800000 */
[----:B------:R-:W-:Y:S01]  /*0030*/  BSSY B0, `(.L_x_805) ;  /* 0x000000e000007945 */ /* 0x000fe20003800000 */
[--C-:B-1----:R-:W-:Y:S02]  /*0040*/  SHF.R.U32.HI R16, RZ, 0x5, R2.reuse ;  /* 0x00000005ff107819 */ /* 0x102fe40000011602 */
[----:B------:R-:W-:-:S03]  /*0050*/  SHF.R.U32.HI R17, RZ, 0x7, R2 ;  /* 0x00000007ff117819 */ /* 0x000fc60000011602 */
[----:B------:R-:W1:Y:S02]  /*0060*/  SHFL.IDX PT, R0, R16, RZ, 0x1f ;  /* 0x00001fff10007589 */ /* 0x000e6400000e0000 */
[----:B-1----:R-:W-:-:S13]  /*0070*/  ISETP.EQ.AND P0, PT, R0, RZ, P0 ;  /* 0x000000ff0000720c */ /* 0x002fda0000702270 */
[----:B0-----:R-:W-:Y:S05]  /*0080*/  @!P0 BRA `(.L_x_806) ;  /* 0x0000000000208947 */ /* 0x001fea0003800000 */
        /* <DEDUP_REMOVED lines=8> */
.L_x_806:
[----:B------:R-:W-:Y:S05]  /*0110*/  BSYNC B0 ;  /* 0x0000000000007941 */ /* 0x000fea0003800000 */
.L_x_805:
[----:B------:R-:W-:Y:S01]  /*0120*/  VOTEU.ANY UP0, P0 ;  /* 0x00000000003f7886 */ /* 0x000fe20000000100 */
[----:B------:R-:W0:Y:S01]  /*0130*/  SHFL.IDX PT, R3, R17, RZ, 0x1f ;  /* 0x00001fff11037589 */ /* 0x000e2200000e0000 */
[----:B------:R-:W-:Y:S01]  /*0140*/  UMOV UR4, 0x80 ;  /* 0x0000008000047882 */ /* 0x000fe20000000000 */
[----:B------:R-:W-:Y:S01]  /*0150*/  UMOV UR7, 0x180 ;  /* 0x0000018000077882 */ /* 0x000fe20000000000 */
[----:B------:R-:W-:Y:S01]  /*0160*/  VOTEU.ANY UP1, P0 ;  /* 0x00000000003f7886 */ /* 0x000fe20000020100 */
[----:B------:R-:W1:Y:S01]  /*0170*/  @UP0 S2UR UR8, SR_CgaCtaId ;  /* 0x00000000000809c3 */ /* 0x000e620000008800 */
[----:B------:R-:W2:Y:S01]  /*0180*/  SHFL.IDX PT, R0, R16, RZ, 0x1f ;  /* 0x00001fff10007589 */ /* 0x000ea200000e0000 */
[----:B------:R-:W-:Y:S01]  /*0190*/  @UP0 UMOV UR6, 0x400 ;  /* 0x0000040000060882 */ /* 0x000fe20000000000 */
[----:B------:R-:W-:-:S04]  /*01a0*/  @UP0 UIADD3 UR4, -UR4, 0x100000, URZ ;  /* 0x0010000004040890 */ /* 0x000fc8000fffe13f */
[----:B------:R-:W-:Y:S02]  /*01b0*/  @UP0 USHF.L.U32 UR5, UR4, 0xb, URZ ;  /* 0x0000000b04050899 */ /* 0x000fe4000800063f */
[----:B------:R-:W-:Y:S01]  /*01c0*/  @UP0 USHF.L.U32 UR4, UR4, 0x1, URZ ;  /* 0x0000000104040899 */ /* 0x000fe2000800063f */
[----:B------:R-:W-:Y:S01]  /*01d0*/  VOTEU.ANY UP2, P0 ;  /* 0x00000000003f7886 */ /* 0x000fe20000040100 */
[----:B0-----:R-:W-:Y:S01]  /*01e0*/  R2UR UR9, R3 ;  /* 0x00000000030972ca */ /* 0x001fe200000e0000 */
[----:B-1----:R-:W-:Y:S01]  /*01f0*/  @UP0 ULEA UR8, UR8, UR6, 0x18 ;  /* 0x0000000608080291 */ /* 0x002fe2000f8ec03f */
[----:B--2---:R-:W-:Y:S01]  /*0200*/  ISETP.NE.AND P1, PT, R0, RZ, PT ;  /* 0x000000ff0000720c */ /* 0x004fe20003f25270 */
[----:B------:R-:W-:-:S04]  /*0210*/  @UP0 UIADD3 UR6, -UR7, 0x100000, URZ ;  /* 0x0010000007060890 */ /* 0x000fc8000fffe13f */
[----:B------:R-:W-:Y:S02]  /*0220*/  @UP0 USHF.L.U32 UR7, UR6, 0xb, URZ ;  /* 0x0000000b06070899 */ /* 0x000fe4000800063f */
[----:B------:R-:W-:-:S04]  /*0230*/  @UP0 USHF.L.U32 UR6, UR6, 0x1, URZ ;  /* 0x0000000106060899 */ /* 0x000fc8000800063f */
[----:B------:R-:W-:Y:S01]  /*0240*/  UISETP.NE.AND UP0, UPT, UR9, URZ, UPT ;  /* 0x0000003f0900728c */ /* 0x000fe2000bf05270 */
[----:B------:R-:W0:Y:S02]  /*0250*/  FENCE.VIEW.ASYNC.S ;  /* 0x00000000000073c6 */ /* 0x000e240000000000 */
[----:B0-----:R0:W1:Y:S05]  /*0260*/  @UP1 SYNCS.EXCH.64 URZ, [UR8+0x16800], UR4 ;  /* 0x01680004083f15b2 */ /* 0x00106a0008000100 */
[----:B------:R0:W2:Y:S01]  /*0270*/  @UP2 SYNCS.EXCH.64 URZ, [UR8+0x16820], UR6 ;  /* 0x01682006083f25b2 */ /* 0x0000a20008000100 */
        /* <DEDUP_REMOVED lines=17> */
[----:B------:R3:W0:Y:S02]  /*0390*/  SYNCS.EXCH.64 URZ, [UR8+0x16848], UR6 ;  /* 0x01684806083f75b2 */ /* 0x0006240008000100 */
[----:B---3--:R-:W-:Y:S01]  /*03a0*/  NOP ;  /* 0x0000000000007918 */ /* 0x008fe20000000000 */
.L_x_807:
[----:B------:R-:W3:Y:S01]  /*03b0*/  SHFL.IDX PT, R0, R16, RZ, 0x1f ;  /* 0x00001fff10007589 */ /* 0x000ee200000e0000 */
[----:B------:R-:W-:Y:S01]  /*03c0*/  NOP ;  /* 0x0000000000007918 */ /* 0x000fe20000000000 */
[----:B---3--:R-:W-:-:S13]  /*03d0*/  ISETP.NE.AND P0, PT, R0, RZ, PT ;  /* 0x000000ff0000720c */ /* 0x008fda0003f05270 */
        /* <DEDUP_REMOVED lines=17> */
[----:B------:R3:W0:Y:S02]  /*04f0*/  SYNCS.EXCH.64 URZ, [UR8+0x16868], UR6 ;  /* 0x01686806083f75b2 */ /* 0x0006240008000100 */
[----:B---3--:R-:W-:Y:S01]  /*0500*/  NOP ;  /* 0x0000000000007918 */ /* 0x008fe20000000000 */
.L_x_808:
[----:B------:R-:W3:Y:S01]  /*0510*/  SHFL.IDX PT, R0, R16, RZ, 0x1f ;  /* 0x00001fff10007589 */ /* 0x000ee200000e0000 */
[----:B------:R-:W-:Y:S01]  /*0520*/  NOP ;  /* 0x0000000000007918 */ /* 0x000fe20000000000 */
[----:B---3--:R-:W-:-:S13]  /*0530*/  ISETP.NE.AND P0, PT, R0, RZ, PT ;  /* 0x000000ff0000720c */ /* 0x008fda0003f05270 */
        /* <DEDUP_REMOVED lines=13> */
[----:B------:R3:W0:Y:S02]  /*0610*/  SYNCS.EXCH.64 URZ, [UR6+0x16888], UR4 ;  /* 0x01688804063f75b2 */ /* 0x0006240008000100 */
[----:B---3--:R-:W-:Y:S01]  /*0620*/  NOP ;  /* 0x0000000000007918 */ /* 0x008fe20000000000 */
.L_x_809:
        /* <DEDUP_REMOVED lines=22> */
.L_x_810:
        /* <DEDUP_REMOVED lines=22> */
.L_x_811:
[----:B------:R-:W-:Y:S01]  /*08f0*/  PLOP3.LUT P0, PT, PT, PT, UP0, 0x80, 0x0 ;  /* 0x000000000000781c */ /* 0x000fe20003f0f008 */
[----:B------:R-:W-:Y:S01]  /*0900*/  UMOV UR45, 0x1 ;  /* 0x00000001002d7882 */ /* 0x000fe20000000000 */
[----:B------:R-:W-:Y:S01]  /*0910*/  NOP ;  /* 0x0000000000007918 */ /* 0x000fe20000000000 */
[----:B------:R-:W-:Y:S01]  /*0920*/  USEL UR45, UR45, 0x2, !UP0 ;  /* 0x000000022d2d7887 */ /* 0x000fe2000c000000 */
[----:B------:R-:W-:Y:S01]  /*0930*/  BSSY B6, `(.L_x_812) ;  /* 0x00010f7000067945 */ /* 0x000fe20003800000 */
[----:B------:R-:W-:Y:S01]  /*0940*/  ULDC.64 UR48, c[0x0][0x208] ;  /* 0x0000820000307ab9 */ /* 0x000fe20000000a00 */
[----:B------:R-:W-:Y:S01]  /*0950*/  LOP3.LUT R19, R2, 0x7f, RZ, 0xc0, !PT ;  /* 0x0000007f02137812 */ /* 0x000fe200078ec0ff */
[----:B012-4-:R-:W-:Y:S06]  /*0960*/  BAR.SYNC.DEFER_BLOCKING 0x0 ;  /* 0x0000000000007b1d */ /* 0x017fec0000010000 */
[----:B------:R-:W-:Y:S05]  /*0970*/  @!P0 BRA `(.L_x_813) ;  /* 0x000000d4008c8947 */ /* 0x000fea0003800000 */
.L_x_814:
[----:B------:R-:W-:-:S08]  /*0980*/  NOP ;  /* 0x0000000000007918 */ /* 0x000fd00000000000 */
[----:B------:R-:W0:Y:S02]  /*0990*/  USETMAXREG.TRY_ALLOC.CTAPOOL UP0, 0xa0 ;  /* 0x000000a0000079c8 */ /* 0x000e240008000600 */
[----:B0-----:R-:W-:-:S13]  /*09a0*/  PLOP3.LUT P0, PT, PT, PT, UP0, 0x80, 0x0 ;  /* 0x000000000000781c */ /* 0x001fda0003f0f008 */
[----:B------:R-:W-:Y:S05]  /*09b0*/  @!P0 BRA `(.L_x_814) ;  /* 0xfffffffc00f08947 */ /* 0x000fea000383ffff */
[----:B------:R-:W0:Y:S01]  /*09c0*/  S2UR UR6, SR_CTAID.Y ;  /* 0x00000000000679c3 */ /* 0x000e220000002600 */
[----:B------:R-:W-:Y:S01]  /*09d0*/  LOP3.LUT R0, R2, 0xffffff80, RZ, 0xc0, !PT ;  /* 0xffffff8002007812 */ /* 0x000fe200078ec0ff */
[----:B------:R-:W-:Y:S02]  /*09e0*/  ULDC UR7, c[0x0][0xc50] ;  /* 0x0003140000077ab9 */ /* 0x000fe40000000800 */
[----:B------:R-:W-:-:S04]  /*09f0*/  UISETP.NE.AND UP0, UPT, UR7, 0x1, UPT ;  /* 0x000000010700788c */ /* 0x000fc8000bf05270 */
[----:B------:R-:W-:Y:S08]  /*0a00*/  BAR.ARV 0x8, 0x200 ;  /* 0x0208000000007b1d */ /* 0x000ff00000002000 */
[----:B------:R-:W1:Y:S01]  /*0a10*/  S2UR UR8, SR_CTAID.Z ;  /* 0x00000000000879c3 */ /* 0x000e620000002700 */
[----:B------:R-:W-:Y:S01]  /*0a20*/  ISETP.NE.AND P0, PT, R0, 0x80, PT ;  /* 0x000000800000780c */ /* 0x000fe20003f05270 */
[----:B------:R-:W-:Y:S01]  /*0a30*/  @UP0 ULDC UR4, c[0x0][0xc54] ;  /* 0x0003150000040ab9 */ /* 0x000fe20000000800 */
[----:B------:R-:W-:Y:S01]  /*0a40*/  @UP0 ULDC UR9, c[0x0][0xc58] ;  /* 0x0003160000090ab9 */ /* 0x000fe20000000800 */
[----:B0-----:R-:W-:-:S10]  /*0a50*/  UIMAD.WIDE.U32 UR4, UR6, UR4, URZ ;  /* 0x00000004060472a5 */ /* 0x001fd4000f8e003f */
[----:B------:R-:W-:Y:S06]  /*0a60*/  @!P0 BAR.ARV 0x9, 0x100 ;  /* 0x0244000000008b1d */ /* 0x000fec0000002000 */
[----:B------:R-:W-:Y:S01]  /*0a70*/  UMOV UR36, UR6 ;  /* 0x0000000600247c82 */ /* 0x000fe20008000000 */
[----:B------:R-:W-:Y:S01]  /*0a80*/  @UP0 USHF.R.U32.HI UR36, URZ, UR9, UR5 ;  /* 0x000000093f240299 */ /* 0x000fe20008011605 */
[----:B-1----:R-:W-:-:S03]  /*0a90*/  ISETP.LE.AND P0, PT, RZ, UR8, PT ;  /* 0x00000008ff007c0c */ /* 0x002fc6000bf03270 */
[----:B------:R-:W-:-:S04]  /*0aa0*/  UIADD3 UR4, -UR36, URZ, URZ ;  /* 0x0000003f24047290 */ /* 0x000fc8000fffe13f */
[----:B------:R-:W-:-:S06]  /*0ab0*/  UIMAD UR6, UR7, UR4, UR6 ;  /* 0x00000004070672a4 */ /* 0x000fcc000f8e0206 */
[----:B------:R-:W-:Y:S06]  /*0ac0*/  @!P0 BRA `(.L_x_815) ;  /* 0x0000010c00748947 */ /* 0x000fec0003800000 */
[----:B------:R-:W0:Y:S01]  /*0ad0*/  LDC.64 R6, c[0x0][0x418] ;  /* 0x00010600ff067b82 */ /* 0x000e220000000a00 */
[----:B------:R-:W-:Y:S01]  /*0ae0*/  ULDC UR4, c[0x0][0x448] ;  /* 0x0001120000047ab9 */ /* 0x000fe20000000800 */
[----:B------:R-:W-:Y:S01]  /*0af0*/  VIADD R18, R2, 0xffffff80 ;  /* 0xffffff8002127836 */ /* 0x000fe20000000000 */
[----:B------:R-:W-:-:S03]  /*0b00*/  UISETP.NE.AND UP0, UPT, UR4, 0x1, UPT ;  /* 0x000000010400788c */ /* 0x000fc6000bf05270 */
[----:B------:R-:W-:Y:S02]  /*0b10*/  ULDC.64 UR4, c[0x0][0x9e0] ;  /* 0x0002780000047ab9 */ /* 0x000fe40000000a00 */
[----:B------:R-:W1:Y:S01]  /*0b20*/  LDC R23, c[0x0][0x288] ;  /* 0x0000a200ff177b82 */ /* 0x000e620000000800 */
[----:B------:R-:W-:-:S05]  /*0b30*/  UISETP.GE.AND UP1, UPT, UR5, 0x1, UPT ;  /* 0x000000010500788c */ /* 0x000fca000bf26270 */
[----:B------:R-:W-:Y:S01]  /*0b40*/  @UP0 ULDC UR9, c[0x0][0x44c] ;  /* 0x0001130000090ab9 */ /* 0x000fe20000000800 */
[----:B------:R-:W-:Y:S01]  /*0b50*/  @UP0 ULDC UR11, c[0x0][0x450] ;  /* 0x00011400000b0ab9 */ /* 0x000fe20000000800 */
[----:B------:R-:W2:Y:S01]  /*0b60*/  LDC R16, c[0x0][0x424] ;  /* 0x00010900ff107b82 */ /* 0x000ea20000000800 */
[----:B------:R-:W-:-:S07]  /*0b70*/  PLOP3.LUT P1, PT, PT, PT, UP1, 0x80, 0x0 ;  /* 0x000000000000781c */ /* 0x000fce0003f2f018 */
[----:B------:R-:W3:Y:S01]  /*0b80*/  LDC R5, c[0x0][0x2f0] ;  /* 0x0000bc00ff057b82 */ /* 0x000ee20000000800 */
[----:B0-----:R-:W-:-:S04]  /*0b90*/  ISETP.NE.U32.AND P0, PT, R6, RZ, PT ;  /* 0x000000ff0600720c */ /* 0x001fc80003f05070 */
[----:B------:R-:W-:-:S03]  /*0ba0*/  ISETP.NE.AND.EX P0, PT, R7, RZ, PT, P0 ;  /* 0x000000ff0700720c */ /* 0x000fc60003f05300 */
[----:B------:R-:W0:Y:S01]  /*0bb0*/  S2UR UR40, SR_CTAID.X ;  /* 0x00000000002879c3 */ /* 0x000e220000002500 */
[----:B-1----:R-:W-:Y:S02]  /*0bc0*/  IADD3 R3, -R23, 0x1, RZ ;  /* 0x0000000117037810 */ /* 0x002fe40007ffe1ff */
[----:B--2---:R-:W-:-:S05]  /*0bd0*/  SEL R16, R16, 0x1, P0 ;  /* 0x0000000110107807 */ /* 0x004fca0000000000 */
[----:B---3--:R-:W-:-:S05]  /*0be0*/  IMAD R3, R16, R5, R3 ;  /* 0x0000000510037224 */ /* 0x008fca00078e0203 */
[----:B------:R-:W-:Y:S01]  /*0bf0*/  R2UR UR10, R3 ;  /* 0x00000000030a72ca */ /* 0x000fe200000e0000 */
[----:B0-----:R-:W-:-:S04]  /*0c00*/  UIMAD UR40, UR40, 0xc0, URZ ;  /* 0x000000c0282878a4 */ /* 0x001fc8000f8e023f */
[----:B------:R-:W-:Y:S02]  /*0c10*/  @UP0 UIADD3 UR8, UR40, 0xbf, URZ ;  /* 0x000000bf28080890 */ /* 0x000fe4000fffe03f */
[----:B------:R-:W-:Y:S02]  /*0c20*/  UIADD3 UR7, UR40, 0xbf, URZ ;  /* 0x000000bf28077890 */ /* 0x000fe4000fffe03f */
[----:B------:R-:W-:-:S04]  /*0c30*/  UIMAD.WIDE.U32 UR8, UR8, UR9, URZ ;  /* 0x00000009080872a5 */ /* 0x000fc8000f8e003f */
[----:B------:R-:W-:-:S04]  /*0c40*/  @UP0 USHF.R.U32.HI UR7, URZ, UR11, UR9 ;  /* 0x0000000b3f070299 */ /* 0x000fc80008011609 */
[----:B------:R-:W-:-:S04]  /*0c50*/  UIADD3 UR7, UR10, UR7, URZ ;  /* 0x000000070a077290 */ /* 0x000fc8000fffe03f */
[----:B------:R-:W-:-:S06]  /*0c60*/  UIADD3 UR4, UR7, UR4, URZ ;  /* 0x0000000407047290 */ /* 0x000fcc000fffe03f */
[----:B------:R-:W-:Y:S01]  /*0c70*/  IMAD.U32 R0, RZ, RZ, UR4 ;  /* 0x00000004ff007e24 */ /* 0x000fe2000f8e00ff */
[----:B------:R-:W-:Y:S06]  /*0c80*/  @!P1 BRA `(.L_x_816) ;  /* 0x0000000000409947 */ /* 0x000fec0003800000 */
[----:B------:R-:W-:Y:S01]  /*0c90*/  ISETP.LT.AND P0, PT, RZ, UR7, PT ;  /* 0x00000007ff007c0c */ /* 0x000fe2000bf01270 */
[----:B------:R-:W-:-:S12]  /*0ca0*/  UIADD3 UR4, UR7, -0x1, URZ ;  /* 0xffffffff07047890 */ /* 0x000fd8000fffe03f */
[----:B------:R-:W-:Y:S05]  /*0cb0*/  @P0 BRA `(.L_x_817) ;  /* 0x00000000001c0947 */ /* 0x000fea0003800000 */
[----:B------:R-:W-:Y:S02]  /*0cc0*/  UISETP.NE.AND UP1, UPT, UR5, 0x1, UPT ;  /* 0x000000010500788c */ /* 0x000fe4000bf25270 */
[----:B------:R-:W-:-:S09]  /*0cd0*/  UIADD3 UR4, -UR7, URZ, URZ ;  /* 0x0000003f07047290 */ /* 0x000fd2000fffe13f */
[----:B------:R-:W-:Y:S02]  /*0ce0*/  @UP1 ULDC.64 UR10, c[0x0][0x9e8] ;  /* 0x00027a00000a1ab9 */ /* 0x000fe40000000a00 */
[----:B------:R-:W-:-:S04]  /*0cf0*/  UIMAD.WIDE.U32 UR8, UR4, UR10, URZ ;  /* 0x0000000a040872a5 */ /* 0x000fc8000f8e003f */
[----:B------:R-:W-:-:S04]  /*0d00*/  @UP1 USHF.R.U32.HI UR4, URZ, UR11, UR9 ;  /* 0x0000000b3f041299 */ /* 0x000fc80008011609 */
[----:B------:R-:W-:Y:S01]  /*0d10*/  ULOP3.LUT UR4, URZ, UR4, URZ, 0x33, !UPT ;  /* 0x000000043f047292 */ /* 0x000fe2000f8e333f */
[----:B------:R-:W-:Y:S11]  /*0d20*/  BRA `(.L_x_818) ;  /* 0x0000000000107947 */ /* 0x000ff60003800000 */
.L_x_817:
[----:B------:R-:W-:-:S11]  /*0d30*/  UISETP.NE.AND UP1, UPT, UR5, 0x1, UPT ;  /* 0x000000010500788c */ /* 0x000fd6000bf25270 */
[----:B------:R-:W-:Y:S02]  /*0d40*/  @UP1 ULDC.64 UR10, c[0x0][0x9e8] ;  /* 0x00027a00000a1ab9 */ /* 0x000fe40000000a00 */
[----:B------:R-:W-:-:S04]  /*0d50*/  UIMAD.WIDE.U32 UR8, UR4, UR10, URZ ;  /* 0x0000000a040872a5 */ /* 0x000fc8000f8e003f */
[----:B------:R-:W-:-:S12]  /*0d60*/  @UP1 USHF.R.U32.HI UR4, URZ, UR11, UR9 ;  /* 0x0000000b3f041299 */ /* 0x000fd80008011609 */
.L_x_818:
[----:B------:R-:W-:-:S06]  /*0d70*/  UIMAD UR4, UR4, UR5, UR5 ;  /* 0x00000005040472a4 */ /* 0x000fcc000f8e0205 */
[----:B------:R-:W-:-:S07]  /*0d80*/  VIMNMX R0, R0, UR4, PT ;  /* 0x0000000400007c48 */ /* 0x000fce000bfe0100 */
.L_x_816:
[-C--:B------:R-:W-:Y:S01]  /*0d90*/  IMAD R23, R16, R5.reuse, -R23 ;  /* 0x0000000510177224 */ /* 0x080fe200078e0a17 */
[----:B------:R-:W-:Y:S01]  /*0da0*/  @UP0 ULDC UR8, c[0x0][0x44c] ;  /* 0x0001130000080ab9 */ /* 0x000fe20000000800 */
[----:B------:R-:W-:Y:S01]  /*0db0*/  VIADD R4, R0, 0x7f ;  /* 0x0000007f00047836 */ /* 0x000fe20000000000 */
[----:B------:R-:W-:Y:S01]  /*0dc0*/  UIMAD.WIDE.U32 UR8, UR40, UR8, URZ ;  /* 0x00000008280872a5 */ /* 0x000fe2000f8e003f */
[----:B------:R-:W-:Y:S01]  /*0dd0*/  IMAD R0, R16, R5, 0x7f ;  /* 0x0000007f10007424 */ /* 0x000fe200078e0205 */
[----:B------:R-:W-:Y:S01]  /*0de0*/  R2UR UR7, R23 ;  /* 0x00000000170772ca */ /* 0x000fe200000e0000 */
[----:B------:R-:W-:Y:S01]  /*0df0*/  @UP0 ULDC UR10, c[0x0][0x450] ;  /* 0x00011400000a0ab9 */ /* 0x000fe20000000800 */
[----:B------:R-:W-:Y:S01]  /*0e00*/  UMOV UR4, UR40 ;  /* 0x0000002800047c82 */ /* 0x000fe20008000000 */
[----:B------:R-:W-:Y:S01]  /*0e10*/  SHF.R.S32.HI R5, RZ, 0x1f, R4 ;  /* 0x0000001fff057819 */ /* 0x000fe20000011404 */
[----:B------:R-:W-:Y:S01]  /*0e20*/  @UP0 USHF.R.U32.HI UR4, URZ, UR10, UR9 ;  /* 0x0000000a3f040299 */ /* 0x000fe20008011609 */
[----:B------:R-:W-:-:S02]  /*0e30*/  SHF.R.S32.HI R3, RZ, 0x1f, R0 ;  /* 0x0000001fff037819 */ /* 0x000fc40000011400 */
[----:B------:R-:W-:Y:S02]  /*0e40*/  LEA.HI R5, R5, R4, RZ, 0x7 ;  /* 0x0000000405057211 */ /* 0x000fe400078f38ff */
[----:B------:R-:W-:Y:S02]  /*0e50*/  LEA.HI R3, R3, R0, RZ, 0x7 ;  /* 0x0000000003037211 */ /* 0x000fe400078f38ff */
[----:B------:R-:W-:Y:S02]  /*0e60*/  SHF.R.S32.HI R0, RZ, 0x7, R5 ;  /* 0x00000007ff007819 */ /* 0x000fe40000011405 */
[----:B------:R-:W-:Y:S01]  /*0e70*/  UIADD3 UR4, UR7, UR4, URZ ;  /* 0x0000000407047290 */ /* 0x000fe2000fffe03f */
[----:B------:R-:W-:Y:S02]  /*0e80*/  SHF.R.S32.HI R3, RZ, 0x7, R3 ;  /* 0x00000007ff037819 */ /* 0x000fe40000011403 */
[----:B------:R-:W-:Y:S02]  /*0e90*/  ULDC UR7, c[0x0][0x9dc] ;  /* 0x0002770000077ab9 */ /* 0x000fe40000000800 */
[----:B------:R-:W-:Y:S01]  /*0ea0*/  UIADD3 UR7, UR4, -UR7, URZ ;  /* 0x8000000704077290 */ /* 0x000fe2000fffe03f */
[----:B------:R-:W-:Y:S01]  /*0eb0*/  VIMNMX R22, R3, R0, PT ;  /* 0x0000000003167248 */ /* 0x000fe20003fe0100 */
[----:B------:R-:W-:Y:S10]  /*0ec0*/  @!P1 BRA `(.L_x_819) ;  /* 0x0000000000449947 */ /* 0x000ff40003800000 */
[----:B------:R-:W-:-:S06]  /*0ed0*/  UISETP.GT.AND UP0, UPT, UR4, -0x1, UPT ;  /* 0xffffffff0400788c */ /* 0x000fcc000bf04270 */
[----:B------:R-:W-:-:S13]  /*0ee0*/  PLOP3.LUT P0, PT, PT, PT, UP0, 0x80, 0x0 ;  /* 0x000000000000781c */ /* 0x000fda0003f0f008 */
[----:B------:R-:W-:Y:S05]  /*0ef0*/  @P0 BRA `(.L_x_820) ;  /* 0x00000000001c0947 */ /* 0x000fea0003800000 */
[----:B------:R-:W-:Y:S02]  /*0f00*/  UISETP.NE.AND UP0, UPT, UR5, 0x1, UPT ;  /* 0x000000010500788c */ /* 0x000fe4000bf05270 */
[----:B------:R-:W-:-:S09]  /*0f10*/  ULOP3.LUT UR4, URZ, UR4, URZ, 0x33, !UPT ;  /* 0x000000043f047292 */ /* 0x000fd2000f8e333f */
[----:B------:R-:W-:Y:S02]  /*0f20*/  @UP0 ULDC.64 UR10, c[0x0][0x9e8] ;  /* 0x00027a00000a0ab9 */ /* 0x000fe40000000a00 */
[----:B------:R-:W-:-:S04]  /*0f30*/  UIMAD.WIDE.U32 UR8, UR4, UR10, URZ ;  /* 0x0000000a040872a5 */ /* 0x000fc8000f8e003f */
[----:B------:R-:W-:-:S04]  /*0f40*/  @UP0 USHF.R.U32.HI UR4, URZ, UR11, UR9 ;  /* 0x0000000b3f040299 */ /* 0x000fc80008011609 */
[----:B------:R-:W-:Y:S01]  /*0f50*/  ULOP3.LUT UR4, URZ, UR4, URZ, 0x33, !UPT ;  /* 0x000000043f047292 */ /* 0x000fe2000f8e333f */
[----:B------:R-:W-:Y:S11]  /*0f60*/  BRA `(.L_x_821) ;  /* 0x0000000000107947 */ /* 0x000ff60003800000 */
.L_x_820:
[----:B------:R-:W-:-:S11]  /*0f70*/  UISETP.NE.AND UP0, UPT, UR5, 0x1, UPT ;  /* 0x000000010500788c */ /* 0x000fd6000bf05270 */
[----:B------:R-:W-:Y:S02]  /*0f80*/  @UP0 ULDC.64 UR10, c[0x0][0x9e8] ;  /* 0x00027a00000a0ab9 */ /* 0x000fe40000000a00 */
[----:B------:R-:W-:-:S04]  /*0f90*/  UIMAD.WIDE.U32 UR8, UR4, UR10, URZ ;  /* 0x0000000a040872a5 */ /* 0x000fc8000f8e003f */
[----:B------:R-:W-:-:S12]  /*0fa0*/  @UP0 USHF.R.U32.HI UR4, URZ, UR11, UR9 ;  /* 0x0000000b3f040299 */ /* 0x000fd80008011609 */
.L_x_821:
[----:B------:R-:W-:-:S04]  /*0fb0*/  UIMAD UR4, UR4, UR5, URZ ;  /* 0x00000005040472a4 */ /* 0x000fc8000f8e023f */
[----:B------:R-:W-:-:S04]  /*0fc0*/  UISETP.LT.AND UP0, UPT, UR7, UR4, UPT ;  /* 0x000000040700728c */ /* 0x000fc8000bf01270 */
[----:B------:R-:W-:-:S12]  /*0fd0*/  USEL UR7, UR7, UR4, !UP0 ;  /* 0x0000000407077287 */ /* 0x000fd8000c000000 */
.L_x_819:
[----:B------:R-:W-:Y:S02]  /*0fe0*/  USHF.R.S32.HI UR4, URZ, 0x1f, UR7 ;  /* 0x0000001f3f047899 */ /* 0x000fe40008011407 */
[----:B------:R-:W-:Y:S02]  /*0ff0*/  USHF.R.U32.HI UR10, URZ, 0x10, UR6 ;  /* 0x000000103f0a7899 */ /* 0x000fe40008011606 */
[----:B------:R-:W-:Y:S02]  /*1000*/  ULEA.HI UR4, UR4, UR7, URZ, 0x7 ;  /* 0x0000000704047291 */ /* 0x000fe4000f8f383f */
[----:B------:R-:W-:Y:S02]  /*1010*/  ULOP3.LUT UR37, UR6, 0xffff, URZ, 0xc0, !UPT ;  /* 0x0000ffff06257892 */ /* 0x000fe4000f8ec03f */
[----:B------:R-:W-:-:S04]  /*1020*/  USHF.R.S32.HI UR4, URZ, 0x7, UR4 ;  /* 0x000000073f047899 */ /* 0x000fc80008011404 */
[----:B------:R-:W-:-:S04]  /*1030*/  UISETP.LT.AND UP0, UPT, URZ, UR4, UPT ;  /* 0x000000043f00728c */ /* 0x000fc8000bf01270 */
[----:B------:R-:W-:Y:S02]  /*1040*/  USEL UR9, URZ, UR4, !UP0 ;  /* 0x000000043f097287 */ /* 0x000fe4000c000000 */
[----:B------:R-:W-:Y:S01]  /*1050*/  UISETP.NE.AND UP0, UPT, UR10, URZ, UPT ;  /* 0x0000003f0a00728c */ /* 0x000fe2000bf05270 */
[----:B------:R-:W-:-:S03]  /*1060*/  UMOV UR4, URZ ;  /* 0x0000003f00047c82 */ /* 0x000fc60008000000 */
[----:B------:R-:W-:-:S07]  /*1070*/  ISETP.GT.AND P0, PT, R22, UR9, PT ;  /* 0x0000000916007c0c */ /* 0x000fce000bf04270 */
[----:B------:R-:W-:-:S06]  /*1080*/  @!UP0 ULDC UR10, c[0x0][0x9f0] ;  /* 0x00027c00000a8ab9 */ /* 0x000fcc0000000800 */
[----:B------:R-:W-:Y:S05]  /*1090*/  @!P0 BRA `(.L_x_822) ;  /* 0x00000000008c8947 */ /* 0x000fea0003800000 */
[----:B------:R-:W-:Y:S01]  /*10a0*/  IMAD.U32 R5, RZ, RZ, UR10 ;  /* 0x0000000aff057e24 */ /* 0x000fe2000f8e00ff */
[----:B------:R-:W-:-:S04]  /*10b0*/  UMOV UR4, URZ ;  /* 0x0000003f00047c82 */ /* 0x000fc80008000000 */
[----:B------:R-:W-:-:S04]  /*10c0*/  IABS R0, R5 ;  /* 0x0000000500007213 */ /* 0x000fc80000000000 */
[----:B------:R-:W-:Y:S02]  /*10d0*/  R2UR UR11, R0 ;  /* 0x00000000000b72ca */ /* 0x000fe400000e0000 */
[----:B------:R-:W-:Y:S02]  /*10e0*/  IADD3 R0, R5, -0x1, R22 ;  /* 0xffffffff05007810 */ /* 0x000fe40007ffe016 */
[----:B------:R-:W-:Y:S02]  /*10f0*/  IABS R5, R5 ;  /* 0x0000000500057213 */ /* 0x000fe40000000000 */
[----:B------:R-:W-:-:S03]  /*1100*/  R2UR UR6, R0 ;  /* 0x00000000000672ca */ /* 0x000fc600000e0000 */
[----:B------:R-:W-:-:S04]  /*1110*/  IMAD.MOV R5, RZ, RZ, -R5 ;  /* 0x000000ffff057224 */ /* 0x000fc800078e0a05 */
[----:B------:R-:W0:Y:S06]  /*1120*/  I2F.RP R3, UR11 ;  /* 0x0000000b00037d06 */ /* 0x000e2c0008209400 */
[----:B------:R-:W-:-:S06]  /*1130*/  UIADD3 UR6, -UR9, UR6, URZ ;  /* 0x0000000609067290 */ /* 0x000fcc000fffe13f */
[----:B------:R-:W-:Y:S01]  /*1140*/  IMAD.U32 R0, RZ, RZ, UR6 ;  /* 0x00000006ff007e24 */ /* 0x000fe2000f8e00ff */
[----:B------:R-:W-:Y:S01]  /*1150*/  ULOP3.LUT UR6, UR6, UR10, URZ, 0x3c, !UPT ;  /* 0x0000000a06067292 */ /* 0x000fe2000f8e3c3f */
[----:B0-----:R-:W0:Y:S03]  /*1160*/  MUFU.RCP R3, R3 ;  /* 0x0000000300037308 */ /* 0x001e260000001000 */
[----:B------:R-:W-:-:S04]  /*1170*/  IABS R0, R0 ;  /* 0x0000000000007213 */ /* 0x000fc80000000000 */
[----:B------:R-:W-:Y:S01]  /*1180*/  R2UR UR8, R0 ;  /* 0x00000000000872ca */ /* 0x000fe200000e0000 */
[----:B------:R-:W-:Y:S02]  /*1190*/  IMAD.MOV.U32 R0, RZ, RZ, R5 ;  /* 0x000000ffff007224 */ /* 0x000fe400078e0005 */
[----:B0-----:R-:W-:-:S06]  /*11a0*/  VIADD R4, R3, 0xffffffe ;  /* 0x0ffffffe03047836 */ /* 0x001fcc0000000000 */
[----:B------:R-:W0:Y:S02]  /*11b0*/  F2I.FTZ.U32.TRUNC.NTZ R4, R4 ;  /* 0x0000000400047305 */ /* 0x000e24000021f000 */
[----:B0-----:R-:W-:-:S13]  /*11c0*/  R2UR UR5, R4 ;  /* 0x00000000040572ca */ /* 0x001fda00000e0000 */
[----:B------:R-:W-:-:S04]  /*11d0*/  UIADD3 UR7, URZ, -UR5, URZ ;  /* 0x800000053f077290 */ /* 0x000fc8000fffe03f */
[----:B------:R-:W-:-:S04]  /*11e0*/  UIMAD UR7, UR7, UR11, URZ ;  /* 0x0000000b070772a4 */ /* 0x000fc8000f8e023f */
[----:B------:R-:W-:-:S03]  /*11f0*/  UIMAD.WIDE.U32 UR4, UR5, UR7, UR4 ;  /* 0x00000007050472a5 */ /* 0x000fc6000f8e0004 */
[----:B------:R-:W-:Y:S01]  /*1200*/  R2UR UR7, R0 ;  /* 0x00000000000772ca */ /* 0x000fe200000e0000 */
[----:B------:R-:W-:-:S12]  /*1210*/  UIMAD.WIDE.U32 UR4, UR5, UR8, URZ ;  /* 0x00000008050472a5 */ /* 0x000fd8000f8e003f */
[----:B------:R-:W-:-:S04]  /*1220*/  UIMAD UR4, UR5, UR7, UR8 ;  /* 0x00000007050472a4 */ /* 0x000fc8000f8e0208 */
[----:B------:R-:W-:-:S11]  /*1230*/  UISETP.GT.U32.AND UP1, UPT, UR11, UR4, UPT ;  /* 0x000000040b00728c */ /* 0x000fd6000bf24070 */
[----:B------:R-:W-:Y:S02]  /*1240*/  @!UP1 UIADD3 UR4, UR4, -UR11, URZ ;  /* 0x8000000b04049290 */ /* 0x000fe4000fffe03f */
[----:B------:R-:W-:Y:S02]  /*1250*/  @!UP1 UIADD3 UR5, UR5, 0x1, URZ ;  /* 0x0000000105059890 */ /* 0x000fe4000fffe03f */
[----:B------:R-:W-:Y:S02]  /*1260*/  UISETP.GE.U32.AND UP0, UPT, UR4, UR11, UPT ;  /* 0x0000000b0400728c */ /* 0x000fe4000bf06070 */
[----:B------:R-:W-:-:S09]  /*1270*/  UISETP.GE.AND UP1, UPT, UR6, URZ, UPT ;  /* 0x0000003f0600728c */ /* 0x000fd2000bf26270 */
[----:B------:R-:W-:Y:S02]  /*1280*/  @UP0 UIADD3 UR5, UR5, 0x1, URZ ;  /* 0x0000000105050890 */ /* 0x000fe4000fffe03f */
[----:B------:R-:W-:-:S05]  /*1290*/  UISETP.NE.AND UP0, UPT, UR10, URZ, UPT ;  /* 0x0000003f0a00728c */ /* 0x000fca000bf05270 */
[----:B------:R-:W-:Y:S02]  /*12a0*/  UMOV UR4, UR5 ;  /* 0x0000000500047c82 */ /* 0x000fe40008000000 */
[----:B------:R-:W-:-:S04]  /*12b0*/  @!UP1 UIADD3 UR4, -UR4, URZ, URZ ;  /* 0x0000003f04049290 */ /* 0x000fc8000fffe13f */
[----:B------:R-:W-:-:S12]  /*12c0*/  @!UP0 ULOP3.LUT UR4, URZ, UR10, URZ, 0x33, !UPT ;  /* 0x0000000a3f048292 */ /* 0x000fd8000f8e333f */
.L_x_822:
[----:B------:R-:W-:Y:S02]  /*12d0*/  UIMAD UR37, UR37, UR4, UR9 ;  /* 0x00000004252572a4 */ /* 0x000fe4000f8e0209 */
[----:B------:R-:W-:Y:S01]  /*12e0*/  IMAD.U32 R3, RZ, RZ, UR4 ;  /* 0x00000004ff037e24 */ /* 0x000fe2000f8e00ff */
[----:B------:R-:W-:Y:S01]  /*12f0*/  PLOP3.LUT P0, PT, PT, PT, PT, 0x80, 0x0 ;  /* 0x000000000000781c */ /* 0x000fe20003f0f070 */
[----:B------:R-:W-:Y:S01]  /*1300*/  IMAD.MOV.U32 R0, RZ, RZ, RZ ;  /* 0x000000ffff007224 */ /* 0x000fe200078e00ff */
[----:B------:R-:W-:Y:S02]  /*1310*/  CS2R R118, SRZ ;  /* 0x0000000000767805 */ /* 0x000fe4000001ff00 */
[----:B------:R-:W-:Y:S02]  /*1320*/  CS2R R116, SRZ ;  /* 0x0000000000747805 */ /* 0x000fe4000001ff00 */
[----:B------:R-:W-:Y:S01]  /*1330*/  VIADDMNMX R22, R3, UR37, R22, PT ;  /* 0x0000002503167c46 */ /* 0x000fe2000b800116 */
[----:B------:R-:W-:Y:S01]  /*1340*/  IMAD.MOV.U32 R3, RZ, RZ, RZ ;  /* 0x000000ffff037224 */ /* 0x000fe200078e00ff */
[----:B------:R-:W-:-:S02]  /*1350*/  CS2R R114, SRZ ;  /* 0x0000000000727805 */ /* 0x000fc4000001ff00 */
[----:B------:R-:W-:Y:S02]  /*1360*/  CS2R R112, SRZ ;  /* 0x0000000000707805 */ /* 0x000fe4000001ff00 */
[----:B------:R-:W-:Y:S02]  /*1370*/  ISETP.GT.AND P1, PT, R22, UR37, PT ;  /* 0x0000002516007c0c */ /* 0x000fe4000bf24270 */
        /* <DEDUP_REMOVED lines=11> */
[----:B------:R-:W-:Y:S01]  /*1430*/  CS2R R88, SRZ ;  /* 0x0000000000587805 */ /* 0x000fe2000001ff00 */
[----:B------:R-:W-:Y:S06]  /*1440*/  @!P1 BRA `(.L_x_823) ;  /* 0x000000b800209947 */ /* 0x000fec0003800000 */
[----:B------:R-:W-:Y:S01]  /*1450*/  SHF.R.S32.HI R89, RZ, 0x1f, R18 ;  /* 0x0000001fff597819 */ /* 0x000fe20000011412 */
[----:B------:R-:W0:Y:S01]  /*1460*/  S2UR UR6, SR_CgaCtaId ;  /* 0x00000000000679c3 */ /* 0x000e220000008800 */
[----:B------:R-:W-:Y:S02]  /*1470*/  UMOV UR38, 0x400 ;  /* 0x0000040000267882 */ /* 0x000fe40000000000 */
[----:B------:R-:W-:-:S04]  /*1480*/  LEA.HI R88, R89, R18, RZ, 0x7 ;  /* 0x0000001259587211 */ /* 0x000fc800078f38ff */
[----:B------:R-:W-:-:S05]  /*1490*/  SHF.R.S32.HI R90, RZ, 0x7, R88 ;  /* 0x00000007ff5a7819 */ /* 0x000fca0000011458 */
[----:B------:R-:W1:Y:S01]  /*14a0*/  SHFL.IDX PT, R0, R90, RZ, 0x1f ;  /* 0x00001fff5a007589 */ /* 0x000e6200000e0000 */
[----:B0-----:R-:W-:Y:S01]  /*14b0*/  ULEA UR38, UR6, UR38, 0x18 ;  /* 0x0000002606267291 */ /* 0x001fe2000f8ec03f */
[----:B-1----:R-:W-:-:S13]  /*14c0*/  R2UR UR39, R0 ;  /* 0x00000000002772ca */ /* 0x002fda00000e0000 */
[----:B------:R-:W-:Y:S02]  /*14d0*/  UIMAD.WIDE UR4, UR39, 0x55555556, URZ ;  /* 0x55555556270478a5 */ /* 0x000fe4000f8e023f */
[----:B------:R-:W-:Y:S02]  /*14e0*/  UIADD3 UR4, UR38, 0x8400, URZ ;  /* 0x0000840026047890 */ /* 0x000fe4000fffe03f */
[----:B------:R-:W-:Y:S02]  /*14f0*/  ULEA.HI UR5, UR5, UR5, URZ, 0x1 ;  /* 0x0000000505057291 */ /* 0x000fe4000f8f083f */
[----:B------:R-:W-:Y:S02]  /*1500*/  ULOP3.LUT UP0, URZ, UR4, 0x3ff, URZ, 0xc0, !UPT ;  /* 0x000003ff043f7892 */ /* 0x000fe4000f80c03f */
[----:B------:R-:W-:-:S04]  /*1510*/  UIMAD UR5, UR5, -0x3, UR39 ;  /* 0xfffffffd050578a4 */ /* 0x000fc8000f8e0227 */
[----:B------:R-:W-:Y:S01]  /*1520*/  PLOP3.LUT P0, PT, PT, PT, UP0, 0x80, 0x0 ;  /* 0x000000000000781c */ /* 0x000fe20003f0f008 */
[----:B------:R-:W-:-:S04]  /*1530*/  ULEA UR5, UR5, UR4, 0xd ;  /* 0x0000000405057291 */ /* 0x000fc8000f8e683f */
[----:B------:R-:W-:-:S04]  /*1540*/  USHF.R.U32.HI UR5, URZ, 0x4, UR5 ;  /* 0x000000043f057899 */ /* 0x000fc80008011605 */
[----:B------:R-:W-:-:S04]  /*1550*/  ULOP3.LUT UR41, UR5, 0x3fff, URZ, 0xc0, !UPT ;  /* 0x00003fff05297892 */ /* 0x000fc8000f8ec03f */
        /* <DEDUP_REMOVED lines=17> */
.L_x_824:
[----:B------:R-:W-:-:S04]  /*1670*/  SHF.L.U32 R0, RZ, 0x1f, RZ ;  /* 0x0000001fff007819 */ /* 0x000fc800000006ff */
[----:B------:R-:W0:Y:S02]  /*1680*/  SYNCS.PHASECHK.TRANS64.TRYWAIT P0, [UR38+0x16800], R0 ;  /* 0x01680000ff0075a7 */ /* 0x000e240008000166 */
[----:B0-----:R-:W-:Y:S05]  /*1690*/  @!P0 BRA `(.L_x_825) ;  /* 0x0000010000888947 */ /* 0x001fea0003800000 */
.L_x_976:
[----:B------:R-:W-:-:S06]  /*16a0*/  ULOP3.LUT UR4, UR45, 0x1, URZ, 0xfc, !UPT ;  /* 0x000000012d047892 */ /* 0x000fcc000f8efc3f */
[----:B0-----:R-:W-:-:S05]  /*16b0*/  IMAD.U32 R3, RZ, RZ, UR4 ;  /* 0x00000004ff037e24 */ /* 0x001fca000f8e00ff */
[----:B------:R-:W-:-:S13]  /*16c0*/  ISETP.NE.AND P0, PT, R3, 0x3, PT ;  /* 0x000000030300780c */ /* 0x000fda0003f05270 */
[----:B------:R-:W-:Y:S05]  /*16d0*/  @!P0 BRA `(.L_x_826) ;  /* 0x0000000000048947 */ /* 0x000fea0003800000 */
[----:B------:R-:W-:Y:S01]  /*16e0*/  BPT.TRAP 0x1 ;  /* 0x000000040000795c */ /* 0x000fe20000300000 */
.L_x_826:
[----:B------:R0:W1:Y:S01]  /*16f0*/  SYNCS.PHASECHK.TRANS64.TRYWAIT P2, [UR38+0x16830], R0 ;  /* 0x01683000ff0075a7 */ /* 0x0000620008040166 */
[----:B------:R-:W-:Y:S05]  /*1700*/  @!P0 BRA `(.L_x_827) ;  /* 0x0000000000048947 */ /* 0x000fea0003800000 */
[----:B------:R-:W-:Y:S01]  /*1710*/  BPT.TRAP 0x1 ;  /* 0x000000040000795c */ /* 0x000fe20000300000 */
.L_x_827:
[----:B------:R-:W-:Y:S01]  /*1720*/  IMAD.U32 R12, RZ, RZ, UR41 ;  /* 0x00000029ff0c7e24 */ /* 0x000fe2000f8e00ff */
[----:B------:R-:W-:-:S04]  /*1730*/  ISETP.NE.AND P1, PT, R19, RZ, PT ;  /* 0x000000ff1300720c */ /* 0x000fc80003f25270 */
[----:B------:R-:W-:Y:S01]  /*1740*/  LOP3.LUT R12, R12, 0x10000, RZ, 0xfc, !PT ;  /* 0x000100000c0c7812 */ /* 0x000fe200078efcff */
[----:B-1----:R-:W-:Y:S08]  /*1750*/  @P2 BRA `(.L_x_828) ;  /* 0x0000000000082947 */ /* 0x002ff00003800000 */
[----:B------:R-:W1:Y:S02]  /*1760*/  SYNCS.PHASECHK.TRANS64.TRYWAIT P2, [UR38+0x16830], R0 ;  /* 0x01683000ff0075a7 */ /* 0x000e640008040166 */
[----:B-1----:R-:W-:Y:S05]  /*1770*/  @!P2 BRA `(.L_x_829) ;  /* 0x000001000068a947 */ /* 0x002fea0003800000 */
.L_x_828:
[----:B------:R-:W-:Y:S05]  /*1780*/  WARPSYNC.ALL ;  /* 0x0000000000007948 */ /* 0x000fea0003800000 */
[----:B------:R-:W-:Y:S01]  /*1790*/  IMAD.MOV.U32 R13, RZ, RZ, 0x40000040 ;  /* 0x40000040ff0d7424 */ /* 0x000fe200078e00ff */
[----:B------:R-:W-:Y:S01]  /*17a0*/  UIADD3 UR4, UR38, 0xe400, URZ ;  /* 0x0000e40026047890 */ /* 0x000fe2000fffe03f */
[C---:B------:R-:W-:Y:S01]  /*17b0*/  R2UR UR8, R12.reuse ;  /* 0x000000000c0872ca */ /* 0x040fe200000e0000 */
[----:B------:R-:W-:Y:S02]  /*17c0*/  WARPGROUP.ARRIVE ;  /* 0x00000000000079c5 */ /* 0x000fe40000000000 */
[----:B------:R-:W-:Y:S01]  /*17d0*/  R2UR UR9, R13 ;  /* 0x000000000d0972ca */ /* 0x000fe200000e0000 */
[----:B------:R-:W-:Y:S01]  /*17e0*/  USHF.R.U32.HI UR4, URZ, 0x4, UR4 ;  /* 0x000000043f047899 */ /* 0x000fe20008011604 */
[----:B------:R-:W-:Y:S01]  /*17f0*/  R2UR UR16, R12 ;  /* 0x000000000c1072ca */ /* 0x000fe200000e0000 */
[----:B------:R-:W-:Y:S01]  /*1800*/  UMOV UR11, 0x40000040 ;  /* 0x40000040000b7882 */ /* 0x000fe20000000000 */
[----:B------:R-:W-:Y:S01]  /*1810*/  UMOV UR13, 0x40000040 ;  /* 0x40000040000d7882 */ /* 0x000fe20000000000 */
[----:B------:R-:W-:Y:S01]  /*1820*/  ULOP3.LUT UR4, UR4, 0x3fff, URZ, 0xc0, !UPT ;  /* 0x00003fff04047892 */ /* 0x000fe2000f8ec03f */
[----:B-1----:R-:W-:Y:S01]  /*1830*/  LOP3.LUT R3, R88, 0xffffff80, RZ, 0xc0, !PT ;  /* 0xffffff8058037812 */ /* 0x002fe200078ec0ff */
[----:B------:R-:W-:Y:S01]  /*1840*/  UMOV UR15, 0x40000040 ;  /* 0x40000040000f7882 */ /* 0x000fe20000000000 */
[----:B------:R-:W-:Y:S01]  /*1850*/  UMOV UR17, 0x40000040 ;  /* 0x4000004000117882 */ /* 0x000fe20000000000 */
[----:B------:R-:W-:Y:S01]  /*1860*/  ULOP3.LUT UR24, UR4, 0x10000, URZ, 0xfc, !UPT ;  /* 0x0001000004187892 */ /* 0x000fe2000f8efc3f */
[----:B------:R-:W-:Y:S01]  /*1870*/  LEA.HI R89, R89, R18, RZ, 0x2 ;  /* 0x0000001259597211 */ /* 0x000fe200078f10ff */
[----:B------:R-:W-:Y:S01]  /*1880*/  UMOV UR19, 0x40000040 ;  /* 0x4000004000137882 */ /* 0x000fe20000000000 */
[----:B------:R-:W-:Y:S01]  /*1890*/  IMAD.IADD R5, R18, 0x1, -R3 ;  /* 0x0000000112057824 */ /* 0x000fe200078e0a03 */
[----:B------:R-:W-:Y:S01]  /*18a0*/  UIADD3 UR14, UR24, 0x4, URZ ;  /* 0x00000004180e7890 */ /* 0x000fe2000fffe03f */
[----:B------:R-:W-:Y:S01]  /*18b0*/  LOP3.LUT R89, R89, 0xfffffffc, RZ, 0xc0, !PT ;  /* 0xfffffffc59597812 */ /* 0x000fe200078ec0ff */
[----:B------:R-:W-:Y:S01]  /*18c0*/  UIADD3 UR12, UR16, 0x4, URZ ;  /* 0x00000004100c7890 */ /* 0x000fe2000fffe03f */
[----:B------:R-:W-:Y:S01]  /*18d0*/  IMAD.HI R6, R90, 0x55555556, RZ ;  /* 0x555555565a067827 */ /* 0x000fe200078e02ff */
[----:B------:R-:W-:Y:S01]  /*18e0*/  UMOV UR10, UR24 ;  /* 0x00000018000a7c82 */ /* 0x000fe20008000000 */
[----:B------:R-:W-:Y:S01]  /*18f0*/  UIADD3 UR18, UR24, 0x6, URZ ;  /* 0x0000000618127890 */ /* 0x000fe2000fffe03f */
[----:B------:R-:W-:Y:S01]  /*1900*/  HGMMA.64x128x16.F32.BF16 R24, gdesc[UR8], RZ, !UPT, gsb0 ;  /* 0x01e00000081879f0 */ /* 0x000fe2000c0018ff */
[----:B------:R-:W-:Y:S01]  /*1910*/  UIADD3 UR8, UR16, 0x2, URZ ;  /* 0x0000000210087890 */ /* 0x000fe2000fffe03f */
[----:B0-----:R-:W-:Y:S01]  /*1920*/  SHF.R.S32.HI R0, RZ, 0x1f, R5 ;  /* 0x0000001fff007819 */ /* 0x001fe20000011405 */
[----:B------:R-:W-:Y:S01]  /*1930*/  UIADD3 UR10, UR24, 0x2, URZ ;  /* 0x00000002180a7890 */ /* 0x000fe2000fffe03f */
[----:B------:R-:W-:Y:S01]  /*1940*/  IMAD.IADD R89, R18, 0x1, -R89 ;  /* 0x0000000112597824 */ /* 0x000fe200078e0a59 */
[----:B------:R-:W-:Y:S01]  /*1950*/  UMOV UR9, 0x40000040 ;  /* 0x4000004000097882 */ /* 0x000fe20000000000 */
[----:B------:R-:W-:Y:S01]  /*1960*/  UMOV UR11, 0x40000040 ;  /* 0x40000040000b7882 */ /* 0x000fe20000000000 */
[----:B------:R-:W-:Y:S01]  /*1970*/  UIADD3 UR16, UR16, 0x6, URZ ;  /* 0x0000000610107890 */ /* 0x000fe2000fffe03f */
[CC--:B------:R-:W-:Y:S01]  /*1980*/  LEA.HI R4, R0.reuse, R5.reuse, RZ, 0x2 ;  /* 0x0000000500047211 */ /* 0x0c0fe200078f10ff */
[----:B------:R-:W-:Y:S01]  /*1990*/  ULDC UR4, c[0x0][0x448] ;  /* 0x0001120000047ab9 */ /* 0x000fe20000000800 */
[----:B------:R-:W-:Y:S01]  /*19a0*/  LEA.HI R3, R0, R5, RZ, 0x5 ;  /* 0x0000000500037211 */ /* 0x000fe200078f28ff */
[----:B------:R-:W-:Y:S01]  /*19b0*/  UISETP.NE.AND UP0, UPT, UR4, 0x1, UPT ;  /* 0x000000010400788c */ /* 0x000fe2000bf05270 */
[--C-:B------:R-:W-:Y:S01]  /*19c0*/  SHF.R.S32.HI R0, RZ, 0x2, R4.reuse ;  /* 0x00000002ff007819 */ /* 0x100fe20000011404 */
[----:B------:R-:W-:Y:S01]  /*19d0*/  ULDC UR27, c[0x0][0x2f0] ;  /* 0x0000bc00001b7ab9 */ /* 0x000fe20000000800 */
[----:B------:R-:W-:Y:S01]  /*19e0*/  SHF.R.S32.HI R7, RZ, 0x1f, R4 ;  /* 0x0000001fff077819 */ /* 0x000fe20000011404 */
[----:B------:R-:W-:Y:S01]  /*19f0*/  ULDC UR6, c[0x0][0x288] ;  /* 0x0000a20000067ab9 */ /* 0x000fe20000000800 */
[----:B------:R-:W-:Y:S01]  /*1a00*/  SHF.R.S32.HI R3, RZ, 0x5, R3 ;  /* 0x00000005ff037819 */ /* 0x000fe20000011403 */
[----:B------:R-:W-:Y:S01]  /*1a10*/  IMAD.U32 R8, RZ, RZ, UR6 ;  /* 0x00000006ff087e24 */ /* 0x000fe2000f8e00ff */
[----:B------:R-:W-:Y:S01]  /*1a20*/  LEA.HI R7, R7, R0, RZ, 0x3 ;  /* 0x0000000007077211 */ /* 0x000fe200078f18ff */
[----:B------:R-:W-:Y:S01]  /*1a30*/  ULDC UR25, c[0x0][0x9dc] ;  /* 0x0002770000197ab9 */ /* 0x000fe20000000800 */
[----:B------:R-:W-:Y:S01]  /*1a40*/  LEA.HI R9, R6, R6, RZ, 0x1 ;  /* 0x0000000606097211 */ /* 0x000fe200078f08ff */
[----:B------:R-:W-:Y:S01]  /*1a50*/  ULOP3.LUT UR25, URZ, UR25, URZ, 0x33, !UPT ;  /* 0x000000193f197292 */ /* 0x000fe2000f8e333f */
[----:B------:R-:W-:Y:S01]  /*1a60*/  LEA R6, R3, UR40, 0x4 ;  /* 0x0000002803067c11 */ /* 0x000fe2000f8e20ff */
[----:B------:R-:W-:Y:S01]  /*1a70*/  @UP0 ULDC UR4, c[0x0][0x44c] ;  /* 0x0001130000040ab9 */ /* 0x000fe20000000800 */
[----:B------:R-:W-:Y:S01]  /*1a80*/  LOP3.LUT R7, R7, 0xfffffff8, RZ, 0xc0, !PT ;  /* 0xfffffff807077812 */ /* 0x000fe200078ec0ff */
[----:B------:R-:W-:Y:S01]  /*1a90*/  IMAD R9, R9, -0x3, R90 ;  /* 0xfffffffd09097824 */ /* 0x000fe200078e025a */
[----:B------:R-:W-:-:S02]  /*1aa0*/  LEA.HI R3, R89, R89, RZ, 0x1 ;  /* 0x0000005959037211 */ /* 0x000fc400078f08ff */
[----:B------:R-:W-:Y:S02]  /*1ab0*/  IADD3 R6, R6, R0, -R7 ;  /* 0x0000000006067210 */ /* 0x000fe40007ffe807 */
[----:B------:R-:W-:Y:S01]  /*1ac0*/  LOP3.LUT R0, R3, 0x1ffffffe, RZ, 0xc0, !PT ;  /* 0x1ffffffe03007812 */ /* 0x000fe200078ec0ff */
[----:B------:R-:W-:Y:S01]  /*1ad0*/  IMAD.U32 R3, RZ, RZ, UR38 ;  /* 0x00000026ff037e24 */ /* 0x000fe2000f8e00ff */
[----:B------:R-:W-:Y:S01]  /*1ae0*/  PLOP3.LUT P2, PT, PT, PT, UP0, 0x80, 0x0 ;  /* 0x000000000000781c */ /* 0x000fe20003f4f008 */
[----:B------:R-:W-:Y:S01]  /*1af0*/  IMAD R9, R9, 0x40, R6 ;  /* 0x0000004009097824 */ /* 0x000fe200078e0206 */
[----:B------:R-:W-:Y:S01]  /*1b00*/  PLOP3.LUT P3, PT, PT, PT, UP0, 0x80, 0x0 ;  /* 0x000000000000781c */ /* 0x000fe20003f6f008 */
[----:B------:R-:W-:Y:S01]  /*1b10*/  IMAD.IADD R0, R89, 0x1, -R0 ;  /* 0x0000000159007824 */ /* 0x000fe200078e0a00 */
[----:B------:R-:W-:Y:S01]  /*1b20*/  LEA R100, R22, 0xffffff80, 0x7 ;  /* 0xffffff8016647811 */ /* 0x000fe200078e38ff */
[----:B------:R-:W-:Y:S02]  /*1b30*/  @!P1 VIADD R3, R3, 0x16840 ;  /* 0x0001684003039836 */ /* 0x000fe40000000000 */
[----:B------:R-:W-:-:S02]  /*1b40*/  IMAD R0, R0, 0x8, R9 ;  /* 0x0000000800007824 */ /* 0x000fc400078e0209 */
[----:B------:R-:W-:Y:S02]  /*1b50*/  IMAD.MOV.U32 R9, RZ, RZ, -0x80 ;  /* 0xffffff80ff097424 */ /* 0x000fe400078e00ff */
[----:B------:R-:W-:Y:S02]  /*1b60*/  IMAD.MOV.U32 R7, RZ, RZ, R0 ;  /* 0x000000ffff077224 */ /* 0x000fe400078e0000 */
[----:B------:R-:W-:Y:S01]  /*1b70*/  @P2 IMAD.HI.U32 R6, R0, UR4, RZ ;  /* 0x0000000400062c27 */ /* 0x000fe2000f8e00ff */
[----:B------:R-:W-:-:S03]  /*1b80*/  @UP0 ULDC UR4, c[0x0][0x450] ;  /* 0x0001140000040ab9 */ /* 0x000fc60000000800 */
[----:B------:R-:W-:Y:S01]  /*1b90*/  IMAD R11, R22, R9, 0x80 ;  /* 0x00000080160b7424 */ /* 0x000fe200078e0209 */
[----:B------:R-:W-:Y:S01]  /*1ba0*/  @P3 SHF.R.U32.HI R7, RZ, UR4, R6 ;  /* 0x00000004ff073c19 */ /* 0x000fe20008011606 */
[----:B------:R-:W-:Y:S01]  /*1bb0*/  ULDC.64 UR4, c[0x0][0x9e0] ;  /* 0x0002780000047ab9 */ /* 0x000fe20000000a00 */
[----:B------:R-:W-:Y:S01]  /*1bc0*/  LOP3.LUT R6, R4, 0x7ffffffc, RZ, 0xc0, !PT ;  /* 0x7ffffffc04067812 */ /* 0x000fe200078ec0ff */
[----:B------:R-:W-:Y:S01]  /*1bd0*/  UISETP.GE.AND UP1, UPT, UR5, 0x1, UPT ;  /* 0x000000010500788c */ /* 0x000fe2000bf26270 */
[----:B------:R-:W-:Y:S01]  /*1be0*/  @!P1 PRMT R4, RZ, 0x654, R3 ;  /* 0x00000654ff049816 */ /* 0x000fe20000000003 */
[----:B------:R-:W0:Y:S02]  /*1bf0*/  SHFL.IDX PT, R9, R7, RZ, 0x1c1f ;  /* 0x001c1fff07097589 */ /* 0x000e2400000e0000 */
[----:B------:R-:W-:Y:S02]  /*1c00*/  IMAD.IADD R3, R5, 0x1, -R6 ;  /* 0x0000000105037824 */ /* 0x000fe400078e0a06 */
[----:B------:R-:W-:Y:S01]  /*1c10*/  VIADD R6, R11, 0x1 ;  /* 0x000000010b067836 */ /* 0x000fe20000000000 */
[----:B------:R-:W-:-:S03]  /*1c20*/  PLOP3.LUT P2, PT, PT, PT, UP1, 0x40, 0x0 ;  /* 0x000000000000781c */ /* 0x000fc60003f4e818 */
[----:B------:R-:W-:-:S04]  /*1c30*/  IMAD R5, R3, -0x2, R6 ;  /* 0xfffffffe03057824 */ /* 0x000fc800078e0206 */
[----:B------:R-:W-:-:S04]  /*1c40*/  IMAD R5, R16, UR27, R5 ;  /* 0x0000001b10057c24 */ /* 0x000fc8000f8e0205 */
[----:B------:R-:W-:-:S04]  /*1c50*/  IMAD.IADD R5, R5, 0x1, -R8 ;  /* 0x0000000105057824 */ /* 0x000fc800078e0a08 */
[C---:B------:R-:W-:Y:S02]  /*1c60*/  VIADD R102, R5.reuse, UR4 ;  /* 0x0000000405667c36 */ /* 0x040fe40008000000 */
[----:B------:R-:W-:-:S04]  /*1c70*/  VIADD R19, R5, UR25 ;  /* 0x0000001905137c36 */ /* 0x000fc80008000000 */
[----:B0-----:R-:W-:Y:S01]  /*1c80*/  IMAD.IADD R6, R19, 0x1, R9 ;  /* 0x0000000113067824 */ /* 0x001fe200078e0209 */
[----:B------:R-:W-:Y:S02]  /*1c90*/  WARPGROUP.DEPBAR.LE gsb0, 0x0 ;  /* 0x00008000000079c5 */ /* 0x000fe40000010000 */
[----:B------:R-:W-:-:S06]  /*1ca0*/  WARPGROUP.ARRIVE ;  /* 0x00000000000079c5 */ /* 0x000fcc0000000000 */
[----:B------:R-:W-:Y:S03]  /*1cb0*/  HGMMA.64x128x16.F32.BF16 R24, gdesc[UR8], R24, gsb0 ;  /* 0x01e00000081879f0 */ /* 0x000fe60008001818 */
[----:B------:R-:W-:Y:S02]  /*1cc0*/  WARPGROUP.DEPBAR.LE gsb0, 0x0 ;  /* 0x00008000000079c5 */ /* 0x000fe40000010000 */
[----:B------:R-:W-:-:S07]  /*1cd0*/  WARPGROUP.ARRIVE ;  /* 0x00000000000079c5 */ /* 0x000fce0000000000 */
[----:B------:R-:W-:Y:S03]  /*1ce0*/  HGMMA.64x128x16.F32.BF16 R24, gdesc[UR12], R24, gsb0 ;  /* 0x01e000000c1879f0 */ /* 0x000fe60008001818 */
[----:B------:R-:W-:Y:S02]  /*1cf0*/  WARPGROUP.DEPBAR.LE gsb0, 0x0 ;  /* 0x00008000000079c5 */ /* 0x000fe40000010000 */
[----:B------:R-:W-:-:S07]  /*1d00*/  WARPGROUP.ARRIVE ;  /* 0x00000000000079c5 */ /* 0x000fce0000000000 */
[----:B------:R-:W-:Y:S03]  /*1d10*/  HGMMA.64x128x16.F32.BF16 R24, gdesc[UR16], R24, gsb0 ;  /* 0x01e00000101879f0 */ /* 0x000fe60008001818 */
[----:B------:R-:W-:Y:S02]  /*1d20*/  WARPGROUP.DEPBAR.LE gsb0, 0x0 ;  /* 0x00008000000079c5 */ /* 0x000fe40000010000 */
[----:B------:R0:W-:Y:S02]  /*1d30*/  @!P1 SYNCS.ARRIVE.TRANS64.RED.A1T0 RZ, [R4+URZ], RZ ;  /* 0x000000ff04ff99a7 */ /* 0x0001e4000810043f */
[----:B0-----:R-:W-:-:S04]  /*1d40*/  IMAD R4, R16, UR27, R11 ;  /* 0x0000001b10047c24 */ /* 0x001fc8000f8e020b */
[----:B------:R-:W-:-:S05]  /*1d50*/  IMAD R15, R3, -0x2, R4 ;  /* 0xfffffffe030f7824 */ /* 0x000fca00078e0204 */
[----:B------:R-:W-:Y:S01]  /*1d60*/  VIADDMNMX R5, R9, R102, R15, PT ;  /* 0x0000006609057246 */ /* 0x000fe2000380010f */
[----:B------:R-:W-:Y:S06]  /*1d70*/  @P2 BRA `(.L_x_830) ;  /* 0x00000000005c2947 */ /* 0x000fec0003800000 */
[----:B------:R-:W-:Y:S01]  /*1d80*/  IMAD R9, R16, UR27, R9 ;  /* 0x0000001b10097c24 */ /* 0x000fe2000f8e0209 */
[----:B------:R-:W-:Y:S03]  /*1d90*/  BSSY B0, `(.L_x_831) ;  /* 0x0000011000007945 */ /* 0x000fe60003800000 */
[----:B------:R-:W-:-:S05]  /*1da0*/  IMAD.IADD R9, R9, 0x1, -R8 ;  /* 0x0000000109097824 */ /* 0x000fca00078e0a08 */
[----:B------:R-:W-:-:S13]  /*1db0*/  ISETP.GT.AND P2, PT, R9, -0x1, PT ;  /* 0xffffffff0900780c */ /* 0x000fda0003f44270 */
[----:B------:R-:W-:Y:S05]  /*1dc0*/  @P2 BRA `(.L_x_832) ;  /* 0x0000000000202947 */ /* 0x000fea0003800000 */
[----:B------:R-:W-:Y:S01]  /*1dd0*/  UISETP.NE.AND UP2, UPT, UR5, 0x1, UPT ;  /* 0x000000010500788c */ /* 0x000fe2000bf45270 */
[----:B------:R-:W-:-:S05]  /*1de0*/  LOP3.LUT R9, RZ, R9, RZ, 0x33, !PT ;  /* 0x00000009ff097212 */ /* 0x000fca00078e33ff */
[----:B------:R-:W-:-:S05]  /*1df0*/  PLOP3.LUT P2, PT, PT, PT, UP2, 0x80, 0x0 ;  /* 0x000000000000781c */ /* 0x000fca0003f4f028 */
[----:B------:R-:W-:-:S08]  /*1e00*/  @UP2 ULDC.64 UR6, c[0x0][0x9e8] ;  /* 0x00027a0000062ab9 */ /* 0x000fd00000000a00 */
[----:B------:R-:W-:-:S05]  /*1e10*/  @P2 IMAD.HI.U32 R4, R9, UR6, RZ ;  /* 0x0000000609042c27 */ /* 0x000fca000f8e00ff */
[----:B------:R-:W-:-:S04]  /*1e20*/  @P2 SHF.R.U32.HI R9, RZ, UR7, R4 ;  /* 0x00000007ff092c19 */ /* 0x000fc80008011604 */
[----:B------:R-:W-:Y:S01]  /*1e30*/  LOP3.LUT R9, RZ, R9, RZ, 0x33, !PT ;  /* 0x00000009ff097212 */ /* 0x000fe200078e33ff */
[----:B------:R-:W-:Y:S06]  /*1e40*/  BRA `(.L_x_833) ;  /* 0x0000000000147947 */ /* 0x000fec0003800000 */
.L_x_832:
[----:B------:R-:W-:-:S06]  /*1e50*/  UISETP.NE.AND UP2, UPT, UR5, 0x1, UPT ;  /* 0x000000010500788c */ /* 0x000fcc000bf45270 */
[----:B------:R-:W-:-:S05]  /*1e60*/  PLOP3.LUT P2, PT, PT, PT, UP2, 0x80, 0x0 ;  /* 0x000000000000781c */ /* 0x000fca0003f4f028 */
[----:B------:R-:W-:-:S08]  /*1e70*/  @UP2 ULDC.64 UR6, c[0x0][0x9e8] ;  /* 0x00027a0000062ab9 */ /* 0x000fd00000000a00 */
[----:B------:R-:W-:-:S05]  /*1e80*/  @P2 IMAD.HI.U32 R4, R9, UR6, RZ ;  /* 0x0000000609042c27 */ /* 0x000fca000f8e00ff */
[----:B------:R-:W-:-:S07]  /*1e90*/  @P2 SHF.R.U32.HI R9, RZ, UR7, R4 ;  /* 0x00000007ff092c19 */ /* 0x000fce0008011604 */
.L_x_833:
[----:B------:R-:W-:Y:S05]  /*1ea0*/  BSYNC B0 ;  /* 0x0000000000007941 */ /* 0x000fea0003800000 */
.L_x_831:
[----:B------:R-:W-:-:S04]  /*1eb0*/  IMAD R4, R9, UR5, -R100 ;  /* 0x0000000509047c24 */ /* 0x000fc8000f8e0a64 */
[----:B------:R-:W-:-:S05]  /*1ec0*/  IMAD R4, R3, -0x2, R4 ;  /* 0xfffffffe03047824 */ /* 0x000fca00078e0204 */
[----:B------:R-:W-:Y:S02]  /*1ed0*/  VIMNMX R6, R6, R4, !PT ;  /* 0x0000000406067248 */ /* 0x000fe40007fe0100 */
[----:B------:R-:W-:-:S07]  /*1ee0*/  VIADDMNMX R5, R4, UR5, R5, PT ;  /* 0x0000000504057c46 */ /* 0x000fce000b800105 */
.L_x_830:
[C---:B------:R-:W-:Y:S01]  /*1ef0*/  ISETP.GE.AND P4, PT, R11.reuse, 0x9, PT ;  /* 0x000000090b00780c */ /* 0x040fe20003f86270 */
[----:B------:R-:W0:Y:S01]  /*1f00*/  SHFL.IDX PT, R7, R7, 0x1, 0x1c1f ;  /* 0x003c1f0007077f89 */ /* 0x000e2200000e0000 */
[C---:B------:R-:W-:Y:S02]  /*1f10*/  ISETP.GE.AND P2, PT, R11.reuse, 0x2, PT ;  /* 0x000000020b00780c */ /* 0x040fe40003f46270 */
[----:B------:R-:W-:Y:S02]  /*1f20*/  ISETP.GE.AND P5, PT, R11, 0xa, PT ;  /* 0x0000000a0b00780c */ /* 0x000fe40003fa6270 */
[----:B------:R-:W-:Y:S02]  /*1f30*/  LOP3.LUT R18, R18, 0xfffffffd, RZ, 0xc0, !PT ;  /* 0xfffffffd12127812 */ /* 0x000fe400078ec0ff */
[----:B------:R-:W-:-:S04]  /*1f40*/  ISETP.GT.AND P3, PT, R6, 0x1, !P2 ;  /* 0x000000010600780c */ /* 0x000fc80005764270 */
[----:B------:R-:W-:Y:S02]  /*1f50*/  ISETP.LT.OR P3, PT, R5, 0x2, P3 ;  /* 0x000000020500780c */ /* 0x000fe40001f61670 */
[----:B------:R-:W-:Y:S02]  /*1f60*/  @P4 LOP3.LUT R18, R18, 0x2, RZ, 0xfc, !PT ;  /* 0x0000000212124812 */ /* 0x000fe400078efcff */
[----:B------:R-:W-:Y:S02]  /*1f70*/  FSEL R134, R25, -INF , !P3 ;  /* 0xff80000019867808 */ /* 0x000fe40005800000 */
[----:B------:R-:W-:Y:S02]  /*1f80*/  LOP3.LUT R18, R18, 0xfffffffb, RZ, 0xc0, !PT ;  /* 0xfffffffb12127812 */ /* 0x000fe400078ec0ff */
[----:B------:R-:W-:Y:S02]  /*1f90*/  ISETP.GT.AND P4, PT, R6, 0x8, !P4 ;  /* 0x000000080600780c */ /* 0x000fe40006784270 */
[----:B------:R-:W-:-:S02]  /*1fa0*/  @P5 LOP3.LUT R18, R18, 0x4, RZ, 0xfc, !PT ;  /* 0x0000000412125812 */ /* 0x000fc400078efcff */
[----:B------:R-:W-:Y:S01]  /*1fb0*/  ISETP.GT.AND P3, PT, R6, 0x9, !P5 ;  /* 0x000000090600780c */ /* 0x000fe20006f64270 */
[----:B0-----:R-:W-:Y:S01]  /*1fc0*/  IMAD.IADD R9, R19, 0x1, R7 ;  /* 0x0000000113097824 */ /* 0x001fe200078e0207 */
[----:B------:R-:W-:Y:S02]  /*1fd0*/  ISETP.GE.AND P5, PT, R11, 0x11, PT ;  /* 0x000000110b00780c */ /* 0x000fe40003fa6270 */
[C---:B------:R-:W-:Y:S02]  /*1fe0*/  ISETP.LT.OR P4, PT, R5.reuse, 0x9, P4 ;  /* 0x000000090500780c */ /* 0x040fe40002781670 */
[----:B------:R-:W-:Y:S02]  /*1ff0*/  ISETP.LT.OR P3, PT, R5, 0xa, P3 ;  /* 0x0000000a0500780c */ /* 0x000fe40001f61670 */
[----:B------:R-:W-:Y:S02]  /*2000*/  FSEL R130, R28, -INF , !P4 ;  /* 0xff8000001c827808 */ /* 0x000fe40006000000 */
[----:B------:R-:W-:-:S02]  /*2010*/  ISETP.GE.AND P4, PT, R11, 0x12, PT ;  /* 0x000000120b00780c */ /* 0x000fc40003f86270 */
[----:B------:R-:W-:Y:S02]  /*2020*/  LOP3.LUT R18, R18, 0xfffffff7, RZ, 0xc0, !PT ;  /* 0xfffffff712127812 */ /* 0x000fe400078ec0ff */
[----:B------:R-:W-:Y:S02]  /*2030*/  FSEL R132, R29, -INF , !P3 ;  /* 0xff8000001d847808 */ /* 0x000fe40005800000 */
[----:B------:R-:W-:Y:S02]  /*2040*/  ISETP.GT.AND P3, PT, R6, 0x10, !P5 ;  /* 0x000000100600780c */ /* 0x000fe40006f64270 */
[----:B------:R-:W-:Y:S02]  /*2050*/  @P5 LOP3.LUT R18, R18, 0x8, RZ, 0xfc, !PT ;  /* 0x0000000812125812 */ /* 0x000fe400078efcff */
[----:B------:R-:W-:Y:S02]  /*2060*/  ISETP.LT.OR P3, PT, R5, 0x11, P3 ;  /* 0x000000110500780c */ /* 0x000fe40001f61670 */
[----:B------:R-:W-:-:S02]  /*2070*/  LOP3.LUT R18, R18, 0xfdffffff, RZ, 0xc0, !PT ;  /* 0xfdffffff12127812 */ /* 0x000fc400078ec0ff */
[----:B------:R-:W-:Y:S02]  /*2080*/  FSEL R128, R32, -INF , !P3 ;  /* 0xff80000020807808 */ /* 0x000fe40005800000 */
[----:B------:R-:W-:Y:S02]  /*2090*/  @P4 LOP3.LUT R18, R18, 0x2000000, RZ, 0xfc, !PT ;  /* 0x0200000012124812 */ /* 0x000fe400078efcff */
[----:B------:R-:W-:Y:S02]  /*20a0*/  ISETP.GT.AND P3, PT, R6, 0x11, !P4 ;  /* 0x000000110600780c */ /* 0x000fe40006764270 */
[----:B------:R-:W-:Y:S02]  /*20b0*/  ISETP.GE.AND P4, PT, R11, 0x19, PT ;  /* 0x000000190b00780c */ /* 0x000fe40003f86270 */
[----:B------:R-:W-:Y:S02]  /*20c0*/  ISETP.LT.OR P3, PT, R5, 0x12, P3 ;  /* 0x000000120500780c */ /* 0x000fe40001f61670 */
[----:B------:R-:W-:-:S02]  /*20d0*/  LOP3.LUT R18, R18, 0xfeffffff, RZ, 0xc0, !PT ;  /* 0xfeffffff12127812 */ /* 0x000fc400078ec0ff */
[----:B------:R-:W-:Y:S02]  /*20e0*/  FSEL R126, R33, -INF , !P3 ;  /* 0xff800000217e7808 */ /* 0x000fe40005800000 */
[----:B------:R-:W-:-:S04]  /*20f0*/  ISETP.GT.AND P3, PT, R6, 0x18, !P4 ;  /* 0x000000180600780c */ /* 0x000fc80006764270 */
[----:B------:R-:W-:Y:S02]  /*2100*/  ISETP.LT.OR P3, PT, R5, 0x19, P3 ;  /* 0x000000190500780c */ /* 0x000fe40001f61670 */
[----:B------:R-:W-:Y:S02]  /*2110*/  @P4 LOP3.LUT R18, R18, 0x1000000, RZ, 0xfc, !PT ;  /* 0x0100000012124812 */ /* 0x000fe400078efcff */
[----:B------:R-:W-:Y:S02]  /*2120*/  ISETP.GE.AND P4, PT, R11, 0x1a, PT ;  /* 0x0000001a0b00780c */ /* 0x000fe40003f86270 */
[----:B------:R-:W-:Y:S02]  /*2130*/  LOP3.LUT R18, R18, 0xff7fffff, RZ, 0xc0, !PT ;  /* 0xff7fffff12127812 */ /* 0x000fe400078ec0ff */
[----:B------:R-:W-:Y:S02]  /*2140*/  FSEL R98, R36, -INF , !P3 ;  /* 0xff80000024627808 */ /* 0x000fe40005800000 */
[----:B------:R-:W-:-:S04]  /*2150*/  ISETP.GT.AND P3, PT, R6, 0x19, !P4 ;  /* 0x000000190600780c */ /* 0x000fc80006764270 */
[----:B------:R-:W-:-:S03]  /*2160*/  ISETP.LT.OR P3, PT, R5, 0x1a, P3 ;  /* 0x0000001a0500780c */ /* 0x000fc60001f61670 */
        /* <DEDUP_REMOVED lines=110> */
[----:B------:R-:W-:Y:S02]  /*2850*/  FSEL R20, R73, -INF , !P3 ;  /* 0xff80000049147808 */ /* 0x000fe40005800000 */
[----:B------:R-:W-:Y:S02]  /*2860*/  LOP3.LUT R18, R18, 0xffffffef, RZ, 0xc0, !PT ;  /* 0xffffffef12127812 */ /* 0x000fe400078ec0ff */
[----:B------:R-:W-:-:S04]  /*2870*/  ISETP.GT.AND P3, PT, R6, 0x68, !P4 ;  /* 0x000000680600780c */ /* 0x000fc80006764270 */
[----:B------:R-:W-:-:S03]  /*2880*/  ISETP.LT.OR P3, PT, R5, 0x69, P3 ;  /* 0x000000690500780c */ /* 0x000fc60001f61670 */
[----:B------:R-:W-:Y:S02]  /*2890*/  @P4 LOP3.LUT R18, R18, 0x10, RZ, 0xfc, !PT ;  /* 0x0000001012124812 */ /* 0x000fe400078efcff */
[----:B------:R-:W-:Y:S02]  /*28a0*/  ISETP.GE.AND P4, PT, R11, 0x6a, PT ;  /* 0x0000006a0b00780c */ /* 0x000fe40003f86270 */
[----:B------:R-:W-:Y:S02]  /*28b0*/  FSEL R76, R76, -INF , !P3 ;  /* 0xff8000004c4c7808 */ /* 0x000fe40005800000 */
[----:B------:R-:W-:Y:S02]  /*28c0*/  ISETP.GT.AND P3, PT, R6, 0x69, !P4 ;  /* 0x000000690600780c */ /* 0x000fe40006764270 */
[----:B------:R-:W-:Y:S02]  /*28d0*/  LOP3.LUT R18, R18, 0xfbffffff, RZ, 0xc0, !PT ;  /* 0xfbffffff12127812 */ /* 0x000fe400078ec0ff */
[----:B------:R-:W-:-:S04]  /*28e0*/  ISETP.LT.OR P3, PT, R5, 0x6a, P3 ;  /* 0x0000006a0500780c */ /* 0x000fc80001f61670 */
[----:B------:R-:W-:Y:S02]  /*28f0*/  FSEL R14, R77, -INF , !P3 ;  /* 0xff8000004d0e7808 */ /* 0x000fe40005800000 */
[----:B------:R-:W-:Y:S02]  /*2900*/  ISETP.GE.AND P3, PT, R11, 0x71, PT ;  /* 0x000000710b00780c */ /* 0x000fe40003f66270 */
[----:B------:R-:W-:Y:S02]  /*2910*/  @P4 LOP3.LUT R18, R18, 0x4000000, RZ, 0xfc, !PT ;  /* 0x0400000012124812 */ /* 0x000fe400078efcff */
[----:B------:R-:W-:Y:S02]  /*2920*/  ISETP.GT.AND P4, PT, R6, 0x70, !P3 ;  /* 0x000000700600780c */ /* 0x000fe40005f84270 */
[----:B------:R-:W-:Y:S02]  /*2930*/  LOP3.LUT R18, R18, 0xfffffffe, RZ, 0xc0, !PT ;  /* 0xfffffffe12127812 */ /* 0x000fe400078ec0ff */
[----:B------:R-:W-:-:S04]  /*2940*/  ISETP.LT.OR P4, PT, R5, 0x71, P4 ;  /* 0x000000710500780c */ /* 0x000fc80002781670 */
[----:B------:R-:W-:Y:S02]  /*2950*/  FSEL R80, R80, -INF , !P4 ;  /* 0xff80000050507808 */ /* 0x000fe40006000000 */
[----:B------:R-:W-:-:S04]  /*2960*/  ISETP.GE.AND P4, PT, R11, 0x72, PT ;  /* 0x000000720b00780c */ /* 0x000fc80003f86270 */
[----:B------:R-:W-:-:S04]  /*2970*/  ISETP.GT.AND P5, PT, R6, 0x71, !P4 ;  /* 0x000000710600780c */ /* 0x000fc800067a4270 */
[----:B------:R-:W-:-:S04]  /*2980*/  ISETP.LT.OR P5, PT, R5, 0x72, P5 ;  /* 0x000000720500780c */ /* 0x000fc80002fa1670 */
[----:B------:R-:W-:Y:S02]  /*2990*/  FSEL R10, R81, -INF , !P5 ;  /* 0xff800000510a7808 */ /* 0x000fe40006800000 */
[----:B------:R-:W-:-:S04]  /*29a0*/  ISETP.GE.AND P5, PT, R11, 0x79, PT ;  /* 0x000000790b00780c */ /* 0x000fc80003fa6270 */
[----:B------:R-:W-:-:S04]  /*29b0*/  ISETP.GT.AND P6, PT, R6, 0x78, !P5 ;  /* 0x000000780600780c */ /* 0x000fc80006fc4270 */
[----:B------:R-:W-:-:S04]  /*29c0*/  ISETP.LT.OR P6, PT, R5, 0x79, P6 ;  /* 0x000000790500780c */ /* 0x000fc800037c1670 */
[----:B------:R-:W-:Y:S02]  /*29d0*/  FSEL R84, R84, -INF , !P6 ;  /* 0xff80000054547808 */ /* 0x000fe40007000000 */
[----:B------:R-:W-:-:S13]  /*29e0*/  ISETP.GE.AND P6, PT, R11, 0x1, PT ;  /* 0x000000010b00780c */ /* 0x000fda0003fc6270 */
[----:B------:R-:W-:Y:S02]  /*29f0*/  @P6 LOP3.LUT R18, R18, 0x1, RZ, 0xfc, !PT ;  /* 0x0000000112126812 */ /* 0x000fe400078efcff */
[----:B------:R-:W-:Y:S02]  /*2a00*/  ISETP.GT.AND P6, PT, R6, RZ, !P6 ;  /* 0x000000ff0600720c */ /* 0x000fe400077c4270 */
[----:B------:R-:W-:Y:S02]  /*2a10*/  LOP3.LUT R18, R18, 0xf7ffffff, RZ, 0xc0, !PT ;  /* 0xf7ffffff12127812 */ /* 0x000fe400078ec0ff */
[----:B------:R-:W-:-:S04]  /*2a20*/  ISETP.LT.OR P6, PT, R5, 0x1, P6 ;  /* 0x000000010500780c */ /* 0x000fc800037c1670 */
[----:B------:R-:W-:Y:S02]  /*2a30*/  FSEL R136, R24, -INF , !P6 ;  /* 0xff80000018887808 */ /* 0x000fe40007000000 */
[----:B------:R-:W-:-:S13]  /*2a40*/  ISETP.GE.AND P6, PT, R11, 0x7a, PT ;  /* 0x0000007a0b00780c */ /* 0x000fda0003fc6270 */
[----:B------:R-:W-:Y:S02]  /*2a50*/  @P6 LOP3.LUT R18, R18, 0x8000000, RZ, 0xfc, !PT ;  /* 0x0800000012126812 */ /* 0x000fe400078efcff */
[----:B------:R-:W-:-:S04]  /*2a60*/  ISETP.GT.AND P6, PT, R6, 0x79, !P6 ;  /* 0x000000790600780c */ /* 0x000fc800077c4270 */
[----:B------:R-:W-:Y:S02]  /*2a70*/  ISETP.LT.OR P6, PT, R5, 0x7a, P6 ;  /* 0x0000007a0500780c */ /* 0x000fe400037c1670 */
[----:B------:R-:W-:Y:S02]  /*2a80*/  VIADDMNMX R5, R7, R102, R15, PT ;  /* 0x0000006607057246 */ /* 0x000fe4000380010f */
[----:B------:R-:W-:Y:S02]  /*2a90*/  FSEL R24, R85, -INF , !P6 ;  /* 0xff80000055187808 */ /* 0x000fe40007000000 */
[----:B------:R-:W-:-:S13]  /*2aa0*/  PLOP3.LUT P6, PT, PT, PT, UP1, 0x40, 0x0 ;  /* 0x000000000000781c */ /* 0x000fda0003fce818 */
[----:B------:R-:W-:Y:S05]  /*2ab0*/  @P6 BRA `(.L_x_834) ;  /* 0x0000000000646947 */ /* 0x000fea0003800000 */
        /* <DEDUP_REMOVED lines=9> */
[----:B------:R-:W-:Y:S01]  /*2b50*/  @P6 IMAD.HI.U32 R6, R7, UR6, RZ ;  /* 0x0000000607066c27 */ /* 0x000fe2000f8e00ff */
[----:B------:R-:W-:-:S13]  /*2b60*/  PLOP3.LUT P6, PT, PT, PT, UP2, 0x80, 0x0 ;  /* 0x000000000000781c */ /* 0x000fda0003fcf028 */
[----:B------:R-:W-:-:S04]  /*2b70*/  @P6 SHF.R.U32.HI R7, RZ, UR7, R6 ;  /* 0x00000007ff076c19 */ /* 0x000fc80008011606 */
[----:B------:R-:W-:Y:S01]  /*2b80*/  LOP3.LUT R7, RZ, R7, RZ, 0x33, !PT ;  /* 0x00000007ff077212 */ /* 0x000fe200078e33ff */
[----:B------:R-:W-:Y:S06]  /*2b90*/  BRA `(.L_x_837) ;  /* 0x0000000000187947 */ /* 0x000fec0003800000 */
.L_x_836:
[----:B------:R-:W-:-:S06]  /*2ba0*/  UISETP.NE.AND UP2, UPT, UR5, 0x1, UPT ;  /* 0x000000010500788c */ /* 0x000fcc000bf45270 */
[----:B------:R-:W-:-:S05]  /*2bb0*/  PLOP3.LUT P6, PT, PT, PT, UP2, 0x80, 0x0 ;  /* 0x000000000000781c */ /* 0x000fca0003fcf028 */
[----:B------:R-:W-:-:S08]  /*2bc0*/  @UP2 ULDC.64 UR6, c[0x0][0x9e8] ;  /* 0x00027a0000062ab9 */ /* 0x000fd00000000a00 */
[----:B------:R-:W-:Y:S01]  /*2bd0*/  @P6 IMAD.HI.U32 R6, R7, UR6, RZ ;  /* 0x0000000607066c27 */ /* 0x000fe2000f8e00ff */
[----:B------:R-:W-:-:S13]  /*2be0*/  PLOP3.LUT P6, PT, PT, PT, UP2, 0x80, 0x0 ;  /* 0x000000000000781c */ /* 0x000fda0003fcf028 */
[----:B------:R-:W-:-:S07]  /*2bf0*/  @P6 SHF.R.U32.HI R7, RZ, UR7, R6 ;  /* 0x00000007ff076c19 */ /* 0x000fce0008011606 */
.L_x_837:
[----:B------:R-:W-:Y:S05]  /*2c00*/  BSYNC B0 ;  /* 0x0000000000007941 */ /* 0x000fea0003800000 */
.L_x_835:
[----:B------:R-:W-:-:S04]  /*2c10*/  IMAD R6, R7, UR5, -R100 ;  /* 0x0000000507067c24 */ /* 0x000fc8000f8e0a64 */
[----:B------:R-:W-:-:S05]  /*2c20*/  IMAD R6, R3, -0x2, R6 ;  /* 0xfffffffe03067824 */ /* 0x000fca00078e0206 */
[----:B------:R-:W-:Y:S02]  /*2c30*/  VIMNMX R9, R9, R6, !PT ;  /* 0x0000000609097248 */ /* 0x000fe40007fe0100 */
[----:B------:R-:W-:-:S07]  /*2c40*/  VIADDMNMX R5, R6, UR5, R5, PT ;  /* 0x0000000506057c46 */ /* 0x000fce000b800105 */
.L_x_834:
[----:B------:R-:W-:Y:S01]  /*2c50*/  ISETP.GT.AND P2, PT, R9, 0x1, !P2 ;  /* 0x000000010900780c */ /* 0x000fe20005744270 */
[----:B------:R-:W-:Y:S01]  /*2c60*/  ULDC UR6, c[0x0][0x988] ;  /* 0x0002620000067ab9 */ /* 0x000fe20000000800 */
[----:B------:R-:W-:Y:S01]  /*2c70*/  LOP3.LUT P6, RZ, R18, 0x8, RZ, 0xc0, !PT ;  /* 0x0000000812ff7812 */ /* 0x000fe200078cc0ff */
[----:B------:R-:W-:Y:S01]  /*2c80*/  @UP0 ULDC UR11, c[0x0][0x450] ;  /* 0x00011400000b0ab9 */ /* 0x000fe20000000800 */
[----:B------:R-:W-:Y:S02]  /*2c90*/  ISETP.LT.OR P2, PT, R5, 0x2, P2 ;  /* 0x000000020500780c */ /* 0x000fe40001741670 */
[----:B------:R-:W-:Y:S02]  /*2ca0*/  FMNMX.FTZ R7, R136, R134, !PT ;  /* 0x0000008688077209 */ /* 0x000fe40007810000 */
[----:B------:R-:W-:Y:S02]  /*2cb0*/  FSEL R120, R27, -INF , !P2 ;  /* 0xff8000001b787808 */ /* 0x000fe40005000000 */
[----:B------:R-:W-:-:S02]  /*2cc0*/  LOP3.LUT P2, RZ, R18, 0x2, RZ, 0xc0, !PT ;  /* 0x0000000212ff7812 */ /* 0x000fc4000784c0ff */
[----:B------:R-:W-:Y:S02]  /*2cd0*/  FMNMX.FTZ R7, R130, R7, !PT ;  /* 0x0000000782077209 */ /* 0x000fe40007810000 */
[----:B------:R-:W-:Y:S02]  /*2ce0*/  ISETP.GT.AND P2, PT, R9, 0x8, !P2 ;  /* 0x000000080900780c */ /* 0x000fe40005744270 */
[----:B------:R-:W-:Y:S02]  /*2cf0*/  FMNMX.FTZ R7, R132, R7, !PT ;  /* 0x0000000784077209 */ /* 0x000fe40007810000 */
[----:B------:R-:W-:Y:S02]  /*2d00*/  ISETP.LT.OR P2, PT, R5, 0x9, P2 ;  /* 0x000000090500780c */ /* 0x000fe40001741670 */
[----:B------:R-:W-:Y:S02]  /*2d10*/  FMNMX.FTZ R7, R128, R7, !PT ;  /* 0x0000000780077209 */ /* 0x000fe40007810000 */
[----:B------:R-:W-:-:S02]  /*2d20*/  FSEL R30, R30, -INF , !P2 ;  /* 0xff8000001e1e7808 */ /* 0x000fc40005000000 */
[----:B------:R-:W-:Y:S02]  /*2d30*/  LOP3.LUT P2, RZ, R18, 0x4, RZ, 0xc0, !PT ;  /* 0x0000000412ff7812 */ /* 0x000fe4000784c0ff */
[----:B------:R-:W-:Y:S02]  /*2d40*/  FMNMX.FTZ R7, R126, R7, !PT ;  /* 0x000000077e077209 */ /* 0x000fe40007810000 */
[----:B------:R-:W-:Y:S02]  /*2d50*/  ISETP.GT.AND P2, PT, R9, 0x9, !P2 ;  /* 0x000000090900780c */ /* 0x000fe40005744270 */
[----:B------:R-:W-:Y:S02]  /*2d60*/  FMNMX.FTZ R7, R98, R7, !PT ;  /* 0x0000000762077209 */ /* 0x000fe40007810000 */
[----:B------:R-:W-:Y:S02]  /*2d70*/  ISETP.LT.OR P2, PT, R5, 0xa, P2 ;  /* 0x0000000a0500780c */ /* 0x000fe40001741670 */
[----:B------:R-:W-:-:S02]  /*2d80*/  FMNMX.FTZ R7, R88, R7, !PT ;  /* 0x0000000758077209 */ /* 0x000fc40007810000 */
[----:B------:R-:W-:Y:S02]  /*2d90*/  FSEL R118, R31, -INF , !P2 ;  /* 0xff8000001f767808 */ /* 0x000fe40005000000 */
[----:B------:R-:W-:Y:S02]  /*2da0*/  ISETP.GT.AND P2, PT, R9, 0x10, !P6 ;  /* 0x000000100900780c */ /* 0x000fe40007744270 */
[----:B------:R-:W-:Y:S02]  /*2db0*/  FMNMX.FTZ R7, R96, R7, !PT ;  /* 0x0000000760077209 */ /* 0x000fe40007810000 */
[----:B------:R-:W-:Y:S02]  /*2dc0*/  ISETP.LT.OR P2, PT, R5, 0x11, P2 ;  /* 0x000000110500780c */ /* 0x000fe40001741670 */
[----:B------:R-:W-:Y:S02]  /*2dd0*/  LOP3.LUT P6, RZ, R18, 0x8000, RZ, 0xc0, !PT ;  /* 0x0000800012ff7812 */ /* 0x000fe400078cc0ff */
        /* <DEDUP_REMOVED lines=8> */
[----:B------:R-:W-:Y:S02]  /*2e60*/  LOP3.LUT P2, RZ, R18, 0x1000000, RZ, 0xc0, !PT ;  /* 0x0100000012ff7812 */ /* 0x000fe4000784c0ff */
[----:B------:R-:W-:Y:S02]  /*2e70*/  FMNMX.FTZ R7, R92, R7, !PT ;  /* 0x000000075c077209 */ /* 0x000fe40007810000 */
[----:B------:R-:W-:Y:S02]  /*2e80*/  ISETP.GT.AND P2, PT, R9, 0x18, !P2 ;  /* 0x000000180900780c */ /* 0x000fe40005744270 */
[----:B------:R-:W-:Y:S02]  /*2e90*/  FMNMX.FTZ R7, R44, R7, !PT ;  /* 0x000000072c077209 */ /* 0x000fe40007810000 */
[----:B------:R-:W-:-:S02]  /*2ea0*/  ISETP.LT.OR P2, PT, R5, 0x19, P2 ;  /* 0x000000190500780c */ /* 0x000fc40001741670 */
[----:B------:R-:W-:Y:S02]  /*2eb0*/  FMNMX.FTZ R7, R52, R7, !PT ;  /* 0x0000000734077209 */ /* 0x000fe40007810000 */
[----:B------:R-:W-:Y:S02]  /*2ec0*/  FSEL R38, R38, -INF , !P2 ;  /* 0xff80000026267808 */ /* 0x000fe40005000000 */
[----:B------:R-:W-:Y:S02]  /*2ed0*/  LOP3.LUT P2, RZ, R18, 0x800000, RZ, 0xc0, !PT ;  /* 0x0080000012ff7812 */ /* 0x000fe4000784c0ff */
[----:B------:R-:W-:Y:S02]  /*2ee0*/  FMNMX.FTZ R7, R48, R7, !PT ;  /* 0x0000000730077209 */ /* 0x000fe40007810000 */
[----:B------:R-:W-:Y:S02]  /*2ef0*/  ISETP.GT.AND P2, PT, R9, 0x19, !P2 ;  /* 0x000000190900780c */ /* 0x000fe40005744270 */
[----:B------:R-:W-:-:S02]  /*2f00*/  FMNMX.FTZ R7, R56, R7, !PT ;  /* 0x0000000738077209 */ /* 0x000fc40007810000 */
[----:B------:R-:W-:Y:S02]  /*2f10*/  ISETP.LT.OR P2, PT, R5, 0x1a, P2 ;  /* 0x0000001a0500780c */ /* 0x000fe40001741670 */
[----:B------:R-:W-:Y:S02]  /*2f20*/  FMNMX.FTZ R7, R36, R7, !PT ;  /* 0x0000000724077209 */ /* 0x000fe40007810000 */
[----:B------:R-:W-:Y:S02]  /*2f30*/  FSEL R114, R39, -INF , !P2 ;  /* 0xff80000027727808 */ /* 0x000fe40005000000 */
[----:B------:R-:W-:Y:S02]  /*2f40*/  LOP3.LUT P2, RZ, R18, 0x400000, RZ, 0xc0, !PT ;  /* 0x0040000012ff7812 */ /* 0x000fe4000784c0ff */
[----:B------:R-:W-:Y:S02]  /*2f50*/  FMNMX.FTZ R7, R60, R7, !PT ;  /* 0x000000073c077209 */ /* 0x000fe40007810000 */
[----:B------:R-:W-:-:S02]  /*2f60*/  ISETP.GT.AND P2, PT, R9, 0x20, !P2 ;  /* 0x000000200900780c */ /* 0x000fc40005744270 */
[----:B------:R-:W-:Y:S02]  /*2f70*/  FMNMX.FTZ R7, R4, R7, !PT ;  /* 0x0000000704077209 */ /* 0x000fe40007810000 */
[----:B------:R-:W-:Y:S02]  /*2f80*/  ISETP.LT.OR P2, PT, R5, 0x21, P2 ;  /* 0x000000210500780c */ /* 0x000fe40001741670 */
[----:B------:R-:W-:Y:S02]  /*2f90*/  FMNMX.FTZ R7, R64, R7, !PT ;  /* 0x0000000740077209 */ /* 0x000fe40007810000 */
[----:B------:R-:W-:Y:S02]  /*2fa0*/  FSEL R42, R42, -INF , !P2 ;  /* 0xff8000002a2a7808 */ /* 0x000fe40005000000 */
[----:B------:R-:W-:Y:S02]  /*2fb0*/  LOP3.LUT P2, RZ, R18, 0x200000, RZ, 0xc0, !PT ;  /* 0x0020000012ff7812 */ /* 0x000fe4000784c0ff */
[----:B------:R-:W-:-:S02]  /*2fc0*/  FMNMX.FTZ R7, R32, R7, !PT ;  /* 0x0000000720077209 */ /* 0x000fc40007810000 */
[----:B------:R-:W-:Y:S02]  /*2fd0*/  ISETP.GT.AND P2, PT, R9, 0x21, !P2 ;  /* 0x000000210900780c */ /* 0x000fe40005744270 */
[----:B------:R-:W-:Y:S02]  /*2fe0*/  FMNMX.FTZ R7, R68, R7, !PT ;  /* 0x0000000744077209 */ /* 0x000fe40007810000 */
        /* <DEDUP_REMOVED lines=20> */
[----:B------:R-:W-:Y:S01]  /*3130*/  FMNMX.FTZ R11, R24, R7, !PT ;  /* 0x00000007180b7209 */ /* 0x000fe20007810000 */
[----:B------:R-:W-:Y:S01]  /*3140*/  IMAD.U32 R7, RZ, RZ, UR6 ;  /* 0x00000006ff077e24 */ /* 0x000fe2000f8e00ff */
[----:B------:R-:W-:Y:S01]  /*3150*/  ISETP.LT.OR P2, PT, R5, 0x31, P2 ;  /* 0x000000310500780c */ /* 0x000fe20001741670 */
[----:B------:R-:W-:Y:S01]  /*3160*/  @UP0 ULDC UR6, c[0x0][0x44c] ;  /* 0x0001130000060ab9 */ /* 0x000fe20000000800 */
[----:B------:R-:W-:Y:S01]  /*3170*/  ISETP.GT.AND P3, PT, R9, 0x70, !P3 ;  /* 0x000000700900780c */ /* 0x000fe20005f64270 */
[----:B------:R-:W0:Y:S01]  /*3180*/  SHFL.BFLY PT, R6, R11, 0x2, 0x1f ;  /* 0x0c401f000b067f89 */ /* 0x000e2200000e0000 */
[----:B------:R-:W-:Y:S01]  /*3190*/  FSEL R50, R50, -INF , !P2 ;  /* 0xff80000032327808 */ /* 0x000fe20005000000 */
[----:B------:R-:W-:Y:S01]  /*31a0*/  UIMAD.WIDE.U32 UR6, UR40, UR6, URZ ;  /* 0x00000006280672a5 */ /* 0x000fe2000f8e003f */
[----:B------:R-:W-:-:S02]  /*31b0*/  LOP3.LUT P2, RZ, R18, 0x20000, RZ, 0xc0, !PT ;  /* 0x0002000012ff7812 */ /* 0x000fc4000784c0ff */
[C---:B------:R-:W-:Y:S01]  /*31c0*/  ISETP.GT.AND P4, PT, R9.reuse, 0x71, !P4 ;  /* 0x000000710900780c */ /* 0x040fe20006784270 */
[----:B------:R-:W-:Y:S01]  /*31d0*/  @UP0 USHF.R.U32.HI UR40, URZ, UR11, UR7 ;  /* 0x0000000b3f280299 */ /* 0x000fe20008011607 */
[----:B------:R-:W-:Y:S02]  /*31e0*/  ISETP.GT.AND P2, PT, R9, 0x31, !P2 ;  /* 0x000000310900780c */ /* 0x000fe40005744270 */
[C---:B------:R-:W-:Y:S02]  /*31f0*/  ISETP.LT.OR P3, PT, R5.reuse, 0x71, P3 ;  /* 0x000000710500780c */ /* 0x040fe40001f61670 */
[----:B------:R-:W-:Y:S02]  /*3200*/  ISETP.LT.OR P2, PT, R5, 0x32, P2 ;  /* 0x000000320500780c */ /* 0x000fe40001741670 */
[----:B------:R-:W-:Y:S02]  /*3210*/  ISETP.GT.AND P5, PT, R9, 0x78, !P5 ;  /* 0x000000780900780c */ /* 0x000fe40006fa4270 */
[----:B------:R-:W-:-:S02]  /*3220*/  FSEL R108, R51, -INF , !P2 ;  /* 0xff800000336c7808 */ /* 0x000fc40005000000 */
[----:B------:R-:W-:Y:S02]  /*3230*/  LOP3.LUT P2, RZ, R18, 0x10000, RZ, 0xc0, !PT ;  /* 0x0001000012ff7812 */ /* 0x000fe4000784c0ff */
[----:B------:R-:W-:Y:S02]  /*3240*/  ISETP.LT.OR P4, PT, R5, 0x72, P4 ;  /* 0x000000720500780c */ /* 0x000fe40002781670 */
[----:B------:R-:W-:Y:S02]  /*3250*/  ISETP.GT.AND P2, PT, R9, 0x38, !P2 ;  /* 0x000000380900780c */ /* 0x000fe40005744270 */
[----:B------:R-:W-:Y:S02]  /*3260*/  FSEL R82, R82, -INF , !P3 ;  /* 0xff80000052527808 */ /* 0x000fe40005800000 */
[----:B------:R-:W-:Y:S02]  /*3270*/  ISETP.LT.OR P2, PT, R5, 0x39, P2 ;  /* 0x000000390500780c */ /* 0x000fe40001741670 */
[----:B0-----:R-:W-:-:S02]  /*3280*/  FMNMX.FTZ R15, R11, R6, !PT ;  /* 0x000000060b0f7209 */ /* 0x001fc40007810000 */
[----:B------:R-:W-:Y:S02]  /*3290*/  FSEL R54, R54, -INF , !P2 ;  /* 0xff80000036367808 */ /* 0x000fe40005000000 */
[----:B------:R-:W-:Y:S01]  /*32a0*/  ISETP.GT.AND P2, PT, R9, 0x39, !P6 ;  /* 0x000000390900780c */ /* 0x000fe20007744270 */
[----:B------:R-:W0:Y:S01]  /*32b0*/  SHFL.BFLY PT, R6, R15, 0x1, 0x1f ;  /* 0x0c201f000f067f89 */ /* 0x000e2200000e0000 */
[----:B------:R-:W-:Y:S02]  /*32c0*/  LOP3.LUT P6, RZ, R18, 0x10, RZ, 0xc0, !PT ;  /* 0x0000001012ff7812 */ /* 0x000fe400078cc0ff */
[C---:B------:R-:W-:Y:S02]  /*32d0*/  ISETP.LT.OR P2, PT, R5.reuse, 0x3a, P2 ;  /* 0x0000003a0500780c */ /* 0x040fe40001741670 */
[----:B------:R-:W-:Y:S02]  /*32e0*/  ISETP.LT.OR P5, PT, R5, 0x79, P5 ;  /* 0x000000790500780c */ /* 0x000fe40002fa1670 */
[----:B------:R-:W-:-:S02]  /*32f0*/  FSEL R46, R55, -INF , !P2 ;  /* 0xff800000372e7808 */ /* 0x000fc40005000000 */
[----:B------:R-:W-:Y:S02]  /*3300*/  LOP3.LUT P2, RZ, R18, 0x4000, RZ, 0xc0, !PT ;  /* 0x0000400012ff7812 */ /* 0x000fe4000784c0ff */
[----:B------:R-:W-:Y:S02]  /*3310*/  FSEL R86, R86, -INF , !P5 ;  /* 0xff80000056567808 */ /* 0x000fe40006800000 */
[----:B------:R-:W-:Y:S02]  /*3320*/  ISETP.GT.AND P2, PT, R9, 0x40, !P2 ;  /* 0x000000400900780c */ /* 0x000fe40005744270 */
[----:B------:R-:W-:Y:S02]  /*3330*/  R2UR UR10, R23 ;  /* 0x00000000170a72ca */ /* 0x000fe400000e0000 */
[----:B------:R-:W-:-:S04]  /*3340*/  ISETP.LT.OR P2, PT, R5, 0x41, P2 ;  /* 0x000000410500780c */ /* 0x000fc80001741670 */
[----:B------:R-:W-:Y:S02]  /*3350*/  FSEL R106, R58, -INF , !P2 ;  /* 0xff8000003a6a7808 */ /* 0x000fe40005000000 */
[----:B------:R-:W-:Y:S02]  /*3360*/  LOP3.LUT P2, RZ, R18, 0x2000, RZ, 0xc0, !PT ;  /* 0x0000200012ff7812 */ /* 0x000fe4000784c0ff */
[----:B0-----:R-:W-:Y:S02]  /*3370*/  FMNMX.FTZ R6, R15, R6, !PT ;  /* 0x000000060f067209 */ /* 0x001fe40007810000 */
[----:B------:R-:W-:Y:S01]  /*3380*/  ISETP.GT.AND P2, PT, R9, 0x41, !P2 ;  /* 0x000000410900780c */ /* 0x000fe20005744270 */
[----:B------:R-:W-:Y:S02]  /*3390*/  UIADD3 UR40, UR10, UR40, URZ ;  /* 0x000000280a287290 */ /* 0x000fe4000fffe03f */
[----:B------:R-:W-:Y:S01]  /*33a0*/  FMUL.FTZ R25, R6, R7 ;  /* 0x0000000706197220 */ /* 0x000fe20000410000 */
[----:B------:R-:W-:Y:S01]  /*33b0*/  ISETP.LT.OR P2, PT, R5, 0x42, P2 ;  /* 0x000000420500780c */ /* 0x000fe20001741670 */
[----:B------:R-:W-:-:S03]  /*33c0*/  UIADD3 UR4, UR40, UR4, URZ ;  /* 0x0000000428047290 */ /* 0x000fc6000fffe03f */
[----:B------:R-:W-:Y:S02]  /*33d0*/  FSEL R100, R59, -INF , !P2 ;  /* 0xff8000003b647808 */ /* 0x000fe40005000000 */
[----:B------:R-:W-:-:S04]  /*33e0*/  LOP3.LUT P2, RZ, R18, 0x1000, RZ, 0xc0, !PT ;  /* 0x0000100012ff7812 */ /* 0x000fc8000784c0ff */
[----:B------:R-:W-:-:S04]  /*33f0*/  ISETP.GT.AND P2, PT, R9, 0x48, !P2 ;  /* 0x000000480900780c */ /* 0x000fc80005744270 */
[----:B------:R-:W-:-:S04]  /*3400*/  ISETP.LT.OR P2, PT, R5, 0x49, P2 ;  /* 0x000000490500780c */ /* 0x000fc80001741670 */
        /* <DEDUP_REMOVED lines=29> */
[----:B------:R-:W-:Y:S02]  /*35e0*/  ISETP.GT.AND P2, PT, R9, 0x68, !P6 ;  /* 0x000000680900780c */ /* 0x000fe40007744270 */
[----:B------:R-:W-:Y:S02]  /*35f0*/  LOP3.LUT P6, RZ, R18, 0x1, RZ, 0xc0, !PT ;  /* 0x0000000112ff7812 */ /* 0x000fe400078cc0ff */
[----:B------:R-:W-:-:S04]  /*3600*/  ISETP.LT.OR P2, PT, R5, 0x69, P2 ;  /* 0x000000690500780c */ /* 0x000fc80001741670 */
[----:B------:R-:W-:Y:S02]  /*3610*/  FSEL R78, R78, -INF , !P2 ;  /* 0xff8000004e4e7808 */ /* 0x000fe40005000000 */
[----:B------:R-:W-:-:S04]  /*3620*/  FSETP.NEU.FTZ.AND P2, PT, R6, -INF , PT ;  /* 0xff8000000600780b */ /* 0x000fc80003f5d000 */
[----:B------:R-:W-:Y:S02]  /*3630*/  FSEL R25, R25, RZ, P2 ;  /* 0x000000ff19197208 */ /* 0x000fe40001000000 */
[----:B------:R-:W-:Y:S02]  /*3640*/  ISETP.GT.AND P2, PT, R9, RZ, !P6 ;  /* 0x000000ff0900720c */ /* 0x000fe40007744270 */
[----:B------:R-:W-:Y:S01]  /*3650*/  LOP3.LUT P6, RZ, R18, 0x8000000, RZ, 0xc0, !PT ;  /* 0x0800000012ff7812 */ /* 0x000fe200078cc0ff */
[-CC-:B------:R-:W-:Y:S01]  /*3660*/  FFMA.FTZ R40, R40, R7.reuse, -R25.reuse ;  /* 0x0000000728287223 */ /* 0x180fe20000010819 */
[----:B------:R-:W-:Y:S01]  /*3670*/  ISETP.LT.OR P2, PT, R5, 0x1, P2 ;  /* 0x000000010500780c */ /* 0x000fe20001741670 */
[-CC-:B------:R-:W-:Y:S01]  /*3680*/  FFMA.FTZ R35, R36, R7.reuse, -R25.reuse ;  /* 0x0000000724237223 */ /* 0x180fe20000010819 */
[C---:B------:R-:W-:Y:S01]  /*3690*/  ISETP.GT.AND P6, PT, R9.reuse, 0x79, !P6 ;  /* 0x000000790900780c */ /* 0x040fe200077c4270 */
[-CC-:B------:R-:W-:Y:S01]  /*36a0*/  FFMA.FTZ R37, R28, R7.reuse, -R25.reuse ;  /* 0x000000071c257223 */ /* 0x180fe20000010819 */
[----:B------:R-:W-:Y:S01]  /*36b0*/  FSEL R26, R26, -INF , !P2 ;  /* 0xff8000001a1a7808 */ /* 0x000fe20005000000 */
[-CC-:B------:R-:W-:Y:S01]  /*36c0*/  FFMA.FTZ R148, R136, R7.reuse, -R25.reuse ;  /* 0x0000000788947223 */ /* 0x180fe20000010819 */
[----:B------:R-:W-:Y:S01]  /*36d0*/  LOP3.LUT P2, RZ, R18, 0x4000000, RZ, 0xc0, !PT ;  /* 0x0400000012ff7812 */ /* 0x000fe2000784c0ff */
[-CC-:B------:R-:W-:Y:S01]  /*36e0*/  FFMA.FTZ R11, R134, R7.reuse, -R25.reuse ;  /* 0x00000007860b7223 */ /* 0x180fe20000010819 */
[----:B------:R-:W-:Y:S01]  /*36f0*/  FMNMX.FTZ R19, R26, R120, !PT ;  /* 0x000000781a137209 */ /* 0x000fe20007810000 */
[--C-:B------:R-:W-:Y:S01]  /*3700*/  FFMA.FTZ R150, R130, R7, -R25.reuse ;  /* 0x0000000782967223 */ /* 0x100fe20000010819 */
[----:B------:R-:W-:Y:S01]  /*3710*/  ISETP.GT.AND P2, PT, R9, 0x69, !P2 ;  /* 0x000000690900780c */ /* 0x000fe20005744270 */
[----:B------:R-:W-:Y:S01]  /*3720*/  MUFU.EX2 R148, R148 ;  /* 0x0000009400947308 */ /* 0x000fe20000000800 */
[----:B------:R-:W-:Y:S01]  /*3730*/  FMNMX.FTZ R19, R30, R19, !PT ;  /* 0x000000131e137209 */ /* 0x000fe20007810000 */
[-CC-:B------:R-:W-:Y:S01]  /*3740*/  FFMA.FTZ R15, R132, R7.reuse, -R25.reuse ;  /* 0x00000007840f7223 */ /* 0x180fe20000010819 */
[----:B------:R-:W-:Y:S01]  /*3750*/  ISETP.LT.OR P2, PT, R5, 0x6a, P2 ;  /* 0x0000006a0500780c */ /* 0x000fe20001741670 */
[--C-:B------:R-:W-:Y:S01]  /*3760*/  FFMA.FTZ R144, R128, R7, -R25.reuse ;  /* 0x0000000780907223 */ /* 0x100fe20000010819 */
[----:B------:R-:W-:Y:S01]  /*3770*/  FMNMX.FTZ R19, R118, R19, !PT ;  /* 0x0000001376137209 */ /* 0x000fe20007810000 */
[--C-:B------:R-:W-:Y:S01]  /*3780*/  FFMA.FTZ R43, R10, R7, -R25.reuse ;  /* 0x000000070a2b7223 */ /* 0x100fe20000010819 */
[----:B------:R-:W-:Y:S01]  /*3790*/  FSEL R18, R79, -INF , !P2 ;  /* 0xff8000004f127808 */ /* 0x000fe20005000000 */
[----:B------:R-:W0:Y:S01]  /*37a0*/  MUFU.EX2 R11, R11 ;  /* 0x0000000b000b7308 */ /* 0x000e220000000800 */
[----:B------:R-:W-:Y:S01]  /*37b0*/  FMNMX.FTZ R21, R34, R19, !PT ;  /* 0x0000001322157209 */ /* 0x000fe20007810000 */
[-CC-:B------:R-:W-:Y:S01]  /*37c0*/  FFMA.FTZ R126, R126, R7.reuse, -R25.reuse ;  /* 0x000000077e7e7223 */ /* 0x180fe20000010819 */
[----:B------:R-:W-:Y:S01]  /*37d0*/  ISETP.LT.OR P6, PT, R5, 0x7a, P6 ;  /* 0x0000007a0500780c */ /* 0x000fe200037c1670 */
[--C-:B------:R-:W-:Y:S01]  /*37e0*/  FFMA.FTZ R146, R98, R7, -R25.reuse ;  /* 0x0000000762927223 */ /* 0x100fe20000010819 */
[----:B------:R-:W-:Y:S01]  /*37f0*/  FMNMX.FTZ R21, R116, R21, !PT ;  /* 0x0000001574157209 */ /* 0x000fe20007810000 */
[--C-:B------:R-:W-:Y:S01]  /*3800*/  FFMA.FTZ R44, R44, R7, -R25.reuse ;  /* 0x000000072c2c7223 */ /* 0x100fe20000010819 */
[----:B------:R-:W-:Y:S01]  /*3810*/  FSEL R36, R87, -INF , !P6 ;  /* 0xff80000057247808 */ /* 0x000fe20007000000 */
[----:B------:R-:W1:Y:S01]  /*3820*/  MUFU.EX2 R150, R150 ;  /* 0x0000009600967308 */ /* 0x000e620000000800 */
[----:B------:R-:W-:Y:S01]  /*3830*/  FMNMX.FTZ R21, R38, R21, !PT ;  /* 0x0000001526157209 */ /* 0x000fe20007810000 */
[-CC-:B------:R-:W-:Y:S01]  /*3840*/  FFMA.FTZ R88, R88, R7.reuse, -R25.reuse ;  /* 0x0000000758587223 */ /* 0x180fe20000010819 */
[-CC-:B------:R-:W-:Y:S01]  /*3850*/  FFMA.FTZ R140, R96, R7.reuse, -R25.reuse ;  /* 0x00000007608c7223 */ /* 0x180fe20000010819 */
[--C-:B------:R-:W-:Y:S01]  /*3860*/  FFMA.FTZ R41, R14, R7, -R25.reuse ;  /* 0x000000070e297223 */ /* 0x100fe20000010819 */
[----:B------:R-:W-:Y:S01]  /*3870*/  FMNMX.FTZ R21, R114, R21, !PT ;  /* 0x0000001572157209 */ /* 0x000fe20007810000 */
[-CC-:B------:R-:W-:Y:S01]  /*3880*/  FFMA.FTZ R90, R90, R7.reuse, -R25.reuse ;  /* 0x000000075a5a7223 */ /* 0x180fe20000010819 */
[----:B------:R-:W-:Y:S01]  /*3890*/  FFMA.FTZ R142, R94, R7, -R25 ;  /* 0x000000075e8e7223 */ /* 0x000fe20000010819 */
[----:B------:R-:W2:Y:S01]  /*38a0*/  MUFU.EX2 R15, R15 ;  /* 0x0000000f000f7308 */ /* 0x000ea20000000800 */
[----:B------:R-:W-:Y:S01]  /*38b0*/  FMNMX.FTZ R27, R42, R21, !PT ;  /* 0x000000152a1b7209 */ /* 0x000fe20007810000 */
[----:B0-----:R-:W-:Y:S01]  /*38c0*/  FADD.FTZ R47, R148, R11 ;  /* 0x0000000b942f7221 */ /* 0x001fe20000010000 */
[-CC-:B------:R-:W-:Y:S01]  /*38d0*/  FFMA.FTZ R136, R92, R7.reuse, -R25.reuse ;  /* 0x000000075c887223 */ /* 0x180fe20000010819 */
[--C-:B------:R-:W-:Y:S01]  /*38e0*/  FFMA.FTZ R138, R52, R7, -R25.reuse ;  /* 0x00000007348a7223 */ /* 0x100fe20000010819 */
[----:B------:R-:W-:Y:S01]  /*38f0*/  FMNMX.FTZ R27, R112, R27, !PT ;  /* 0x0000001b701b7209 */ /* 0x000fe20007810000 */
[-CC-:B------:R-:W-:Y:S01]  /*3900*/  FFMA.FTZ R48, R48, R7.reuse, -R25.reuse ;  /* 0x0000000730307223 */ /* 0x180fe20000010819 */
[--C-:B------:R-:W-:Y:S01]  /*3910*/  FFMA.FTZ R132, R56, R7, -R25.reuse ;  /* 0x0000000738847223 */ /* 0x100fe20000010819 */
[----:B------:R-:W0:Y:S01]  /*3920*/  MUFU.EX2 R144, R144 ;  /* 0x0000009000907308 */ /* 0x000e220000000800 */
[----:B------:R-:W-:Y:S01]  /*3930*/  FMNMX.FTZ R27, R102, R27, !PT ;  /* 0x0000001b661b7209 */ /* 0x000fe20007810000 */
[-CC-:B------:R-:W-:Y:S01]  /*3940*/  FFMA.FTZ R134, R60, R7.reuse, -R25.reuse ;  /* 0x000000073c867223 */ /* 0x180fe20000010819 */
[-CC-:B------:R-:W-:Y:S01]  /*3950*/  FFMA.FTZ R128, R64, R7.reuse, -R25.reuse ;  /* 0x0000000740807223 */ /* 0x180fe20000010819 */
[--C-:B------:R-:W-:Y:S01]  /*3960*/  FFMA.FTZ R130, R68, R7, -R25.reuse ;  /* 0x0000000744827223 */ /* 0x100fe20000010819 */
[----:B------:R-:W-:Y:S01]  /*3970*/  FMNMX.FTZ R27, R110, R27, !PT ;  /* 0x0000001b6e1b7209 */ /* 0x000fe20007810000 */
[-CC-:B------:R-:W-:Y:S01]  /*3980*/  FFMA.FTZ R72, R72, R7.reuse, -R25.reuse ;  /* 0x0000000748487223 */ /* 0x180fe20000010819 */
[----:B------:R-:W-:Y:S01]  /*3990*/  FFMA.FTZ R14, R80, R7, -R25 ;  /* 0x00000007500e7223 */ /* 0x000fe20000010819 */
[----:B------:R3:W4:Y:S01]  /*39a0*/  MUFU.EX2 R19, R126 ;  /* 0x0000007e00137308 */ /* 0x0007220000000800 */
[----:B------:R-:W-:-:S02]  /*39b0*/  FMNMX.FTZ R29, R50, R27, !PT ;  /* 0x0000001b321d7209 */ /* 0x000fc40007810000 */
[----:B------:R-:W-:Y:S02]  /*39c0*/  F2FP.BF16.F32.PACK_AB R148, R11, R148 ;  /* 0x000000940b94723e */ /* 0x000fe400000010ff */
[----:B------:R-:W-:-:S03]  /*39d0*/  FMNMX.FTZ R29, R108, R29, !PT ;  /* 0x0000001d6c1d7209 */ /* 0x000fc60007810000 */
[----:B------:R-:W5:Y:S01]  /*39e0*/  MUFU.EX2 R146, R146 ;  /* 0x0000009200927308 */ /* 0x000f620000000800 */
[----:B------:R-:W-:Y:S01]  /*39f0*/  FMNMX.FTZ R29, R54, R29, !PT ;  /* 0x0000001d361d7209 */ /* 0x000fe20007810000 */
[----:B---3--:R-:W-:-:S03]  /*3a00*/  FFMA.FTZ R126, R76, R7, -R25 ;  /* 0x000000074c7e7223 */ /* 0x008fc60000010819 */
[----:B------:R-:W-:-:S03]  /*3a10*/  FMNMX.FTZ R29, R46, R29, !PT ;  /* 0x0000001d2e1d7209 */ /* 0x000fc60007810000 */
[----:B------:R-:W3:Y:S01]  /*3a20*/  MUFU.EX2 R21, R88 ;  /* 0x0000005800157308 */ /* 0x000ee20000000800 */
[----:B------:R-:W-:-:S04]  /*3a30*/  FMNMX.FTZ R31, R106, R29, !PT ;  /* 0x0000001d6a1f7209 */ /* 0x000fc80007810000 */
[----:B------:R-:W-:-:S03]  /*3a40*/  FMNMX.FTZ R31, R100, R31, !PT ;  /* 0x0000001f641f7209 */ /* 0x000fc60007810000 */
[----:B------:R1:W-:Y:S01]  /*3a50*/  MUFU.EX2 R29, R40 ;  /* 0x00000028001d7308 */ /* 0x0003e20000000800 */
[----:B------:R-:W-:-:S04]  /*3a60*/  FMNMX.FTZ R31, R104, R31, !PT ;  /* 0x0000001f681f7209 */ /* 0x000fc80007810000 */
[----:B------:R-:W-:-:S03]  /*3a70*/  FMNMX.FTZ R31, R58, R31, !PT ;  /* 0x0000001f3a1f7209 */ /* 0x000fc60007810000 */
[----:B------:R2:W-:Y:S01]  /*3a80*/  MUFU.EX2 R5, R35 ;  /* 0x0000002300057308 */ /* 0x0005e20000000800 */
[----:B------:R-:W-:Y:S02]  /*3a90*/  FMNMX.FTZ R33, R66, R31, !PT ;  /* 0x0000001f42217209 */ /* 0x000fe40007810000 */
[----:B-1----:R-:W-:Y:S02]  /*3aa0*/  FSEL R40, R83, -INF , !P4 ;  /* 0xff80000053287808 */ /* 0x002fe40006000000 */
[----:B------:R-:W-:-:S03]  /*3ab0*/  FMNMX.FTZ R33, R62, R33, !PT ;  /* 0x000000213e217209 */ /* 0x000fc60007810000 */
[----:B------:R1:W-:Y:S01]  /*3ac0*/  MUFU.EX2 R31, R44 ;  /* 0x0000002c001f7308 */ /* 0x0003e20000000800 */
[----:B------:R-:W-:Y:S01]  /*3ad0*/  FMNMX.FTZ R33, R70, R33, !PT ;  /* 0x0000002146217209 */ /* 0x000fe20007810000 */
[----:B--2---:R-:W-:-:S03]  /*3ae0*/  FFMA.FTZ R35, R32, R7, -R25 ;  /* 0x0000000720237223 */ /* 0x004fc60000010819 */
[----:B------:R-:W-:-:S03]  /*3af0*/  FMNMX.FTZ R33, R122, R33, !PT ;  /* 0x000000217a217209 */ /* 0x000fc60007810000 */
[----:B------:R-:W2:Y:S01]  /*3b00*/  MUFU.EX2 R140, R140 ;  /* 0x0000008c008c7308 */ /* 0x000ea20000000800 */
[----:B------:R-:W-:Y:S01]  /*3b10*/  FMNMX.FTZ R33, R74, R33, !PT ;  /* 0x000000214a217209 */ /* 0x000fe20007810000 */
[----:B-1----:R-:W-:Y:S01]  /*3b20*/  FADD.FTZ R44, R150, R47 ;  /* 0x0000002f962c7221 */ /* 0x002fe20000010000 */
[C---:B------:R-:W-:Y:S02]  /*3b30*/  F2FP.BF16.F32.PACK_AB R150, R15.reuse, R150 ;  /* 0x000000960f96723e */ /* 0x040fe400000010ff */
[----:B------:R-:W-:Y:S01]  /*3b40*/  FMNMX.FTZ R33, R124, R33, !PT ;  /* 0x000000217c217209 */ /* 0x000fe20007810000 */
[----:B------:R-:W-:Y:S02]  /*3b50*/  FADD.FTZ R47, R15, R44 ;  /* 0x0000002c0f2f7221 */ /* 0x000fe40000010000 */
[----:B------:R-:W1:Y:S01]  /*3b60*/  MUFU.EX2 R27, R90 ;  /* 0x0000005a001b7308 */ /* 0x000e620000000800 */
[----:B------:R-:W-:Y:S01]  /*3b70*/  FMNMX.FTZ R33, R78, R33, !PT ;  /* 0x000000214e217209 */ /* 0x000fe20007810000 */
[----:B0-----:R-:W-:Y:S01]  /*3b80*/  FADD.FTZ R44, R144, R47 ;  /* 0x0000002f902c7221 */ /* 0x001fe20000010000 */
[----:B----4-:R-:W-:-:S02]  /*3b90*/  F2FP.BF16.F32.PACK_AB R144, R19, R144 ;  /* 0x000000901390723e */ /* 0x010fc400000010ff */
[----:B------:R-:W-:Y:S01]  /*3ba0*/  FMNMX.FTZ R33, R18, R33, !PT ;  /* 0x0000002112217209 */ /* 0x000fe20007810000 */
[----:B------:R-:W-:Y:S02]  /*3bb0*/  FADD.FTZ R47, R19, R44 ;  /* 0x0000002c132f7221 */ /* 0x000fe40000010000 */
[----:B------:R-:W0:Y:S01]  /*3bc0*/  MUFU.EX2 R142, R142 ;  /* 0x0000008e008e7308 */ /* 0x000e220000000800 */
[----:B------:R-:W-:-:S04]  /*3bd0*/  FMNMX.FTZ R33, R82, R33, !PT ;  /* 0x0000002152217209 */ /* 0x000fc80007810000 */
[----:B------:R-:W-:-:S03]  /*3be0*/  FMNMX.FTZ R33, R40, R33, !PT ;  /* 0x0000002128217209 */ /* 0x000fc60007810000 */
[----:B------:R-:W-:Y:S01]  /*3bf0*/  MUFU.EX2 R136, R136 ;  /* 0x0000008800887308 */ /* 0x000fe20000000800 */
[----:B------:R-:W-:-:S04]  /*3c00*/  FMNMX.FTZ R33, R86, R33, !PT ;  /* 0x0000002156217209 */ /* 0x000fc80007810000 */
[----:B------:R-:W-:Y:S01]  /*3c10*/  FMNMX.FTZ R39, R36, R33, !PT ;  /* 0x0000002124277209 */ /* 0x000fe20007810000 */
[-CC-:B------:R-:W-:Y:S02]  /*3c20*/  FFMA.FTZ R33, R4, R7.reuse, -R25.reuse ;  /* 0x0000000704217223 */ /* 0x180fe40000010819 */
[----:B------:R-:W-:Y:S02]  /*3c30*/  MUFU.EX2 R9, R48 ;  /* 0x0000003000097308 */ /* 0x000fe40000000800 */
[----:B------:R-:W4:Y:S06]  /*3c40*/  SHFL.BFLY PT, R4, R39, 0x2, 0x1f ;  /* 0x0c401f0027047f89 */ /* 0x000f2c00000e0000 */
[----:B------:R-:W-:Y:S08]  /*3c50*/  MUFU.EX2 R138, R138 ;  /* 0x0000008a008a7308 */ /* 0x000ff00000000800 */
[----:B------:R-:W-:Y:S08]  /*3c60*/  MUFU.EX2 R132, R132 ;  /* 0x0000008400847308 */ /* 0x000ff00000000800 */
[----:B------:R-:W-:Y:S01]  /*3c70*/  MUFU.EX2 R134, R134 ;  /* 0x0000008600867308 */ /* 0x000fe20000000800 */
[----:B----4-:R-:W-:Y:S01]  /*3c80*/  FMNMX.FTZ R28, R39, R4, !PT ;  /* 0x00000004271c7209 */ /* 0x010fe20007810000 */
[-CC-:B------:R-:W-:Y:S01]  /*3c90*/  FFMA.FTZ R39, R20, R7.reuse, -R25.reuse ;  /* 0x0000000714277223 */ /* 0x180fe20000010819 */
[-CC-:B------:R-:W-:Y:S01]  /*3ca0*/  FFMA.FTZ R20, R84, R7.reuse, -R25.reuse ;  /* 0x0000000754147223 */ /* 0x180fe20000010819 */
[----:B------:R-:W-:-:S02]  /*3cb0*/  FFMA.FTZ R25, R24, R7, -R25 ;  /* 0x0000000718197223 */ /* 0x000fc40000010819 */
[----:B------:R-:W4:Y:S02]  /*3cc0*/  SHFL.BFLY PT, R45, R28, 0x1, 0x1f ;  /* 0x0c201f001c2d7f89 */ /* 0x000f2400000e0000 */
[----:B------:R-:W-:Y:S08]  /*3cd0*/  MUFU.EX2 R33, R33 ;  /* 0x0000002100217308 */ /* 0x000ff00000000800 */
[----:B------:R-:W-:Y:S08]  /*3ce0*/  MUFU.EX2 R128, R128 ;  /* 0x0000008000807308 */ /* 0x000ff00000000800 */
[----:B------:R-:W-:Y:S01]  /*3cf0*/  MUFU.EX2 R35, R35 ;  /* 0x0000002300237308 */ /* 0x000fe20000000800 */
[----:B----4-:R-:W-:-:S07]  /*3d00*/  FMNMX.FTZ R10, R28, R45, !PT ;  /* 0x0000002d1c0a7209 */ /* 0x010fce0007810000 */
[----:B------:R-:W-:Y:S01]  /*3d10*/  MUFU.EX2 R130, R130 ;  /* 0x0000008200827308 */ /* 0x000fe20000000800 */
[C---:B------:R-:W-:Y:S01]  /*3d20*/  FSETP.NEU.FTZ.AND P2, PT, R10.reuse, -INF , PT ;  /* 0xff8000000a00780b */ /* 0x040fe20003f5d000 */
[----:B------:R-:W-:-:S06]  /*3d30*/  FMUL.FTZ R45, R10, R7 ;  /* 0x000000070a2d7220 */ /* 0x000fcc0000410000 */
[----:B------:R-:W-:Y:S01]  /*3d40*/  MUFU.EX2 R37, R37 ;  /* 0x0000002500257308 */ /* 0x000fe20000000800 */
[----:B------:R-:W-:Y:S02]  /*3d50*/  FSEL R45, R45, RZ, P2 ;  /* 0x000000ff2d2d7208 */ /* 0x000fe40001000000 */
[----:B------:R-:W-:-:S03]  /*3d60*/  PLOP3.LUT P2, PT, PT, PT, UP1, 0x40, 0x0 ;  /* 0x000000000000781c */ /* 0x000fc60003f4e818 */
[-CC-:B------:R-:W-:Y:S01]  /*3d70*/  FFMA.FTZ R149, R26, R7.reuse, -R45.reuse ;  /* 0x000000071a957223 */ /* 0x180fe2000001082d */
[-CC-:B------:R-:W-:Y:S01]  /*3d80*/  FFMA.FTZ R24, R120, R7.reuse, -R45.reuse ;  /* 0x0000000778187223 */ /* 0x180fe2000001082d */
[-CC-:B------:R-:W-:Y:S01]  /*3d90*/  FFMA.FTZ R151, R30, R7.reuse, -R45.reuse ;  /* 0x000000071e977223 */ /* 0x180fe2000001082d */
[-CC-:B------:R-:W-:Y:S01]  /*3da0*/  FFMA.FTZ R26, R118, R7.reuse, -R45.reuse ;  /* 0x00000007761a7223 */ /* 0x180fe2000001082d */
[-CC-:B------:R-:W-:Y:S01]  /*3db0*/  FFMA.FTZ R141, R42, R7.reuse, -R45.reuse ;  /* 0x000000072a8d7223 */ /* 0x180fe2000001082d */
[-C--:B------:R-:W-:Y:S01]  /*3dc0*/  FFMA.FTZ R42, R46, R7.reuse, -R45 ;  /* 0x000000072e2a7223 */ /* 0x080fe2000001082d */
[----:B------:R-:W-:Y:S01]  /*3dd0*/  MUFU.EX2 R149, R149 ;  /* 0x0000009500957308 */ /* 0x000fe20000000800 */
[----:B-----5:R-:W-:Y:S01]  /*3de0*/  FADD.FTZ R46, R146, R47 ;  /* 0x0000002f922e7221 */ /* 0x020fe20000010000 */
[-CC-:B------:R-:W-:Y:S01]  /*3df0*/  FFMA.FTZ R145, R34, R7.reuse, -R45.reuse ;  /* 0x0000000722917223 */ /* 0x180fe2000001082d */
[-CC-:B------:R-:W-:Y:S01]  /*3e00*/  FFMA.FTZ R28, R116, R7.reuse, -R45.reuse ;  /* 0x00000007741c7223 */ /* 0x180fe2000001082d */
[-CC-:B------:R-:W-:Y:S01]  /*3e10*/  FFMA.FTZ R147, R38, R7.reuse, -R45.reuse ;  /* 0x0000000726937223 */ /* 0x180fe2000001082d */
[----:B---3--:R-:W-:Y:S01]  /*3e20*/  FADD.FTZ R47, R21, R46 ;  /* 0x0000002e152f7221 */ /* 0x008fe20000010000 */
[-CC-:B------:R-:W-:Y:S01]  /*3e30*/  FFMA.FTZ R30, R114, R7.reuse, -R45.reuse ;  /* 0x00000007721e7223 */ /* 0x180fe2000001082d */
[-C--:B------:R-:W-:Y:S01]  /*3e40*/  FFMA.FTZ R137, R50, R7.reuse, -R45 ;  /* 0x0000000732897223 */ /* 0x080fe2000001082d */
[----:B------:R-:W3:Y:S01]  /*3e50*/  MUFU.EX2 R24, R24 ;  /* 0x0000001800187308 */ /* 0x000ee20000000800 */
[----:B--2---:R-:W-:Y:S01]  /*3e60*/  FADD.FTZ R46, R140, R47 ;  /* 0x0000002f8c2e7221 */ /* 0x004fe20000010000 */
[-CC-:B------:R-:W-:Y:S01]  /*3e70*/  FFMA.FTZ R32, R112, R7.reuse, -R45.reuse ;  /* 0x0000000770207223 */ /* 0x180fe2000001082d */
[-CC-:B------:R-:W-:Y:S01]  /*3e80*/  FFMA.FTZ R143, R102, R7.reuse, -R45.reuse ;  /* 0x00000007668f7223 */ /* 0x180fe2000001082d */
[-CC-:B------:R-:W-:Y:S01]  /*3e90*/  FFMA.FTZ R34, R110, R7.reuse, -R45.reuse ;  /* 0x000000076e227223 */ /* 0x180fe2000001082d */
[----:B-1----:R-:W-:Y:S01]  /*3ea0*/  FADD.FTZ R47, R27, R46 ;  /* 0x0000002e1b2f7221 */ /* 0x002fe20000010000 */
[-CC-:B------:R-:W-:Y:S01]  /*3eb0*/  FFMA.FTZ R38, R108, R7.reuse, -R45.reuse ;  /* 0x000000076c267223 */ /* 0x180fe2000001082d */
[-C--:B------:R-:W-:Y:S01]  /*3ec0*/  FFMA.FTZ R139, R54, R7.reuse, -R45 ;  /* 0x00000007368b7223 */ /* 0x080fe2000001082d */
[----:B------:R-:W1:Y:S01]  /*3ed0*/  MUFU.EX2 R151, R151 ;  /* 0x0000009700977308 */ /* 0x000e620000000800 */
[----:B0-----:R-:W-:Y:S01]  /*3ee0*/  FADD.FTZ R50, R142, R47 ;  /* 0x0000002f8e327221 */ /* 0x001fe20000010000 */
[-CC-:B------:R-:W-:Y:S01]  /*3ef0*/  FFMA.FTZ R133, R106, R7.reuse, -R45.reuse ;  /* 0x000000076a857223 */ /* 0x180fe2000001082d */
[-CC-:B------:R-:W-:Y:S01]  /*3f00*/  FFMA.FTZ R44, R100, R7.reuse, -R45.reuse ;  /* 0x00000007642c7223 */ /* 0x180fe2000001082d */
[-CC-:B------:R-:W-:Y:S01]  /*3f10*/  FFMA.FTZ R135, R104, R7.reuse, -R45.reuse ;  /* 0x0000000768877223 */ /* 0x180fe2000001082d */
[----:B------:R-:W-:Y:S01]  /*3f20*/  FADD.FTZ R49, R29, R50 ;  /* 0x000000321d317221 */ /* 0x000fe20000010000 */
[-CC-:B------:R-:W-:Y:S01]  /*3f30*/  FFMA.FTZ R46, R58, R7.reuse, -R45.reuse ;  /* 0x000000073a2e7223 */ /* 0x180fe2000001082d */
[-C--:B------:R-:W-:Y:S01]  /*3f40*/  FFMA.FTZ R129, R66, R7.reuse, -R45 ;  /* 0x0000000742817223 */ /* 0x080fe2000001082d */
[----:B------:R-:W0:Y:S01]  /*3f50*/  MUFU.EX2 R26, R26 ;  /* 0x0000001a001a7308 */ /* 0x000e220000000800 */
[----:B---3--:R-:W-:Y:S01]  /*3f60*/  FADD.FTZ R48, R149, R24 ;  /* 0x0000001895307221 */ /* 0x008fe20000010000 */
[----:B------:R-:W-:Y:S01]  /*3f70*/  FADD.FTZ R50, R136, R49 ;  /* 0x0000003188327221 */ /* 0x000fe20000010000 */
[-CC-:B------:R-:W-:Y:S01]  /*3f80*/  FFMA.FTZ R70, R70, R7.reuse, -R45.reuse ;  /* 0x0000000746467223 */ /* 0x180fe2000001082d */
[-CC-:B------:R-:W-:Y:S01]  /*3f90*/  FFMA.FTZ R122, R122, R7.reuse, -R45.reuse ;  /* 0x000000077a7a7223 */ /* 0x180fe2000001082d */
[-CC-:B------:R-:W-:Y:S01]  /*3fa0*/  FFMA.FTZ R74, R74, R7.reuse, -R45.reuse ;  /* 0x000000074a4a7223 */ /* 0x180fe2000001082d */
[----:B------:R-:W-:Y:S01]  /*3fb0*/  FADD.FTZ R49, R31, R50 ;  /* 0x000000321f317221 */ /* 0x000fe20000010000 */
[-C--:B------:R-:W-:Y:S01]  /*3fc0*/  FFMA.FTZ R124, R124, R7.reuse, -R45 ;  /* 0x000000077c7c7223 */ /* 0x080fe2000001082d */
[----:B------:R-:W2:Y:S01]  /*3fd0*/  MUFU.EX2 R145, R145 ;  /* 0x0000009100917308 */ /* 0x000ea20000000800 */
[----:B-1----:R-:W-:Y:S01]  /*3fe0*/  FADD.FTZ R47, R151, R48 ;  /* 0x00000030972f7221 */ /* 0x002fe20000010000 */
[----:B------:R-:W-:Y:S01]  /*3ff0*/  FADD.FTZ R52, R138, R49 ;  /* 0x000000318a347221 */ /* 0x000fe20000010000 */
[-CC-:B------:R-:W-:Y:S01]  /*4000*/  FFMA.FTZ R78, R78, R7.reuse, -R45.reuse ;  /* 0x000000074e4e7223 */ /* 0x180fe2000001082d */
[-CC-:B------:R-:W-:Y:S01]  /*4010*/  FFMA.FTZ R18, R18, R7.reuse, -R45.reuse ;  /* 0x0000000712127223 */ /* 0x180fe2000001082d */
[-CC-:B------:R-:W-:Y:S01]  /*4020*/  FFMA.FTZ R82, R82, R7.reuse, -R45.reuse ;  /* 0x0000000752527223 */ /* 0x180fe2000001082d */
[-CC-:B------:R-:W-:Y:S01]  /*4030*/  FFMA.FTZ R40, R40, R7.reuse, -R45.reuse ;  /* 0x0000000728287223 */ /* 0x180fe2000001082d */
[-C--:B------:R-:W-:Y:S01]  /*4040*/  FFMA.FTZ R86, R86, R7.reuse, -R45 ;  /* 0x0000000756567223 */ /* 0x080fe2000001082d */
[----:B------:R-:W1:Y:S01]  /*4050*/  MUFU.EX2 R28, R28 ;  /* 0x0000001c001c7308 */ /* 0x000e620000000800 */
[----:B0-----:R-:W-:Y:S01]  /*4060*/  FADD.FTZ R48, R26, R47 ;  /* 0x0000002f1a307221 */ /* 0x001fe20000010000 */
[----:B------:R-:W-:Y:S01]  /*4070*/  FFMA.FTZ R36, R36, R7, -R45 ;  /* 0x0000000724247223 */ /* 0x000fe2000001082d */
[----:B------:R-:W-:-:S02]  /*4080*/  F2FP.BF16.F32.PACK_AB R138, R9, R138 ;  /* 0x0000008a098a723e */ /* 0x000fc400000010ff */
[----:B------:R-:W-:Y:S02]  /*4090*/  F2FP.BF16.F32.PACK_AB R146, R21, R146 ;  /* 0x000000921592723e */ /* 0x000fe400000010ff */
[----:B------:R-:W-:Y:S01]  /*40a0*/  F2FP.BF16.F32.PACK_AB R140, R27, R140 ;  /* 0x0000008c1b8c723e */ /* 0x000fe200000010ff */
[----:B------:R-:W0:Y:S01]  /*40b0*/  MUFU.EX2 R147, R147 ;  /* 0x0000009300937308 */ /* 0x000e220000000800 */
[----:B--2---:R-:W-:Y:S01]  /*40c0*/  FADD.FTZ R47, R145, R48 ;  /* 0x00000030912f7221 */ /* 0x004fe20000010000 */
[----:B------:R-:W-:Y:S01]  /*40d0*/  FFMA.FTZ R48, R62, R7, -R45 ;  /* 0x000000073e307223 */ /* 0x000fe2000001082d */
[----:B------:R-:W-:Y:S02]  /*40e0*/  F2FP.BF16.F32.PACK_AB R142, R29, R142 ;  /* 0x0000008e1d8e723e */ /* 0x000fe400000010ff */
[----:B------:R-:W-:Y:S02]  /*40f0*/  F2FP.BF16.F32.PACK_AB R136, R31, R136 ;  /* 0x000000881f88723e */ /* 0x000fe400000010ff */
[----:B------:R-:W-:Y:S01]  /*4100*/  F2FP.BF16.F32.PACK_AB R149, R24, R149 ;  /* 0x000000951895723e */ /* 0x000fe200000010ff */
[----:B------:R-:W2:Y:S01]  /*4110*/  MUFU.EX2 R30, R30 ;  /* 0x0000001e001e7308 */ /* 0x000ea20000000800 */
[----:B-1----:R-:W-:Y:S01]  /*4120*/  FADD.FTZ R50, R28, R47 ;  /* 0x0000002f1c327221 */ /* 0x002fe20000010000 */
[----:B------:R-:W-:Y:S01]  /*4130*/  FADD.FTZ R47, R9, R52 ;  /* 0x00000034092f7221 */ /* 0x000fe20000010000 */
[----:B------:R-:W-:-:S02]  /*4140*/  F2FP.BF16.F32.PACK_AB R151, R26, R151 ;  /* 0x000000971a97723e */ /* 0x000fc400000010ff */
[----:B------:R-:W-:Y:S01]  /*4150*/  F2FP.BF16.F32.PACK_AB R145, R28, R145 ;  /* 0x000000911c91723e */ /* 0x000fe200000010ff */
[----:B------:R-:W-:Y:S01]  /*4160*/  FADD.FTZ R52, R132, R47 ;  /* 0x0000002f84347221 */ /* 0x000fe20000010000 */
[----:B------:R-:W-:Y:S01]  /*4170*/  F2FP.BF16.F32.PACK_AB R132, R5, R132 ;  /* 0x000000840584723e */ /* 0x000fe200000010ff */
[----:B------:R-:W1:Y:S01]  /*4180*/  MUFU.EX2 R141, R141 ;  /* 0x0000008d008d7308 */ /* 0x000e620000000800 */
[----:B0-----:R-:W-:Y:S01]  /*4190*/  FADD.FTZ R23, R147, R50 ;  /* 0x0000003293177221 */ /* 0x001fe20000010000 */
[----:B------:R-:W-:-:S04]  /*41a0*/  FADD.FTZ R47, R5, R52 ;  /* 0x00000034052f7221 */ /* 0x000fc80000010000 */
[----:B------:R-:W-:Y:S01]  /*41b0*/  FADD.FTZ R52, R134, R47 ;  /* 0x0000002f86347221 */ /* 0x000fe20000010000 */
[C---:B------:R-:W-:Y:S01]  /*41c0*/  F2FP.BF16.F32.PACK_AB R134, R33.reuse, R134 ;  /* 0x000000862186723e */ /* 0x040fe200000010ff */
[----:B------:R-:W0:Y:S01]  /*41d0*/  MUFU.EX2 R32, R32 ;  /* 0x0000002000207308 */ /* 0x000e220000000800 */
[C---:B--2---:R-:W-:Y:S01]  /*41e0*/  FADD.FTZ R50, R30.reuse, R23 ;  /* 0x000000171e327221 */ /* 0x044fe20000010000 */
[----:B------:R-:W-:Y:S01]  /*41f0*/  FADD.FTZ R47, R33, R52 ;  /* 0x00000034212f7221 */ /* 0x000fe20000010000 */
[----:B------:R-:W-:-:S03]  /*4200*/  F2FP.BF16.F32.PACK_AB R147, R30, R147 ;  /* 0x000000931e93723e */ /* 0x000fc600000010ff */
[----:B------:R-:W-:Y:S01]  /*4210*/  FADD.FTZ R52, R128, R47 ;  /* 0x0000002f80347221 */ /* 0x000fe20000010000 */
[----:B------:R-:W-:Y:S01]  /*4220*/  F2FP.BF16.F32.PACK_AB R128, R35, R128 ;  /* 0x000000802380723e */ /* 0x000fe200000010ff */
[----:B------:R-:W2:Y:S01]  /*4230*/  MUFU.EX2 R143, R143 ;  /* 0x0000008f008f7308 */ /* 0x000ea20000000800 */
[----:B-1----:R-:W-:Y:S01]  /*4240*/  FADD.FTZ R23, R141, R50 ;  /* 0x000000328d177221 */ /* 0x002fe20000010000 */
[----:B------:R-:W-:-:S04]  /*4250*/  FADD.FTZ R45, R35, R52 ;  /* 0x00000034232d7221 */ /* 0x000fc80000010000 */
[----:B------:R-:W-:Y:S01]  /*4260*/  FADD.FTZ R52, R130, R45 ;  /* 0x0000002d82347221 */ /* 0x000fe20000010000 */
[C---:B------:R-:W-:Y:S01]  /*4270*/  F2FP.BF16.F32.PACK_AB R130, R37.reuse, R130 ;  /* 0x000000822582723e */ /* 0x040fe200000010ff */
[----:B------:R-:W1:Y:S01]  /*4280*/  MUFU.EX2 R34, R34 ;  /* 0x0000002200227308 */ /* 0x000e620000000800 */
[C---:B0-----:R-:W-:Y:S01]  /*4290*/  FADD.FTZ R50, R32.reuse, R23 ;  /* 0x0000001720327221 */ /* 0x041fe20000010000 */
[----:B------:R-:W-:Y:S01]  /*42a0*/  FADD.FTZ R15, R37, R52 ;  /* 0x00000034250f7221 */ /* 0x000fe20000010000 */
[----:B------:R-:W-:-:S05]  /*42b0*/  F2FP.BF16.F32.PACK_AB R141, R32, R141 ;  /* 0x0000008d208d723e */ /* 0x000fca00000010ff */
[----:B------:R-:W0:Y:S01]  /*42c0*/  MUFU.EX2 R137, R137 ;  /* 0x0000008900897308 */ /* 0x000e220000000800 */
[----:B--2---:R-:W-:-:S07]  /*42d0*/  FADD.FTZ R23, R143, R50 ;  /* 0x000000328f177221 */ /* 0x004fce0000010000 */
[----:B------:R-:W2:Y:S01]  /*42e0*/  MUFU.EX2 R38, R38 ;  /* 0x0000002600267308 */ /* 0x000ea20000000800 */
[C---:B-1----:R-:W-:Y:S01]  /*42f0*/  FADD.FTZ R50, R34.reuse, R23 ;  /* 0x0000001722327221 */ /* 0x042fe20000010000 */
[----:B------:R-:W-:-:S06]  /*4300*/  F2FP.BF16.F32.PACK_AB R143, R34, R143 ;  /* 0x0000008f228f723e */ /* 0x000fcc00000010ff */
[----:B------:R-:W1:Y:S01]  /*4310*/  MUFU.EX2 R139, R139 ;  /* 0x0000008b008b7308 */ /* 0x000e620000000800 */
[----:B0-----:R-:W-:-:S07]  /*4320*/  FADD.FTZ R23, R137, R50 ;  /* 0x0000003289177221 */ /* 0x001fce0000010000 */
[----:B------:R-:W0:Y:S01]  /*4330*/  MUFU.EX2 R42, R42 ;  /* 0x0000002a002a7308 */ /* 0x000e220000000800 */
[C---:B--2---:R-:W-:Y:S01]  /*4340*/  FADD.FTZ R50, R38.reuse, R23 ;  /* 0x0000001726327221 */ /* 0x044fe20000010000 */
[----:B------:R-:W-:-:S06]  /*4350*/  F2FP.BF16.F32.PACK_AB R137, R38, R137 ;  /* 0x000000892689723e */ /* 0x000fcc00000010ff */
[----:B------:R-:W2:Y:S01]  /*4360*/  MUFU.EX2 R133, R133 ;  /* 0x0000008500857308 */ /* 0x000ea20000000800 */
[----:B-1----:R-:W-:-:S07]  /*4370*/  FADD.FTZ R11, R139, R50 ;  /* 0x000000328b0b7221 */ /* 0x002fce0000010000 */
        /* <DEDUP_REMOVED lines=21> */
[----:B------:R-:W-:-:S06]  /*44d0*/  F2FP.BF16.F32.PACK_AB R126, R41, R126 ;  /* 0x0000007e297e723e */ /* 0x000fcc00000010ff */
[----:B------:R-:W1:Y:S01]  /*44e0*/  MUFU.EX2 R48, R48 ;  /* 0x0000003000307308 */ /* 0x000e620000000800 */
[----:B0-----:R-:W-:-:S07]  /*44f0*/  FADD.FTZ R5, R129, R50 ;  /* 0x0000003281057221 */ /* 0x001fce0000010000 */
[----:B------:R-:W0:Y:S01]  /*4500*/  MUFU.EX2 R43, R43 ;  /* 0x0000002b002b7308 */ /* 0x000e220000000800 */
[----:B--2---:R-:W-:-:S07]  /*4510*/  FADD.FTZ R52, R14, R9 ;  /* 0x000000090e347221 */ /* 0x004fce0000010000 */
[----:B------:R-:W-:Y:S01]  /*4520*/  MUFU.EX2 R70, R70 ;  /* 0x0000004600467308 */ /* 0x000fe20000000800 */
[C---:B-1----:R-:W-:Y:S01]  /*4530*/  FADD.FTZ R5, R48.reuse, R5 ;  /* 0x0000000530057221 */ /* 0x042fe20000010000 */
[----:B------:R-:W-:-:S06]  /*4540*/  F2FP.BF16.F32.PACK_AB R129, R48, R129 ;  /* 0x000000813081723e */ /* 0x000fcc00000010ff */
[----:B------:R-:W1:Y:S01]  /*4550*/  MUFU.EX2 R20, R20 ;  /* 0x0000001400147308 */ /* 0x000e620000000800 */
[C---:B0-----:R-:W-:Y:S01]  /*4560*/  FADD.FTZ R9, R43.reuse, R52 ;  /* 0x000000342b097221 */ /* 0x041fe20000010000 */
[----:B------:R-:W-:-:S06]  /*4570*/  F2FP.BF16.F32.PACK_AB R120, R43, R14 ;  /* 0x0000000e2b78723e */ /* 0x000fcc00000010ff */
[----:B------:R-:W0:Y:S08]  /*4580*/  MUFU.EX2 R131, R122 ;  /* 0x0000007a00837308 */ /* 0x000e300000000800 */
[----:B------:R-:W2:Y:S01]  /*4590*/  MUFU.EX2 R74, R74 ;  /* 0x0000004a004a7308 */ /* 0x000ea20000000800 */
[----:B-1----:R-:W-:-:S07]  /*45a0*/  FADD.FTZ R50, R20, R9 ;  /* 0x0000000914327221 */ /* 0x002fce0000010000 */
[----:B------:R1:W3:Y:S08]  /*45b0*/  MUFU.EX2 R125, R124 ;  /* 0x0000007c007d7308 */ /* 0x0002f00000000800 */
[----:B------:R-:W4:Y:S01]  /*45c0*/  MUFU.EX2 R78, R78 ;  /* 0x0000004e004e7308 */ /* 0x000f220000000800 */
[----:B-1----:R-:W-:Y:S01]  /*45d0*/  F2FP.BF16.F32.PACK_AB R124, R39, R4 ;  /* 0x00000004277c723e */ /* 0x002fe200000010ff */
[----:B------:R-:W-:-:S04]  /*45e0*/  FADD.FTZ R4, R70, R5 ;  /* 0x0000000546047221 */ /* 0x000fc80000010000 */
[C---:B0-----:R-:W-:Y:S01]  /*45f0*/  FADD.FTZ R9, R131.reuse, R4 ;  /* 0x0000000483097221 */ /* 0x041fe20000010000 */
[----:B------:R-:W-:Y:S01]  /*4600*/  F2FP.BF16.F32.PACK_AB R131, R131, R70 ;  /* 0x000000468383723e */ /* 0x000fe200000010ff */
[----:B------:R-:W0:Y:S02]  /*4610*/  MUFU.EX2 R127, R18 ;  /* 0x00000012007f7308 */ /* 0x000e240000000800 */
[----:B--2---:R-:W-:-:S04]  /*4620*/  FADD.FTZ R4, R74, R9 ;  /* 0x000000094a047221 */ /* 0x004fc80000010000 */
[C---:B---3--:R-:W-:Y:S01]  /*4630*/  FADD.FTZ R9, R125.reuse, R4 ;  /* 0x000000047d097221 */ /* 0x048fe20000010000 */
[----:B------:R-:W-:Y:S01]  /*4640*/  F2FP.BF16.F32.PACK_AB R125, R125, R74 ;  /* 0x0000004a7d7d723e */ /* 0x000fe200000010ff */
[----:B------:R-:W1:Y:S02]  /*4650*/  MUFU.EX2 R82, R82 ;  /* 0x0000005200527308 */ /* 0x000e640000000800 */
[----:B----4-:R-:W-:-:S06]  /*4660*/  FADD.FTZ R4, R78, R9 ;  /* 0x000000094e047221 */ /* 0x010fcc0000010000 */
[----:B------:R-:W2:Y:S01]  /*4670*/  MUFU.EX2 R121, R40 ;  /* 0x0000002800797308 */ /* 0x000ea20000000800 */
[C---:B0-----:R-:W-:Y:S01]  /*4680*/  FADD.FTZ R9, R127.reuse, R4 ;  /* 0x000000047f097221 */ /* 0x041fe20000010000 */
[----:B------:R-:W-:-:S06]  /*4690*/  F2FP.BF16.F32.PACK_AB R127, R127, R78 ;  /* 0x0000004e7f7f723e */ /* 0x000fcc00000010ff */
[----:B------:R-:W0:Y:S01]  /*46a0*/  MUFU.EX2 R86, R86 ;  /* 0x0000005600567308 */ /* 0x000e220000000800 */
[----:B-1----:R-:W-:-:S07]  /*46b0*/  FADD.FTZ R4, R82, R9 ;  /* 0x0000000952047221 */ /* 0x002fce0000010000 */
[----:B------:R-:W1:Y:S01]  /*46c0*/  MUFU.EX2 R123, R36 ;  /* 0x00000024007b7308 */ /* 0x000e620000000800 */
[C---:B--2---:R-:W-:Y:S01]  /*46d0*/  FADD.FTZ R9, R121.reuse, R4 ;  /* 0x0000000479097221 */ /* 0x044fe20000010000 */
[----:B------:R-:W-:-:S06]  /*46e0*/  F2FP.BF16.F32.PACK_AB R121, R121, R82 ;  /* 0x000000527979723e */ /* 0x000fcc00000010ff */
[----:B------:R-:W2:Y:S01]  /*46f0*/  MUFU.EX2 R25, R25 ;  /* 0x0000001900197308 */ /* 0x000ea20000000800 */
[----:B0-----:R-:W-:Y:S01]  /*4700*/  FADD.FTZ R4, R86, R9 ;  /* 0x0000000956047221 */ /* 0x001fe20000010000 */
[----:B------:R-:W-:-:S03]  /*4710*/  VIADD R9, R22, 0xfffffffe ;  /* 0xfffffffe16097836 */ /* 0x000fc60000000000 */
[C---:B-1----:R-:W-:Y:S01]  /*4720*/  FADD.FTZ R4, R123.reuse, R4 ;  /* 0x000000047b047221 */ /* 0x042fe20000010000 */
[----:B------:R-:W-:Y:S01]  /*4730*/  F2FP.BF16.F32.PACK_AB R123, R123, R86 ;  /* 0x000000567b7b723e */ /* 0x000fe200000010ff */
[C---:B--2---:R-:W-:Y:S01]  /*4740*/  FADD.FTZ R5, R25.reuse, R50 ;  /* 0x0000003219057221 */ /* 0x044fe20000010000 */
[----:B------:R-:W-:Y:S01]  /*4750*/  F2FP.BF16.F32.PACK_AB R122, R25, R20 ;  /* 0x00000014197a723e */ /* 0x000fe200000010ff */
[----:B------:R-:W-:Y:S06]  /*4760*/  @P2 BRA `(.L_x_838) ;  /* 0x0000000000442947 */ /* 0x000fec0003800000 */
        /* <DEDUP_REMOVED lines=10> */
.L_x_839:
[----:B------:R-:W-:-:S11]  /*4810*/  UISETP.NE.AND UP2, UPT, UR5, 0x1, UPT ;  /* 0x000000010500788c */ /* 0x000fd6000bf45270 */
[----:B------:R-:W-:Y:S02]  /*4820*/  @UP2 ULDC.64 UR14, c[0x0][0x9e8] ;  /* 0x00027a00000e2ab9 */ /* 0x000fe40000000a00 */
[----:B------:R-:W-:-:S04]  /*4830*/  UIMAD.WIDE.U32 UR6, UR10, UR14, URZ ;  /* 0x0000000e0a0672a5 */ /* 0x000fc8000f8e003f */
[----:B------:R-:W-:-:S12]  /*4840*/  @UP2 USHF.R.U32.HI UR10, URZ, UR15, UR7 ;  /* 0x0000000f3f0a2299 */ /* 0x000fd80008011607 */
.L_x_840:
[----:B------:R-:W-:-:S04]  /*4850*/  UIMAD UR5, UR10, UR5, UR5 ;  /* 0x000000050a0572a4 */ /* 0x000fc8000f8e0205 */
[----:B------:R-:W-:-:S04]  /*4860*/  UISETP.LT.AND UP2, UPT, UR4, UR5, UPT ;  /* 0x000000050400728c */ /* 0x000fc8000bf41270 */
[----:B------:R-:W-:-:S12]  /*4870*/  USEL UR4, UR4, UR5, UP2 ;  /* 0x0000000504047287 */ /* 0x000fd80009000000 */
.L_x_838:
[----:B------:R-:W-:Y:S01]  /*4880*/  USHF.R.S32.HI UR5, URZ, 0x1f, UR4 ;  /* 0x0000001f3f057899 */ /* 0x000fe20008011404 */
[----:B------:R-:W-:Y:S02]  /*4890*/  CS2R R118, SRZ ;  /* 0x0000000000767805 */ /* 0x000fe4000001ff00 */
[----:B------:R-:W-:Y:S02]  /*48a0*/  CS2R R116, SRZ ;  /* 0x0000000000747805 */ /* 0x000fe4000001ff00 */
[----:B------:R-:W-:Y:S01]  /*48b0*/  CS2R R114, SRZ ;  /* 0x0000000000727805 */ /* 0x000fe2000001ff00 */
[----:B------:R-:W-:Y:S01]  /*48c0*/  ULEA.HI UR5, UR5, UR4, URZ, 0x7 ;  /* 0x0000000405057291 */ /* 0x000fe2000f8f383f */
[----:B------:R-:W-:Y:S02]  /*48d0*/  CS2R R112, SRZ ;  /* 0x0000000000707805 */ /* 0x000fe4000001ff00 */
[----:B------:R-:W-:Y:S01]  /*48e0*/  CS2R R110, SRZ ;  /* 0x00000000006e7805 */ /* 0x000fe2000001ff00 */
[----:B------:R-:W-:Y:S01]  /*48f0*/  UMOV UR4, URZ ;  /* 0x0000003f00047c82 */ /* 0x000fe20008000000 */
[----:B------:R-:W-:Y:S01]  /*4900*/  USHF.R.S32.HI UR5, URZ, 0x7, UR5 ;  /* 0x000000073f057899 */ /* 0x000fe20008011405 */
[----:B------:R-:W-:-:S02]  /*4910*/  CS2R R108, SRZ ;  /* 0x00000000006c7805 */ /* 0x000fc4000001ff00 */
[----:B------:R-:W-:Y:S02]  /*4920*/  CS2R R106, SRZ ;  /* 0x00000000006a7805 */ /* 0x000fe4000001ff00 */
[----:B------:R-:W-:Y:S01]  /*4930*/  CS2R R104, SRZ ;  /* 0x0000000000687805 */ /* 0x000fe2000001ff00 */
[----:B------:R-:W-:Y:S01]  /*4940*/  UISETP.LT.AND UP2, UPT, UR37, UR5, UPT ;  /* 0x000000052500728c */ /* 0x000fe2000bf41270 */
[----:B------:R-:W-:Y:S02]  /*4950*/  CS2R R102, SRZ ;  /* 0x0000000000667805 */ /* 0x000fe4000001ff00 */
[----:B------:R-:W-:Y:S02]  /*4960*/  CS2R R100, SRZ ;  /* 0x0000000000647805 */ /* 0x000fe4000001ff00 */
[----:B------:R-:W-:Y:S01]  /*4970*/  CS2R R98, SRZ ;  /* 0x0000000000627805 */ /* 0x000fe2000001ff00 */
[----:B------:R-:W-:Y:S01]  /*4980*/  USEL UR26, UR37, UR5, !UP2 ;  /* 0x00000005251a7287 */ /* 0x000fe2000d000000 */
[----:B------:R-:W-:-:S02]  /*4990*/  CS2R R96, SRZ ;  /* 0x0000000000607805 */ /* 0x000fc4000001ff00 */
[----:B------:R-:W-:Y:S01]  /*49a0*/  CS2R R94, SRZ ;  /* 0x00000000005e7805 */ /* 0x000fe2000001ff00 */
[----:B------:R-:W-:Y:S01]  /*49b0*/  UMOV UR5, URZ ;  /* 0x0000003f00057c82 */ /* 0x000fe20008000000 */
[----:B------:R-:W-:Y:S02]  /*49c0*/  CS2R R92, SRZ ;  /* 0x00000000005c7805 */ /* 0x000fe4000001ff00 */
[----:B------:R-:W-:Y:S02]  /*49d0*/  CS2R R90, SRZ ;  /* 0x00000000005a7805 */ /* 0x000fe4000001ff00 */
[----:B------:R-:W-:Y:S02]  /*49e0*/  ISETP.GE.AND P2, PT, R9, UR26, PT ;  /* 0x0000001a09007c0c */ /* 0x000fe4000bf46270 */
[----:B------:R-:W-:-:S11]  /*49f0*/  CS2R R88, SRZ ;  /* 0x0000000000587805 */ /* 0x000fd6000001ff00 */
[----:B------:R-:W-:Y:S05]  /*4a00*/  @!P2 BRA `(.L_x_841) ;  /* 0x0000002c0078a947 */ /* 0x000fea0003800000 */
[----:B------:R-:W-:Y:S01]  /*4a10*/  IMAD.MOV.U32 R119, RZ, RZ, RZ ;  /* 0x000000ffff777224 */ /* 0x000fe200078e00ff */
[----:B------:R-:W-:Y:S01]  /*4a20*/  UMOV UR7, URZ ;  /* 0x0000003f00077c82 */ /* 0x000fe20008000000 */
[----:B------:R-:W-:Y:S01]  /*4a30*/  UMOV UR6, URZ ;  /* 0x0000003f00067c82 */ /* 0x000fe20008000000 */
[----:B------:R-:W-:Y:S01]  /*4a40*/  ULDC UR29, c[0x0][0x9e4] ;  /* 0x00027900001d7ab9 */ /* 0x000fe20000000800 */
[----:B------:R-:W-:Y:S01]  /*4a50*/  ULDC UR27, c[0x0][0x2f0] ;  /* 0x0000bc00001b7ab9 */ /* 0x000fe20000000800 */
[----:B------:R-:W-:-:S05]  /*4a60*/  ULDC UR28, c[0x0][0x9e0] ;  /* 0x00027800001c7ab9 */ /* 0x000fca0000000800 */
.L_x_858:
[----:B------:R-:W-:Y:S01]  /*4a70*/  UIADD3 UR4, UR6, 0x1, URZ ;  /* 0x0000000106047890 */ /* 0x000fe2000fffe03f */
[----:B------:R-:W-:-:S03]  /*4a80*/  ISETP.NE.AND P3, PT, RZ, UR39, PT ;  /* 0x00000027ff007c0c */ /* 0x000fc6000bf65270 */
[----:B------:R-:W-:-:S04]  /*4a90*/  UISETP.NE.AND UP2, UPT, UR4, 0x2, UPT ;  /* 0x000000020400788c */ /* 0x000fc8000bf45270 */
[----:B------:R-:W-:Y:S02]  /*4aa0*/  USEL UR5, URZ, 0x1, UP2 ;  /* 0x000000013f057887 */ /* 0x000fe40009000000 */
[----:B------:R-:W-:Y:S02]  /*4ab0*/  USEL UR4, UR4, URZ, UP2 ;  /* 0x0000003f04047287 */ /* 0x000fe40009000000 */
[----:B------:R-:W-:Y:S02]  /*4ac0*/  ULOP3.LUT UR5, UR7, UR5, URZ, 0x3c, !UPT ;  /* 0x0000000507057292 */ /* 0x000fe4000f8e3c3f */
[----:B------:R-:W-:Y:S10]  /*4ad0*/  @P3 BRA `(.L_x_842) ;  /* 0x00000000002c3947 */ /* 0x000ff40003800000 */
[----:B------:R-:W-:Y:S05]  /*4ae0*/  @!P0 BRA `(.L_x_843) ;  /* 0x0000000000048947 */ /* 0x000fea0003800000 */
[----:B------:R-:W-:Y:S01]  /*4af0*/  BPT.TRAP 0x1 ;  /* 0x000000040000795c */ /* 0x000fe20000300000 */
.L_x_843:
[----:B------:R-:W-:Y:S01]  /*4b00*/  ULEA UR10, UR4, UR38, 0x3 ;  /* 0x00000026040a7291 */ /* 0x000fe2000f8e183f */
[----:B------:R-:W-:-:S05]  /*4b10*/  IMAD.U32 R7, RZ, RZ, UR5 ;  /* 0x00000005ff077e24 */ /* 0x000fca000f8e00ff */
[----:B------:R-:W-:-:S04]  /*4b20*/  SHF.L.U32 R7, R7, 0x1f, RZ ;  /* 0x0000001f07077819 */ /* 0x000fc800000006ff */
[----:B------:R0:W1:Y:S01]  /*4b30*/  SYNCS.PHASECHK.TRANS64.TRYWAIT P2, [UR10+0x16830], R7 ;  /* 0x01683007ff0075a7 */ /* 0x000062000804014a */
[----:B------:R-:W-:Y:S05]  /*4b40*/  @!P0 BRA `(.L_x_844) ;  /* 0x0000000000048947 */ /* 0x000fea0003800000 */
[----:B------:R-:W-:Y:S01]  /*4b50*/  BPT.TRAP 0x1 ;  /* 0x000000040000795c */ /* 0x000fe20000300000 */
.L_x_844:
[----:B-1----:R-:W-:Y:S05]  /*4b60*/  @P2 BRA `(.L_x_842) ;  /* 0x0000000000082947 */ /* 0x002fea0003800000 */
[----:B------:R-:W1:Y:S02]  /*4b70*/  SYNCS.PHASECHK.TRANS64.TRYWAIT P2, [UR10+0x16830], R7 ;  /* 0x01683007ff0075a7 */ /* 0x000e64000804014a */
[----:B-1----:R-:W-:Y:S05]  /*4b80*/  @!P2 BRA `(.L_x_845) ;  /* 0x000000cc007ca947 */ /* 0x002fea0003800000 */
.L_x_842:
[----:B01----:R-:W-:Y:S01]  /*4b90*/  VIADD R7, R17, 0x8 ;  /* 0x0000000811077836 */ /* 0x003fe20000000000 */
[----:B------:R-:W-:Y:S01]  /*4ba0*/  R2UR UR20, R12 ;  /* 0x000000000c1472ca */ /* 0x000fe200000e0000 */
[----:B------:R-:W-:Y:S01]  /*4bb0*/  ULEA UR22, UR4, UR24, 0xa ;  /* 0x0000001804167291 */ /* 0x000fe2000f8e503f */
[----:B------:R-:W-:Y:S01]  /*4bc0*/  R2UR UR21, R13 ;  /* 0x000000000d1572ca */ /* 0x000fe200000e0000 */
[----:B------:R-:W-:Y:S01]  /*4bd0*/  UMOV UR23, 0x40000040 ;  /* 0x4000004000177882 */ /* 0x000fe20000000000 */
[----:B------:R0:W-:Y:S01]  /*4be0*/  BAR.SYNC.DEFER_BLOCKING R7, 0x100 ;  /* 0x000400070000751d */ /* 0x0001e20000010000 */
[----:B------:R-:W-:Y:S02]  /*4bf0*/  UIADD3 UR10, UR22, 0x2, URZ ;  /* 0x00000002160a7890 */ /* 0x000fe4000fffe03f */
[----:B------:R-:W-:Y:S02]  /*4c00*/  UIADD3 UR14, UR22, 0x4, URZ ;  /* 0x00000004160e7890 */ /* 0x000fe4000fffe03f */
[----:B------:R-:W-:Y:S01]  /*4c10*/  UIADD3 UR18, UR22, 0x6, URZ ;  /* 0x0000000616127890 */ /* 0x000fe2000fffe03f */
[----:B------:R-:W-:Y:S01]  /*4c20*/  UMOV UR11, 0x40000040 ;  /* 0x40000040000b7882 */ /* 0x000fe20000000000 */
[----:B------:R-:W-:Y:S01]  /*4c30*/  UMOV UR15, 0x40000040 ;  /* 0x40000040000f7882 */ /* 0x000fe20000000000 */
[----:B------:R-:W-:Y:S01]  /*4c40*/  UMOV UR19, 0x40000040 ;  /* 0x4000004000137882 */ /* 0x000fe20000000000 */
[----:B------:R-:W-:-:S06]  /*4c50*/  WARPGROUP.ARRIVE ;  /* 0x00000000000079c5 */ /* 0x000fcc0000000000 */
[----:B------:R-:W-:Y:S03]  /*4c60*/  HGMMA.64x128x16.F32.BF16 R24, gdesc[UR20], RZ, !UPT, gsb0 ;  /* 0x01e00000141879f0 */ /* 0x000fe6000c0018ff */
[----:B------:R-:W-:Y:S02]  /*4c70*/  WARPGROUP.DEPBAR.LE gsb0, 0x0 ;  /* 0x00008000000079c5 */ /* 0x000fe40000010000 */
[----:B------:R-:W-:-:S07]  /*4c80*/  WARPGROUP.ARRIVE ;  /* 0x00000000000079c5 */ /* 0x000fce0000000000 */
        /* <DEDUP_REMOVED lines=8> */
[----:B0-----:R-:W-:Y:S05]  /*4d10*/  @P3 BRA `(.L_x_846) ;  /* 0x00000000002c3947 */ /* 0x001fea0003800000 */
[----:B------:R-:W-:Y:S05]  /*4d20*/  @!P0 BRA `(.L_x_847) ;  /* 0x0000000000048947 */ /* 0x000fea0003800000 */
[----:B------:R-:W-:Y:S01]  /*4d30*/  BPT.TRAP 0x1 ;  /* 0x000000040000795c */ /* 0x000fe20000300000 */
.L_x_847:
[----:B------:R-:W-:Y:S01]  /*4d40*/  ULEA UR10, UR6, UR38, 0x3 ;  /* 0x00000026060a7291 */ /* 0x000fe2000f8e183f */
[----:B------:R-:W-:-:S05]  /*4d50*/  IMAD.U32 R7, RZ, RZ, UR7 ;  /* 0x00000007ff077e24 */ /* 0x000fca000f8e00ff */
[----:B------:R-:W-:-:S04]  /*4d60*/  SHF.L.U32 R7, R7, 0x1f, RZ ;  /* 0x0000001f07077819 */ /* 0x000fc800000006ff */
[----:B------:R0:W1:Y:S01]  /*4d70*/  SYNCS.PHASECHK.TRANS64.TRYWAIT P2, [UR10+0x16850], R7 ;  /* 0x01685007ff0075a7 */ /* 0x000062000804014a */
[----:B------:R-:W-:Y:S05]  /*4d80*/  @!P0 BRA `(.L_x_848) ;  /* 0x0000000000048947 */ /* 0x000fea0003800000 */
[----:B------:R-:W-:Y:S01]  /*4d90*/  BPT.TRAP 0x1 ;  /* 0x000000040000795c */ /* 0x000fe20000300000 */
.L_x_848:
[----:B-1----:R-:W-:Y:S05]  /*4da0*/  @P2 BRA `(.L_x_846) ;  /* 0x0000000000082947 */ /* 0x002fea0003800000 */
[----:B------:R-:W1:Y:S02]  /*4db0*/  SYNCS.PHASECHK.TRANS64.TRYWAIT P2, [UR10+0x16850], R7 ;  /* 0x01685007ff0075a7 */ /* 0x000e64000804014a */
[----:B-1----:R-:W-:Y:S05]  /*4dc0*/  @!P2 BRA `(.L_x_849) ;  /* 0x000000cc0004a947 */ /* 0x002fea0003800000 */
.L_x_846:
[----:B------:R-:W-:Y:S01]  /*4dd0*/  UIADD3 UR7, UR38, 0x400, URZ ;  /* 0x0000040026077890 */ /* 0x000fe2000fffe03f */
[----:B------:R-:W-:Y:S01]  /*4de0*/  WARPGROUP.ARRIVE ;  /* 0x00000000000079c5 */ /* 0x000fe20000000000 */
[----:B------:R-:W-:Y:S01]  /*4df0*/  UMOV UR11, 0x40000040 ;  /* 0x40000040000b7882 */ /* 0x000fe20000000000 */
[----:B------:R-:W-:Y:S01]  /*4e00*/  PLOP3.LUT P2, PT, PT, PT, UP0, 0x80, 0x0 ;  /* 0x000000000000781c */ /* 0x000fe20003f4f008 */
[----:B------:R-:W-:Y:S01]  /*4e10*/  USHF.R.U32.HI UR7, URZ, 0x4, UR7 ;  /* 0x000000043f077899 */ /* 0x000fe20008011607 */
[----:B------:R-:W-:Y:S01]  /*4e20*/  PLOP3.LUT P3, PT, PT, PT, UP0, 0x80, 0x0 ;  /* 0x000000000000781c */ /* 0x000fe20003f6f008 */
[----:B-1----:R-:W1:Y:S01]  /*4e30*/  LDC R8, c[0x0][0x288] ;  /* 0x0000a200ff087b82 */ /* 0x002e620000000800 */
[----:B------:R-:W-:Y:S01]  /*4e40*/  IMAD.MOV.U32 R18, RZ, RZ, R0 ;  /* 0x000000ffff127224 */ /* 0x000fe200078e0000 */
[----:B------:R-:W-:Y:S01]  /*4e50*/  ULOP3.LUT UR7, UR7, 0x3fff, URZ, 0xc0, !UPT ;  /* 0x00003fff07077892 */ /* 0x000fe2000f8ec03f */
[----:B------:R-:W-:Y:S02]  /*4e60*/  IMAD.U32 R15, RZ, RZ, UR4 ;  /* 0x00000004ff0f7e24 */ /* 0x000fe4000f8e00ff */
[----:B------:R-:W-:Y:S01]  /*4e70*/  VIADD R11, R17, 0x9 ;  /* 0x00000009110b7836 */ /* 0x000fe20000000000 */
[----:B------:R-:W-:-:S02]  /*4e80*/  ULEA UR7, UR6, UR7, 0xa ;  /* 0x0000000706077291 */ /* 0x000fc4000f8e503f */
[----:B------:R-:W-:-:S05]  /*4e90*/  @!P1 LEA R15, R15, UR38, 0x3 ;  /* 0x000000260f0f9c11 */ /* 0x000fca000f8e18ff */
[----:B------:R-:W-:Y:S01]  /*4ea0*/  UMOV UR10, UR7 ;  /* 0x00000007000a7c82 */ /* 0x000fe20008000000 */
[----:B------:R-:W-:Y:S01]  /*4eb0*/  @!P1 VIADD R15, R15, 0x16840 ;  /* 0x000168400f0f9836 */ /* 0x000fe20000000000 */
[----:B------:R-:W-:Y:S01]  /*4ec0*/  HGMMA.64x64x16.F32.BF16 R88, R148, gdesc[UR8].tnspB, R88, gsb0 ;  /* 0x40e0000894587df0 */ /* 0x000fe20008001858 */
[----:B------:R-:W-:Y:S01]  /*4ed0*/  UIADD3 UR10, UR7, 0x80, URZ ;  /* 0x00000080070a7890 */ /* 0x000fe2000fffe03f */
[----:B------:R-:W-:Y:S02]  /*4ee0*/  UMOV UR11, 0x40000040 ;  /* 0x40000040000b7882 */ /* 0x000fe40000000000 */
[----:B------:R-:W-:Y:S01]  /*4ef0*/  @!P1 PRMT R15, RZ, 0x654, R15 ;  /* 0x00000654ff0f9816 */ /* 0x000fe2000000000f */
[----:B------:R-:W-:Y:S02]  /*4f00*/  WARPGROUP.DEPBAR.LE gsb0, 0x0 ;  /* 0x00008000000079c5 */ /* 0x000fe40000010000 */
[----:B------:R-:W-:-:S06]  /*4f10*/  WARPGROUP.ARRIVE ;  /* 0x00000000000079c5 */ /* 0x000fcc0000000000 */
[----:B------:R-:W-:Y:S01]  /*4f20*/  HGMMA.64x64x16.F32.BF16 R88, R144, gdesc[UR8].tnspB, R88, gsb0 ;  /* 0x40e0000890587df0 */ /* 0x000fe20008001858 */
[----:B------:R-:W-:Y:S01]  /*4f30*/  UIADD3 UR10, UR7, 0x100, URZ ;  /* 0x00000100070a7890 */ /* 0x000fe2000fffe03f */
[----:B------:R-:W-:Y:S01]  /*4f40*/  UMOV UR11, 0x40000040 ;  /* 0x40000040000b7882 */ /* 0x000fe20000000000 */
        /* <DEDUP_REMOVED lines=24> */
[----:B------:R-:W-:Y:S02]  /*50d0*/  UMOV UR11, 0x40000040 ;  /* 0x40000040000b7882 */ /* 0x000fe40000000000 */
[----:B------:R-:W-:Y:S02]  /*50e0*/  @UP0 ULDC UR7, c[0x0][0x44c] ;  /* 0x0001130000070ab9 */ /* 0x000fe40000000800 */
[----:B0-----:R-:W-:Y:S01]  /*50f0*/  @P2 IMAD.HI.U32 R7, R0, UR7, RZ ;  /* 0x0000000700072c27 */ /* 0x001fe2000f8e00ff */
[----:B------:R-:W-:Y:S01]  /*5100*/  @UP0 ULDC UR7, c[0x0][0x450] ;  /* 0x0001140000070ab9 */ /* 0x000fe20000000800 */
[----:B------:R-:W-:-:S03]  /*5110*/  ISETP.GE.U32.AND P2, PT, R2, 0x180, PT ;  /* 0x000001800200780c */ /* 0x000fc60003f46070 */
[----:B------:R-:W-:Y:S01]  /*5120*/  @P3 SHF.R.U32.HI R18, RZ, UR7, R7 ;  /* 0x00000007ff123c19 */ /* 0x000fe20008011607 */
[----:B------:R-:W-:Y:S01]  /*5130*/  IMAD.SHL.U32 R7, R9, 0x80, RZ ;  /* 0x0000008009077824 */ /* 0x000fe200078e00ff */
[----:B------:R-:W-:Y:S02]  /*5140*/  SEL R14, R11, 0x9, !P2 ;  /* 0x000000090b0e7807 */ /* 0x000fe40005000000 */
[----:B------:R-:W-:Y:S01]  /*5150*/  PLOP3.LUT P2, PT, PT, PT, UP1, 0x40, 0x0 ;  /* 0x000000000000781c */ /* 0x000fe20003f4e818 */
[----:B------:R-:W0:Y:S01]  /*5160*/  SHFL.IDX PT, R22, R18, RZ, 0x1c1f ;  /* 0x001c1fff12167589 */ /* 0x000e2200000e0000 */
[----:B------:R-:W-:-:S05]  /*5170*/  IADD3 R20, -R7, 0x1, RZ ;  /* 0x0000000107147810 */ /* 0x000fca0007ffe1ff */
[----:B------:R-:W-:-:S04]  /*5180*/  IMAD R11, R3, -0x2, R20 ;  /* 0xfffffffe030b7824 */ /* 0x000fc800078e0214 */
[----:B------:R-:W-:Y:S01]  /*5190*/  IMAD R11, R16, UR27, R11 ;  /* 0x0000001b100b7c24 */ /* 0x000fe2000f8e020b */
[----:B------:R-:W-:Y:S02]  /*51a0*/  WARPGROUP.DEPBAR.LE gsb0, 0x0 ;  /* 0x00008000000079c5 */ /* 0x000fe40000010000 */
[----:B------:R-:W-:-:S06]  /*51b0*/  WARPGROUP.ARRIVE ;  /* 0x00000000000079c5 */ /* 0x000fcc0000000000 */
[----:B------:R-:W-:Y:S03]  /*51c0*/  HGMMA.64x64x16.F32.BF16 R88, R120, gdesc[UR8].tnspB, R88, gsb0 ;  /* 0x40e0000878587df0 */ /* 0x000fe60008001858 */
[----:B------:R-:W-:Y:S02]  /*51d0*/  WARPGROUP.DEPBAR.LE gsb0, 0x0 ;  /* 0x00008000000079c5 */ /* 0x000fe40000010000 */
[----:B------:R2:W-:Y:S06]  /*51e0*/  BAR.ARV R14, 0x100 ;  /* 0x0004000e0000751d */ /* 0x0005ec0000002000 */
[----:B------:R1:W-:Y:S02]  /*51f0*/  @!P1 SYNCS.ARRIVE.TRANS64.RED.A1T0 RZ, [R15+URZ], RZ ;  /* 0x000000ff0fff99a7 */ /* 0x0003e4000810043f */
[----:B-1----:R-:W-:-:S04]  /*5200*/  IMAD.IADD R15, R11, 0x1, -R8 ;  /* 0x000000010b0f7824 */ /* 0x002fc800078e0a08 */
[C---:B------:R-:W-:Y:S02]  /*5210*/  VIADD R11, R15.reuse, UR28 ;  /* 0x0000001c0f0b7c36 */ /* 0x040fe40008000000 */
[----:B------:R-:W-:Y:S02]  /*5220*/  VIADD R15, R15, UR25 ;  /* 0x000000190f0f7c36 */ /* 0x000fe40008000000 */
[--C-:B0-----:R-:W-:Y:S02]  /*5230*/  IMAD.IADD R19, R11, 0x1, R22.reuse ;  /* 0x000000010b137824 */ /* 0x101fe400078e0216 */
[----:B------:R-:W-:Y:S01]  /*5240*/  IMAD.IADD R21, R15, 0x1, R22 ;  /* 0x000000010f157824 */ /* 0x000fe200078e0216 */
[----:B--2---:R-:W-:Y:S06]  /*5250*/  @P2 BRA `(.L_x_850) ;  /* 0x00000000005c2947 */ /* 0x004fec0003800000 */
[----:B------:R-:W-:Y:S01]  /*5260*/  IMAD R23, R16, UR27, R22 ;  /* 0x0000001b10177c24 */ /* 0x000fe2000f8e0216 */
[----:B------:R-:W-:Y:S03]  /*5270*/  BSSY B0, `(.L_x_851) ;  /* 0x0000011000007945 */ /* 0x000fe60003800000 */
[----:B------:R-:W-:-:S05]  /*5280*/  IMAD.IADD R23, R23, 0x1, -R8 ;  /* 0x0000000117177824 */ /* 0x000fca00078e0a08 */
[----:B------:R-:W-:-:S13]  /*5290*/  ISETP.GT.AND P2, PT, R23, -0x1, PT ;  /* 0xffffffff1700780c */ /* 0x000fda0003f44270 */
[----:B------:R-:W-:Y:S05]  /*52a0*/  @P2 BRA `(.L_x_852) ;  /* 0x0000000000202947 */ /* 0x000fea0003800000 */
[----:B------:R-:W-:Y:S01]  /*52b0*/  IMAD.U32 R20, RZ, RZ, UR29 ;  /* 0x0000001dff147e24 */ /* 0x000fe2000f8e00ff */
[----:B------:R-:W-:-:S04]  /*52c0*/  LOP3.LUT R23, RZ, R23, RZ, 0x33, !PT ;  /* 0x00000017ff177212 */ /* 0x000fc800078e33ff */
[----:B------:R-:W-:-:S13]  /*52d0*/  ISETP.NE.AND P2, PT, R20, 0x1, PT ;  /* 0x000000011400780c */ /* 0x000fda0003f45270 */
[----:B------:R-:W0:Y:S02]  /*52e0*/  @P2 LDC.64 R120, c[0x0][0x9e8] ;  /* 0x00027a00ff782b82 */ /* 0x000e240000000a00 */
[----:B0-----:R-:W-:-:S05]  /*52f0*/  @P2 IMAD.HI.U32 R14, R23, R120, RZ ;  /* 0x00000078170e2227 */ /* 0x001fca00078e00ff */
[----:B------:R-:W-:-:S04]  /*5300*/  @P2 SHF.R.U32.HI R23, RZ, R121, R14 ;  /* 0x00000079ff172219 */ /* 0x000fc8000001160e */
[----:B------:R-:W-:Y:S01]  /*5310*/  LOP3.LUT R23, RZ, R23, RZ, 0x33, !PT ;  /* 0x00000017ff177212 */ /* 0x000fe200078e33ff */
[----:B------:R-:W-:Y:S06]  /*5320*/  BRA `(.L_x_853) ;  /* 0x0000000000147947 */ /* 0x000fec0003800000 */
.L_x_852:
[----:B------:R-:W-:-:S05]  /*5330*/  IMAD.U32 R20, RZ, RZ, UR29 ;  /* 0x0000001dff147e24 */ /* 0x000fca000f8e00ff */
[----:B------:R-:W-:-:S13]  /*5340*/  ISETP.NE.AND P2, PT, R20, 0x1, PT ;  /* 0x000000011400780c */ /* 0x000fda0003f45270 */
[----:B------:R-:W0:Y:S02]  /*5350*/  @P2 LDC.64 R120, c[0x0][0x9e8] ;  /* 0x00027a00ff782b82 */ /* 0x000e240000000a00 */
[----:B0-----:R-:W-:-:S05]  /*5360*/  @P2 IMAD.HI.U32 R14, R23, R120, RZ ;  /* 0x00000078170e2227 */ /* 0x001fca00078e00ff */
[----:B------:R-:W-:-:S07]  /*5370*/  @P2 SHF.R.U32.HI R23, RZ, R121, R14 ;  /* 0x00000079ff172219 */ /* 0x000fce000001160e */
.L_x_853:
[----:B------:R-:W-:Y:S05]  /*5380*/  BSYNC B0 ;  /* 0x0000000000007941 */ /* 0x000fea0003800000 */
.L_x_851:
[----:B------:R-:W-:-:S04]  /*5390*/  IMAD R14, R23, R20, -R7 ;  /* 0x00000014170e7224 */ /* 0x000fc800078e0a07 */
[----:B------:R-:W-:-:S05]  /*53a0*/  IMAD R14, R3, -0x2, R14 ;  /* 0xfffffffe030e7824 */ /* 0x000fca00078e020e */
[----:B------:R-:W-:Y:S02]  /*53b0*/  VIADDMNMX R19, R14, R20, R19, PT ;  /* 0x000000140e137246 */ /* 0x000fe40003800113 */
[----:B------:R-:W-:-:S07]  /*53c0*/  VIMNMX R21, R21, R14, !PT ;  /* 0x0000000e15157248 */ /* 0x000fce0007fe0100 */
.L_x_850:
[----:B------:R-:W-:Y:S01]  /*53d0*/  ISETP.GT.AND P2, PT, R9, -0x1, PT ;  /* 0xffffffff0900780c */ /* 0x000fe20003f44270 */
[----:B------:R-:W0:Y:S03]  /*53e0*/  SHFL.IDX PT, R14, R18, 0x1, 0x1c1f ;  /* 0x003c1f00120e7f89 */ /* 0x000e2600000e0000 */
[C---:B------:R-:W-:Y:S02]  /*53f0*/  ISETP.GT.AND P5, PT, R21.reuse, RZ, P2 ;  /* 0x000000ff1500720c */ /* 0x040fe400017a4270 */
[----:B------:R-:W-:Y:S02]  /*5400*/  ISETP.GT.AND P4, PT, R21, 0x1, P2 ;  /* 0x000000011500780c */ /* 0x000fe40001784270 */
[----:B------:R-:W-:Y:S02]  /*5410*/  ISETP.LT.OR P5, PT, R19, 0x1, P5 ;  /* 0x000000011300780c */ /* 0x000fe40002fa1670 */
[----:B------:R-:W-:-:S02]  /*5420*/  ISETP.GT.AND P6, PT, R21, 0x8, P2 ;  /* 0x000000081500780c */ /* 0x000fc400017c4270 */
[----:B------:R-:W-:Y:S02]  /*5430*/  FSEL R142, R24, -INF , !P5 ;  /* 0xff800000188e7808 */ /* 0x000fe40006800000 */
[C---:B------:R-:W-:Y:S02]  /*5440*/  ISETP.GT.AND P5, PT, R21.reuse, 0x10, P2 ;  /* 0x000000101500780c */ /* 0x040fe400017a4270 */
[----:B------:R-:W-:Y:S02]  /*5450*/  ISETP.GT.AND P3, PT, R21, 0x9, P2 ;  /* 0x000000091500780c */ /* 0x000fe40001764270 */
[C---:B------:R-:W-:Y:S02]  /*5460*/  ISETP.LT.OR P5, PT, R19.reuse, 0x11, P5 ;  /* 0x000000111300780c */ /* 0x040fe40002fa1670 */
[----:B------:R-:W-:Y:S02]  /*5470*/  ISETP.LT.OR P4, PT, R19, 0x2, P4 ;  /* 0x000000021300780c */ /* 0x000fe40002781670 */
[----:B------:R-:W-:-:S02]  /*5480*/  FSEL R32, R32, -INF , !P5 ;  /* 0xff80000020207808 */ /* 0x000fc40006800000 */
[----:B------:R-:W-:Y:S01]  /*5490*/  ISETP.GT.AND P5, PT, R21, 0x20, P2 ;  /* 0x000000201500780c */ /* 0x000fe200017a4270 */
[--C-:B0-----:R-:W-:Y:S01]  /*54a0*/  IMAD.IADD R11, R11, 0x1, R14.reuse ;  /* 0x000000010b0b7824 */ /* 0x101fe200078e020e */
[----:B------:R-:W-:Y:S01]  /*54b0*/  ISETP.LT.OR P6, PT, R19, 0x9, P6 ;  /* 0x000000091300780c */ /* 0x000fe200037c1670 */
[----:B------:R-:W-:Y:S01]  /*54c0*/  IMAD.IADD R15, R15, 0x1, R14 ;  /* 0x000000010f0f7824 */ /* 0x000fe200078e020e */
[C---:B------:R-:W-:Y:S02]  /*54d0*/  ISETP.LT.OR P3, PT, R19.reuse, 0xa, P3 ;  /* 0x0000000a1300780c */ /* 0x040fe40001f61670 */
[----:B------:R-:W-:Y:S02]  /*54e0*/  ISETP.LT.OR P5, PT, R19, 0x21, P5 ;  /* 0x000000211300780c */ /* 0x000fe40002fa1670 */
[----:B------:R-:W-:Y:S02]  /*54f0*/  FSEL R144, R25, -INF , !P4 ;  /* 0xff80000019907808 */ /* 0x000fe40006000000 */
[----:B------:R-:W-:-:S02]  /*5500*/  FSEL R146, R28, -INF , !P6 ;  /* 0xff8000001c927808 */ /* 0x000fc40007000000 */
[----:B------:R-:W-:Y:S02]  /*5510*/  FSEL R152, R29, -INF , !P3 ;  /* 0xff8000001d987808 */ /* 0x000fe40005800000 */
[C---:B------:R-:W-:Y:S02]  /*5520*/  ISETP.GT.AND P4, PT, R21.reuse, 0x11, P2 ;  /* 0x000000111500780c */ /* 0x040fe40001784270 */
[C---:B------:R-:W-:Y:S02]  /*5530*/  ISETP.GT.AND P6, PT, R21.reuse, 0x18, P2 ;  /* 0x000000181500780c */ /* 0x040fe400017c4270 */
[C---:B------:R-:W-:Y:S02]  /*5540*/  ISETP.GT.AND P3, PT, R21.reuse, 0x19, P2 ;  /* 0x000000191500780c */ /* 0x040fe40001764270 */
[----:B------:R-:W-:Y:S02]  /*5550*/  FSEL R40, R40, -INF , !P5 ;  /* 0xff80000028287808 */ /* 0x000fe40006800000 */
[----:B------:R-:W-:-:S02]  /*5560*/  ISETP.GT.AND P5, PT, R21, 0x30, P2 ;  /* 0x000000301500780c */ /* 0x000fc400017a4270 */
[C---:B------:R-:W-:Y:S02]  /*5570*/  ISETP.LT.OR P4, PT, R19.reuse, 0x12, P4 ;  /* 0x000000121300780c */ /* 0x040fe40002781670 */
[C---:B------:R-:W-:Y:S02]  /*5580*/  ISETP.LT.OR P6, PT, R19.reuse, 0x19, P6 ;  /* 0x000000191300780c */ /* 0x040fe400037c1670 */
        /* <DEDUP_REMOVED lines=55> */
[----:B------:R-:W-:Y:S02]  /*5900*/  ISETP.GT.AND P3, PT, R21, 0x69, P2 ;  /* 0x000000691500780c */ /* 0x000fe40001764270 */
[----:B------:R-:W-:Y:S02]  /*5910*/  FSEL R80, R80, -INF , !P5 ;  /* 0xff80000050507808 */ /* 0x000fe40006800000 */
[----:B------:R-:W-:-:S02]  /*5920*/  PLOP3.LUT P5, PT, PT, PT, UP1, 0x40, 0x0 ;  /* 0x000000000000781c */ /* 0x000fc40003fae818 */
[C---:B------:R-:W-:Y:S02]  /*5930*/  ISETP.LT.OR P4, PT, R19.reuse, 0x62, P4 ;  /* 0x000000621300780c */ /* 0x040fe40002781670 */
[C---:B------:R-:W-:Y:S02]  /*5940*/  ISETP.LT.OR P6, PT, R19.reuse, 0x69, P6 ;  /* 0x000000691300780c */ /* 0x040fe400037c1670 */
[----:B------:R-:W-:Y:S02]  /*5950*/  ISETP.LT.OR P3, PT, R19, 0x6a, P3 ;  /* 0x0000006a1300780c */ /* 0x000fe40001f61670 */
[----:B------:R-:W-:Y:S02]  /*5960*/  FSEL R130, R73, -INF , !P4 ;  /* 0xff80000049827808 */ /* 0x000fe40006000000 */
[----:B------:R-:W-:Y:S02]  /*5970*/  FSEL R76, R76, -INF , !P6 ;  /* 0xff8000004c4c7808 */ /* 0x000fe40007000000 */
[----:B------:R-:W-:-:S02]  /*5980*/  FSEL R132, R77, -INF , !P3 ;  /* 0xff8000004d847808 */ /* 0x000fc40005800000 */
[C---:B------:R-:W-:Y:S02]  /*5990*/  ISETP.GT.AND P4, PT, R21.reuse, 0x71, P2 ;  /* 0x000000711500780c */ /* 0x040fe40001784270 */
[C---:B------:R-:W-:Y:S02]  /*59a0*/  ISETP.GT.AND P6, PT, R21.reuse, 0x78, P2 ;  /* 0x000000781500780c */ /* 0x040fe400017c4270 */
[----:B------:R-:W-:Y:S02]  /*59b0*/  ISETP.GT.AND P3, PT, R21, 0x79, P2 ;  /* 0x000000791500780c */ /* 0x000fe40001764270 */
[C---:B------:R-:W-:Y:S02]  /*59c0*/  ISETP.LT.OR P4, PT, R19.reuse, 0x72, P4 ;  /* 0x000000721300780c */ /* 0x040fe40002781670 */
[C---:B------:R-:W-:Y:S02]  /*59d0*/  ISETP.LT.OR P6, PT, R19.reuse, 0x79, P6 ;  /* 0x000000791300780c */ /* 0x040fe400037c1670 */
[----:B------:R-:W-:-:S02]  /*59e0*/  ISETP.LT.OR P3, PT, R19, 0x7a, P3 ;  /* 0x0000007a1300780c */ /* 0x000fc40001f61670 */
[----:B------:R-:W-:Y:S02]  /*59f0*/  FSEL R134, R81, -INF , !P4 ;  /* 0xff80000051867808 */ /* 0x000fe40006000000 */
[----:B------:R-:W-:Y:S02]  /*5a00*/  FSEL R84, R84, -INF , !P6 ;  /* 0xff80000054547808 */ /* 0x000fe40007000000 */
[----:B------:R-:W-:Y:S01]  /*5a10*/  FSEL R136, R85, -INF , !P3 ;  /* 0xff80000055887808 */ /* 0x000fe20005800000 */
[----:B------:R-:W-:Y:S06]  /*5a20*/  @P5 BRA `(.L_x_854) ;  /* 0x00000000005c5947 */ /* 0x000fec0003800000 */
        /* <DEDUP_REMOVED lines=13> */
.L_x_856:
[----:B------:R-:W-:-:S05]  /*5b00*/  IMAD.U32 R140, RZ, RZ, UR29 ;  /* 0x0000001dff8c7e24 */ /* 0x000fca000f8e00ff */
[----:B------:R-:W-:-:S13]  /*5b10*/  ISETP.NE.AND P3, PT, R140, 0x1, PT ;  /* 0x000000018c00780c */ /* 0x000fda0003f65270 */
[----:B------:R-:W0:Y:S02]  /*5b20*/  @P3 LDC.64 R138, c[0x0][0x9e8] ;  /* 0x00027a00ff8a3b82 */ /* 0x000e240000000a00 */
[----:B0-----:R-:W-:-:S05]  /*5b30*/  @P3 IMAD.HI.U32 R138, R19, R138, RZ ;  /* 0x0000008a138a3227 */ /* 0x001fca00078e00ff */
[----:B------:R-:W-:-:S07]  /*5b40*/  @P3 SHF.R.U32.HI R19, RZ, R139, R138 ;  /* 0x0000008bff133219 */ /* 0x000fce000001168a */
.L_x_857:
[----:B------:R-:W-:Y:S05]  /*5b50*/  BSYNC B0 ;  /* 0x0000000000007941 */ /* 0x000fea0003800000 */
.L_x_855:
[----:B------:R-:W-:-:S04]  /*5b60*/  IMAD R14, R19, R140, -R7 ;  /* 0x0000008c130e7224 */ /* 0x000fc800078e0a07 */
[----:B------:R-:W-:-:S05]  /*5b70*/  IMAD R14, R3, -0x2, R14 ;  /* 0xfffffffe030e7824 */ /* 0x000fca00078e020e */
[----:B------:R-:W-:Y:S02]  /*5b80*/  VIADDMNMX R11, R14, R140, R11, PT ;  /* 0x0000008c0e0b7246 */ /* 0x000fe4000380010b */
[----:B------:R-:W-:-:S07]  /*5b90*/  VIMNMX R15, R15, R14, !PT ;  /* 0x0000000e0f0f7248 */ /* 0x000fce0007fe0100 */
.L_x_854:
[----:B------:R-:W-:Y:S01]  /*5ba0*/  FMNMX.FTZ R7, R142, R6, !PT ;  /* 0x000000068e077209 */ /* 0x000fe20007810000 */
[----:B------:R-:W-:Y:S01]  /*5bb0*/  IMAD.U32 R53, RZ, RZ, UR6 ;  /* 0x00000006ff357e24 */ /* 0x000fe2000f8e00ff */
[C---:B------:R-:W-:Y:S01]  /*5bc0*/  ISETP.GT.AND P6, PT, R15.reuse, 0x8, P2 ;  /* 0x000000080f00780c */ /* 0x040fe200017c4270 */
[----:B------:R-:W-:Y:S01]  /*5bd0*/  UMOV UR7, UR5 ;  /* 0x0000000500077c82 */ /* 0x000fe20008000000 */
[----:B------:R-:W-:Y:S01]  /*5be0*/  FMNMX.FTZ R7, R144, R7, !PT ;  /* 0x0000000790077209 */ /* 0x000fe20007810000 */
[----:B------:R-:W-:Y:S01]  /*5bf0*/  UMOV UR6, UR4 ;  /* 0x0000000400067c82 */ /* 0x000fe20008000000 */
[----:B------:R-:W-:Y:S02]  /*5c00*/  ISETP.GT.AND P4, PT, R15, 0x1, P2 ;  /* 0x000000010f00780c */ /* 0x000fe40001784270 */
[----:B------:R-:W-:Y:S02]  /*5c10*/  FMNMX.FTZ R7, R146, R7, !PT ;  /* 0x0000000792077209 */ /* 0x000fe40007810000 */
[----:B------:R-:W-:-:S02]  /*5c20*/  ISETP.LT.OR P6, PT, R11, 0x9, P6 ;  /* 0x000000090b00780c */ /* 0x000fc400037c1670 */
[----:B------:R-:W-:Y:S02]  /*5c30*/  FMNMX.FTZ R7, R152, R7, !PT ;  /* 0x0000000798077209 */ /* 0x000fe40007810000 */
[----:B------:R-:W-:Y:S02]  /*5c40*/  ISETP.LT.OR P4, PT, R11, 0x2, P4 ;  /* 0x000000020b00780c */ /* 0x000fe40002781670 */
[----:B------:R-:W-:Y:S02]  /*5c50*/  FMNMX.FTZ R7, R32, R7, !PT ;  /* 0x0000000720077209 */ /* 0x000fe40007810000 */
[----:B------:R-:W-:Y:S02]  /*5c60*/  FSEL R30, R30, -INF , !P6 ;  /* 0xff8000001e1e7808 */ /* 0x000fe40007000000 */
[----:B------:R-:W-:Y:S02]  /*5c70*/  FMNMX.FTZ R7, R20, R7, !PT ;  /* 0x0000000714077209 */ /* 0x000fe40007810000 */
[----:B------:R-:W-:-:S02]  /*5c80*/  FSEL R138, R27, -INF , !P4 ;  /* 0xff8000001b8a7808 */ /* 0x000fc40006000000 */
[----:B------:R-:W-:Y:S02]  /*5c90*/  FMNMX.FTZ R7, R36, R7, !PT ;  /* 0x0000000724077209 */ /* 0x000fe40007810000 */
[----:B------:R-:W-:Y:S02]  /*5ca0*/  ISETP.GT.AND P4, PT, R15, 0x11, P2 ;  /* 0x000000110f00780c */ /* 0x000fe40001784270 */
[----:B------:R-:W-:Y:S02]  /*5cb0*/  FMNMX.FTZ R7, R18, R7, !PT ;  /* 0x0000000712077209 */ /* 0x000fe40007810000 */
[----:B------:R-:W-:Y:S02]  /*5cc0*/  ISETP.LT.OR P4, PT, R11, 0x12, P4 ;  /* 0x000000120b00780c */ /* 0x000fe40002781670 */
[----:B------:R-:W-:Y:S02]  /*5cd0*/  FMNMX.FTZ R7, R40, R7, !PT ;  /* 0x0000000728077209 */ /* 0x000fe40007810000 */
[----:B------:R-:W-:-:S02]  /*5ce0*/  ISETP.GT.AND P3, PT, R15, 0x9, P2 ;  /* 0x000000090f00780c */ /* 0x000fc40001764270 */
[----:B------:R-:W-:Y:S02]  /*5cf0*/  FMNMX.FTZ R7, R22, R7, !PT ;  /* 0x0000000716077209 */ /* 0x000fe40007810000 */
[----:B------:R-:W-:Y:S02]  /*5d00*/  ISETP.GT.AND P5, PT, R15, 0x10, P2 ;  /* 0x000000100f00780c */ /* 0x000fe400017a4270 */
[----:B------:R-:W-:Y:S02]  /*5d10*/  FMNMX.FTZ R7, R44, R7, !PT ;  /* 0x000000072c077209 */ /* 0x000fe40007810000 */
[C---:B------:R-:W-:Y:S02]  /*5d20*/  ISETP.LT.OR P3, PT, R11.reuse, 0xa, P3 ;  /* 0x0000000a0b00780c */ /* 0x040fe40001f61670 */
[----:B------:R-:W-:Y:S02]  /*5d30*/  FMNMX.FTZ R7, R24, R7, !PT ;  /* 0x0000000718077209 */ /* 0x000fe40007810000 */
[----:B------:R-:W-:-:S02]  /*5d40*/  ISETP.LT.OR P5, PT, R11, 0x11, P5 ;  /* 0x000000110b00780c */ /* 0x000fc40002fa1670 */
[----:B------:R-:W-:Y:S02]  /*5d50*/  FMNMX.FTZ R7, R48, R7, !PT ;  /* 0x0000000730077209 */ /* 0x000fe40007810000 */
[----:B------:R-:W-:Y:S02]  /*5d60*/  FSEL R140, R31, -INF , !P3 ;  /* 0xff8000001f8c7808 */ /* 0x000fe40005800000 */
[----:B------:R-:W-:Y:S02]  /*5d70*/  FMNMX.FTZ R7, R28, R7, !PT ;  /* 0x000000071c077209 */ /* 0x000fe40007810000 */
[----:B------:R-:W-:Y:S02]  /*5d80*/  ISETP.GT.AND P3, PT, R15, 0x18, P2 ;  /* 0x000000180f00780c */ /* 0x000fe40001764270 */
[----:B------:R-:W-:Y:S02]  /*5d90*/  FMNMX.FTZ R7, R52, R7, !PT ;  /* 0x0000000734077209 */ /* 0x000fe40007810000 */
[----:B------:R-:W-:-:S02]  /*5da0*/  FSEL R34, R34, -INF , !P5 ;  /* 0xff80000022227808 */ /* 0x000fc40006800000 */
        /* <DEDUP_REMOVED lines=11> */
[----:B------:R-:W-:-:S02]  /*5e60*/  ISETP.LT.OR P3, PT, R11, 0x22, P3 ;  /* 0x000000220b00780c */ /* 0x000fc40001f61670 */
[----:B------:R-:W-:-:S04]  /*5e70*/  FMNMX.FTZ R7, R126, R7, !PT ;  /* 0x000000077e077209 */ /* 0x000fc80007810000 */
        /* <DEDUP_REMOVED lines=9> */
[----:B------:R-:W-:Y:S02]  /*5f10*/  FMNMX.FTZ R19, R136, R7, !PT ;  /* 0x0000000788137209 */ /* 0x000fe40007810000 */
[----:B------:R-:W0:Y:S03]  /*5f20*/  LDC R7, c[0x0][0x988] ;  /* 0x00026200ff077b82 */ /* 0x000e260000000800 */
[----:B------:R-:W1:Y:S02]  /*5f30*/  SHFL.BFLY PT, R14, R19, 0x2, 0x1f ;  /* 0x0c401f00130e7f89 */ /* 0x000e6400000e0000 */
[----:B-1----:R-:W-:-:S05]  /*5f40*/  FMNMX.FTZ R21, R19, R14, !PT ;  /* 0x0000000e13157209 */ /* 0x002fca0007810000 */
[----:B------:R-:W1:Y:S02]  /*5f50*/  SHFL.BFLY PT, R14, R21, 0x1, 0x1f ;  /* 0x0c201f00150e7f89 */ /* 0x000e6400000e0000 */
[----:B-1----:R-:W-:-:S04]  /*5f60*/  FMNMX.FTZ R14, R21, R14, !PT ;  /* 0x0000000e150e7209 */ /* 0x002fc80007810000 */
[C---:B------:R-:W-:Y:S01]  /*5f70*/  FSETP.NEU.FTZ.AND P6, PT, R14.reuse, -INF , PT ;  /* 0xff8000000e00780b */ /* 0x040fe20003fdd000 */
[----:B0-----:R-:W-:-:S03]  /*5f80*/  FMUL.FTZ R19, R14, R7 ;  /* 0x000000070e137220 */ /* 0x001fc60000410000 */
[----:B------:R-:W-:Y:S02]  /*5f90*/  FSEL R49, R14, RZ, P6 ;  /* 0x000000ff0e317208 */ /* 0x000fe40003000000 */
[----:B------:R-:W-:-:S03]  /*5fa0*/  FSEL R19, R19, RZ, P6 ;  /* 0x000000ff13137208 */ /* 0x000fc60003000000 */
[----:B------:R-:W-:Y:S02]  /*5fb0*/  FADD.FTZ R6, -R49, R6 ;  /* 0x0000000631067221 */ /* 0x000fe40000010100 */
[-CC-:B------:R-:W-:Y:S01]  /*5fc0*/  FFMA.FTZ R148, R142, R7.reuse, -R19.reuse ;  /* 0x000000078e947223 */ /* 0x180fe20000010813 */
[----:B------:R-:W-:Y:S01]  /*5fd0*/  FSEL R142, R35, -INF , !P4 ;  /* 0xff800000238e7808 */ /* 0x000fe20006000000 */
[-CC-:B------:R-:W-:Y:S01]  /*5fe0*/  FFMA.FTZ R29, R32, R7.reuse, -R19.reuse ;  /* 0x00000007201d7223 */ /* 0x180fe20000010813 */
[----:B------:R-:W-:Y:S01]  /*5ff0*/  ISETP.GT.AND P4, PT, R15, 0x20, P2 ;  /* 0x000000200f00780c */ /* 0x000fe20001784270 */
[-CC-:B------:R-:W-:Y:S01]  /*6000*/  FFMA.FTZ R21, R144, R7.reuse, -R19.reuse ;  /* 0x0000000790157223 */ /* 0x180fe20000010813 */
[----:B------:R-:W-:Y:S01]  /*6010*/  FSEL R144, R39, -INF , !P5 ;  /* 0xff80000027907808 */ /* 0x000fe20006800000 */
[-CC-:B------:R-:W-:Y:S01]  /*6020*/  FFMA.FTZ R150, R146, R7.reuse, -R19.reuse ;  /* 0x0000000792967223 */ /* 0x180fe20000010813 */
[----:B------:R-:W-:Y:S01]  /*6030*/  ISETP.LT.OR P4, PT, R11, 0x21, P4 ;  /* 0x000000210b00780c */ /* 0x000fe20002781670 */
[-CC-:B------:R-:W-:Y:S01]  /*6040*/  FFMA.FTZ R31, R36, R7.reuse, -R19.reuse ;  /* 0x00000007241f7223 */ /* 0x180fe20000010813 */
[C---:B------:R-:W-:Y:S01]  /*6050*/  ISETP.GT.AND P5, PT, R15.reuse, 0x28, P2 ;  /* 0x000000280f00780c */ /* 0x040fe200017a4270 */
[-CC-:B------:R-:W-:Y:S01]  /*6060*/  FFMA.FTZ R23, R152, R7.reuse, -R19.reuse ;  /* 0x0000000798177223 */ /* 0x180fe20000010813 */
[----:B------:R-:W-:Y:S01]  /*6070*/  FSEL R42, R42, -INF , !P4 ;  /* 0xff8000002a2a7808 */ /* 0x000fe20006000000 */
[-CC-:B------:R-:W-:Y:S01]  /*6080*/  FFMA.FTZ R33, R40, R7.reuse, -R19.reuse ;  /* 0x0000000728217223 */ /* 0x180fe20000010813 */
[----:B------:R-:W-:Y:S01]  /*6090*/  ISETP.GT.AND P4, PT, R15, RZ, P2 ;  /* 0x000000ff0f00720c */ /* 0x000fe20001784270 */
[-CC-:B------:R-:W-:Y:S01]  /*60a0*/  FFMA.FTZ R44, R44, R7.reuse, -R19.reuse ;  /* 0x000000072c2c7223 */ /* 0x180fe20000010813 */
[C---:B------:R-:W-:Y:S01]  /*60b0*/  ISETP.LT.OR P5, PT, R11.reuse, 0x29, P5 ;  /* 0x000000290b00780c */ /* 0x040fe20002fa1670 */
[-CC-:B------:R-:W-:Y:S01]  /*60c0*/  FFMA.FTZ R48, R48, R7.reuse, -R19.reuse ;  /* 0x0000000730307223 */ /* 0x180fe20000010813 */
[----:B------:R-:W-:Y:S01]  /*60d0*/  ISETP.LT.OR P4, PT, R11, 0x1, P4 ;  /* 0x000000010b00780c */ /* 0x000fe20002781670 */
[-CC-:B------:R-:W-:Y:S01]  /*60e0*/  FFMA.FTZ R52, R52, R7.reuse, -R19.reuse ;  /* 0x0000000734347223 */ /* 0x180fe20000010813 */
[----:B------:R-:W-:Y:S01]  /*60f0*/  FSEL R146, R43, -INF , !P3 ;  /* 0xff8000002b927808 */ /* 0x000fe20005800000 */
[-CC-:B------:R-:W-:Y:S01]  /*6100*/  FFMA.FTZ R56, R56, R7.reuse, -R19.reuse ;  /* 0x0000000738387223 */ /* 0x180fe20000010813 */
[----:B------:R-:W-:Y:S01]  /*6110*/  FSEL R26, R26, -INF , !P4 ;  /* 0xff8000001a1a7808 */ /* 0x000fe20006000000 */
[-CC-:B------:R-:W-:Y:S01]  /*6120*/  FFMA.FTZ R39, R68, R7.reuse, -R19.reuse ;  /* 0x0000000744277223 */ /* 0x180fe20000010813 */
[C---:B------:R-:W-:Y:S01]  /*6130*/  ISETP.GT.AND P3, PT, R15.reuse, 0x29, P2 ;  /* 0x000000290f00780c */ /* 0x040fe20001764270 */
[-CC-:B------:R-:W-:Y:S01]  /*6140*/  FFMA.FTZ R20, R20, R7.reuse, -R19.reuse ;  /* 0x0000000714147223 */ /* 0x180fe20000010813 */
[----:B------:R-:W-:Y:S01]  /*6150*/  FMNMX.FTZ R25, R26, R10, !PT ;  /* 0x0000000a1a197209 */ /* 0x000fe20007810000 */
[-CC-:B------:R-:W-:Y:S01]  /*6160*/  FFMA.FTZ R18, R18, R7.reuse, -R19.reuse ;  /* 0x0000000712127223 */ /* 0x180fe20000010813 */
[----:B------:R-:W-:Y:S01]  /*6170*/  FSEL R46, R46, -INF , !P5 ;  /* 0xff8000002e2e7808 */ /* 0x000fe20006800000 */
[--C-:B------:R-:W-:Y:S01]  /*6180*/  FFMA.FTZ R22, R22, R7, -R19.reuse ;  /* 0x0000000716167223 */ /* 0x100fe20000010813 */
[----:B------:R-:W-:Y:S01]  /*6190*/  FMNMX.FTZ R27, R138, R25, !PT ;  /* 0x000000198a1b7209 */ /* 0x000fe20007810000 */
[-CC-:B------:R-:W-:Y:S01]  /*61a0*/  FFMA.FTZ R24, R24, R7.reuse, -R19.reuse ;  /* 0x0000000718187223 */ /* 0x180fe20000010813 */
[----:B------:R0:W-:Y:S01]  /*61b0*/  MUFU.EX2 R25, R29 ;  /* 0x0000001d00197308 */ /* 0x0001e20000000800 */
[----:B------:R-:W-:Y:S01]  /*61c0*/  ISETP.GT.AND P5, PT, R15, 0x30, P2 ;  /* 0x000000300f00780c */ /* 0x000fe200017a4270 */
[--C-:B------:R-:W-:Y:S01]  /*61d0*/  FFMA.FTZ R28, R28, R7, -R19.reuse ;  /* 0x000000071c1c7223 */ /* 0x100fe20000010813 */
[----:B------:R-:W-:Y:S01]  /*61e0*/  FMNMX.FTZ R27, R30, R27, !PT ;  /* 0x0000001b1e1b7209 */ /* 0x000fe20007810000 */
[-CC-:B------:R-:W-:Y:S01]  /*61f0*/  FFMA.FTZ R43, R132, R7.reuse, -R19.reuse ;  /* 0x00000007842b7223 */ /* 0x180fe20000010813 */
[----:B------:R-:W-:Y:S01]  /*6200*/  ISETP.LT.OR P4, PT, R11, 0x2a, P3 ;  /* 0x0000002a0b00780c */ /* 0x000fe20001f81670 */
[--C-:B------:R-:W-:Y:S01]  /*6210*/  FFMA.FTZ R45, R80, R7, -R19.reuse ;  /* 0x00000007502d7223 */ /* 0x100fe20000010813 */
[----:B------:R-:W-:Y:S01]  /*6220*/  FMNMX.FTZ R27, R140, R27, !PT ;  /* 0x0000001b8c1b7209 */ /* 0x000fe20007810000 */
[----:B------:R-:W-:Y:S01]  /*6230*/  FFMA.FTZ R68, R134, R7, -R19 ;  /* 0x0000000786447223 */ /* 0x000fe20000010813 */
[----:B------:R-:W-:Y:S01]  /*6240*/  ISETP.GT.AND P3, PT, R15, 0x31, P2 ;  /* 0x000000310f00780c */ /* 0x000fe20001764270 */
[----:B------:R-:W-:Y:S01]  /*6250*/  MUFU.EX2 R148, R148 ;  /* 0x0000009400947308 */ /* 0x000fe20000000800 */
[----:B------:R-:W-:-:S02]  /*6260*/  FMNMX.FTZ R27, R34, R27, !PT ;  /* 0x0000001b221b7209 */ /* 0x000fc40007810000 */
[----:B------:R-:W-:Y:S02]  /*6270*/  FSEL R152, R47, -INF , !P4 ;  /* 0xff8000002f987808 */ /* 0x000fe40006000000 */
[----:B0-----:R-:W-:Y:S02]  /*6280*/  FMNMX.FTZ R29, R142, R27, !PT ;  /* 0x0000001b8e1d7209 */ /* 0x001fe40007810000 */
[----:B------:R-:W-:Y:S01]  /*6290*/  ISETP.LT.OR P5, PT, R11, 0x31, P5 ;  /* 0x000000310b00780c */ /* 0x000fe20002fa1670 */
[----:B------:R0:W-:Y:S01]  /*62a0*/  MUFU.EX2 R27, R31 ;  /* 0x0000001f001b7308 */ /* 0x0001e20000000800 */
[----:B------:R-:W-:Y:S02]  /*62b0*/  FMNMX.FTZ R29, R38, R29, !PT ;  /* 0x0000001d261d7209 */ /* 0x000fe40007810000 */
[----:B------:R-:W-:Y:S02]  /*62c0*/  ISETP.GT.AND P4, PT, R15, 0x38, P2 ;  /* 0x000000380f00780c */ /* 0x000fe40001784270 */
[----:B------:R-:W-:-:S02]  /*62d0*/  FMNMX.FTZ R29, R144, R29, !PT ;  /* 0x0000001d901d7209 */ /* 0x000fc40007810000 */
[----:B------:R-:W-:Y:S01]  /*62e0*/  ISETP.LT.OR P3, PT, R11, 0x32, P3 ;  /* 0x000000320b00780c */ /* 0x000fe20001f61670 */
[----:B------:R-:W-:Y:S01]  /*62f0*/  MUFU.EX2 R21, R21 ;  /* 0x0000001500157308 */ /* 0x000fe20000000800 */
[----:B------:R-:W-:Y:S02]  /*6300*/  FMNMX.FTZ R29, R42, R29, !PT ;  /* 0x0000001d2a1d7209 */ /* 0x000fe40007810000 */
[----:B------:R-:W-:Y:S02]  /*6310*/  FSEL R50, R50, -INF , !P5 ;  /* 0xff80000032327808 */ /* 0x000fe40006800000 */
[----:B0-----:R-:W-:Y:S02]  /*6320*/  FMNMX.FTZ R31, R146, R29, !PT ;  /* 0x0000001d921f7209 */ /* 0x001fe40007810000 */
[----:B------:R-:W-:Y:S01]  /*6330*/  ISETP.GT.AND P5, PT, R15, 0x39, P2 ;  /* 0x000000390f00780c */ /* 0x000fe200017a4270 */
[----:B------:R0:W-:Y:S01]  /*6340*/  MUFU.EX2 R29, R33 ;  /* 0x00000021001d7308 */ /* 0x0001e20000000800 */
[----:B------:R-:W-:-:S02]  /*6350*/  FMNMX.FTZ R31, R46, R31, !PT ;  /* 0x0000001f2e1f7209 */ /* 0x000fc40007810000 */
[----:B------:R-:W-:Y:S02]  /*6360*/  FSEL R32, R51, -INF , !P3 ;  /* 0xff80000033207808 */ /* 0x000fe40005800000 */
[----:B------:R-:W-:Y:S02]  /*6370*/  FMNMX.FTZ R31, R152, R31, !PT ;  /* 0x0000001f981f7209 */ /* 0x000fe40007810000 */
[----:B------:R-:W-:Y:S01]  /*6380*/  ISETP.LT.OR P4, PT, R11, 0x39, P4 ;  /* 0x000000390b00780c */ /* 0x000fe20002781670 */
[----:B------:R-:W-:Y:S01]  /*6390*/  MUFU.EX2 R150, R150 ;  /* 0x0000009600967308 */ /* 0x000fe20000000800 */
[----:B------:R-:W-:Y:S02]  /*63a0*/  FMNMX.FTZ R31, R50, R31, !PT ;  /* 0x0000001f321f7209 */ /* 0x000fe40007810000 */
[----:B------:R-:W-:Y:S02]  /*63b0*/  ISETP.GT.AND P3, PT, R15, 0x40, P2 ;  /* 0x000000400f00780c */ /* 0x000fe40001764270 */
[----:B------:R-:W-:-:S02]  /*63c0*/  ISETP.LT.OR P5, PT, R11, 0x3a, P5 ;  /* 0x0000003a0b00780c */ /* 0x000fc40002fa1670 */
[----:B------:R-:W-:Y:S01]  /*63d0*/  FSEL R54, R54, -INF , !P4 ;  /* 0xff80000036367808 */ /* 0x000fe20006000000 */
[----:B------:R-:W-:Y:S01]  /*63e0*/  MUFU.EX2 R23, R23 ;  /* 0x0000001700177308 */ /* 0x000fe20000000800 */
[----:B0-----:R-:W-:Y:S02]  /*63f0*/  FMNMX.FTZ R33, R32, R31, !PT ;  /* 0x0000001f20217209 */ /* 0x001fe40007810000 */
[----:B------:R-:W-:Y:S02]  /*6400*/  ISETP.GT.AND P4, PT, R15, 0x41, P2 ;  /* 0x000000410f00780c */ /* 0x000fe40001784270 */
[----:B------:R-:W-:Y:S02]  /*6410*/  FSEL R36, R55, -INF , !P5 ;  /* 0xff80000037247808 */ /* 0x000fe40006800000 */
[----:B------:R-:W-:Y:S01]  /*6420*/  ISETP.LT.OR P3, PT, R11, 0x41, P3 ;  /* 0x000000410b00780c */ /* 0x000fe20001f61670 */
[----:B------:R-:W-:Y:S01]  /*6430*/  MUFU.EX2 R31, R44 ;  /* 0x0000002c001f7308 */ /* 0x000fe20000000800 */
[----:B------:R-:W-:-:S02]  /*6440*/  FMNMX.FTZ R33, R54, R33, !PT ;  /* 0x0000002136217209 */ /* 0x000fc40007810000 */
[----:B------:R-:W-:Y:S02]  /*6450*/  ISETP.GT.AND P5, PT, R15, 0x48, P2 ;  /* 0x000000480f00780c */ /* 0x000fe400017a4270 */
[----:B------:R-:W-:Y:S02]  /*6460*/  ISETP.LT.OR P4, PT, R11, 0x42, P4 ;  /* 0x000000420b00780c */ /* 0x000fe40002781670 */
[----:B------:R-:W-:Y:S01]  /*6470*/  FSEL R58, R58, -INF , !P3 ;  /* 0xff8000003a3a7808 */ /* 0x000fe20005800000 */
[----:B------:R-:W-:Y:S01]  /*6480*/  MUFU.EX2 R20, R20 ;  /* 0x0000001400147308 */ /* 0x000fe20000000800 */
[----:B------:R-:W-:Y:S02]  /*6490*/  FMNMX.FTZ R33, R36, R33, !PT ;  /* 0x0000002124217209 */ /* 0x000fe40007810000 */
[----:B------:R-:W-:Y:S02]  /*64a0*/  ISETP.GT.AND P3, PT, R15, 0x49, P2 ;  /* 0x000000490f00780c */ /* 0x000fe40001764270 */
[----:B------:R-:W-:-:S02]  /*64b0*/  FSEL R40, R59, -INF , !P4 ;  /* 0xff8000003b287808 */ /* 0x000fc40006000000 */
[----:B------:R-:W-:Y:S01]  /*64c0*/  ISETP.LT.OR P5, PT, R11, 0x49, P5 ;  /* 0x000000490b00780c */ /* 0x000fe20002fa1670 */
[----:B------:R-:W-:Y:S01]  /*64d0*/  MUFU.EX2 R18, R18 ;  /* 0x0000001200127308 */ /* 0x000fe20000000800 */
[----:B------:R-:W-:Y:S02]  /*64e0*/  FMNMX.FTZ R33, R58, R33, !PT ;  /* 0x000000213a217209 */ /* 0x000fe40007810000 */
[----:B------:R-:W-:Y:S02]  /*64f0*/  ISETP.GT.AND P4, PT, R15, 0x50, P2 ;  /* 0x000000500f00780c */ /* 0x000fe40001784270 */
[----:B------:R-:W-:Y:S02]  /*6500*/  ISETP.LT.OR P3, PT, R11, 0x4a, P3 ;  /* 0x0000004a0b00780c */ /* 0x000fe40001f61670 */
[----:B------:R-:W-:Y:S01]  /*6510*/  FSEL R62, R62, -INF , !P5 ;  /* 0xff8000003e3e7808 */ /* 0x000fe20006800000 */
[----:B------:R-:W-:Y:S01]  /*6520*/  MUFU.EX2 R22, R22 ;  /* 0x0000001600167308 */ /* 0x000fe20000000800 */
[----:B------:R-:W-:-:S02]  /*6530*/  FMNMX.FTZ R35, R40, R33, !PT ;  /* 0x0000002128237209 */ /* 0x000fc40007810000 */
[----:B------:R-:W-:Y:S02]  /*6540*/  ISETP.GT.AND P5, PT, R15, 0x51, P2 ;  /* 0x000000510f00780c */ /* 0x000fe400017a4270 */
[----:B------:R-:W-:Y:S02]  /*6550*/  FSEL R154, R63, -INF , !P3 ;  /* 0xff8000003f9a7808 */ /* 0x000fe40005800000 */
[----:B------:R-:W-:Y:S01]  /*6560*/  ISETP.LT.OR P4, PT, R11, 0x51, P4 ;  /* 0x000000510b00780c */ /* 0x000fe20002781670 */
[----:B------:R0:W-:Y:S01]  /*6570*/  MUFU.EX2 R33, R48 ;  /* 0x0000003000217308 */ /* 0x0001e20000000800 */
[----:B------:R-:W-:Y:S02]  /*6580*/  FMNMX.FTZ R35, R62, R35, !PT ;  /* 0x000000233e237209 */ /* 0x000fe40007810000 */
[----:B------:R-:W-:Y:S02]  /*6590*/  ISETP.GT.AND P3, PT, R15, 0x58, P2 ;  /* 0x000000580f00780c */ /* 0x000fe40001764270 */
[----:B------:R-:W-:-:S02]  /*65a0*/  ISETP.LT.OR P5, PT, R11, 0x52, P5 ;  /* 0x000000520b00780c */ /* 0x000fc40002fa1670 */
[----:B------:R-:W-:Y:S01]  /*65b0*/  FSEL R66, R66, -INF , !P4 ;  /* 0xff80000042427808 */ /* 0x000fe20006000000 */
[----:B------:R-:W-:Y:S01]  /*65c0*/  MUFU.EX2 R24, R24 ;  /* 0x0000001800187308 */ /* 0x000fe20000000800 */
[----:B------:R-:W-:Y:S01]  /*65d0*/  FMNMX.FTZ R35, R154, R35, !PT ;  /* 0x000000239a237209 */ /* 0x000fe20007810000 */
[----:B0-----:R-:W-:Y:S01]  /*65e0*/  FFMA.FTZ R48, R120, R7, -R19 ;  /* 0x0000000778307223 */ /* 0x001fe20000010813 */
        /* <DEDUP_REMOVED lines=13> */
[----:B------:R0:W-:Y:S01]  /*66c0*/  MUFU.EX2 R35, R52 ;  /* 0x0000003400237308 */ /* 0x0001e20000000800 */
[----:B------:R-:W-:Y:S02]  /*66d0*/  FMNMX.FTZ R44, R70, R37, !PT ;  /* 0x00000025462c7209 */ /* 0x000fe40007810000 */
[----:B------:R-:W-:Y:S02]  /*66e0*/  ISETP.GT.AND P4, PT, R15, 0x68, P2 ;  /* 0x000000680f00780c */ /* 0x000fe40001784270 */
[----:B------:R-:W-:Y:S02]  /*66f0*/  ISETP.LT.OR P3, PT, R11, 0x62, P3 ;  /* 0x000000620b00780c */ /* 0x000fe40001f61670 */
[----:B------:R-:W-:Y:S01]  /*6700*/  FSEL R74, R74, -INF , !P5 ;  /* 0xff8000004a4a7808 */ /* 0x000fe20006800000 */
[----:B------:R-:W-:Y:S01]  /*6710*/  MUFU.EX2 R39, R39 ;  /* 0x0000002700277308 */ /* 0x000fe20000000800 */
[----:B------:R-:W-:Y:S01]  /*6720*/  FMNMX.FTZ R37, R71, R44, !PT ;  /* 0x0000002c47257209 */ /* 0x000fe20007810000 */
[-CC-:B0-----:R-:W-:Y:S01]  /*6730*/  FFMA.FTZ R52, R122, R7.reuse, -R19.reuse ;  /* 0x000000077a347223 */ /* 0x181fe20000010813 */
[----:B------:R-:W-:Y:S01]  /*6740*/  ISETP.GT.AND P5, PT, R15, 0x69, P2 ;  /* 0x000000690f00780c */ /* 0x000fe200017a4270 */
[----:B------:R-:W-:Y:S01]  /*6750*/  FFMA.FTZ R122, R84, R7, -R19 ;  /* 0x00000007547a7223 */ /* 0x000fe20000010813 */
        /* <DEDUP_REMOVED lines=12> */
[----:B------:R-:W-:Y:S01]  /*6820*/  MUFU.EX2 R45, R45 ;  /* 0x0000002d002d7308 */ /* 0x000fe20000000800 */
[----:B------:R-:W-:Y:S02]  /*6830*/  FMNMX.FTZ R37, R78, R37, !PT ;  /* 0x000000254e257209 */ /* 0x000fe40007810000 */
[----:B------:R-:W-:Y:S02]  /*6840*/  ISETP.GT.AND P5, PT, R15, 0x78, P2 ;  /* 0x000000780f00780c */ /* 0x000fe400017a4270 */
[----:B------:R-:W-:-:S02]  /*6850*/  ISETP.LT.OR P4, PT, R11, 0x72, P4 ;  /* 0x000000720b00780c */ /* 0x000fc40002781670 */
[----:B------:R-:W-:Y:S01]  /*6860*/  FSEL R82, R82, -INF , !P3 ;  /* 0xff80000052527808 */ /* 0x000fe20005800000 */
[----:B------:R-:W-:Y:S01]  /*6870*/  MUFU.EX2 R68, R68 ;  /* 0x0000004400447308 */ /* 0x000fe20000000800 */
[----:B------:R-:W-:Y:S02]  /*6880*/  FMNMX.FTZ R37, R120, R37, !PT ;  /* 0x0000002578257209 */ /* 0x000fe40007810000 */
[----:B------:R-:W-:Y:S02]  /*6890*/  ISETP.GT.AND P2, PT, R15, 0x79, P2 ;  /* 0x000000790f00780c */ /* 0x000fe40001744270 */
[----:B------:R-:W-:Y:S02]  /*68a0*/  ISETP.LT.OR P5, PT, R11, 0x79, P5 ;  /* 0x000000790b00780c */ /* 0x000fe40002fa1670 */
[----:B------:R-:W-:Y:S01]  /*68b0*/  FSEL R83, R83, -INF , !P4 ;  /* 0xff80000053537808 */ /* 0x000fe20006000000 */
[----:B------:R0:W1:Y:S01]  /*68c0*/  MUFU.EX2 R15, R56 ;  /* 0x00000038000f7308 */ /* 0x0000620000000800 */
[----:B------:R-:W-:-:S02]  /*68d0*/  FMNMX.FTZ R44, R82, R37, !PT ;  /* 0x00000025522c7209 */ /* 0x000fc40007810000 */
[----:B------:R-:W-:Y:S01]  /*68e0*/  ISETP.LT.OR P2, PT, R11, 0x7a, P2 ;  /* 0x0000007a0b00780c */ /* 0x000fe20001741670 */
[-CC-:B------:R-:W-:Y:S01]  /*68f0*/  FFMA.FTZ R11, R60, R7.reuse, -R19.reuse ;  /* 0x000000073c0b7223 */ /* 0x180fe20000010813 */
[----:B------:R-:W-:Y:S01]  /*6900*/  FSEL R86, R86, -INF , !P5 ;  /* 0xff80000056567808 */ /* 0x000fe20006800000 */
[-CC-:B------:R-:W-:Y:S01]  /*6910*/  FFMA.FTZ R60, R126, R7.reuse, -R19.reuse ;  /* 0x000000077e3c7223 */ /* 0x180fe20000010813 */
[----:B------:R-:W-:Y:S01]  /*6920*/  FMNMX.FTZ R37, R83, R44, !PT ;  /* 0x0000002c53257209 */ /* 0x000fe20007810000 */
[-CC-:B------:R-:W-:Y:S01]  /*6930*/  FFMA.FTZ R126, R76, R7.reuse, -R19.reuse ;  /* 0x000000074c7e7223 */ /* 0x180fe20000010813 */
[----:B------:R-:W-:Y:S01]  /*6940*/  FSEL R87, R87, -INF , !P2 ;  /* 0xff80000057577808 */ /* 0x000fe20005000000 */
[--C-:B0-----:R-:W-:Y:S01]  /*6950*/  FFMA.FTZ R56, R124, R7, -R19.reuse ;  /* 0x000000077c387223 */ /* 0x101fe20000010813 */
[----:B------:R-:W-:Y:S01]  /*6960*/  FMNMX.FTZ R44, R86, R37, !PT ;  /* 0x00000025562c7209 */ /* 0x000fe20007810000 */
[-CC-:B------:R-:W-:Y:S01]  /*6970*/  FFMA.FTZ R37, R64, R7.reuse, -R19.reuse ;  /* 0x0000000740257223 */ /* 0x180fe20000010813 */
[-CC-:B------:R-:W-:Y:S01]  /*6980*/  FFMA.FTZ R64, R128, R7.reuse, -R19.reuse ;  /* 0x0000000780407223 */ /* 0x180fe20000010813 */
[----:B------:R-:W-:Y:S01]  /*6990*/  FFMA.FTZ R124, R72, R7, -R19 ;  /* 0x00000007487c7223 */ /* 0x000fe20000010813 */
[----:B------:R-:W-:Y:S01]  /*69a0*/  FMNMX.FTZ R44, R87, R44, !PT ;  /* 0x0000002c572c7209 */ /* 0x000fe20007810000 */
[----:B------:R-:W-:Y:S01]  /*69b0*/  MUFU.EX2 R11, R11 ;  /* 0x0000000b000b7308 */ /* 0x000fe20000000800 */
[----:B-1----:R-:W-:-:S03]  /*69c0*/  F2FP.BF16.F32.PACK_AB R132, R52, R15 ;  /* 0x0000000f3484723e */ /* 0x002fc600000010ff */
[----:B------:R-:W0:Y:S04]  /*69d0*/  SHFL.BFLY PT, R41, R44, 0x2, 0x1f ;  /* 0x0c401f002c297f89 */ /* 0x000e2800000e0000 */
[----:B------:R-:W1:Y:S08]  /*69e0*/  MUFU.EX2 R56, R56 ;  /* 0x0000003800387308 */ /* 0x000e700000000800 */
[----:B------:R-:W-:Y:S08]  /*69f0*/  MUFU.EX2 R37, R37 ;  /* 0x0000002500257308 */ /* 0x000ff00000000800 */
[----:B------:R-:W2:Y:S01]  /*6a00*/  MUFU.EX2 R60, R60 ;  /* 0x0000003c003c7308 */ /* 0x000ea20000000800 */
[----:B-1----:R-:W-:-:S02]  /*6a10*/  F2FP.BF16.F32.PACK_AB R134, R56, R11 ;  /* 0x0000000b3886723e */ /* 0x002fc400000010ff */
[----:B0-----:R-:W-:Y:S01]  /*6a20*/  FMNMX.FTZ R47, R44, R41, !PT ;  /* 0x000000292c2f7209 */ /* 0x001fe20007810000 */
[----:B------:R-:W-:-:S04]  /*6a30*/  FFMA.FTZ R41, R130, R7, -R19 ;  /* 0x0000000782297223 */ /* 0x000fc80000010813 */
[----:B------:R-:W0:Y:S01]  /*6a40*/  MUFU.EX2 R64, R64 ;  /* 0x0000004000407308 */ /* 0x000e220000000800 */
[----:B------:R-:W1:Y:S07]  /*6a50*/  SHFL.BFLY PT, R44, R47, 0x1, 0x1f ;  /* 0x0c201f002f2c7f89 */ /* 0x000e6e00000e0000 */
[----:B------:R-:W-:Y:S01]  /*6a60*/  MUFU.EX2 R124, R124 ;  /* 0x0000007c007c7308 */ /* 0x000fe20000000800 */
[----:B--2---:R-:W-:-:S07]  /*6a70*/  F2FP.BF16.F32.PACK_AB R128, R60, R37 ;  /* 0x000000253c80723e */ /* 0x004fce00000010ff */
[----:B------:R-:W-:Y:S01]  /*6a80*/  MUFU.EX2 R41, R41 ;  /* 0x0000002900297308 */ /* 0x000fe20000000800 */
[----:B0-----:R-:W-:-:S07]  /*6a90*/  F2FP.BF16.F32.PACK_AB R130, R64, R39 ;  /* 0x000000274082723e */ /* 0x001fce00000010ff */
[----:B------:R-:W-:Y:S01]  /*6aa0*/  MUFU.EX2 R126, R126 ;  /* 0x0000007e007e7308 */ /* 0x000fe20000000800 */
[----:B-1----:R-:W-:Y:S01]  /*6ab0*/  FMNMX.FTZ R44, R47, R44, !PT ;  /* 0x0000002c2f2c7209 */ /* 0x002fe20007810000 */
[-C--:B------:R-:W-:Y:S01]  /*6ac0*/  FFMA.FTZ R47, R136, R7.reuse, -R19 ;  /* 0x00000007882f7223 */ /* 0x080fe20000010813 */
[----:B------:R-:W-:Y:S01]  /*6ad0*/  FMUL.FTZ R19, R6, R7 ;  /* 0x0000000706137220 */ /* 0x000fe20000410000 */
[----:B------:R-:W-:Y:S02]  /*6ae0*/  F2FP.BF16.F32.PACK_AB R136, R28, R33 ;  /* 0x000000211c88723e */ /* 0x000fe400000010ff */
[C---:B------:R-:W-:Y:S01]  /*6af0*/  FMUL.FTZ R51, R44.reuse, R7 ;  /* 0x000000072c337220 */ /* 0x040fe20000410000 */
[----:B------:R-:W-:Y:S01]  /*6b00*/  FSETP.NEU.FTZ.AND P2, PT, R44, -INF , PT ;  /* 0xff8000002c00780b */ /* 0x000fe20003f5d000 */
[----:B------:R-:W-:Y:S03]  /*6b10*/  MUFU.EX2 R122, R122 ;  /* 0x0000007a007a7308 */ /* 0x000fe60000000800 */
[----:B------:R-:W-:-:S05]  /*6b20*/  FSEL R51, R51, RZ, P2 ;  /* 0x000000ff33337208 */ /* 0x000fca0001000000 */
        /* <DEDUP_REMOVED lines=16> */
[--C-:B------:R-:W-:Y:S01]  /*6c30*/  FFMA.FTZ R32, R32, R7, -R51.reuse ;  /* 0x0000000720207223 */ /* 0x100fe20000010833 */
[----:B0-----:R-:W-:Y:S01]  /*6c40*/  FFMA.FTZ R46, R19, R5, R148 ;  /* 0x00000005132e7223 */ /* 0x001fe20000010094 */
[----:B------:R-:W-:Y:S01]  /*6c50*/  MUFU.EX2 R149, R149 ;  /* 0x0000009500957308 */ /* 0x000fe20000000800 */
[-CC-:B------:R-:W-:Y:S01]  /*6c60*/  FFMA.FTZ R133, R58, R7.reuse, -R51.reuse ;  /* 0x000000073a857223 */ /* 0x180fe20000010833 */
[C---:B------:R-:W-:Y:S01]  /*6c70*/  F2FP.BF16.F32.PACK_AB R148, R21.reuse, R148 ;  /* 0x000000941594723e */ /* 0x040fe200000010ff */
[----:B------:R-:W-:Y:S01]  /*6c80*/  FADD.FTZ R5, R21, R46 ;  /* 0x0000002e15057221 */ /* 0x000fe20000010000 */
[-CC-:B------:R-:W-:Y:S01]  /*6c90*/  FFMA.FTZ R40, R40, R7.reuse, -R51.reuse ;  /* 0x0000000728287223 */ /* 0x180fe20000010833 */
[----:B------:R-:W-:Y:S01]  /*6ca0*/  FFMA.FTZ R135, R62, R7, -R51 ;  /* 0x000000073e877223 */ /* 0x000fe20000010833 */
[----:B------:R-:W-:Y:S01]  /*6cb0*/  F2FP.BF16.F32.PACK_AB R146, R18, R27 ;  /* 0x0000001b1292723e */ /* 0x000fe200000010ff */
[----:B------:R-:W-:Y:S01]  /*6cc0*/  FADD.FTZ R46, R150, R5 ;  /* 0x00000005962e7221 */ /* 0x000fe20000010000 */
[----:B------:R-:W-:Y:S01]  /*6cd0*/  FSEL R5, R44, RZ, P2 ;  /* 0x000000ff2c057208 */ /* 0x000fe20001000000 */
[----:B------:R-:W-:Y:S01]  /*6ce0*/  MUFU.EX2 R151, R151 ;  /* 0x0000009700977308 */ /* 0x000fe20000000800 */
[----:B------:R-:W-:Y:S01]  /*6cf0*/  F2FP.BF16.F32.PACK_AB R140, R22, R29 ;  /* 0x0000001d168c723e */ /* 0x000fe200000010ff */
[----:B------:R-:W-:Y:S01]  /*6d00*/  FADD.FTZ R50, R23, R46 ;  /* 0x0000002e17327221 */ /* 0x000fe20000010000 */
[-CC-:B------:R-:W-:Y:S01]  /*6d10*/  FFMA.FTZ R46, R36, R7.reuse, -R51.reuse ;  /* 0x00000007242e7223 */ /* 0x180fe20000010833 */
[----:B------:R-:W-:Y:S01]  /*6d20*/  FADD.FTZ R36, -R5, R10 ;  /* 0x0000000a05247221 */ /* 0x000fe20000010100 */
[-CC-:B------:R-:W-:Y:S01]  /*6d30*/  FFMA.FTZ R129, R66, R7.reuse, -R51.reuse ;  /* 0x0000000742817223 */ /* 0x180fe20000010833 */
[----:B------:R-:W-:Y:S01]  /*6d40*/  FADD.FTZ R49, R25, R50 ;  /* 0x0000003219317221 */ /* 0x000fe20000010000 */
[-C--:B------:R-:W-:Y:S01]  /*6d50*/  FFMA.FTZ R131, R70, R7.reuse, -R51 ;  /* 0x0000000746837223 */ /* 0x080fe20000010833 */
[-C--:B------:R-:W-:Y:S01]  /*6d60*/  FMUL.FTZ R36, R36, R7.reuse ;  /* 0x0000000724247220 */ /* 0x080fe20000410000 */
[----:B------:R0:W-:Y:S01]  /*6d70*/  MUFU.EX2 R10, R46 ;  /* 0x0000002e000a7308 */ /* 0x0001e20000000800 */
[----:B------:R-:W-:Y:S01]  /*6d80*/  FADD.FTZ R50, R20, R49 ;  /* 0x0000003114327221 */ /* 0x000fe20000010000 */
[-CC-:B------:R-:W-:Y:S01]  /*6d90*/  FFMA.FTZ R71, R71, R7.reuse, -R51.reuse ;  /* 0x0000000747477223 */ /* 0x180fe20000010833 */
[--C-:B------:R-:W-:Y:S01]  /*6da0*/  FFMA.FTZ R125, R74, R7, -R51.reuse ;  /* 0x000000074a7d7223 */ /* 0x100fe20000010833 */
[----:B------:R-:W-:Y:S01]  /*6db0*/  F2FP.BF16.F32.PACK_AB R144, R20, R25 ;  /* 0x000000191490723e */ /* 0x000fe200000010ff */
[----:B------:R-:W-:Y:S01]  /*6dc0*/  FADD.FTZ R5, R27, R50 ;  /* 0x000000321b057221 */ /* 0x000fe20000010000 */
[-CC-:B------:R-:W-:Y:S01]  /*6dd0*/  FFMA.FTZ R75, R75, R7.reuse, -R51.reuse ;  /* 0x000000074b4b7223 */ /* 0x180fe20000010833 */
[-C--:B------:R-:W-:Y:S01]  /*6de0*/  FFMA.FTZ R78, R78, R7.reuse, -R51 ;  /* 0x000000074e4e7223 */ /* 0x080fe20000010833 */
[----:B------:R-:W1:Y:S01]  /*6df0*/  MUFU.EX2 R49, R36 ;  /* 0x0000002400317308 */ /* 0x000e620000000800 */
[----:B------:R-:W-:Y:S01]  /*6e00*/  FADD.FTZ R50, R18, R5 ;  /* 0x0000000512327221 */ /* 0x000fe20000010000 */
[-CC-:B------:R-:W-:Y:S01]  /*6e10*/  FFMA.FTZ R82, R82, R7.reuse, -R51.reuse ;  /* 0x0000000752527223 */ /* 0x180fe20000010833 */
[-CC-:B------:R-:W-:Y:S01]  /*6e20*/  FFMA.FTZ R83, R83, R7.reuse, -R51.reuse ;  /* 0x0000000753537223 */ /* 0x180fe20000010833 */
[----:B------:R-:W-:Y:S01]  /*6e30*/  FFMA.FTZ R86, R86, R7, -R51 ;  /* 0x0000000756567223 */ /* 0x000fe20000010833 */
[----:B------:R-:W-:Y:S01]  /*6e40*/  FADD.FTZ R5, R29, R50 ;  /* 0x000000321d057221 */ /* 0x000fe20000010000 */
[----:B------:R-:W-:Y:S01]  /*6e50*/  @!P1 LEA R50, R53, UR38, 0x3 ;  /* 0x0000002635329c11 */ /* 0x000fe2000f8e18ff */
[----:B------:R-:W-:Y:S01]  /*6e60*/  FMUL.FTZ R88, R88, R19 ;  /* 0x0000001358587220 */ /* 0x000fe20000410000 */
[----:B------:R-:W2:Y:S01]  /*6e70*/  MUFU.EX2 R26, R26 ;  /* 0x0000001a001a7308 */ /* 0x000ea20000000800 */
[----:B0-----:R-:W-:Y:S01]  /*6e80*/  FADD.FTZ R46, R22, R5 ;  /* 0x00000005162e7221 */ /* 0x001fe20000010000 */
[----:B------:R-:W-:Y:S01]  /*6e90*/  ISETP.GT.AND P2, PT, R9, UR26, PT ;  /* 0x0000001a09007c0c */ /* 0x000fe2000bf44270 */
[----:B------:R-:W-:Y:S01]  /*6ea0*/  @!P1 VIADD R50, R50, 0x16860 ;  /* 0x0001686032329836 */ /* 0x000fe20000000000 */
[----:B------:R-:W-:Y:S01]  /*6eb0*/  F2FP.BF16.F32.PACK_AB R150, R23, R150 ;  /* 0x000000961796723e */ /* 0x000fe200000010ff */
[----:B------:R-:W-:Y:S01]  /*6ec0*/  FADD.FTZ R5, R31, R46 ;  /* 0x0000002e1f057221 */ /* 0x000fe20000010000 */
[C---:B------:R-:W-:Y:S01]  /*6ed0*/  F2FP.BF16.F32.PACK_AB R142, R24.reuse, R31 ;  /* 0x0000001f188e723e */ /* 0x040fe200000010ff */
[----:B------:R-:W-:Y:S01]  /*6ee0*/  FMUL.FTZ R89, R89, R19 ;  /* 0x0000001359597220 */ /* 0x000fe20000410000 */
[----:B------:R-:W-:Y:S01]  /*6ef0*/  @!P1 PRMT R46, RZ, 0x654, R50 ;  /* 0x00000654ff2e9816 */ /* 0x000fe20000000032 */
[----:B------:R-:W0:Y:S01]  /*6f00*/  MUFU.EX2 R145, R145 ;  /* 0x0000009100917308 */ /* 0x000e220000000800 */
[----:B------:R-:W-:Y:S01]  /*6f10*/  FADD.FTZ R50, R24, R5 ;  /* 0x0000000518327221 */ /* 0x000fe20000010000 */
[----:B------:R-:W-:Y:S01]  /*6f20*/  F2FP.BF16.F32.PACK_AB R138, R48, R35 ;  /* 0x00000023308a723e */ /* 0x000fe200000010ff */
[----:B------:R1:W-:Y:S01]  /*6f30*/  @!P1 SYNCS.ARRIVE.TRANS64.RED.A1T0 RZ, [R46+URZ], RZ ;  /* 0x000000ff2eff99a7 */ /* 0x0003e2000810043f */
[-C--:B------:R-:W-:Y:S01]  /*6f40*/  FMUL.FTZ R92, R92, R19.reuse ;  /* 0x000000135c5c7220 */ /* 0x080fe20000410000 */
[----:B------:R-:W-:Y:S01]  /*6f50*/  FADD.FTZ R5, R33, R50 ;  /* 0x0000003221057221 */ /* 0x000fe20000010000 */
[-C--:B------:R-:W-:Y:S01]  /*6f60*/  FMUL.FTZ R93, R93, R19.reuse ;  /* 0x000000135d5d7220 */ /* 0x080fe20000410000 */
[-C--:B------:R-:W-:Y:S01]  /*6f70*/  FMUL.FTZ R96, R96, R19.reuse ;  /* 0x0000001360607220 */ /* 0x080fe20000410000 */
[----:B------:R-:W3:Y:S01]  /*6f80*/  MUFU.EX2 R30, R30 ;  /* 0x0000001e001e7308 */ /* 0x000ee20000000800 */
[----:B------:R-:W-:Y:S01]  /*6f90*/  FADD.FTZ R50, R28, R5 ;  /* 0x000000051c327221 */ /* 0x000fe20000010000 */
[----:B------:R-:W-:Y:S01]  /*6fa0*/  FMUL.FTZ R97, R97, R19 ;  /* 0x0000001361617220 */ /* 0x000fe20000410000 */
[----:B-1----:R-:W-:Y:S01]  /*6fb0*/  FFMA.FTZ R46, R49, R4, R6 ;  /* 0x00000004312e7223 */ /* 0x002fe20000010006 */
[----:B------:R-:W-:Y:S01]  /*6fc0*/  FFMA.FTZ R4, R154, R7, -R51 ;  /* 0x000000079a047223 */ /* 0x000fe20000010833 */
[----:B------:R-:W-:Y:S01]  /*6fd0*/  FADD.FTZ R53, R35, R50 ;  /* 0x0000003223357221 */ /* 0x000fe20000010000 */
[-C--:B------:R-:W-:Y:S01]  /*6fe0*/  FMUL.FTZ R100, R100, R19.reuse ;  /* 0x0000001364647220 */ /* 0x080fe20000410000 */
[C---:B------:R-:W-:Y:S01]  /*6ff0*/  FADD.FTZ R46, R149.reuse, R46 ;  /* 0x0000002e952e7221 */ /* 0x040fe20000010000 */
[----:B------:R-:W1:Y:S01]  /*7000*/  MUFU.EX2 R147, R147 ;  /* 0x0000009300937308 */ /* 0x000e620000000800 */
[----:B------:R-:W-:Y:S01]  /*7010*/  FADD.FTZ R50, R48, R53 ;  /* 0x0000003530327221 */ /* 0x000fe20000010000 */
[----:B------:R-:W-:Y:S01]  /*7020*/  F2FP.BF16.F32.PACK_AB R149, R149, R6 ;  /* 0x000000069595723e */ /* 0x000fe200000010ff */
[----:B------:R-:W-:Y:S01]  /*7030*/  FADD.FTZ R5, R151, R46 ;  /* 0x0000002e97057221 */ /* 0x000fe20000010000 */
[-C--:B------:R-:W-:Y:S01]  /*7040*/  FMUL.FTZ R101, R101, R19.reuse ;  /* 0x0000001365657220 */ /* 0x080fe20000410000 */
[----:B------:R-:W-:Y:S01]  /*7050*/  FADD.FTZ R53, R15, R50 ;  /* 0x000000320f357221 */ /* 0x000fe20000010000 */
[-C--:B------:R-:W-:Y:S01]  /*7060*/  FMUL.FTZ R104, R104, R19.reuse ;  /* 0x0000001368687220 */ /* 0x080fe20000410000 */
[----:B--2---:R-:W-:Y:S01]  /*7070*/  FADD.FTZ R46, R26, R5 ;  /* 0x000000051a2e7221 */ /* 0x004fe20000010000 */
[----:B------:R-:W2:Y:S01]  /*7080*/  MUFU.EX2 R34, R34 ;  /* 0x0000002200227308 */ /* 0x000ea20000000800 */
[----:B------:R-:W-:Y:S01]  /*7090*/  FADD.FTZ R54, R52, R53 ;  /* 0x0000003534367221 */ /* 0x000fe20000010000 */
[----:B------:R-:W-:Y:S01]  /*70a0*/  FMUL.FTZ R105, R105, R19 ;  /* 0x0000001369697220 */ /* 0x000fe20000410000 */
[----:B0-----:R-:W-:Y:S01]  /*70b0*/  FADD.FTZ R5, R145, R46 ;  /* 0x0000002e91057221 */ /* 0x001fe20000010000 */
[----:B------:R-:W-:Y:S01]  /*70c0*/  FFMA.FTZ R46, R120, R7, -R51 ;  /* 0x00000007782e7223 */ /* 0x000fe20000010833 */
[----:B------:R-:W-:Y:S01]  /*70d0*/  FADD.FTZ R53, R11, R54 ;  /* 0x000000360b357221 */ /* 0x000fe20000010000 */
[----:B------:R-:W-:Y:S01]  /*70e0*/  F2FP.BF16.F32.PACK_AB R120, R68, R45 ;  /* 0x0000002d4478723e */ /* 0x000fe200000010ff */
[----:B---3--:R-:W-:Y:S01]  /*70f0*/  FADD.FTZ R50, R30, R5 ;  /* 0x000000051e327221 */ /* 0x008fe20000010000 */
[----:B------:R-:W0:Y:S01]  /*7100*/  MUFU.EX2 R141, R141 ;  /* 0x0000008d008d7308 */ /* 0x000e220000000800 */
[----:B------:R-:W-:Y:S01]  /*7110*/  FADD.FTZ R54, R56, R53 ;  /* 0x0000003538367221 */ /* 0x000fe20000010000 */
[-C--:B------:R-:W-:Y:S01]  /*7120*/  FMUL.FTZ R108, R108, R19.reuse ;  /* 0x000000136c6c7220 */ /* 0x080fe20000410000 */
[----:B-1----:R-:W-:Y:S01]  /*7130*/  FADD.FTZ R5, R147, R50 ;  /* 0x0000003293057221 */ /* 0x002fe20000010000 */
[-C--:B------:R-:W-:Y:S01]  /*7140*/  FMUL.FTZ R109, R109, R19.reuse ;  /* 0x000000136d6d7220 */ /* 0x080fe20000410000 */
[----:B------:R-:W-:Y:S01]  /*7150*/  FADD.FTZ R53, R37, R54 ;  /* 0x0000003625357221 */ /* 0x000fe20000010000 */
[-C--:B------:R-:W-:Y:S01]  /*7160*/  FMUL.FTZ R112, R112, R19.reuse ;  /* 0x0000001370707220 */ /* 0x080fe20000410000 */
[-C--:B------:R-:W-:Y:S01]  /*7170*/  FMUL.FTZ R113, R113, R19.reuse ;  /* 0x0000001371717220 */ /* 0x080fe20000410000 */
[----:B------:R-:W1:Y:S01]  /*7180*/  MUFU.EX2 R38, R38 ;  /* 0x0000002600267308 */ /* 0x000e620000000800 */
[----:B--2---:R-:W-:Y:S01]  /*7190*/  FADD.FTZ R50, R34, R5 ;  /* 0x0000000522327221 */ /* 0x004fe20000010000 */
[----:B------:R-:W-:Y:S01]  /*71a0*/  FADD.FTZ R54, R60, R53 ;  /* 0x000000353c367221 */ /* 0x000fe20000010000 */
[-C--:B------:R-:W-:Y:S01]  /*71b0*/  FMUL.FTZ R116, R116, R19.reuse ;  /* 0x0000001374747220 */ /* 0x080fe20000410000 */
[----:B------:R-:W-:Y:S01]  /*71c0*/  FMUL.FTZ R117, R117, R19 ;  /* 0x0000001375757220 */ /* 0x000fe20000410000 */
[----:B------:R-:W-:Y:S01]  /*71d0*/  F2FP.BF16.F32.PACK_AB R151, R26, R151 ;  /* 0x000000971a97723e */ /* 0x000fe200000010ff */
[----:B------:R-:W-:Y:S01]  /*71e0*/  FADD.FTZ R21, R39, R54 ;  /* 0x0000003627157221 */ /* 0x000fe20000010000 */
[----:B------:R-:W-:Y:S01]  /*71f0*/  F2FP.BF16.F32.PACK_AB R145, R30, R145 ;  /* 0x000000911e91723e */ /* 0x000fe200000010ff */
[----:B------:R-:W2:Y:S01]  /*7200*/  MUFU.EX2 R143, R143 ;  /* 0x0000008f008f7308 */ /* 0x000ea20000000800 */
[----:B0-----:R-:W-:Y:S01]  /*7210*/  FADD.FTZ R5, R141, R50 ;  /* 0x000000328d057221 */ /* 0x001fe20000010000 */
[----:B------:R-:W-:Y:S01]  /*7220*/  FADD.FTZ R21, R64, R21 ;  /* 0x0000001540157221 */ /* 0x000fe20000010000 */
[----:B------:R-:W-:Y:S01]  /*7230*/  F2FP.BF16.F32.PACK_AB R147, R34, R147 ;  /* 0x000000932293723e */ /* 0x000fe200000010ff */
[----:B------:R-:W-:-:S02]  /*7240*/  VIADD R9, R9, 0xffffffff ;  /* 0xffffffff09097836 */ /* 0x000fc40000000000 */
[----:B------:R-:W-:Y:S01]  /*7250*/  FMUL.FTZ R90, R90, R49 ;  /* 0x000000315a5a7220 */ /* 0x000fe20000410000 */
[----:B------:R-:W-:Y:S01]  /*7260*/  FADD.FTZ R22, R124, R21 ;  /* 0x000000157c167221 */ /* 0x000fe20000010000 */
[C---:B------:R-:W-:Y:S01]  /*7270*/  F2FP.BF16.F32.PACK_AB R124, R41.reuse, R124 ;  /* 0x0000007c297c723e */ /* 0x040fe200000010ff */
[----:B------:R-:W0:Y:S01]  /*7280*/  MUFU.EX2 R42, R42 ;  /* 0x0000002a002a7308 */ /* 0x000e220000000800 */
[C---:B-1----:R-:W-:Y:S01]  /*7290*/  FADD.FTZ R50, R38.reuse, R5 ;  /* 0x0000000526327221 */ /* 0x042fe20000010000 */
[----:B------:R-:W-:Y:S01]  /*72a0*/  FADD.FTZ R21, R41, R22 ;  /* 0x0000001629157221 */ /* 0x000fe20000010000 */
[----:B------:R-:W-:Y:S01]  /*72b0*/  F2FP.BF16.F32.PACK_AB R141, R38, R141 ;  /* 0x0000008d268d723e */ /* 0x000fe200000010ff */
[-C--:B------:R-:W-:Y:S01]  /*72c0*/  FMUL.FTZ R91, R91, R49.reuse ;  /* 0x000000315b5b7220 */ /* 0x080fe20000410000 */
[-C--:B------:R-:W-:Y:S01]  /*72d0*/  FMUL.FTZ R94, R94, R49.reuse ;  /* 0x000000315e5e7220 */ /* 0x080fe20000410000 */
[----:B------:R-:W-:Y:S01]  /*72e0*/  FADD.FTZ R22, R126, R21 ;  /* 0x000000157e167221 */ /* 0x000fe20000010000 */
[----:B------:R-:W-:Y:S01]  /*72f0*/  F2FP.BF16.F32.PACK_AB R126, R43, R126 ;  /* 0x0000007e2b7e723e */ /* 0x000fe200000010ff */
[----:B------:R-:W1:Y:S01]  /*7300*/  MUFU.EX2 R137, R137 ;  /* 0x0000008900897308 */ /* 0x000e620000000800 */
[----:B--2---:R-:W-:Y:S01]  /*7310*/  FADD.FTZ R5, R143, R50 ;  /* 0x000000328f057221 */ /* 0x004fe20000010000 */
[----:B------:R-:W-:Y:S01]  /*7320*/  FADD.FTZ R22, R43, R22 ;  /* 0x000000162b167221 */ /* 0x000fe20000010000 */
[-C--:B------:R-:W-:Y:S01]  /*7330*/  FMUL.FTZ R95, R95, R49.reuse ;  /* 0x000000315f5f7220 */ /* 0x080fe20000410000 */
[-C--:B------:R-:W-:Y:S01]  /*7340*/  FMUL.FTZ R98, R98, R49.reuse ;  /* 0x0000003162627220 */ /* 0x080fe20000410000 */
[-C--:B------:R-:W-:Y:S01]  /*7350*/  FMUL.FTZ R99, R99, R49.reuse ;  /* 0x0000003163637220 */ /* 0x080fe20000410000 */
[----:B------:R-:W-:Y:S01]  /*7360*/  FADD.FTZ R11, R45, R22 ;  /* 0x000000162d0b7221 */ /* 0x000fe20000010000 */
[----:B------:R-:W-:Y:S01]  /*7370*/  FMUL.FTZ R102, R102, R49 ;  /* 0x0000003166667220 */ /* 0x000fe20000410000 */
[----:B------:R-:W2:Y:S01]  /*7380*/  MUFU.EX2 R32, R32 ;  /* 0x0000002000207308 */ /* 0x000ea20000000800 */
[----:B0-----:R-:W-:Y:S01]  /*7390*/  FADD.FTZ R50, R42, R5 ;  /* 0x000000052a327221 */ /* 0x001fe20000010000 */
[----:B------:R-:W-:Y:S01]  /*73a0*/  FADD.FTZ R11, R68, R11 ;  /* 0x0000000b440b7221 */ /* 0x000fe20000010000 */
[----:B------:R-:W-:Y:S01]  /*73b0*/  F2FP.BF16.F32.PACK_AB R143, R42, R143 ;  /* 0x0000008f2a8f723e */ /* 0x000fe200000010ff */
[-C--:B------:R-:W-:Y:S01]  /*73c0*/  FMUL.FTZ R103, R103, R49.reuse ;  /* 0x0000003167677220 */ /* 0x080fe20000410000 */
[-C--:B------:R-:W-:Y:S01]  /*73d0*/  FMUL.FTZ R106, R106, R49.reuse ;  /* 0x000000316a6a7220 */ /* 0x080fe20000410000 */
[----:B------:R-:W-:Y:S01]  /*73e0*/  FADD.FTZ R22, R122, R11 ;  /* 0x0000000b7a167221 */ /* 0x000fe20000010000 */
[-C--:B------:R-:W-:Y:S01]  /*73f0*/  FMUL.FTZ R107, R107, R49.reuse ;  /* 0x000000316b6b7220 */ /* 0x080fe20000410000 */
[----:B------:R-:W0:Y:S01]  /*7400*/  MUFU.EX2 R139, R139 ;  /* 0x0000008b008b7308 */ /* 0x000e220000000800 */
[----:B-1----:R-:W-:Y:S01]  /*7410*/  FADD.FTZ R5, R137, R50 ;  /* 0x0000003289057221 */ /* 0x002fe20000010000 */
[-C--:B------:R-:W-:Y:S01]  /*7420*/  FMUL.FTZ R110, R110, R49.reuse ;  /* 0x000000316e6e7220 */ /* 0x080fe20000410000 */
[-C--:B------:R-:W-:Y:S01]  /*7430*/  FMUL.FTZ R111, R111, R49.reuse ;  /* 0x000000316f6f7220 */ /* 0x080fe20000410000 */
[-C--:B------:R-:W-:Y:S01]  /*7440*/  FMUL.FTZ R114, R114, R49.reuse ;  /* 0x0000003172727220 */ /* 0x080fe20000410000 */
[-C--:B------:R-:W-:Y:S01]  /*7450*/  FMUL.FTZ R115, R115, R49.reuse ;  /* 0x0000003173737220 */ /* 0x080fe20000410000 */
[-C--:B------:R-:W-:Y:S01]  /*7460*/  FMUL.FTZ R118, R118, R49.reuse ;  /* 0x0000003176767220 */ /* 0x080fe20000410000 */
[----:B------:R-:W-:Y:S01]  /*7470*/  FMUL.FTZ R119, R119, R49 ;  /* 0x0000003177777220 */ /* 0x000fe20000410000 */
[----:B------:R-:W1:Y:S01]  /*7480*/  MUFU.EX2 R133, R133 ;  /* 0x0000008500857308 */ /* 0x000e620000000800 */
[C---:B--2---:R-:W-:Y:S01]  /*7490*/  FADD.FTZ R18, R32.reuse, R5 ;  /* 0x0000000520127221 */ /* 0x044fe20000010000 */
[----:B------:R-:W-:Y:S01]  /*74a0*/  F2FP.BF16.F32.PACK_AB R137, R32, R137 ;  /* 0x000000892089723e */ /* 0x000fe200000010ff */
[----:B------:R-:W-:-:S05]  /*74b0*/  IMAD.MOV.U32 R6, RZ, RZ, R14 ;  /* 0x000000ffff067224 */ /* 0x000fca00078e000e */
[----:B------:R2:W3:Y:S01]  /*74c0*/  MUFU.EX2 R36, R40 ;  /* 0x0000002800247308 */ /* 0x0004e20000000800 */
[----:B0-----:R-:W-:Y:S01]  /*74d0*/  FADD.FTZ R5, R139, R18 ;  /* 0x000000128b057221 */ /* 0x001fe20000010000 */
[----:B------:R-:W-:-:S03]  /*74e0*/  F2FP.BF16.F32.PACK_AB R139, R10, R139 ;  /* 0x0000008b0a8b723e */ /* 0x000fc600000010ff */
[----:B------:R-:W-:Y:S01]  /*74f0*/  FADD.FTZ R18, R10, R5 ;  /* 0x000000050a127221 */ /* 0x000fe20000010000 */
[----:B------:R-:W-:Y:S02]  /*7500*/  IMAD.MOV.U32 R10, RZ, RZ, R44 ;  /* 0x000000ffff0a7224 */ /* 0x000fe400078e002c */
[----:B------:R-:W0:Y:S01]  /*7510*/  MUFU.EX2 R135, R135 ;  /* 0x0000008700877308 */ /* 0x000e220000000800 */
[-CC-:B--2---:R-:W-:Y:S01]  /*7520*/  FFMA.FTZ R40, R156, R7.reuse, -R51.reuse ;  /* 0x000000079c287223 */ /* 0x184fe20000010833 */
[----:B-1----:R-:W-:Y:S01]  /*7530*/  FADD.FTZ R5, R133, R18 ;  /* 0x0000001285057221 */ /* 0x002fe20000010000 */
[----:B------:R-:W-:-:S05]  /*7540*/  FFMA.FTZ R51, R87, R7, -R51 ;  /* 0x0000000757337223 */ /* 0x000fca0000010833 */
[----:B------:R-:W1:Y:S01]  /*7550*/  MUFU.EX2 R4, R4 ;  /* 0x0000000400047308 */ /* 0x000e620000000800 */
[C---:B---3--:R-:W-:Y:S01]  /*7560*/  FADD.FTZ R18, R36.reuse, R5 ;  /* 0x0000000524127221 */ /* 0x048fe20000010000 */
[----:B------:R-:W-:-:S06]  /*7570*/  F2FP.BF16.F32.PACK_AB R133, R36, R133 ;  /* 0x000000852485723e */ /* 0x000fcc00000010ff */
[----:B------:R-:W2:Y:S01]  /*7580*/  MUFU.EX2 R129, R129 ;  /* 0x0000008100817308 */ /* 0x000ea20000000800 */
[----:B0-----:R-:W-:-:S07]  /*7590*/  FADD.FTZ R5, R135, R18 ;  /* 0x0000001287057221 */ /* 0x001fce0000010000 */
        /* <DEDUP_REMOVED lines=30> */
[C---:B-1----:R-:W-:Y:S01]  /*7780*/  FADD.FTZ R5, R47.reuse, R22 ;  /* 0x000000162f057221 */ /* 0x042fe20000010000 */
[----:B------:R-:W-:Y:S02]  /*7790*/  F2FP.BF16.F32.PACK_AB R122, R47, R122 ;  /* 0x0000007a2f7a723e */ /* 0x000fe400000010ff */
[C---:B--2---:R-:W-:Y:S01]  /*77a0*/  FADD.FTZ R4, R51.reuse, R18 ;  /* 0x0000001233047221 */ /* 0x044fe20000010000 */
[----:B------:R-:W-:Y:S01]  /*77b0*/  F2FP.BF16.F32.PACK_AB R123, R51, R123 ;  /* 0x0000007b337b723e */ /* 0x000fe200000010ff */
[----:B------:R-:W-:Y:S06]  /*77c0*/  @P2 BRA `(.L_x_858) ;  /* 0xffffffd000a82947 */ /* 0x000fec000383ffff */
[----:B------:R-:W-:Y:S02]  /*77d0*/  IMAD.MOV.U32 R10, RZ, RZ, R44 ;  /* 0x000000ffff0a7224 */ /* 0x000fe400078e002c */
[----:B------:R-:W-:-:S07]  /*77e0*/  IMAD.MOV.U32 R6, RZ, RZ, R14 ;  /* 0x000000ffff067224 */ /* 0x000fce00078e000e */
.L_x_841:
[----:B------:R-:W0:Y:S01]  /*77f0*/  S2UR UR6, SR_CTAID.X ;  /* 0x00000000000679c3 */ /* 0x000e220000002500 */
[----:B------:R-:W-:Y:S01]  /*7800*/  ULDC UR7, c[0x0][0x448] ;  /* 0x0001120000077ab9 */ /* 0x000fe20000000800 */
[----:B------:R-:W-:Y:S01]  /*7810*/  IADD3 R11, -R8, 0x1, RZ ;  /* 0x00000001080b7810 */ /* 0x000fe20007ffe1ff */
[----:B------:R-:W-:Y:S01]  /*7820*/  UISETP.NE.AND UP0, UPT, UR7, 0x1, UPT ;  /* 0x000000010700788c */ /* 0x000fe2000bf05270 */
[----:B------:R-:W-:Y:S01]  /*7830*/  ULDC UR14, c[0x0][0x9e4] ;  /* 0x00027900000e7ab9 */ /* 0x000fe20000000800 */
[----:B------:R-:W-:Y:S02]  /*7840*/  UMOV UR10, 0xc0 ;  /* 0x000000c0000a7882 */ /* 0x000fe40000000000 */
[----:B------:R-:W-:Y:S01]  /*7850*/  IMAD R11, R16, UR27, R11 ;  /* 0x0000001b100b7c24 */ /* 0x000fe2000f8e020b */
[----:B------:R-:W-:-:S04]  /*7860*/  UISETP.GE.AND UP1, UPT, UR14, 0x1, UPT ;  /* 0x000000010e00788c */ /* 0x000fc8000bf26270 */
[----:B------:R-:W-:Y:S02]  /*7870*/  R2UR UR11, R11 ;  /* 0x000000000b0b72ca */ /* 0x000fe400000e0000 */
[----:B------:R-:W-:Y:S01]  /*7880*/  PLOP3.LUT P6, PT, PT, PT, UP1, 0x80, 0x0 ;  /* 0x000000000000781c */ /* 0x000fe20003fcf018 */
[----:B------:R-:W-:Y:S01]  /*7890*/  @UP0 ULDC UR15, c[0x0][0x450] ;  /* 0x00011400000f0ab9 */ /* 0x000fe20000000800 */
[----:B0-----:R-:W-:-:S03]  /*78a0*/  UIMAD UR10, UR6, UR10, 0xbf ;  /* 0x000000bf060a74a4 */ /* 0x001fc6000f8e020a */
[----:B------:R-:W-:Y:S02]  /*78b0*/  @UP0 ULDC UR6, c[0x0][0x44c] ;  /* 0x0001130000060ab9 */ /* 0x000fe40000000800 */
[----:B------:R-:W-:-:S04]  /*78c0*/  UIMAD.WIDE.U32 UR6, UR10, UR6, URZ ;  /* 0x000000060a0672a5 */ /* 0x000fc8000f8e003f */
[----:B------:R-:W-:-:S04]  /*78d0*/  @UP0 USHF.R.U32.HI UR10, URZ, UR15, UR7 ;  /* 0x0000000f3f0a0299 */ /* 0x000fc80008011607 */
[----:B------:R-:W-:-:S03]  /*78e0*/  UIADD3 UR10, UR11, UR10, URZ ;  /* 0x0000000a0b0a7290 */ /* 0x000fc6000fffe03f */
[----:B------:R-:W-:Y:S02]  /*78f0*/  ULDC UR11, c[0x0][0x9dc] ;  /* 0x00027700000b7ab9 */ /* 0x000fe40000000800 */
[----:B------:R-:W-:Y:S01]  /*7900*/  UIADD3 UR11, UR10, -UR11, URZ ;  /* 0x8000000b0a0b7290 */ /* 0x000fe2000fffe03f */
[----:B------:R-:W-:Y:S11]  /*7910*/  @!P6 BRA `(.L_x_859) ;  /* 0x000000000044e947 */ /* 0x000ff60003800000 */
        /* <DEDUP_REMOVED lines=10> */
.L_x_860:
[----:B------:R-:W-:-:S11]  /*79c0*/  UISETP.NE.AND UP1, UPT, UR14, 0x1, UPT ;  /* 0x000000010e00788c */ /* 0x000fd6000bf25270 */
[----:B------:R-:W-:Y:S02]  /*79d0*/  @UP1 ULDC.64 UR18, c[0x0][0x9e8] ;  /* 0x00027a0000121ab9 */ /* 0x000fe40000000a00 */
[----:B------:R-:W-:-:S04]  /*79e0*/  UIMAD.WIDE.U32 UR6, UR10, UR18, URZ ;  /* 0x000000120a0672a5 */ /* 0x000fc8000f8e003f */
[----:B------:R-:W-:-:S12]  /*79f0*/  @UP1 USHF.R.U32.HI UR10, URZ, UR19, UR7 ;  /* 0x000000133f0a1299 */ /* 0x000fd80008011607 */
.L_x_861:
[----:B------:R-:W-:-:S04]  /*7a00*/  UIMAD UR10, UR10, UR14, URZ ;  /* 0x0000000e0a0a72a4 */ /* 0x000fc8000f8e023f */
[----:B------:R-:W-:-:S04]  /*7a10*/  UISETP.LT.AND UP1, UPT, UR11, UR10, UPT ;  /* 0x0000000a0b00728c */ /* 0x000fc8000bf21270 */
[----:B------:R-:W-:-:S12]  /*7a20*/  USEL UR11, UR11, UR10, !UP1 ;  /* 0x0000000a0b0b7287 */ /* 0x000fd8000c800000 */
.L_x_859:
[----:B------:R-:W-:-:S04]  /*7a30*/  UIADD3 UR11, UR11, 0x7f, URZ ;  /* 0x0000007f0b0b7890 */ /* 0x000fc8000fffe03f */
[----:B------:R-:W-:-:S04]  /*7a40*/  USHF.R.S32.HI UR6, URZ, 0x1f, UR11 ;  /* 0x0000001f3f067899 */ /* 0x000fc8000801140b */
[----:B------:R-:W-:-:S04]  /*7a50*/  ULEA.HI UR6, UR6, UR11, URZ, 0x7 ;  /* 0x0000000b06067291 */ /* 0x000fc8000f8f383f */
[----:B------:R-:W-:-:S04]  /*7a60*/  USHF.R.S32.HI UR6, URZ, 0x7, UR6 ;  /* 0x000000073f067899 */ /* 0x000fc80008011406 */
[----:B------:R-:W-:-:S04]  /*7a70*/  UISETP.LT.AND UP1, UPT, UR37, UR6, UPT ;  /* 0x000000062500728c */ /* 0x000fc8000bf21270 */
[----:B------:R-:W-:-:S06]  /*7a80*/  USEL UR6, UR37, UR6, !UP1 ;  /* 0x0000000625067287 */ /* 0x000fcc000c800000 */
[----:B------:R-:W-:-:S13]  /*7a90*/  ISETP.GE.AND P2, PT, R9, UR6, PT ;  /* 0x0000000609007c0c */ /* 0x000fda000bf46270 */
[----:B------:R-:W-:Y:S05]  /*7aa0*/  @!P2 BRA `(.L_x_862) ;  /* 0x0000001c002ca947 */ /* 0x000fea0003800000 */
[----:B------:R-:W-:Y:S01]  /*7ab0*/  IMAD.MOV.U32 R11, RZ, RZ, R10 ;  /* 0x000000ffff0b7224 */ /* 0x000fe200078e000a */
[----:B------:R-:W-:Y:S01]  /*7ac0*/  UMOV UR26, UR5 ;  /* 0x00000005001a7c82 */ /* 0x000fe20008000000 */
[----:B------:R-:W-:Y:S01]  /*7ad0*/  IMAD.MOV.U32 R15, RZ, RZ, R6 ;  /* 0x000000ffff0f7224 */ /* 0x000fe200078e0006 */
[----:B------:R-:W-:-:S06]  /*7ae0*/  UMOV UR7, UR4 ;  /* 0x0000000400077c82 */ /* 0x000fcc0008000000 */
.L_x_871:
        /* <DEDUP_REMOVED lines=9> */
.L_x_864:
[----:B------:R-:W-:Y:S01]  /*7b80*/  ULEA UR10, UR4, UR38, 0x3 ;  /* 0x00000026040a7291 */ /* 0x000fe2000f8e183f */
[----:B------:R-:W-:-:S05]  /*7b90*/  IMAD.U32 R6, RZ, RZ, UR5 ;  /* 0x00000005ff067e24 */ /* 0x000fca000f8e00ff */
[----:B------:R-:W-:-:S04]  /*7ba0*/  SHF.L.U32 R6, R6, 0x1f, RZ ;  /* 0x0000001f06067819 */ /* 0x000fc800000006ff */
[----:B------:R0:W1:Y:S01]  /*7bb0*/  SYNCS.PHASECHK.TRANS64.TRYWAIT P2, [UR10+0x16830], R6 ;  /* 0x01683006ff0075a7 */ /* 0x000062000804014a */
[----:B------:R-:W-:Y:S05]  /*7bc0*/  @!P0 BRA `(.L_x_865) ;  /* 0x0000000000048947 */ /* 0x000fea0003800000 */
[----:B------:R-:W-:Y:S01]  /*7bd0*/  BPT.TRAP 0x1 ;  /* 0x000000040000795c */ /* 0x000fe20000300000 */
.L_x_865:
[----:B-1----:R-:W-:Y:S05]  /*7be0*/  @P2 BRA `(.L_x_863) ;  /* 0x0000000000082947 */ /* 0x002fea0003800000 */
[----:B------:R-:W1:Y:S02]  /*7bf0*/  SYNCS.PHASECHK.TRANS64.TRYWAIT P2, [UR10+0x16830], R6 ;  /* 0x01683006ff0075a7 */ /* 0x000e64000804014a */
[----:B-1----:R-:W-:Y:S05]  /*7c00*/  @!P2 BRA `(.L_x_866) ;  /* 0x0000009c008ca947 */ /* 0x002fea0003800000 */
.L_x_863:
        /* <DEDUP_REMOVED lines=27> */
.L_x_868:
[----:B------:R-:W-:Y:S01]  /*7dc0*/  ULEA UR10, UR7, UR38, 0x3 ;  /* 0x00000026070a7291 */ /* 0x000fe2000f8e183f */
[----:B------:R-:W-:-:S05]  /*7dd0*/  IMAD.U32 R6, RZ, RZ, UR26 ;  /* 0x0000001aff067e24 */ /* 0x000fca000f8e00ff */
[----:B------:R-:W-:-:S04]  /*7de0*/  SHF.L.U32 R6, R6, 0x1f, RZ ;  /* 0x0000001f06067819 */ /* 0x000fc800000006ff */
[----:B------:R0:W1:Y:S01]  /*7df0*/  SYNCS.PHASECHK.TRANS64.TRYWAIT P2, [UR10+0x16850], R6 ;  /* 0x01685006ff0075a7 */ /* 0x000062000804014a */
[----:B------:R-:W-:Y:S05]  /*7e00*/  @!P0 BRA `(.L_x_869) ;  /* 0x0000000000048947 */ /* 0x000fea0003800000 */
[----:B------:R-:W-:Y:S01]  /*7e10*/  BPT.TRAP 0x1 ;  /* 0x000000040000795c */ /* 0x000fe20000300000 */
.L_x_869:
[----:B-1----:R-:W-:Y:S05]  /*7e20*/  @P2 BRA `(.L_x_867) ;  /* 0x0000000000082947 */ /* 0x002fea0003800000 */
[----:B------:R-:W1:Y:S02]  /*7e30*/  SYNCS.PHASECHK.TRANS64.TRYWAIT P2, [UR10+0x16850], R6 ;  /* 0x01685006ff0075a7 */ /* 0x000e64000804014a */
[----:B-1----:R-:W-:Y:S05]  /*7e40*/  @!P2 BRA `(.L_x_870) ;  /* 0x0000009c0014a947 */ /* 0x002fea0003800000 */
.L_x_867:
[----:B------:R-:W-:Y:S01]  /*7e50*/  UIADD3 UR10, UR38, 0x400, URZ ;  /* 0x00000400260a7890 */ /* 0x000fe2000fffe03f */
[----:B------:R-:W-:Y:S01]  /*7e60*/  WARPGROUP.ARRIVE ;  /* 0x00000000000079c5 */ /* 0x000fe20000000000 */
[----:B------:R-:W-:Y:S01]  /*7e70*/  UMOV UR11, 0x40000040 ;  /* 0x40000040000b7882 */ /* 0x000fe20000000000 */
[----:B------:R-:W-:Y:S01]  /*7e80*/  UMOV UR15, 0x40000040 ;  /* 0x40000040000f7882 */ /* 0x000fe20000000000 */
[----:B------:R-:W-:Y:S01]  /*7e90*/  USHF.R.U32.HI UR10, URZ, 0x4, UR10 ;  /* 0x000000043f0a7899 */ /* 0x000fe2000801160a */
[----:B01----:R-:W-:Y:S01]  /*7ea0*/  FMNMX.FTZ R6, R24, R15, !PT ;  /* 0x0000000f18067209 */ /* 0x003fe20007810000 */
[----:B------:R-:W-:Y:S01]  /*7eb0*/  UMOV UR26, UR5 ;  /* 0x00000005001a7c82 */ /* 0x000fe20008000000 */
[----:B------:R-:W-:Y:S01]  /*7ec0*/  ISETP.GE.U32.AND P2, PT, R2, 0x180, PT ;  /* 0x000001800200780c */ /* 0x000fe20003f46070 */
[----:B------:R-:W-:Y:S01]  /*7ed0*/  ULOP3.LUT UR10, UR10, 0x3fff, URZ, 0xc0, !UPT ;  /* 0x00003fff0a0a7892 */ /* 0x000fe2000f8ec03f */
[----:B------:R-:W-:-:S03]  /*7ee0*/  FMNMX.FTZ R7, R25, R6, !PT ;  /* 0x0000000619077209 */ /* 0x000fc60007810000 */
[----:B------:R-:W-:Y:S01]  /*7ef0*/  ULEA UR10, UR7, UR10, 0xa ;  /* 0x0000000a070a7291 */ /* 0x000fe2000f8e503f */
[----:B------:R-:W-:-:S03]  /*7f00*/  FMNMX.FTZ R6, R28, R7, !PT ;  /* 0x000000071c067209 */ /* 0x000fc60007810000 */
[----:B------:R-:W-:Y:S01]  /*7f10*/  UIADD3 UR14, UR10, 0x80, URZ ;  /* 0x000000800a0e7890 */ /* 0x000fe2000fffe03f */
[----:B------:R-:W-:-:S04]  /*7f20*/  FMNMX.FTZ R7, R29, R6, !PT ;  /* 0x000000061d077209 */ /* 0x000fc80007810000 */
[----:B------:R-:W-:Y:S01]  /*7f30*/  HGMMA.64x64x16.F32.BF16 R88, R148, gdesc[UR8].tnspB, R88, gsb0 ;  /* 0x40e0000894587df0 */ /* 0x000fe20008001858 */
[----:B------:R-:W-:Y:S01]  /*7f40*/  FMNMX.FTZ R6, R32, R7, !PT ;  /* 0x0000000720067209 */ /* 0x000fe20007810000 */
[----:B------:R-:W-:-:S03]  /*7f50*/  UMOV UR11, 0x40000040 ;  /* 0x40000040000b7882 */ /* 0x000fc60000000000 */
        /* <DEDUP_REMOVED lines=18> */
[----:B------:R-:W-:Y:S01]  /*8080*/  FMNMX.FTZ R7, R69, R6, !PT ;  /* 0x0000000645077209 */ /* 0x000fe20007810000 */
[----:B------:R-:W-:Y:S02]  /*8090*/  WARPGROUP.DEPBAR.LE gsb0, 0x0 ;  /* 0x00008000000079c5 */ /* 0x000fe40000010000 */
[----:B------:R-:W-:Y:S01]  /*80a0*/  WARPGROUP.ARRIVE ;  /* 0x00000000000079c5 */ /* 0x000fe20000000000 */
[----:B------:R-:W-:-:S04]  /*80b0*/  FMNMX.FTZ R6, R72, R7, !PT ;  /* 0x0000000748067209 */ /* 0x000fc80007810000 */
[----:B------:R-:W-:Y:S01]  /*80c0*/  FMNMX.FTZ R7, R73, R6, !PT ;  /* 0x0000000649077209 */ /* 0x000fe20007810000 */
[----:B------:R-:W-:Y:S01]  /*80d0*/  HGMMA.64x64x16.F32.BF16 R88, R144, gdesc[UR12].tnspB, R88, gsb0 ;  /* 0x40e0000c90587df0 */ /* 0x000fe20008001858 */
[----:B------:R-:W-:Y:S01]  /*80e0*/  UIADD3 UR14, UR10, 0x100, URZ ;  /* 0x000001000a0e7890 */ /* 0x000fe2000fffe03f */
[----:B------:R-:W-:Y:S01]  /*80f0*/  UMOV UR15, 0x40000040 ;  /* 0x40000040000f7882 */ /* 0x000fe20000000000 */
[----:B------:R-:W-:-:S04]  /*8100*/  FMNMX.FTZ R6, R76, R7, !PT ;  /* 0x000000074c067209 */ /* 0x000fc80007810000 */
[----:B------:R-:W-:-:S04]  /*8110*/  FMNMX.FTZ R7, R77, R6, !PT ;  /* 0x000000064d077209 */ /* 0x000fc80007810000 */
[----:B------:R-:W-:-:S04]  /*8120*/  FMNMX.FTZ R6, R80, R7, !PT ;  /* 0x0000000750067209 */ /* 0x000fc80007810000 */
[----:B------:R-:W-:-:S04]  /*8130*/  FMNMX.FTZ R7, R81, R6, !PT ;  /* 0x0000000651077209 */ /* 0x000fc80007810000 */
[----:B------:R-:W-:-:S04]  /*8140*/  FMNMX.FTZ R6, R84, R7, !PT ;  /* 0x0000000754067209 */ /* 0x000fc80007810000 */
[----:B------:R-:W-:-:S05]  /*8150*/  FMNMX.FTZ R8, R85, R6, !PT ;  /* 0x0000000655087209 */ /* 0x000fca0007810000 */
[----:B------:R-:W0:Y:S02]  /*8160*/  SHFL.BFLY PT, R7, R8, 0x2, 0x1f ;  /* 0x0c401f0008077f89 */ /* 0x000e2400000e0000 */
[----:B0-----:R-:W-:Y:S02]  /*8170*/  FMNMX.FTZ R10, R8, R7, !PT ;  /* 0x00000007080a7209 */ /* 0x001fe40007810000 */
[----:B------:R-:W0:Y:S03]  /*8180*/  LDC R7, c[0x0][0x988] ;  /* 0x00026200ff077b82 */ /* 0x000e260000000800 */
[----:B------:R-:W1:Y:S01]  /*8190*/  SHFL.BFLY PT, R19, R10, 0x1, 0x1f ;  /* 0x0c201f000a137f89 */ /* 0x000e6200000e0000 */
[----:B------:R-:W-:Y:S02]  /*81a0*/  WARPGROUP.DEPBAR.LE gsb0, 0x0 ;  /* 0x00008000000079c5 */ /* 0x000fe40000010000 */
[----:B------:R-:W-:Y:S01]  /*81b0*/  WARPGROUP.ARRIVE ;  /* 0x00000000000079c5 */ /* 0x000fe20000000000 */
[----:B-1----:R-:W-:-:S02]  /*81c0*/  FMNMX.FTZ R6, R10, R19, !PT ;  /* 0x000000130a067209 */ /* 0x002fc40007810000 */
[----:B------:R-:W-:-:S03]  /*81d0*/  FMNMX.FTZ R10, R26, R11, !PT ;  /* 0x0000000b1a0a7209 */ /* 0x000fc60007810000 */
[----:B------:R-:W-:Y:S01]  /*81e0*/  HGMMA.64x64x16.F32.BF16 R88, R140, gdesc[UR12].tnspB, R88, gsb0 ;  /* 0x40e0000c8c587df0 */ /* 0x000fe20008001858 */
[----:B------:R-:W-:Y:S01]  /*81f0*/  UIADD3 UR14, UR10, 0x180, URZ ;  /* 0x000001800a0e7890 */ /* 0x000fe2000fffe03f */
[----:B------:R-:W-:Y:S01]  /*8200*/  FMNMX.FTZ R21, R27, R10, !PT ;  /* 0x0000000a1b157209 */ /* 0x000fe20007810000 */
[----:B------:R-:W-:Y:S01]  /*8210*/  UMOV UR15, 0x40000040 ;  /* 0x40000040000f7882 */ /* 0x000fe20000000000 */
[----:B------:R-:W-:Y:S02]  /*8220*/  FADD.FTZ R14, -R6, R15 ;  /* 0x0000000f060e7221 */ /* 0x000fe40000010100 */
[----:B------:R-:W-:Y:S02]  /*8230*/  FMNMX.FTZ R10, R30, R21, !PT ;  /* 0x000000151e0a7209 */ /* 0x000fe40007810000 */
[-C--:B0-----:R-:W-:Y:S01]  /*8240*/  FMUL.FTZ R18, R14, R7.reuse ;  /* 0x000000070e127220 */ /* 0x081fe20000410000 */
[----:B------:R-:W-:Y:S01]  /*8250*/  FMUL.FTZ R14, R6, R7 ;  /* 0x00000007060e7220 */ /* 0x000fe20000410000 */
[----:B------:R-:W-:-:S02]  /*8260*/  FMNMX.FTZ R23, R31, R10, !PT ;  /* 0x0000000a1f177209 */ /* 0x000fc40007810000 */
[----:B------:R0:W-:Y:S01]  /*8270*/  MUFU.EX2 R8, R18 ;  /* 0x0000001200087308 */ /* 0x0001e20000000800 */
[--C-:B------:R-:W-:Y:S01]  /*8280*/  FFMA.FTZ R33, R33, R7, -R14.reuse ;  /* 0x0000000721217223 */ /* 0x100fe2000001080e */
[----:B------:R-:W-:Y:S01]  /*8290*/  FMNMX.FTZ R10, R34, R23, !PT ;  /* 0x00000017220a7209 */ /* 0x000fe20007810000 */
[-CC-:B------:R-:W-:Y:S01]  /*82a0*/  FFMA.FTZ R148, R25, R7.reuse, -R14.reuse ;  /* 0x0000000719947223 */ /* 0x180fe2000001080e */
[-CC-:B------:R-:W-:Y:S01]  /*82b0*/  FFMA.FTZ R25, R37, R7.reuse, -R14.reuse ;  /* 0x0000000725197223 */ /* 0x180fe2000001080e */
[-CC-:B------:R-:W-:Y:S01]  /*82c0*/  FFMA.FTZ R45, R45, R7.reuse, -R14.reuse ;  /* 0x000000072d2d7223 */ /* 0x180fe2000001080e */
[----:B------:R-:W-:Y:S01]  /*82d0*/  FMNMX.FTZ R23, R35, R10, !PT ;  /* 0x0000000a23177209 */ /* 0x000fe20007810000 */
[-CC-:B------:R-:W-:Y:S01]  /*82e0*/  FFMA.FTZ R57, R57, R7.reuse, -R14.reuse ;  /* 0x0000000739397223 */ /* 0x180fe2000001080e */
        /* <DEDUP_REMOVED lines=15> */
[-CC-:B0-----:R-:W-:Y:S01]  /*83e0*/  FFMA.FTZ R18, R64, R7.reuse, -R14.reuse ;  /* 0x0000000740127223 */ /* 0x181fe2000001080e */
[-CC-:B------:R-:W-:Y:S01]  /*83f0*/  FFMA.FTZ R20, R68, R7.reuse, -R14.reuse ;  /* 0x0000000744147223 */ /* 0x180fe2000001080e */
[--C-:B------:R-:W-:Y:S01]  /*8400*/  FFMA.FTZ R22, R72, R7, -R14.reuse ;  /* 0x0000000748167223 */ /* 0x100fe2000001080e */
[----:B------:R-:W-:Y:S01]  /*8410*/  FMNMX.FTZ R10, R46, R23, !PT ;  /* 0x000000172e0a7209 */ /* 0x000fe20007810000 */
[-CC-:B------:R-:W-:Y:S01]  /*8420*/  FFMA.FTZ R24, R76, R7.reuse, -R14.reuse ;  /* 0x000000074c187223 */ /* 0x180fe2000001080e */
[-CC-:B------:R-:W-:Y:S01]  /*8430*/  FFMA.FTZ R28, R80, R7.reuse, -R14.reuse ;  /* 0x00000007501c7223 */ /* 0x180fe2000001080e */
[-CC-:B------:R-:W-:Y:S01]  /*8440*/  FFMA.FTZ R84, R84, R7.reuse, -R14.reuse ;  /* 0x0000000754547223 */ /* 0x180fe2000001080e */
[----:B------:R-:W-:Y:S01]  /*8450*/  FMNMX.FTZ R23, R47, R10, !PT ;  /* 0x0000000a2f177209 */ /* 0x000fe20007810000 */
[----:B------:R-:W-:Y:S01]  /*8460*/  FFMA.FTZ R85, R85, R7, -R14 ;  /* 0x0000000755557223 */ /* 0x000fe2000001080e */
[----:B------:R-:W0:Y:S02]  /*8470*/  MUFU.EX2 R15, R15 ;  /* 0x0000000f000f7308 */ /* 0x000e240000000800 */
[----:B------:R-:W-:-:S04]  /*8480*/  FMNMX.FTZ R10, R50, R23, !PT ;  /* 0x00000017320a7209 */ /* 0x000fc80007810000 */
[----:B------:R-:W-:Y:S02]  /*8490*/  FMNMX.FTZ R23, R51, R10, !PT ;  /* 0x0000000a33177209 */ /* 0x000fe40007810000 */
[----:B------:R-:W2:Y:S02]  /*84a0*/  MUFU.EX2 R148, R148 ;  /* 0x0000009400947308 */ /* 0x000ea40000000800 */
[----:B------:R-:W-:-:S04]  /*84b0*/  FMNMX.FTZ R10, R54, R23, !PT ;  /* 0x00000017360a7209 */ /* 0x000fc80007810000 */
[----:B-1----:R-:W-:Y:S02]  /*84c0*/  FMNMX.FTZ R33, R55, R10, !PT ;  /* 0x0000000a37217209 */ /* 0x002fe40007810000 */
[----:B------:R-:W-:Y:S01]  /*84d0*/  MUFU.EX2 R23, R45 ;  /* 0x0000002d00177308 */ /* 0x000fe20000000800 */
[----:B0-----:R-:W-:Y:S01]  /*84e0*/  FFMA.FTZ R5, R8, R5, R15 ;  /* 0x0000000508057223 */ /* 0x001fe2000001000f */
[----:B------:R-:W-:-:S04]  /*84f0*/  FMNMX.FTZ R10, R58, R33, !PT ;  /* 0x000000213a0a7209 */ /* 0x000fc80007810000 */
[----:B------:R-:W-:Y:S02]  /*8500*/  FMNMX.FTZ R33, R59, R10, !PT ;  /* 0x0000000a3b217209 */ /* 0x000fe40007810000 */
[----:B------:R-:W0:Y:S01]  /*8510*/  MUFU.EX2 R150, R150 ;  /* 0x0000009600967308 */ /* 0x000e220000000800 */
[----:B--2---:R-:W-:Y:S01]  /*8520*/  FADD.FTZ R5, R148, R5 ;  /* 0x0000000594057221 */ /* 0x004fe20000010000 */
[----:B------:R-:W-:Y:S02]  /*8530*/  FMNMX.FTZ R10, R62, R33, !PT ;  /* 0x000000213e0a7209 */ /* 0x000fe40007810000 */
[----:B------:R-:W-:Y:S02]  /*8540*/  F2FP.BF16.F32.PACK_AB R148, R148, R15 ;  /* 0x0000000f9494723e */ /* 0x000fe400000010ff */
[----:B------:R-:W-:Y:S02]  /*8550*/  FMNMX.FTZ R37, R63, R10, !PT ;  /* 0x0000000a3f257209 */ /* 0x000fe40007810000 */
[----:B------:R1:W-:Y:S01]  /*8560*/  MUFU.EX2 R33, R49 ;  /* 0x0000003100217308 */ /* 0x0003e20000000800 */
[----:B------:R-:W-:-:S02]  /*8570*/  WARPGROUP.DEPBAR.LE gsb0, 0x0 ;  /* 0x00008000000079c5 */ /* 0x000fc40000010000 */
[----:B------:R-:W-:Y:S01]  /*8580*/  WARPGROUP.ARRIVE ;  /* 0x00000000000079c5 */ /* 0x000fe20000000000 */
[----:B------:R-:W-:Y:S01]  /*8590*/  FMNMX.FTZ R10, R66, R37, !PT ;  /* 0x00000025420a7209 */ /* 0x000fe20007810000 */
[-CC-:B------:R-:W-:Y:S01]  /*85a0*/  FFMA.FTZ R140, R40, R7.reuse, -R14.reuse ;  /* 0x00000007288c7223 */ /* 0x180fe2000001080e */
[-CC-:B------:R-:W-:Y:S02]  /*85b0*/  FFMA.FTZ R142, R44, R7.reuse, -R14.reuse ;  /* 0x000000072c8e7223 */ /* 0x180fe4000001080e */
[----:B------:R-:W2:Y:S01]  /*85c0*/  MUFU.EX2 R19, R19 ;  /* 0x0000001300137308 */ /* 0x000ea20000000800 */
[----:B------:R-:W-:Y:S01]  /*85d0*/  FMNMX.FTZ R37, R67, R10, !PT ;  /* 0x0000000a43257209 */ /* 0x000fe20007810000 */
[----:B------:R-:W-:Y:S01]  /*85e0*/  HGMMA.64x64x16.F32.BF16 R88, R136, gdesc[UR12].tnspB, R88, gsb0 ;  /* 0x40e0000c88587df0 */ /* 0x000fe20008001858 */
[----:B------:R-:W-:Y:S01]  /*85f0*/  UIADD3 UR14, UR10, 0x200, URZ ;  /* 0x000002000a0e7890 */ /* 0x000fe2000fffe03f */
[--C-:B-1----:R-:W-:Y:S01]  /*8600*/  FFMA.FTZ R49, R65, R7, -R14.reuse ;  /* 0x0000000741317223 */ /* 0x102fe2000001080e */
[----:B------:R-:W-:Y:S01]  /*8610*/  UMOV UR15, 0x40000040 ;  /* 0x40000040000f7882 */ /* 0x000fe20000000000 */
        /* <DEDUP_REMOVED lines=8> */
[----:B------:R1:W-:Y:S02]  /*86a0*/  MUFU.EX2 R37, R57 ;  /* 0x0000003900257308 */ /* 0x0003e40000000800 */
[----:B------:R-:W-:-:S04]  /*86b0*/  FMNMX.FTZ R45, R79, R10, !PT ;  /* 0x0000000a4f2d7209 */ /* 0x000fc80007810000 */
[----:B------:R-:W-:Y:S02]  /*86c0*/  FMNMX.FTZ R10, R82, R45, !PT ;  /* 0x0000002d520a7209 */ /* 0x000fe40007810000 */
[----:B------:R-:W-:Y:S02]  /*86d0*/  MUFU.EX2 R25, R25 ;  /* 0x0000001900197308 */ /* 0x000fe40000000800 */
[----:B------:R-:W-:-:S04]  /*86e0*/  FMNMX.FTZ R45, R83, R10, !PT ;  /* 0x0000000a532d7209 */ /* 0x000fc80007810000 */
[----:B------:R-:W-:Y:S02]  /*86f0*/  FMNMX.FTZ R10, R86, R45, !PT ;  /* 0x0000002d560a7209 */ /* 0x000fe40007810000 */
[----:B------:R3:W-:Y:S02]  /*8700*/  MUFU.EX2 R45, R61 ;  /* 0x0000003d002d7308 */ /* 0x0007e40000000800 */
[----:B------:R-:W-:-:S05]  /*8710*/  FMNMX.FTZ R10, R87, R10, !PT ;  /* 0x0000000a570a7209 */ /* 0x000fca0007810000 */
[----:B-1----:R-:W1:Y:S01]  /*8720*/  SHFL.BFLY PT, R57, R10, 0x2, 0x1f ;  /* 0x0c401f000a397f89 */ /* 0x002e6200000e0000 */
[----:B------:R-:W-:Y:S01]  /*8730*/  MUFU.EX2 R140, R140 ;  /* 0x0000008c008c7308 */ /* 0x000fe20000000800 */
[----:B---3--:R-:W-:-:S07]  /*8740*/  FFMA.FTZ R61, R77, R7, -R14 ;  /* 0x000000074d3d7223 */ /* 0x008fce000001080e */
[----:B------:R-:W-:Y:S08]  /*8750*/  MUFU.EX2 R29, R29 ;  /* 0x0000001d001d7308 */ /* 0x000ff00000000800 */
[----:B------:R-:W-:Y:S01]  /*8760*/  MUFU.EX2 R142, R142 ;  /* 0x0000008e008e7308 */ /* 0x000fe20000000800 */
[----:B-1----:R-:W-:Y:S01]  /*8770*/  FMNMX.FTZ R32, R10, R57, !PT ;  /* 0x000000390a207209 */ /* 0x002fe20007810000 */
[----:B------:R-:W-:-:S06]  /*8780*/  FFMA.FTZ R57, R73, R7, -R14 ;  /* 0x0000000749397223 */ /* 0x000fcc000001080e */
[----:B------:R-:W-:Y:S01]  /*8790*/  MUFU.EX2 R41, R41 ;  /* 0x0000002900297308 */ /* 0x000fe20000000800 */
[----:B------:R-:W1:Y:S01]  /*87a0*/  SHFL.BFLY PT, R69, R32, 0x1, 0x1f ;  /* 0x0c201f0020457f89 */ /* 0x000e6200000e0000 */
[----:B------:R-:W-:Y:S02]  /*87b0*/  WARPGROUP.DEPBAR.LE gsb0, 0x0 ;  /* 0x00008000000079c5 */ /* 0x000fe40000010000 */
[----:B------:R-:W-:Y:S01]  /*87c0*/  WARPGROUP.ARRIVE ;  /* 0x00000000000079c5 */ /* 0x000fe20000000000 */
[-CC-:B------:R-:W-:Y:S01]  /*87d0*/  FFMA.FTZ R136, R48, R7.reuse, -R14.reuse ;  /* 0x0000000730887223 */ /* 0x180fe2000001080e */
[----:B------:R-:W-:Y:S02]  /*87e0*/  FFMA.FTZ R138, R52, R7, -R14 ;  /* 0x00000007348a7223 */ /* 0x000fe4000001080e */
[----:B------:R-:W-:Y:S02]  /*87f0*/  MUFU.EX2 R18, R18 ;  /* 0x0000001200127308 */ /* 0x000fe40000000800 */
[----:B------:R-:W-:Y:S01]  /*8800*/  HGMMA.64x64x16.F32.BF16 R88, R132, gdesc[UR12].tnspB, R88, gsb0 ;  /* 0x40e0000c84587df0 */ /* 0x000fe20008001858 */
[----:B------:R-:W-:Y:S01]  /*8810*/  UIADD3 UR14, UR10, 0x280, URZ ;  /* 0x000002800a0e7890 */ /* 0x000fe2000fffe03f */
[----:B------:R-:W-:-:S04]  /*8820*/  UMOV UR15, 0x40000040 ;  /* 0x40000040000f7882 */ /* 0x000fc80000000000 */
[----:B------:R-:W-:Y:S01]  /*8830*/  MUFU.EX2 R136, R136 ;  /* 0x0000008800887308 */ /* 0x000fe20000000800 */
[----:B-1----:R-:W-:-:S07]  /*8840*/  FMNMX.FTZ R10, R32, R69, !PT ;  /* 0x00000045200a7209 */ /* 0x002fce0007810000 */
[----:B------:R-:W-:Y:S01]  /*8850*/  MUFU.EX2 R138, R138 ;  /* 0x0000008a008a7308 */ /* 0x000fe20000000800 */
[----:B------:R-:W-:-:S04]  /*8860*/  FMUL.FTZ R36, R10, R7 ;  /* 0x000000070a247220 */ /* 0x000fc80000410000 */
[-CC-:B------:R-:W-:Y:S01]  /*8870*/  FFMA.FTZ R149, R27, R7.reuse, -R36.reuse ;  /* 0x000000071b957223 */ /* 0x180fe20000010824 */
[----:B------:R-:W-:Y:S02]  /*8880*/  VIADD R27, R17, 0x9 ;  /* 0x00000009111b7836 */ /* 0x000fe40000000000 */
[-CC-:B------:R-:W-:Y:S01]  /*8890*/  FFMA.FTZ R151, R30, R7.reuse, -R36.reuse ;  /* 0x000000071e977223 */ /* 0x180fe20000010824 */
[-CC-:B------:R-:W-:Y:S01]  /*88a0*/  FFMA.FTZ R145, R34, R7.reuse, -R36.reuse ;  /* 0x0000000722917223 */ /* 0x180fe20000010824 */
[-CC-:B------:R-:W-:Y:S01]  /*88b0*/  FFMA.FTZ R30, R35, R7.reuse, -R36.reuse ;  /* 0x00000007231e7223 */ /* 0x180fe20000010824 */
[-CC-:B------:R-:W-:Y:S01]  /*88c0*/  FFMA.FTZ R147, R38, R7.reuse, -R36.reuse ;  /* 0x0000000726937223 */ /* 0x180fe20000010824 */
[----:B------:R-:W-:Y:S01]  /*88d0*/  MUFU.EX2 R149, R149 ;  /* 0x0000009500957308 */ /* 0x000fe20000000800 */
[----:B------:R-:W-:Y:S01]  /*88e0*/  SEL R27, R27, 0x9, !P2 ;  /* 0x000000091b1b7807 */ /* 0x000fe20005000000 */
[-CC-:B------:R-:W-:Y:S01]  /*88f0*/  FFMA.FTZ R34, R39, R7.reuse, -R36.reuse ;  /* 0x0000000727227223 */ /* 0x180fe20000010824 */
[-CC-:B------:R-:W-:Y:S01]  /*8900*/  FFMA.FTZ R137, R50, R7.reuse, -R36.reuse ;  /* 0x0000000732897223 */ /* 0x180fe20000010824 */
[----:B0-----:R-:W-:Y:S01]  /*8910*/  FADD.FTZ R50, R150, R5 ;  /* 0x0000000596327221 */ /* 0x001fe20000010000 */
        /* <DEDUP_REMOVED lines=15> */
[----:B------:R-:W-:Y:S01]  /*8a10*/  FFMA.FTZ R86, R86, R7, -R36 ;  /* 0x0000000756567223 */ /* 0x000fe20000010824 */
[C---:B------:R-:W-:Y:S01]  /*8a20*/  ISETP.GT.AND P2, PT, R9.reuse, UR6, PT ;  /* 0x0000000609007c0c */ /* 0x040fe2000bf44270 */
[----:B------:R-:W-:Y:S01]  /*8a30*/  VIADD R9, R9, 0xffffffff ;  /* 0xffffffff09097836 */ /* 0x000fe20000000000 */
[----:B--2---:R-:W-:Y:S01]  /*8a40*/  F2FP.BF16.F32.PACK_AB R150, R19, R150 ;  /* 0x000000961396723e */ /* 0x004fe200000010ff */
[----:B------:R-:W-:Y:S08]  /*8a50*/  MUFU.EX2 R30, R30 ;  /* 0x0000001e001e7308 */ /* 0x000ff00000000800 */
[----:B------:R-:W-:Y:S08]  /*8a60*/  MUFU.EX2 R147, R147 ;  /* 0x0000009300937308 */ /* 0x000ff00000000800 */
[----:B------:R-:W-:Y:S08]  /*8a70*/  MUFU.EX2 R34, R34 ;  /* 0x0000002200227308 */ /* 0x000ff00000000800 */
[----:B------:R-:W-:Y:S01]  /*8a80*/  MUFU.EX2 R141, R141 ;  /* 0x0000008d008d7308 */ /* 0x000fe20000000800 */
[----:B------:R-:W-:-:S02]  /*8a90*/  WARPGROUP.DEPBAR.LE gsb0, 0x0 ;  /* 0x00008000000079c5 */ /* 0x000fc40000010000 */
[----:B------:R-:W-:Y:S01]  /*8aa0*/  WARPGROUP.ARRIVE ;  /* 0x00000000000079c5 */ /* 0x000fe20000000000 */
[-CC-:B------:R-:W-:Y:S01]  /*8ab0*/  FFMA.FTZ R132, R56, R7.reuse, -R14.reuse ;  /* 0x0000000738847223 */ /* 0x180fe2000001080e */
[-C--:B------:R-:W-:Y:S01]  /*8ac0*/  FFMA.FTZ R134, R60, R7.reuse, -R14 ;  /* 0x000000073c867223 */ /* 0x080fe2000001080e */
[----:B------:R-:W-:Y:S02]  /*8ad0*/  FADD.FTZ R14, -R10, R11 ;  /* 0x0000000b0a0e7221 */ /* 0x000fe40000010100 */
[----:B------:R-:W-:Y:S01]  /*8ae0*/  MUFU.EX2 R38, R38 ;  /* 0x0000002600267308 */ /* 0x000fe20000000800 */
[-CC-:B------:R-:W-:Y:S01]  /*8af0*/  FFMA.FTZ R133, R58, R7.reuse, -R36.reuse ;  /* 0x000000073a857223 */ /* 0x180fe20000010824 */
[----:B------:R-:W-:Y:S01]  /*8b00*/  HGMMA.64x64x16.F32.BF16 R88, R128, gdesc[UR12].tnspB, R88, gsb0 ;  /* 0x40e0000c80587df0 */ /* 0x000fe20008001858 */
[----:B------:R-:W-:Y:S01]  /*8b10*/  UIADD3 UR14, UR10, 0x300, URZ ;  /* 0x000003000a0e7890 */ /* 0x000fe2000fffe03f */
[-C--:B------:R-:W-:Y:S01]  /*8b20*/  FMUL.FTZ R69, R14, R7.reuse ;  /* 0x000000070e457220 */ /* 0x080fe20000410000 */
[----:B------:R-:W-:Y:S01]  /*8b30*/  UMOV UR15, 0x40000040 ;  /* 0x40000040000f7882 */ /* 0x000fe20000000000 */
[----:B------:R-:W-:Y:S01]  /*8b40*/  UIADD3 UR10, UR10, 0x380, URZ ;  /* 0x000003800a0a7890 */ /* 0x000fe2000fffe03f */
[-CC-:B------:R-:W-:Y:S01]  /*8b50*/  FFMA.FTZ R14, R26, R7.reuse, -R36.reuse ;  /* 0x000000071a0e7223 */ /* 0x180fe20000010824 */
[-CC-:B------:R-:W-:Y:S01]  /*8b60*/  FFMA.FTZ R26, R31, R7.reuse, -R36.reuse ;  /* 0x000000071f1a7223 */ /* 0x180fe20000010824 */
[----:B------:R-:W-:Y:S01]  /*8b70*/  IMAD.U32 R31, RZ, RZ, UR4 ;  /* 0x00000004ff1f7e24 */ /* 0x000fe2000f8e00ff */
[----:B------:R-:W-:Y:S01]  /*8b80*/  MUFU.EX2 R69, R69 ;  /* 0x0000004500457308 */ /* 0x000fe20000000800 */
[----:B------:R-:W-:-:S03]  /*8b90*/  FFMA.FTZ R135, R62, R7, -R36 ;  /* 0x000000073e877223 */ /* 0x000fc60000010824 */
[----:B------:R-:W-:-:S04]  /*8ba0*/  @!P1 LEA R31, R31, UR38, 0x3 ;  /* 0x000000261f1f9c11 */ /* 0x000fc8000f8e18ff */
[----:B------:R-:W0:Y:S01]  /*8bb0*/  MUFU.EX2 R14, R14 ;  /* 0x0000000e000e7308 */ /* 0x000e220000000800 */
[----:B------:R-:W-:-:S05]  /*8bc0*/  @!P1 VIADD R31, R31, 0x16840 ;  /* 0x000168401f1f9836 */ /* 0x000fca0000000000 */
[----:B------:R-:W-:Y:S02]  /*8bd0*/  @!P1 PRMT R31, RZ, 0x654, R31 ;  /* 0x00000654ff1f9816 */ /* 0x000fe4000000001f */
[----:B------:R-:W1:Y:S08]  /*8be0*/  MUFU.EX2 R26, R26 ;  /* 0x0000001a001a7308 */ /* 0x000e700000000800 */
[----:B------:R-:W2:Y:S01]  /*8bf0*/  MUFU.EX2 R143, R143 ;  /* 0x0000008f008f7308 */ /* 0x000ea20000000800 */
[----:B0-----:R-:W-:-:S04]  /*8c00*/  FFMA.FTZ R4, R69, R4, R14 ;  /* 0x0000000445047223 */ /* 0x001fc8000001000e */
[----:B------:R-:W-:Y:S01]  /*8c10*/  FADD.FTZ R48, R149, R4 ;  /* 0x0000000495307221 */ /* 0x000fe20000010000 */
[----:B------:R-:W-:Y:S01]  /*8c20*/  FFMA.FTZ R4, R63, R7, -R36 ;  /* 0x000000073f047223 */ /* 0x000fe20000010824 */
[----:B------:R-:W-:Y:S01]  /*8c30*/  F2FP.BF16.F32.PACK_AB R149, R149, R14 ;  /* 0x0000000e9595723e */ /* 0x000fe200000010ff */
[----:B------:R-:W0:Y:S01]  /*8c40*/  MUFU.EX2 R40, R40 ;  /* 0x0000002800287308 */ /* 0x000e220000000800 */
[----:B------:R-:W-:Y:S01]  /*8c50*/  FADD.FTZ R5, R151, R48 ;  /* 0x0000003097057221 */ /* 0x000fe20000010000 */
[----:B-1----:R-:W-:-:S03]  /*8c60*/  F2FP.BF16.F32.PACK_AB R151, R26, R151 ;  /* 0x000000971a97723e */ /* 0x002fc600000010ff */
[----:B------:R-:W-:-:S03]  /*8c70*/  FADD.FTZ R48, R26, R5 ;  /* 0x000000051a307221 */ /* 0x000fc60000010000 */
[----:B------:R-:W1:Y:S01]  /*8c80*/  MUFU.EX2 R137, R137 ;  /* 0x0000008900897308 */ /* 0x000e620000000800 */
[----:B------:R-:W-:Y:S01]  /*8c90*/  FADD.FTZ R5, R145, R48 ;  /* 0x0000003091057221 */ /* 0x000fe20000010000 */
[----:B------:R-:W-:Y:S01]  /*8ca0*/  FFMA.FTZ R48, R67, R7, -R36 ;  /* 0x0000000743307223 */ /* 0x000fe20000010824 */
[C---:B------:R-:W-:Y:S02]  /*8cb0*/  F2FP.BF16.F32.PACK_AB R145, R30.reuse, R145 ;  /* 0x000000911e91723e */ /* 0x040fe400000010ff */
[----:B------:R-:W-:-:S03]  /*8cc0*/  FADD.FTZ R52, R30, R5 ;  /* 0x000000051e347221 */ /* 0x000fc60000010000 */
[----:B------:R-:W3:Y:S01]  /*8cd0*/  MUFU.EX2 R42, R42 ;  /* 0x0000002a002a7308 */ /* 0x000ee20000000800 */
[----:B------:R-:W-:Y:S01]  /*8ce0*/  FADD.FTZ R5, R147, R52 ;  /* 0x0000003493057221 */ /* 0x000fe20000010000 */
[----:B------:R-:W-:-:S03]  /*8cf0*/  F2FP.BF16.F32.PACK_AB R147, R34, R147 ;  /* 0x000000932293723e */ /* 0x000fc600000010ff */
[----:B------:R-:W-:-:S03]  /*8d00*/  FADD.FTZ R52, R34, R5 ;  /* 0x0000000522347221 */ /* 0x000fc60000010000 */
[----:B------:R-:W4:Y:S01]  /*8d10*/  MUFU.EX2 R139, R139 ;  /* 0x0000008b008b7308 */ /* 0x000f220000000800 */
[----:B------:R-:W-:Y:S01]  /*8d20*/  FADD.FTZ R5, R141, R52 ;  /* 0x000000348d057221 */ /* 0x000fe20000010000 */
[----:B------:R-:W-:-:S03]  /*8d30*/  F2FP.BF16.F32.PACK_AB R141, R38, R141 ;  /* 0x0000008d268d723e */ /* 0x000fc600000010ff */
[----:B------:R-:W-:-:S03]  /*8d40*/  FADD.FTZ R52, R38, R5 ;  /* 0x0000000526347221 */ /* 0x000fc60000010000 */
[----:B------:R-:W5:Y:S01]  /*8d50*/  MUFU.EX2 R44, R44 ;  /* 0x0000002c002c7308 */ /* 0x000f620000000800 */
[----:B--2---:R-:W-:Y:S01]  /*8d60*/  FADD.FTZ R5, R143, R52 ;  /* 0x000000348f057221 */ /* 0x004fe20000010000 */
[----:B0-----:R-:W-:-:S03]  /*8d70*/  F2FP.BF16.F32.PACK_AB R143, R40, R143 ;  /* 0x0000008f288f723e */ /* 0x001fc600000010ff */
[----:B------:R-:W-:Y:S01]  /*8d80*/  FADD.FTZ R52, R40, R5 ;  /* 0x0000000528347221 */ /* 0x000fe20000010000 */
[----:B------:R-:W-:Y:S02]  /*8d90*/  WARPGROUP.DEPBAR.LE gsb0, 0x0 ;  /* 0x00008000000079c5 */ /* 0x000fe40000010000 */
[----:B------:R-:W-:Y:S01]  /*8da0*/  WARPGROUP.ARRIVE ;  /* 0x00000000000079c5 */ /* 0x000fe20000000000 */
[----:B------:R-:W-:Y:S01]  /*8db0*/  MUFU.EX2 R132, R132 ;  /* 0x0000008400847308 */ /* 0x000fe20000000800 */
[----:B-1----:R-:W-:Y:S01]  /*8dc0*/  FADD.FTZ R5, R137, R52 ;  /* 0x0000003489057221 */ /* 0x002fe20000010000 */
[-CC-:B------:R-:W-:Y:S01]  /*8dd0*/  FFMA.FTZ R129, R66, R7.reuse, -R36.reuse ;  /* 0x0000000742817223 */ /* 0x180fe20000010824 */
[----:B------:R-:W-:Y:S01]  /*8de0*/  FFMA.FTZ R131, R70, R7, -R36 ;  /* 0x0000000746837223 */ /* 0x000fe20000010824 */
[C---:B---3--:R-:W-:Y:S01]  /*8df0*/  F2FP.BF16.F32.PACK_AB R137, R42.reuse, R137 ;  /* 0x000000892a89723e */ /* 0x048fe200000010ff */
[----:B------:R-:W-:Y:S01]  /*8e00*/  HGMMA.64x64x16.F32.BF16 R88, R124, gdesc[UR12].tnspB, R88, gsb0 ;  /* 0x40e0000c7c587df0 */ /* 0x000fe20008001858 */
[----:B------:R-:W-:-:S02]  /*8e10*/  FADD.FTZ R52, R42, R5 ;  /* 0x000000052a347221 */ /* 0x000fc40000010000 */
[----:B------:R-:W0:Y:S02]  /*8e20*/  MUFU.EX2 R133, R133 ;  /* 0x0000008500857308 */ /* 0x000e240000000800 */
[----:B----4-:R-:W-:Y:S01]  /*8e30*/  FADD.FTZ R5, R139, R52 ;  /* 0x000000348b057221 */ /* 0x010fe20000010000 */
[----:B-----5:R-:W-:-:S03]  /*8e40*/  F2FP.BF16.F32.PACK_AB R139, R44, R139 ;  /* 0x0000008b2c8b723e */ /* 0x020fc600000010ff */
[----:B------:R-:W-:Y:S02]  /*8e50*/  FADD.FTZ R26, R44, R5 ;  /* 0x000000052c1a7221 */ /* 0x000fe40000010000 */
[----:B------:R-:W1:Y:S08]  /*8e60*/  MUFU.EX2 R46, R46 ;  /* 0x0000002e002e7308 */ /* 0x000e700000000800 */
[----:B------:R-:W-:Y:S01]  /*8e70*/  MUFU.EX2 R134, R134 ;  /* 0x0000008600867308 */ /* 0x000fe20000000800 */
[----:B0-----:R-:W-:-:S07]  /*8e80*/  FADD.FTZ R5, R133, R26 ;  /* 0x0000001a85057221 */ /* 0x001fce0000010000 */
[----:B------:R-:W0:Y:S01]  /*8e90*/  MUFU.EX2 R135, R135 ;  /* 0x0000008700877308 */ /* 0x000e220000000800 */
[C---:B-1----:R-:W-:Y:S01]  /*8ea0*/  FADD.FTZ R26, R46.reuse, R5 ;  /* 0x000000052e1a7221 */ /* 0x042fe20000010000 */
[----:B------:R-:W-:-:S06]  /*8eb0*/  F2FP.BF16.F32.PACK_AB R133, R46, R133 ;  /* 0x000000852e85723e */ /* 0x000fcc00000010ff */
[----:B------:R-:W1:Y:S08]  /*8ec0*/  MUFU.EX2 R4, R4 ;  /* 0x0000000400047308 */ /* 0x000e700000000800 */
[----:B------:R-:W2:Y:S01]  /*8ed0*/  MUFU.EX2 R129, R129 ;  /* 0x0000008100817308 */ /* 0x000ea20000000800 */
[----:B0-----:R-:W-:-:S07]  /*8ee0*/  FADD.FTZ R5, R135, R26 ;  /* 0x0000001a87057221 */ /* 0x001fce0000010000 */
[----:B------:R-:W0:Y:S01]  /*8ef0*/  MUFU.EX2 R49, R49 ;  /* 0x0000003100317308 */ /* 0x000e220000000800 */
[C---:B-1----:R-:W-:Y:S01]  /*8f00*/  FADD.FTZ R26, R4.reuse, R5 ;  /* 0x00000005041a7221 */ /* 0x042fe20000010000 */
[----:B------:R-:W-:-:S06]  /*8f10*/  F2FP.BF16.F32.PACK_AB R135, R4, R135 ;  /* 0x000000870487723e */ /* 0x000fcc00000010ff */
[----:B------:R-:W1:Y:S01]  /*8f20*/  MUFU.EX2 R48, R48 ;  /* 0x0000003000307308 */ /* 0x000e620000000800 */
[----:B--2---:R-:W-:-:S07]  /*8f30*/  FADD.FTZ R5, R129, R26 ;  /* 0x0000001a81057221 */ /* 0x004fce0000010000 */
[----:B------:R-:W-:Y:S01]  /*8f40*/  MUFU.EX2 R20, R20 ;  /* 0x0000001400147308 */ /* 0x000fe20000000800 */
[----:B0-----:R-:W-:-:S07]  /*8f50*/  F2FP.BF16.F32.PACK_AB R128, R49, R18 ;  /* 0x000000123180723e */ /* 0x001fce00000010ff */
[----:B------:R-:W0:Y:S01]  /*8f60*/  MUFU.EX2 R131, R131 ;  /* 0x0000008300837308 */ /* 0x000e220000000800 */
[C---:B-1----:R-:W-:Y:S01]  /*8f70*/  FADD.FTZ R26, R48.reuse, R5 ;  /* 0x00000005301a7221 */ /* 0x042fe20000010000 */
[----:B------:R-:W-:Y:S01]  /*8f80*/  F2FP.BF16.F32.PACK_AB R129, R48, R129 ;  /* 0x000000813081723e */ /* 0x000fe200000010ff */
[----:B------:R-:W-:Y:S02]  /*8f90*/  WARPGROUP.DEPBAR.LE gsb0, 0x0 ;  /* 0x00008000000079c5 */ /* 0x000fe40000010000 */
[----:B------:R-:W-:Y:S01]  /*8fa0*/  WARPGROUP.ARRIVE ;  /* 0x00000000000079c5 */ /* 0x000fe20000000000 */
[----:B------:R-:W-:Y:S02]  /*8fb0*/  FFMA.FTZ R125, R74, R7, -R36 ;  /* 0x000000074a7d7223 */ /* 0x000fe40000010824 */
[----:B------:R-:W1:Y:S03]  /*8fc0*/  MUFU.EX2 R53, R53 ;  /* 0x0000003500357308 */ /* 0x000e660000000800 */
[----:B------:R-:W-:Y:S05]  /*8fd0*/  HGMMA.64x64x16.F32.BF16 R88, R120, gdesc[UR8].tnspB, R88, gsb0 ;  /* 0x40e0000878587df0 */ /* 0x000fea0008001858 */
[----:B------:R-:W-:Y:S01]  /*8fe0*/  MUFU.EX2 R22, R22 ;  /* 0x0000001600167308 */ /* 0x000fe20000000800 */
[----:B0-----:R-:W-:-:S07]  /*8ff0*/  FADD.FTZ R5, R131, R26 ;  /* 0x0000001a83057221 */ /* 0x001fce0000010000 */
[----:B------:R-:W-:Y:S01]  /*9000*/  MUFU.EX2 R125, R125 ;  /* 0x0000007d007d7308 */ /* 0x000fe20000000800 */
[----:B-1----:R-:W-:-:S07]  /*9010*/  F2FP.BF16.F32.PACK_AB R130, R53, R20 ;  /* 0x000000143582723e */ /* 0x002fce00000010ff */
[----:B------:R-:W0:Y:S08]  /*9020*/  MUFU.EX2 R57, R57 ;  /* 0x0000003900397308 */ /* 0x000e300000000800 */
[----:B------:R-:W-:Y:S08]  /*9030*/  MUFU.EX2 R14, R75 ;  /* 0x0000004b000e7308 */ /* 0x000ff00000000800 */
[----:B------:R-:W-:Y:S01]  /*9040*/  MUFU.EX2 R24, R24 ;  /* 0x0000001800187308 */ /* 0x000fe20000000800 */
[----:B0-----:R-:W-:-:S07]  /*9050*/  F2FP.BF16.F32.PACK_AB R124, R57, R22 ;  /* 0x00000016397c723e */ /* 0x001fce00000010ff */
[----:B------:R-:W-:Y:S08]  /*9060*/  MUFU.EX2 R78, R78 ;  /* 0x0000004e004e7308 */ /* 0x000ff00000000800 */
[----:B------:R-:W0:Y:S08]  /*9070*/  MUFU.EX2 R61, R61 ;  /* 0x0000003d003d7308 */ /* 0x000e300000000800 */
[----:B------:R-:W1:Y:S08]  /*9080*/  MUFU.EX2 R79, R79 ;  /* 0x0000004f004f7308 */ /* 0x000e700000000800 */
[----:B------:R-:W-:Y:S01]  /*9090*/  MUFU.EX2 R28, R28 ;  /* 0x0000001c001c7308 */ /* 0x000fe20000000800 */
[----:B0-----:R-:W-:-:S07]  /*90a0*/  F2FP.BF16.F32.PACK_AB R126, R61, R24 ;  /* 0x000000183d7e723e */ /* 0x001fce00000010ff */
[----:B------:R-:W-:Y:S01]  /*90b0*/  MUFU.EX2 R82, R82 ;  /* 0x0000005200527308 */ /* 0x000fe20000000800 */
[----:B------:R-:W-:Y:S02]  /*90c0*/  WARPGROUP.DEPBAR.LE gsb0, 0x0 ;  /* 0x00008000000079c5 */ /* 0x000fe40000010000 */
[----:B------:R0:W-:Y:S06]  /*90d0*/  BAR.ARV R27, 0x100 ;  /* 0x0004001b0000751d */ /* 0x0001ec0000002000 */
[----:B------:R2:W-:Y:S01]  /*90e0*/  @!P1 SYNCS.ARRIVE.TRANS64.RED.A1T0 RZ, [R31+URZ], RZ ;  /* 0x000000ff1fff99a7 */ /* 0x0005e2000810043f */
[----:B------:R-:W3:Y:S01]  /*90f0*/  MUFU.EX2 R65, R65 ;  /* 0x0000004100417308 */ /* 0x000ee20000000800 */
[----:B-1----:R-:W-:Y:S01]  /*9100*/  F2FP.BF16.F32.PACK_AB R127, R79, R78 ;  /* 0x0000004e4f7f723e */ /* 0x002fe200000010ff */
[-C--:B------:R-:W-:Y:S01]  /*9110*/  FMUL.FTZ R88, R88, R8.reuse ;  /* 0x0000000858587220 */ /* 0x080fe20000410000 */
[-C--:B------:R-:W-:Y:S01]  /*9120*/  FMUL.FTZ R89, R89, R8.reuse ;  /* 0x0000000859597220 */ /* 0x080fe20000410000 */
[-C--:B------:R-:W-:Y:S01]  /*9130*/  FMUL.FTZ R92, R92, R8.reuse ;  /* 0x000000085c5c7220 */ /* 0x080fe20000410000 */
[-C--:B------:R-:W-:Y:S01]  /*9140*/  FMUL.FTZ R93, R93, R8.reuse ;  /* 0x000000085d5d7220 */ /* 0x080fe20000410000 */
[-C--:B------:R-:W-:Y:S01]  /*9150*/  FMUL.FTZ R96, R96, R8.reuse ;  /* 0x0000000860607220 */ /* 0x080fe20000410000 */
[----:B--2---:R-:W-:Y:S01]  /*9160*/  IMAD.U32 R31, RZ, RZ, UR7 ;  /* 0x00000007ff1f7e24 */ /* 0x004fe2000f8e00ff */
[----:B------:R-:W1:Y:S01]  /*9170*/  MUFU.EX2 R83, R83 ;  /* 0x0000005300537308 */ /* 0x000e620000000800 */
[----:B------:R-:W-:Y:S01]  /*9180*/  UMOV UR7, UR4 ;  /* 0x0000000400077c82 */ /* 0x000fe20008000000 */
[-C--:B------:R-:W-:Y:S01]  /*9190*/  FMUL.FTZ R97, R97, R8.reuse ;  /* 0x0000000861617220 */ /* 0x080fe20000410000 */
[-C--:B------:R-:W-:Y:S01]  /*91a0*/  FMUL.FTZ R100, R100, R8.reuse ;  /* 0x0000000864647220 */ /* 0x080fe20000410000 */
[----:B------:R-:W-:Y:S01]  /*91b0*/  @!P1 LEA R31, R31, UR38, 0x3 ;  /* 0x000000261f1f9c11 */ /* 0x000fe2000f8e18ff */
[-C--:B------:R-:W-:Y:S01]  /*91c0*/  FMUL.FTZ R101, R101, R8.reuse ;  /* 0x0000000865657220 */ /* 0x080fe20000410000 */
[-C--:B------:R-:W-:Y:S01]  /*91d0*/  FMUL.FTZ R104, R104, R8.reuse ;  /* 0x0000000868687220 */ /* 0x080fe20000410000 */
[----:B------:R-:W-:Y:S01]  /*91e0*/  FMUL.FTZ R105, R105, R8 ;  /* 0x0000000869697220 */ /* 0x000fe20000410000 */
[----:B------:R-:W-:Y:S01]  /*91f0*/  MUFU.EX2 R32, R84 ;  /* 0x0000005400207308 */ /* 0x000fe20000000800 */
[----:B0-----:R-:W-:Y:S01]  /*9200*/  @!P1 VIADD R27, R31, 0x16860 ;  /* 0x000168601f1b9836 */ /* 0x001fe20000000000 */
[----:B---3--:R-:W-:Y:S01]  /*9210*/  F2FP.BF16.F32.PACK_AB R120, R65, R28 ;  /* 0x0000001c4178723e */ /* 0x008fe200000010ff */
[-C--:B------:R-:W-:Y:S01]  /*9220*/  FMUL.FTZ R108, R108, R8.reuse ;  /* 0x000000086c6c7220 */ /* 0x080fe20000410000 */
[-C--:B------:R-:W-:Y:S01]  /*9230*/  FMUL.FTZ R109, R109, R8.reuse ;  /* 0x000000086d6d7220 */ /* 0x080fe20000410000 */
[----:B------:R-:W-:Y:S01]  /*9240*/  FMUL.FTZ R112, R112, R8 ;  /* 0x0000000870707220 */ /* 0x000fe20000410000 */
[----:B------:R-:W-:Y:S01]  /*9250*/  @!P1 PRMT R31, RZ, 0x654, R27 ;  /* 0x00000654ff1f9816 */ /* 0x000fe2000000001b */
[----:B------:R-:W-:Y:S01]  /*9260*/  FADD.FTZ R27, R19, R50 ;  /* 0x00000032131b7221 */ /* 0x000fe20000010000 */
[----:B------:R-:W-:Y:S01]  /*9270*/  MUFU.EX2 R86, R86 ;  /* 0x0000005600567308 */ /* 0x000fe20000000800 */
[----:B-1----:R-:W-:Y:S01]  /*9280*/  F2FP.BF16.F32.PACK_AB R121, R83, R82 ;  /* 0x000000525379723e */ /* 0x002fe200000010ff */
[----:B------:R0:W-:Y:S01]  /*9290*/  @!P1 SYNCS.ARRIVE.TRANS64.RED.A1T0 RZ, [R31+URZ], RZ ;  /* 0x000000ff1fff99a7 */ /* 0x0001e2000810043f */
[----:B------:R-:W-:Y:S01]  /*92a0*/  FADD.FTZ R50, R144, R27 ;  /* 0x0000001b90327221 */ /* 0x000fe20000010000 */
[----:B------:R-:W-:Y:S01]  /*92b0*/  F2FP.BF16.F32.PACK_AB R144, R21, R144 ;  /* 0x000000901590723e */ /* 0x000fe200000010ff */
[-C--:B------:R-:W-:Y:S01]  /*92c0*/  FMUL.FTZ R113, R113, R8.reuse ;  /* 0x0000000871717220 */ /* 0x080fe20000410000 */
[----:B------:R-:W-:Y:S01]  /*92d0*/  FMUL.FTZ R116, R116, R8 ;  /* 0x0000000874747220 */ /* 0x000fe20000410000 */
[----:B------:R-:W-:Y:S01]  /*92e0*/  FADD.FTZ R27, R21, R50 ;  /* 0x00000032151b7221 */ /* 0x000fe20000010000 */
[-CC-:B------:R-:W-:Y:S01]  /*92f0*/  FFMA.FTZ R50, R71, R7.reuse, -R36.reuse ;  /* 0x0000000747327223 */ /* 0x180fe20000010824 */
[----:B------:R-:W-:Y:S01]  /*9300*/  FFMA.FTZ R36, R87, R7, -R36 ;  /* 0x0000000757247223 */ /* 0x000fe20000010824 */
[----:B------:R-:W1:Y:S01]  /*9310*/  MUFU.EX2 R11, R85 ;  /* 0x00000055000b7308 */ /* 0x000e620000000800 */
[----:B------:R-:W-:Y:S01]  /*9320*/  FADD.FTZ R54, R146, R27 ;  /* 0x0000001b92367221 */ /* 0x000fe20000010000 */
[----:B------:R-:W-:Y:S01]  /*9330*/  F2FP.BF16.F32.PACK_AB R146, R25, R146 ;  /* 0x000000921992723e */ /* 0x000fe200000010ff */
[----:B------:R-:W-:Y:S01]  /*9340*/  FMUL.FTZ R117, R117, R8 ;  /* 0x0000000875757220 */ /* 0x000fe20000410000 */
[-C--:B------:R-:W-:Y:S01]  /*9350*/  FMUL.FTZ R90, R90, R69.reuse ;  /* 0x000000455a5a7220 */ /* 0x080fe20000410000 */
[----:B------:R-:W-:Y:S01]  /*9360*/  FADD.FTZ R27, R25, R54 ;  /* 0x00000036191b7221 */ /* 0x000fe20000010000 */
[-C--:B------:R-:W-:Y:S01]  /*9370*/  FMUL.FTZ R91, R91, R69.reuse ;  /* 0x000000455b5b7220 */ /* 0x080fe20000410000 */
[-C--:B------:R-:W-:Y:S01]  /*9380*/  FMUL.FTZ R94, R94, R69.reuse ;  /* 0x000000455e5e7220 */ /* 0x080fe20000410000 */
[----:B------:R-:W2:Y:S01]  /*9390*/  MUFU.EX2 R50, R50 ;  /* 0x0000003200327308 */ /* 0x000ea20000000800 */
[----:B------:R-:W-:Y:S01]  /*93a0*/  FADD.FTZ R54, R140, R27 ;  /* 0x0000001b8c367221 */ /* 0x000fe20000010000 */
[----:B------:R-:W-:Y:S01]  /*93b0*/  F2FP.BF16.F32.PACK_AB R140, R29, R140 ;  /* 0x0000008c1d8c723e */ /* 0x000fe200000010ff */
[-C--:B------:R-:W-:Y:S01]  /*93c0*/  FMUL.FTZ R95, R95, R69.reuse ;  /* 0x000000455f5f7220 */ /* 0x080fe20000410000 */
[-C--:B------:R-:W-:Y:S01]  /*93d0*/  FMUL.FTZ R98, R98, R69.reuse ;  /* 0x0000004562627220 */ /* 0x080fe20000410000 */
[----:B------:R-:W-:Y:S01]  /*93e0*/  FADD.FTZ R27, R29, R54 ;  /* 0x000000361d1b7221 */ /* 0x000fe20000010000 */
[-C--:B------:R-:W-:Y:S01]  /*93f0*/  FMUL.FTZ R99, R99, R69.reuse ;  /* 0x0000004563637220 */ /* 0x080fe20000410000 */
[-C--:B------:R-:W-:Y:S01]  /*9400*/  FMUL.FTZ R102, R102, R69.reuse ;  /* 0x0000004566667220 */ /* 0x080fe20000410000 */
[----:B------:R-:W3:Y:S01]  /*9410*/  MUFU.EX2 R123, R36 ;  /* 0x00000024007b7308 */ /* 0x000ee20000000800 */
[----:B------:R-:W-:Y:S01]  /*9420*/  FADD.FTZ R54, R142, R27 ;  /* 0x0000001b8e367221 */ /* 0x000fe20000010000 */
[----:B-1----:R-:W-:Y:S01]  /*9430*/  F2FP.BF16.F32.PACK_AB R122, R11, R32 ;  /* 0x000000200b7a723e */ /* 0x002fe200000010ff */
[-C--:B------:R-:W-:Y:S01]  /*9440*/  FMUL.FTZ R103, R103, R69.reuse ;  /* 0x0000004567677220 */ /* 0x080fe20000410000 */
[C---:B------:R-:W-:Y:S01]  /*9450*/  F2FP.BF16.F32.PACK_AB R142, R23.reuse, R142 ;  /* 0x0000008e178e723e */ /* 0x040fe200000010ff */
[----:B------:R-:W-:Y:S01]  /*9460*/  FADD.FTZ R27, R23, R54 ;  /* 0x00000036171b7221 */ /* 0x000fe20000010000 */
[-C--:B------:R-:W-:Y:S01]  /*9470*/  FMUL.FTZ R106, R106, R69.reuse ;  /* 0x000000456a6a7220 */ /* 0x080fe20000410000 */
[-C--:B------:R-:W-:Y:S01]  /*9480*/  FMUL.FTZ R107, R107, R69.reuse ;  /* 0x000000456b6b7220 */ /* 0x080fe20000410000 */
[-C--:B------:R-:W-:Y:S01]  /*9490*/  FMUL.FTZ R110, R110, R69.reuse ;  /* 0x000000456e6e7220 */ /* 0x080fe20000410000 */
[----:B------:R-:W-:Y:S01]  /*94a0*/  FADD.FTZ R54, R136, R27 ;  /* 0x0000001b88367221 */ /* 0x000fe20000010000 */
[----:B--2---:R-:W-:Y:S01]  /*94b0*/  FADD.FTZ R26, R50, R5 ;  /* 0x00000005321a7221 */ /* 0x004fe20000010000 */
[----:B------:R-:W-:Y:S01]  /*94c0*/  F2FP.BF16.F32.PACK_AB R136, R33, R136 ;  /* 0x000000882188723e */ /* 0x000fe200000010ff */
[----:B------:R-:W-:Y:S01]  /*94d0*/  FMUL.FTZ R111, R111, R69 ;  /* 0x000000456f6f7220 */ /* 0x000fe20000410000 */
[----:B------:R-:W-:Y:S01]  /*94e0*/  FADD.FTZ R15, R33, R54 ;  /* 0x00000036210f7221 */ /* 0x000fe20000010000 */
[----:B------:R-:W-:Y:S01]  /*94f0*/  FADD.FTZ R5, R125, R26 ;  /* 0x0000001a7d057221 */ /* 0x000fe20000010000 */
[----:B------:R-:W-:Y:S01]  /*9500*/  F2FP.BF16.F32.PACK_AB R125, R14, R125 ;  /* 0x0000007d0e7d723e */ /* 0x000fe200000010ff */
[-C--:B------:R-:W-:Y:S01]  /*9510*/  FMUL.FTZ R114, R114, R69.reuse ;  /* 0x0000004572727220 */ /* 0x080fe20000410000 */
[----:B------:R-:W-:Y:S01]  /*9520*/  FADD.FTZ R54, R138, R15 ;  /* 0x0000000f8a367221 */ /* 0x000fe20000010000 */
[----:B------:R-:W-:Y:S01]  /*9530*/  FADD.FTZ R5, R14, R5 ;  /* 0x000000050e057221 */ /* 0x000fe20000010000 */
        /* <DEDUP_REMOVED lines=11> */
[----:B------:R-:W-:-:S03]  /*95f0*/  FADD.FTZ R5, R82, R5 ;  /* 0x0000000552057221 */ /* 0x000fc60000010000 */
[----:B------:R-:W-:Y:S01]  /*9600*/  FADD.FTZ R30, R134, R15 ;  /* 0x0000000f861e7221 */ /* 0x000fe20000010000 */
[----:B------:R-:W-:Y:S01]  /*9610*/  FADD.FTZ R5, R83, R5 ;  /* 0x0000000553057221 */ /* 0x000fe20000010000 */
[C---:B------:R-:W-:Y:S02]  /*9620*/  F2FP.BF16.F32.PACK_AB R134, R45.reuse, R134 ;  /* 0x000000862d86723e */ /* 0x040fe400000010ff */
[----:B------:R-:W-:Y:S01]  /*9630*/  FADD.FTZ R15, R45, R30 ;  /* 0x0000001e2d0f7221 */ /* 0x000fe20000010000 */
[----:B------:R-:W-:-:S03]  /*9640*/  FADD.FTZ R14, R86, R5 ;  /* 0x00000005560e7221 */ /* 0x000fc60000010000 */
[----:B------:R-:W-:-:S04]  /*9650*/  FADD.FTZ R30, R18, R15 ;  /* 0x0000000f121e7221 */ /* 0x000fc80000010000 */
        /* <DEDUP_REMOVED lines=9> */
[----:B------:R-:W-:Y:S01]  /*96f0*/  FADD.FTZ R4, R32, R15 ;  /* 0x0000000f20047221 */ /* 0x000fe20000010000 */
[----:B------:R-:W-:-:S03]  /*9700*/  IMAD.MOV.U32 R15, RZ, RZ, R6 ;  /* 0x000000ffff0f7224 */ /* 0x000fc600078e0006 */
[----:B------:R-:W-:Y:S01]  /*9710*/  FADD.FTZ R5, R11, R4 ;  /* 0x000000040b057221 */ /* 0x000fe20000010000 */
[C---:B---3--:R-:W-:Y:S01]  /*9720*/  FADD.FTZ R4, R123.reuse, R14 ;  /* 0x0000000e7b047221 */ /* 0x048fe20000010000 */
[----:B------:R-:W-:Y:S01]  /*9730*/  F2FP.BF16.F32.PACK_AB R123, R123, R86 ;  /* 0x000000567b7b723e */ /* 0x000fe200000010ff */
[----:B------:R-:W-:Y:S01]  /*9740*/  IMAD.MOV.U32 R11, RZ, RZ, R10 ;  /* 0x000000ffff0b7224 */ /* 0x000fe200078e000a */
[----:B0-----:R-:W-:Y:S06]  /*9750*/  @P2 BRA `(.L_x_871) ;  /* 0xffffffe000e42947 */ /* 0x001fec000383ffff */
.L_x_862:
[----:B------:R-:W-:-:S13]  /*9760*/  ISETP.GE.AND P2, PT, R9, UR37, PT ;  /* 0x0000002509007c0c */ /* 0x000fda000bf46270 */
[----:B------:R-:W-:Y:S05]  /*9770*/  @!P2 BRA `(.L_x_872) ;  /* 0x0000002c0064a947 */ /* 0x000fea0003800000 */
[C---:B------:R-:W-:Y:S01]  /*9780*/  VIADD R14, R17.reuse, 0x9 ;  /* 0x00000009110e7836 */ /* 0x040fe20000000000 */
[----:B------:R-:W-:Y:S01]  /*9790*/  ISETP.GE.U32.AND P2, PT, R2, 0x180, PT ;  /* 0x000001800200780c */ /* 0x000fe20003f46070 */
[----:B------:R-:W-:Y:S01]  /*97a0*/  IMAD.MOV.U32 R11, RZ, RZ, R10 ;  /* 0x000000ffff0b7224 */ /* 0x000fe200078e000a */
[----:B------:R-:W-:Y:S01]  /*97b0*/  UMOV UR7, UR5 ;  /* 0x0000000500077c82 */ /* 0x000fe20008000000 */
[----:B------:R-:W-:Y:S01]  /*97c0*/  IMAD.MOV.U32 R8, RZ, RZ, R6 ;  /* 0x000000ffff087224 */ /* 0x000fe200078e0006 */
[----:B------:R-:W-:Y:S01]  /*97d0*/  SEL R14, R14, 0x9, !P2 ;  /* 0x000000090e0e7807 */ /* 0x000fe20005000000 */
[----:B------:R-:W-:Y:S01]  /*97e0*/  VIADD R17, R17, 0x8 ;  /* 0x0000000811117836 */ /* 0x000fe20000000000 */
[----:B------:R-:W-:Y:S01]  /*97f0*/  UMOV UR6, UR4 ;  /* 0x0000000400067c82 */ /* 0x000fe20008000000 */
[----:B------:R-:W-:Y:S01]  /*9800*/  ULDC UR26, c[0x0][0x9e4] ;  /* 0x00027900001a7ab9 */ /* 0x000fe20000000800 */
[----:B------:R-:W-:Y:S01]  /*9810*/  ULDC UR27, c[0x0][0x288] ;  /* 0x0000a200001b7ab9 */ /* 0x000fe20000000800 */
[----:B------:R-:W-:Y:S01]  /*9820*/  ULDC UR28, c[0x0][0x2f0] ;  /* 0x0000bc00001c7ab9 */ /* 0x000fe20000000800 */
[----:B------:R-:W-:-:S05]  /*9830*/  ULDC UR29, c[0x0][0x9e0] ;  /* 0x00027800001d7ab9 */ /* 0x000fca0000000800 */
.L_x_889:
        /* <DEDUP_REMOVED lines=9> */
.L_x_874:
[----:B------:R-:W-:Y:S01]  /*98d0*/  ULEA UR10, UR4, UR38, 0x3 ;  /* 0x00000026040a7291 */ /* 0x000fe2000f8e183f */
[----:B------:R-:W-:-:S05]  /*98e0*/  IMAD.U32 R6, RZ, RZ, UR5 ;  /* 0x00000005ff067e24 */ /* 0x000fca000f8e00ff */
[----:B------:R-:W-:-:S04]  /*98f0*/  SHF.L.U32 R6, R6, 0x1f, RZ ;  /* 0x0000001f06067819 */ /* 0x000fc800000006ff */
[----:B------:R0:W1:Y:S01]  /*9900*/  SYNCS.PHASECHK.TRANS64.TRYWAIT P2, [UR10+0x16830], R6 ;  /* 0x01683006ff0075a7 */ /* 0x000062000804014a */
[----:B------:R-:W-:Y:S05]  /*9910*/  @!P0 BRA `(.L_x_875) ;  /* 0x0000000000048947 */ /* 0x000fea0003800000 */
[----:B------:R-:W-:Y:S01]  /*9920*/  BPT.TRAP 0x1 ;  /* 0x000000040000795c */ /* 0x000fe20000300000 */
.L_x_875:
[----:B-1----:R-:W-:Y:S05]  /*9930*/  @P2 BRA `(.L_x_873) ;  /* 0x0000000000082947 */ /* 0x002fea0003800000 */
[----:B------:R-:W1:Y:S02]  /*9940*/  SYNCS.PHASECHK.TRANS64.TRYWAIT P2, [UR10+0x16830], R6 ;  /* 0x01683006ff0075a7 */ /* 0x000e64000804014a */
[----:B-1----:R-:W-:Y:S05]  /*9950*/  @!P2 BRA `(.L_x_876) ;  /* 0x000000800068a947 */ /* 0x002fea0003800000 */
.L_x_873:
[----:B------:R2:W-:Y:S01]  /*9960*/  BAR.SYNC.DEFER_BLOCKING R17, 0x100 ;  /* 0x000400110000751d */ /* 0x0005e20000010000 */
[----:B------:R-:W-:Y:S01]  /*9970*/  R2UR UR20, R12 ;  /* 0x000000000c1472ca */ /* 0x000fe200000e0000 */
[----:B------:R-:W-:Y:S01]  /*9980*/  ULEA UR22, UR4, UR24, 0xa ;  /* 0x0000001804167291 */ /* 0x000fe2000f8e503f */
[----:B------:R-:W-:-:S03]  /*9990*/  R2UR UR21, R13 ;  /* 0x000000000d1572ca */ /* 0x000fc600000e0000 */
[----:B------:R-:W-:Y:S01]  /*99a0*/  UMOV UR23, 0x40000040 ;  /* 0x4000004000177882 */ /* 0x000fe20000000000 */
[----:B------:R-:W-:Y:S01]  /*99b0*/  UIADD3 UR10, UR22, 0x2, URZ ;  /* 0x00000002160a7890 */ /* 0x000fe2000fffe03f */
[----:B------:R-:W-:Y:S01]  /*99c0*/  UMOV UR11, 0x40000040 ;  /* 0x40000040000b7882 */ /* 0x000fe20000000000 */
[----:B------:R-:W-:Y:S01]  /*99d0*/  UIADD3 UR14, UR22, 0x4, URZ ;  /* 0x00000004160e7890 */ /* 0x000fe2000fffe03f */
[----:B------:R-:W-:Y:S01]  /*99e0*/  UMOV UR15, 0x40000040 ;  /* 0x40000040000f7882 */ /* 0x000fe20000000000 */
[----:B------:R-:W-:Y:S01]  /*99f0*/  UIADD3 UR18, UR22, 0x6, URZ ;  /* 0x0000000616127890 */ /* 0x000fe2000fffe03f */
        /* <DEDUP_REMOVED lines=13> */
[----:B--2---:R-:W-:Y:S05]  /*9ad0*/  @P3 BRA `(.L_x_877) ;  /* 0x00000000002c3947 */ /* 0x004fea0003800000 */
[----:B------:R-:W-:Y:S05]  /*9ae0*/  @!P0 BRA `(.L_x_878) ;  /* 0x0000000000048947 */ /* 0x000fea0003800000 */
[----:B------:R-:W-:Y:S01]  /*9af0*/  BPT.TRAP 0x1 ;  /* 0x000000040000795c */ /* 0x000fe20000300000 */
.L_x_878:
[----:B------:R-:W-:Y:S01]  /*9b00*/  ULEA UR10, UR6, UR38, 0x3 ;  /* 0x00000026060a7291 */ /* 0x000fe2000f8e183f */
[----:B01----:R-:W-:-:S05]  /*9b10*/  IMAD.U32 R6, RZ, RZ, UR7 ;  /* 0x00000007ff067e24 */ /* 0x003fca000f8e00ff */
[----:B------:R-:W-:-:S04]  /*9b20*/  SHF.L.U32 R6, R6, 0x1f, RZ ;  /* 0x0000001f06067819 */ /* 0x000fc800000006ff */
[----:B------:R0:W1:Y:S01]  /*9b30*/  SYNCS.PHASECHK.TRANS64.TRYWAIT P2, [UR10+0x16850], R6 ;  /* 0x01685006ff0075a7 */ /* 0x000062000804014a */
[----:B------:R-:W-:Y:S05]  /*9b40*/  @!P0 BRA `(.L_x_879) ;  /* 0x0000000000048947 */ /* 0x000fea0003800000 */
[----:B------:R-:W-:Y:S01]  /*9b50*/  BPT.TRAP 0x1 ;  /* 0x000000040000795c */ /* 0x000fe20000300000 */
.L_x_879:
[----:B-1----:R-:W-:Y:S05]  /*9b60*/  @P2 BRA `(.L_x_877) ;  /* 0x0000000000082947 */ /* 0x002fea0003800000 */
[----:B------:R-:W1:Y:S02]  /*9b70*/  SYNCS.PHASECHK.TRANS64.TRYWAIT P2, [UR10+0x16850], R6 ;  /* 0x01685006ff0075a7 */ /* 0x000e64000804014a */
[----:B-1----:R-:W-:Y:S05]  /*9b80*/  @!P2 BRA `(.L_x_880) ;  /* 0x0000007c00f4a947 */ /* 0x002fea0003800000 */
.L_x_877:
[----:B------:R-:W-:Y:S01]  /*9b90*/  UIADD3 UR7, UR38, 0x400, URZ ;  /* 0x0000040026077890 */ /* 0x000fe2000fffe03f */
[----:B------:R-:W-:Y:S01]  /*9ba0*/  WARPGROUP.ARRIVE ;  /* 0x00000000000079c5 */ /* 0x000fe20000000000 */
[----:B------:R-:W-:Y:S01]  /*9bb0*/  UMOV UR11, 0x40000040 ;  /* 0x40000040000b7882 */ /* 0x000fe20000000000 */
[----:B------:R-:W-:Y:S01]  /*9bc0*/  UMOV UR15, 0x40000040 ;  /* 0x40000040000f7882 */ /* 0x000fe20000000000 */
[----:B------:R-:W-:Y:S01]  /*9bd0*/  USHF.R.U32.HI UR7, URZ, 0x4, UR7 ;  /* 0x000000043f077899 */ /* 0x000fe20008011607 */
[----:B------:R-:W-:Y:S01]  /*9be0*/  PLOP3.LUT P2, PT, PT, PT, UP0, 0x80, 0x0 ;  /* 0x000000000000781c */ /* 0x000fe20003f4f008 */
[----:B-1----:R-:W-:Y:S02]  /*9bf0*/  IMAD.U32 R7, RZ, RZ, UR4 ;  /* 0x00000004ff077e24 */ /* 0x002fe4000f8e00ff */
[----:B------:R-:W-:Y:S01]  /*9c00*/  ULOP3.LUT UR7, UR7, 0x3fff, URZ, 0xc0, !UPT ;  /* 0x00003fff07077892 */ /* 0x000fe2000f8ec03f */
[----:B------:R-:W-:Y:S02]  /*9c10*/  IMAD.SHL.U32 R21, R9, 0x80, RZ ;  /* 0x0000008009157824 */ /* 0x000fe400078e00ff */
[----:B------:R-:W-:Y:S01]  /*9c20*/  @!P1 LEA R7, R7, UR38, 0x3 ;  /* 0x0000002607079c11 */ /* 0x000fe2000f8e18ff */
[----:B------:R-:W-:Y:S01]  /*9c30*/  ULEA UR10, UR6, UR7, 0xa ;  /* 0x00000007060a7291 */ /* 0x000fe2000f8e503f */
[----:B0-----:R-:W-:Y:S01]  /*9c40*/  IMAD.MOV.U32 R6, RZ, RZ, R0 ;  /* 0x000000ffff067224 */ /* 0x001fe200078e0000 */
[----:B------:R-:W-:Y:S01]  /*9c50*/  IADD3 R10, -R21, 0x1, RZ ;  /* 0x00000001150a7810 */ /* 0x000fe20007ffe1ff */
[----:B------:R-:W-:Y:S01]  /*9c60*/  @UP0 ULDC UR7, c[0x0][0x44c] ;  /* 0x0001130000070ab9 */ /* 0x000fe20000000800 */
[----:B------:R-:W-:-:S02]  /*9c70*/  UIADD3 UR14, UR10, 0x80, URZ ;  /* 0x000000800a0e7890 */ /* 0x000fc4000fffe03f */
[----:B------:R-:W-:Y:S01]  /*9c80*/  @P2 IMAD.HI.U32 R15, R0, UR7, RZ ;  /* 0x00000007000f2c27 */ /* 0x000fe2000f8e00ff */
[----:B------:R-:W-:Y:S02]  /*9c90*/  @UP0 ULDC UR7, c[0x0][0x450] ;  /* 0x0001140000070ab9 */ /* 0x000fe40000000800 */
[----:B------:R-:W-:Y:S01]  /*9ca0*/  HGMMA.64x64x16.F32.BF16 R88, R148, gdesc[UR8].tnspB, R88, gsb0 ;  /* 0x40e0000894587df0 */ /* 0x000fe20008001858 */
[----:B------:R-:W-:Y:S01]  /*9cb0*/  UMOV UR11, 0x40000040 ;  /* 0x40000040000b7882 */ /* 0x000fe20000000000 */
[----:B------:R-:W-:Y:S01]  /*9cc0*/  @P2 SHF.R.U32.HI R6, RZ, UR7, R15 ;  /* 0x00000007ff062c19 */ /* 0x000fe2000801160f */
[----:B------:R-:W-:Y:S02]  /*9cd0*/  @!P1 VIADD R15, R7, 0x16840 ;  /* 0x00016840070f9836 */ /* 0x000fe40000000000 */
[----:B------:R-:W-:Y:S02]  /*9ce0*/  IMAD R7, R3, -0x2, R10 ;  /* 0xfffffffe03077824 */ /* 0x000fe400078e020a */
[----:B------:R-:W0:Y:S01]  /*9cf0*/  SHFL.IDX PT, R10, R6, RZ, 0x1c1f ;  /* 0x001c1fff060a7589 */ /* 0x000e2200000e0000 */
[----:B------:R-:W-:Y:S01]  /*9d00*/  @!P1 PRMT R15, RZ, 0x654, R15 ;  /* 0x00000654ff0f9816 */ /* 0x000fe2000000000f */
[----:B------:R-:W-:-:S04]  /*9d10*/  IMAD R7, R16, UR28, R7 ;  /* 0x0000001c10077c24 */ /* 0x000fc8000f8e0207 */
[----:B------:R-:W-:-:S04]  /*9d20*/  VIADD R7, R7, -UR27 ;  /* 0x8000001b07077c36 */ /* 0x000fc80008000000 */
[----:B------:R-:W-:-:S04]  /*9d30*/  VIADD R19, R7, UR25 ;  /* 0x0000001907137c36 */ /* 0x000fc80008000000 */
[----:B0-----:R-:W-:Y:S01]  /*9d40*/  IMAD.IADD R23, R19, 0x1, R10 ;  /* 0x0000000113177824 */ /* 0x001fe200078e020a */
        /* <DEDUP_REMOVED lines=25> */
[----:B------:R-:W-:Y:S01]  /*9ee0*/  UIADD3 UR10, UR10, 0x380, URZ ;  /* 0x000003800a0a7890 */ /* 0x000fe2000fffe03f */
[----:B------:R-:W-:Y:S02]  /*9ef0*/  WARPGROUP.DEPBAR.LE gsb0, 0x0 ;  /* 0x00008000000079c5 */ /* 0x000fe40000010000 */
[----:B------:R-:W-:-:S06]  /*9f00*/  WARPGROUP.ARRIVE ;  /* 0x00000000000079c5 */ /* 0x000fcc0000000000 */
[----:B------:R-:W-:Y:S03]  /*9f10*/  HGMMA.64x64x16.F32.BF16 R88, R124, gdesc[UR12].tnspB, R88, gsb0 ;  /* 0x40e0000c7c587df0 */ /* 0x000fe60008001858 */
[----:B------:R-:W-:Y:S02]  /*9f20*/  WARPGROUP.DEPBAR.LE gsb0, 0x0 ;  /* 0x00008000000079c5 */ /* 0x000fe40000010000 */
[----:B------:R-:W-:-:S06]  /*9f30*/  WARPGROUP.ARRIVE ;  /* 0x00000000000079c5 */ /* 0x000fcc0000000000 */
[----:B------:R-:W-:Y:S03]  /*9f40*/  HGMMA.64x64x16.F32.BF16 R88, R120, gdesc[UR8].tnspB, R88, gsb0 ;  /* 0x40e0000878587df0 */ /* 0x000fe60008001858 */
[----:B------:R-:W-:Y:S02]  /*9f50*/  WARPGROUP.DEPBAR.LE gsb0, 0x0 ;  /* 0x00008000000079c5 */ /* 0x000fe40000010000 */
[----:B------:R0:W-:Y:S06]  /*9f60*/  BAR.ARV R14, 0x100 ;  /* 0x0004000e0000751d */ /* 0x0001ec0000002000 */
[----:B------:R1:W-:Y:S02]  /*9f70*/  @!P1 SYNCS.ARRIVE.TRANS64.RED.A1T0 RZ, [R15+URZ], RZ ;  /* 0x000000ff0fff99a7 */ /* 0x0003e4000810043f */
[----:B-1----:R-:W-:-:S04]  /*9f80*/  VIADD R15, R7, UR29 ;  /* 0x0000001d070f7c36 */ /* 0x002fc80008000000 */
[----:B------:R-:W-:Y:S01]  /*9f90*/  IMAD.IADD R7, R15, 0x1, R10 ;  /* 0x000000010f077824 */ /* 0x000fe200078e020a */
[----:B0-----:R-:W-:Y:S06]  /*9fa0*/  @!P6 BRA `(.L_x_881) ;  /* 0x00000000005ce947 */ /* 0x001fec0003800000 */
[----:B------:R-:W-:Y:S01]  /*9fb0*/  IMAD R10, R16, UR28, R10 ;  /* 0x0000001c100a7c24 */ /* 0x000fe2000f8e020a */
[----:B------:R-:W-:Y:S03]  /*9fc0*/  BSSY B0, `(.L_x_882) ;  /* 0x0000011000007945 */ /* 0x000fe60003800000 */
[----:B------:R-:W-:-:S05]  /*9fd0*/  VIADD R10, R10, -UR27 ;  /* 0x8000001b0a0a7c36 */ /* 0x000fca0008000000 */
        /* <DEDUP_REMOVED lines=10> */
.L_x_883:
[----:B------:R-:W-:-:S05]  /*a080*/  IMAD.U32 R20, RZ, RZ, UR26 ;  /* 0x0000001aff147e24 */ /* 0x000fca000f8e00ff */
[----:B------:R-:W-:-:S13]  /*a090*/  ISETP.NE.AND P2, PT, R20, 0x1, PT ;  /* 0x000000011400780c */ /* 0x000fda0003f45270 */
[----:B------:R-:W0:Y:S02]  /*a0a0*/  @P2 LDC.64 R120, c[0x0][0x9e8] ;  /* 0x00027a00ff782b82 */ /* 0x000e240000000a00 */
[----:B0-----:R-:W-:-:S05]  /*a0b0*/  @P2 IMAD.HI.U32 R18, R10, R120, RZ ;  /* 0x000000780a122227 */ /* 0x001fca00078e00ff */
[----:B------:R-:W-:-:S07]  /*a0c0*/  @P2 SHF.R.U32.HI R10, RZ, R121, R18 ;  /* 0x00000079ff0a2219 */ /* 0x000fce0000011612 */
.L_x_884:
[----:B------:R-:W-:Y:S05]  /*a0d0*/  BSYNC B0 ;  /* 0x0000000000007941 */ /* 0x000fea0003800000 */
.L_x_882:
[----:B------:R-:W-:-:S04]  /*a0e0*/  IMAD R10, R10, R20, -R21 ;  /* 0x000000140a0a7224 */ /* 0x000fc800078e0a15 */
[----:B------:R-:W-:-:S05]  /*a0f0*/  IMAD R10, R3, -0x2, R10 ;  /* 0xfffffffe030a7824 */ /* 0x000fca00078e020a */
[----:B------:R-:W-:Y:S02]  /*a100*/  VIADDMNMX R7, R10, R20, R7, PT ;  /* 0x000000140a077246 */ /* 0x000fe40003800107 */
[----:B------:R-:W-:-:S07]  /*a110*/  VIMNMX R23, R23, R10, !PT ;  /* 0x0000000a17177248 */ /* 0x000fce0007fe0100 */
.L_x_881:
[----:B------:R-:W-:Y:S01]  /*a120*/  ISETP.GT.AND P2, PT, R9, -0x1, PT ;  /* 0xffffffff0900780c */ /* 0x000fe20003f44270 */
[----:B------:R-:W0:Y:S03]  /*a130*/  SHFL.IDX PT, R6, R6, 0x1, 0x1c1f ;  /* 0x003c1f0006067f89 */ /* 0x000e2600000e0000 */
[C---:B------:R-:W-:Y:S02]  /*a140*/  ISETP.GT.AND P4, PT, R23.reuse, RZ, P2 ;  /* 0x000000ff1700720c */ /* 0x040fe40001784270 */
[----:B------:R-:W-:Y:S02]  /*a150*/  ISETP.GT.AND P5, PT, R23, 0x1, P2 ;  /* 0x000000011700780c */ /* 0x000fe400017a4270 */
[C---:B------:R-:W-:Y:S02]  /*a160*/  ISETP.LT.OR P4, PT, R7.reuse, 0x1, P4 ;  /* 0x000000010700780c */ /* 0x040fe40002781670 */
[----:B------:R-:W-:-:S02]  /*a170*/  ISETP.LT.OR P5, PT, R7, 0x2, P5 ;  /* 0x000000020700780c */ /* 0x000fc40002fa1670 */
[----:B------:R-:W-:Y:S02]  /*a180*/  FSEL R144, R24, -INF , !P4 ;  /* 0xff80000018907808 */ /* 0x000fe40006000000 */
[----:B------:R-:W-:Y:S02]  /*a190*/  FSEL R146, R25, -INF , !P5 ;  /* 0xff80000019927808 */ /* 0x000fe40006800000 */
[C---:B------:R-:W-:Y:S02]  /*a1a0*/  ISETP.GT.AND P3, PT, R23.reuse, 0x8, P2 ;  /* 0x000000081700780c */ /* 0x040fe40001764270 */
[C---:B------:R-:W-:Y:S02]  /*a1b0*/  ISETP.GT.AND P4, PT, R23.reuse, 0x9, P2 ;  /* 0x000000091700780c */ /* 0x040fe40001784270 */
[----:B------:R-:W-:Y:S02]  /*a1c0*/  ISETP.GT.AND P5, PT, R23, 0x10, P2 ;  /* 0x000000101700780c */ /* 0x000fe400017a4270 */
[----:B------:R-:W-:-:S02]  /*a1d0*/  ISETP.LT.OR P3, PT, R7, 0x9, P3 ;  /* 0x000000090700780c */ /* 0x000fc40001f61670 */
[----:B------:R-:W-:Y:S01]  /*a1e0*/  ISETP.LT.OR P4, PT, R7, 0xa, P4 ;  /* 0x0000000a0700780c */ /* 0x000fe20002781670 */
[--C-:B0-----:R-:W-:Y:S01]  /*a1f0*/  IMAD.IADD R15, R15, 0x1, R6.reuse ;  /* 0x000000010f0f7824 */ /* 0x101fe200078e0206 */
[----:B------:R-:W-:Y:S01]  /*a200*/  ISETP.LT.OR P5, PT, R7, 0x11, P5 ;  /* 0x000000110700780c */ /* 0x000fe20002fa1670 */
[----:B------:R-:W-:Y:S01]  /*a210*/  IMAD.IADD R19, R19, 0x1, R6 ;  /* 0x0000000113137824 */ /* 0x000fe200078e0206 */
[----:B------:R-:W-:Y:S02]  /*a220*/  FSEL R150, R28, -INF , !P3 ;  /* 0xff8000001c967808 */ /* 0x000fe40005800000 */
[----:B------:R-:W-:Y:S02]  /*a230*/  FSEL R24, R29, -INF , !P4 ;  /* 0xff8000001d187808 */ /* 0x000fe40006000000 */
[----:B------:R-:W-:Y:S02]  /*a240*/  FSEL R32, R32, -INF , !P5 ;  /* 0xff80000020207808 */ /* 0x000fe40006800000 */
[----:B------:R-:W-:-:S02]  /*a250*/  ISETP.GT.AND P3, PT, R23, 0x11, P2 ;  /* 0x000000111700780c */ /* 0x000fc40001764270 */
[C---:B------:R-:W-:Y:S02]  /*a260*/  ISETP.GT.AND P4, PT, R23.reuse, 0x18, P2 ;  /* 0x000000181700780c */ /* 0x040fe40001784270 */
[----:B------:R-:W-:Y:S02]  /*a270*/  ISETP.GT.AND P5, PT, R23, 0x19, P2 ;  /* 0x000000191700780c */ /* 0x000fe400017a4270 */
[C---:B------:R-:W-:Y:S02]  /*a280*/  ISETP.LT.OR P3, PT, R7.reuse, 0x12, P3 ;  /* 0x000000120700780c */ /* 0x040fe40001f61670 */
[C---:B------:R-:W-:Y:S02]  /*a290*/  ISETP.LT.OR P4, PT, R7.reuse, 0x19, P4 ;  /* 0x000000190700780c */ /* 0x040fe40002781670 */
[----:B------:R-:W-:Y:S02]  /*a2a0*/  ISETP.LT.OR P5, PT, R7, 0x1a, P5 ;  /* 0x0000001a0700780c */ /* 0x000fe40002fa1670 */
[----:B------:R-:W-:-:S02]  /*a2b0*/  FSEL R20, R33, -INF , !P3 ;  /* 0xff80000021147808 */ /* 0x000fc40005800000 */
[----:B------:R-:W-:Y:S02]  /*a2c0*/  FSEL R36, R36, -INF , !P4 ;  /* 0xff80000024247808 */ /* 0x000fe40006000000 */
[----:B------:R-:W-:Y:S02]  /*a2d0*/  FSEL R10, R37, -INF , !P5 ;  /* 0xff800000250a7808 */ /* 0x000fe40006800000 */
[C---:B------:R-:W-:Y:S02]  /*a2e0*/  ISETP.GT.AND P3, PT, R23.reuse, 0x20, P2 ;  /* 0x000000201700780c */ /* 0x040fe40001764270 */
[C---:B------:R-:W-:Y:S02]  /*a2f0*/  ISETP.GT.AND P4, PT, R23.reuse, 0x21, P2 ;  /* 0x000000211700780c */ /* 0x040fe40001784270 */
[----:B------:R-:W-:Y:S02]  /*a300*/  ISETP.GT.AND P5, PT, R23, 0x28, P2 ;  /* 0x000000281700780c */ /* 0x000fe400017a4270 */
[----:B------:R-:W-:-:S02]  /*a310*/  ISETP.LT.OR P3, PT, R7, 0x21, P3 ;  /* 0x000000210700780c */ /* 0x000fc40001f61670 */
[C---:B------:R-:W-:Y:S02]  /*a320*/  ISETP.LT.OR P4, PT, R7.reuse, 0x22, P4 ;  /* 0x000000220700780c */ /* 0x040fe40002781670 */
[----:B------:R-:W-:Y:S02]  /*a330*/  ISETP.LT.OR P5, PT, R7, 0x29, P5 ;  /* 0x000000290700780c */ /* 0x000fe40002fa1670 */
        /* <DEDUP_REMOVED lines=65> */
[----:B------:R-:W-:Y:S01]  /*a750*/  FSEL R136, R85, -INF , !P5 ;  /* 0xff80000055887808 */ /* 0x000fe20006800000 */
[----:B------:R-:W-:Y:S06]  /*a760*/  @!P6 BRA `(.L_x_885) ;  /* 0x00000000005ce947 */ /* 0x000fec0003800000 */
        /* <DEDUP_REMOVED lines=13> */
.L_x_887:
[----:B------:R-:W-:-:S05]  /*a840*/  IMAD.U32 R138, RZ, RZ, UR26 ;  /* 0x0000001aff8a7e24 */ /* 0x000fca000f8e00ff */
[----:B------:R-:W-:-:S13]  /*a850*/  ISETP.NE.AND P3, PT, R138, 0x1, PT ;  /* 0x000000018a00780c */ /* 0x000fda0003f65270 */
[----:B------:R-:W0:Y:S02]  /*a860*/  @P3 LDC.64 R6, c[0x0][0x9e8] ;  /* 0x00027a00ff063b82 */ /* 0x000e240000000a00 */
[----:B0-----:R-:W-:-:S05]  /*a870*/  @P3 IMAD.HI.U32 R6, R23, R6, RZ ;  /* 0x0000000617063227 */ /* 0x001fca00078e00ff */
[----:B------:R-:W-:-:S07]  /*a880*/  @P3 SHF.R.U32.HI R23, RZ, R7, R6 ;  /* 0x00000007ff173219 */ /* 0x000fce0000011606 */
.L_x_888:
[----:B------:R-:W-:Y:S05]  /*a890*/  BSYNC B0 ;  /* 0x0000000000007941 */ /* 0x000fea0003800000 */
.L_x_886:
[----:B------:R-:W-:-:S04]  /*a8a0*/  IMAD R6, R23, R138, -R21 ;  /* 0x0000008a17067224 */ /* 0x000fc800078e0a15 */
[----:B------:R-:W-:-:S05]  /*a8b0*/  IMAD R6, R3, -0x2, R6 ;  /* 0xfffffffe03067824 */ /* 0x000fca00078e0206 */
[----:B------:R-:W-:Y:S02]  /*a8c0*/  VIADDMNMX R15, R6, R138, R15, PT ;  /* 0x0000008a060f7246 */ /* 0x000fe4000380010f */
[----:B------:R-:W-:-:S07]  /*a8d0*/  VIMNMX R19, R19, R6, !PT ;  /* 0x0000000613137248 */ /* 0x000fce0007fe0100 */
.L_x_885:
[----:B------:R-:W-:Y:S01]  /*a8e0*/  FMNMX.FTZ R7, R144, R8, !PT ;  /* 0x0000000890077209 */ /* 0x000fe20007810000 */
[----:B------:R-:W-:Y:S01]  /*a8f0*/  UMOV UR7, UR5 ;  /* 0x0000000500077c82 */ /* 0x000fe20008000000 */
[C---:B------:R-:W-:Y:S02]  /*a900*/  ISETP.GT.AND P5, PT, R19.reuse, 0x1, P2 ;  /* 0x000000011300780c */ /* 0x040fe400017a4270 */
[----:B------:R-:W-:Y:S02]  /*a910*/  FMNMX.FTZ R7, R146, R7, !PT ;  /* 0x0000000792077209 */ /* 0x000fe40007810000 */
        /* <DEDUP_REMOVED lines=8> */
[----:B------:R-:W-:-:S02]  /*a9a0*/  ISETP.GT.AND P5, PT, R19, 0x10, P2 ;  /* 0x000000101300780c */ /* 0x000fc400017a4270 */
[----:B------:R-:W-:Y:S02]  /*a9b0*/  FMNMX.FTZ R7, R36, R7, !PT ;  /* 0x0000000724077209 */ /* 0x000fe40007810000 */
[----:B------:R-:W-:Y:S02]  /*a9c0*/  FSEL R30, R30, -INF , !P4 ;  /* 0xff8000001e1e7808 */ /* 0x000fe40006000000 */
        /* <DEDUP_REMOVED lines=17> */
[----:B------:R-:W-:Y:S02]  /*aae0*/  ISETP.LT.OR P3, PT, R15, 0xa, P3 ;  /* 0x0000000a0f00780c */ /* 0x000fe40001f61670 */
[----:B------:R-:W-:Y:S02]  /*aaf0*/  FMNMX.FTZ R7, R56, R7, !PT ;  /* 0x0000000738077209 */ /* 0x000fe40007810000 */
[----:B------:R-:W-:Y:S02]  /*ab00*/  FSEL R140, R31, -INF , !P3 ;  /* 0xff8000001f8c7808 */ /* 0x000fe40005800000 */
        /* <DEDUP_REMOVED lines=32> */
[----:B0-----:R-:W-:-:S05]  /*ad10*/  FMUL.FTZ R21, R6, R7 ;  /* 0x0000000706157220 */ /* 0x001fca0000410000 */
[----:B------:R-:W-:-:S05]  /*ad20*/  FSEL R21, R21, RZ, P5 ;  /* 0x000000ff15157208 */ /* 0x000fca0002800000 */
[-CC-:B------:R-:W-:Y:S01]  /*ad30*/  FFMA.FTZ R148, R144, R7.reuse, -R21.reuse ;  /* 0x0000000790947223 */ /* 0x180fe20000010815 */
[----:B------:R-:W-:Y:S01]  /*ad40*/  FSEL R144, R39, -INF , !P4 ;  /* 0xff80000027907808 */ /* 0x000fe20006000000 */
[-CC-:B------:R-:W-:Y:S01]  /*ad50*/  FFMA.FTZ R23, R146, R7.reuse, -R21.reuse ;  /* 0x0000000792177223 */ /* 0x180fe20000010815 */
[----:B------:R-:W-:Y:S01]  /*ad60*/  ISETP.GT.AND P4, PT, R19, 0x21, P2 ;  /* 0x000000211300780c */ /* 0x000fe20001784270 */
[-CC-:B------:R-:W-:Y:S01]  /*ad70*/  FFMA.FTZ R31, R32, R7.reuse, -R21.reuse ;  /* 0x00000007201f7223 */ /* 0x180fe20000010815 */
[-CC-:B------:R-:W-:Y:S01]  /*ad80*/  FFMA.FTZ R25, R24, R7.reuse, -R21.reuse ;  /* 0x0000000718197223 */ /* 0x180fe20000010815 */
[----:B------:R-:W-:Y:S01]  /*ad90*/  FSEL R24, R47, -INF , !P3 ;  /* 0xff8000002f187808 */ /* 0x000fe20005800000 */
[-CC-:B------:R-:W-:Y:S01]  /*ada0*/  FFMA.FTZ R33, R36, R7.reuse, -R21.reuse ;  /* 0x0000000724217223 */ /* 0x180fe20000010815 */
[----:B------:R-:W-:Y:S01]  /*adb0*/  ISETP.LT.OR P4, PT, R15, 0x22, P4 ;  /* 0x000000220f00780c */ /* 0x000fe20002781670 */
[-CC-:B------:R-:W-:Y:S01]  /*adc0*/  FFMA.FTZ R36, R10, R7.reuse, -R21.reuse ;  /* 0x000000070a247223 */ /* 0x180fe20000010815 */
[----:B------:R-:W-:Y:S01]  /*add0*/  ISETP.GT.AND P3, PT, R19, 0x31, P2 ;  /* 0x000000311300780c */ /* 0x000fe20001764270 */
        /* <DEDUP_REMOVED lines=13> */
[----:B------:R-:W-:Y:S01]  /*aeb0*/  ISETP.GT.AND P4, PT, R19, 0x30, P2 ;  /* 0x000000301300780c */ /* 0x000fe20001784270 */
[--C-:B------:R-:W-:Y:S01]  /*aec0*/  FFMA.FTZ R28, R28, R7, -R21.reuse ;  /* 0x000000071c1c7223 */ /* 0x100fe20000010815 */
[----:B------:R-:W-:Y:S01]  /*aed0*/  FMNMX.FTZ R27, R26, R11, !PT ;  /* 0x0000000b1a1b7209 */ /* 0x000fe20007810000 */
[-CC-:B------:R-:W-:Y:S01]  /*aee0*/  FFMA.FTZ R45, R132, R7.reuse, -R21.reuse ;  /* 0x00000007842d7223 */ /* 0x180fe20000010815 */
[----:B------:R-:W-:Y:S01]  /*aef0*/  ISETP.LT.OR P4, PT, R15, 0x31, P4 ;  /* 0x000000310f00780c */ /* 0x000fe20002781670 */
[----:B------:R-:W-:Y:S01]  /*af00*/  FFMA.FTZ R47, R80, R7, -R21 ;  /* 0x00000007502f7223 */ /* 0x000fe20000010815 */
[----:B------:R-:W-:Y:S01]  /*af10*/  FMNMX.FTZ R29, R138, R27, !PT ;  /* 0x0000001b8a1d7209 */ /* 0x000fe20007810000 */
[----:B------:R-:W-:Y:S01]  /*af20*/  MUFU.EX2 R148, R148 ;  /* 0x0000009400947308 */ /* 0x000fe20000000800 */
[----:B------:R-:W-:-:S02]  /*af30*/  FSEL R50, R50, -INF , !P4 ;  /* 0xff80000032327808 */ /* 0x000fc40006000000 */
[----:B------:R-:W-:Y:S02]  /*af40*/  FMNMX.FTZ R29, R30, R29, !PT ;  /* 0x0000001d1e1d7209 */ /* 0x000fe40007810000 */
[----:B------:R-:W-:Y:S02]  /*af50*/  ISETP.GT.AND P4, PT, R19, 0x38, P2 ;  /* 0x000000381300780c */ /* 0x000fe40001784270 */
[----:B------:R-:W-:Y:S01]  /*af60*/  FMNMX.FTZ R29, R140, R29, !PT ;  /* 0x0000001d8c1d7209 */ /* 0x000fe20007810000 */
[----:B------:R0:W-:Y:S01]  /*af70*/  MUFU.EX2 R27, R31 ;  /* 0x0000001f001b7308 */ /* 0x0001e20000000800 */
[----:B------:R-:W-:Y:S02]  /*af80*/  ISETP.LT.OR P4, PT, R15, 0x39, P4 ;  /* 0x000000390f00780c */ /* 0x000fe40002781670 */
[----:B------:R-:W-:Y:S02]  /*af90*/  FMNMX.FTZ R29, R34, R29, !PT ;  /* 0x0000001d221d7209 */ /* 0x000fe40007810000 */
[----:B------:R-:W-:-:S02]  /*afa0*/  ISETP.GT.AND P3, PT, R19, 0x39, P2 ;  /* 0x000000391300780c */ /* 0x000fc40001764270 */
[----:B------:R-:W-:Y:S01]  /*afb0*/  FSEL R54, R54, -INF , !P4 ;  /* 0xff80000036367808 */ /* 0x000fe20006000000 */
[----:B------:R-:W-:Y:S01]  /*afc0*/  MUFU.EX2 R23, R23 ;  /* 0x0000001700177308 */ /* 0x000fe20000000800 */
[----:B0-----:R-:W-:Y:S02]  /*afd0*/  FMNMX.FTZ R31, R142, R29, !PT ;  /* 0x0000001d8e1f7209 */ /* 0x001fe40007810000 */
[----:B------:R-:W-:Y:S02]  /*afe0*/  ISETP.GT.AND P4, PT, R19, 0x40, P2 ;  /* 0x000000401300780c */ /* 0x000fe40001784270 */
[----:B------:R-:W-:Y:S02]  /*aff0*/  FMNMX.FTZ R31, R38, R31, !PT ;  /* 0x0000001f261f7209 */ /* 0x000fe40007810000 */
[----:B------:R-:W-:Y:S01]  /*b000*/  ISETP.LT.OR P3, PT, R15, 0x3a, P3 ;  /* 0x0000003a0f00780c */ /* 0x000fe20001f61670 */
[----:B------:R0:W-:Y:S01]  /*b010*/  MUFU.EX2 R29, R33 ;  /* 0x00000021001d7308 */ /* 0x0001e20000000800 */
[----:B------:R-:W-:-:S02]  /*b020*/  FMNMX.FTZ R31, R144, R31, !PT ;  /* 0x0000001f901f7209 */ /* 0x000fc40007810000 */
[----:B------:R-:W-:Y:S02]  /*b030*/  ISETP.LT.OR P4, PT, R15, 0x41, P4 ;  /* 0x000000410f00780c */ /* 0x000fe40002781670 */
[----:B------:R-:W-:Y:S02]  /*b040*/  FMNMX.FTZ R31, R42, R31, !PT ;  /* 0x0000001f2a1f7209 */ /* 0x000fe40007810000 */
[----:B------:R-:W-:Y:S01]  /*b050*/  FSEL R152, R55, -INF , !P3 ;  /* 0xff80000037987808 */ /* 0x000fe20005800000 */
[----:B------:R-:W-:Y:S01]  /*b060*/  MUFU.EX2 R150, R150 ;  /* 0x0000009600967308 */ /* 0x000fe20000000800 */
[----:B0-----:R-:W-:Y:S02]  /*b070*/  FMNMX.FTZ R33, R146, R31, !PT ;  /* 0x0000001f92217209 */ /* 0x001fe40007810000 */
[----:B------:R-:W-:Y:S02]  /*b080*/  ISETP.GT.AND P3, PT, R19, 0x41, P2 ;  /* 0x000000411300780c */ /* 0x000fe40001764270 */
[----:B------:R-:W-:-:S02]  /*b090*/  FMNMX.FTZ R33, R46, R33, !PT ;  /* 0x000000212e217209 */ /* 0x000fc40007810000 */
[----:B------:R-:W-:Y:S01]  /*b0a0*/  FSEL R58, R58, -INF , !P4 ;  /* 0xff8000003a3a7808 */ /* 0x000fe20006000000 */
[----:B------:R0:W-:Y:S01]  /*b0b0*/  MUFU.EX2 R31, R10 ;  /* 0x0000000a001f7308 */ /* 0x0001e20000000800 */
[----:B------:R-:W-:Y:S02]  /*b0c0*/  FMNMX.FTZ R33, R24, R33, !PT ;  /* 0x0000002118217209 */ /* 0x000fe40007810000 */
[----:B------:R-:W-:Y:S02]  /*b0d0*/  ISETP.GT.AND P4, PT, R19, 0x48, P2 ;  /* 0x000000481300780c */ /* 0x000fe40001784270 */
[----:B------:R-:W-:Y:S02]  /*b0e0*/  FMNMX.FTZ R33, R50, R33, !PT ;  /* 0x0000002132217209 */ /* 0x000fe40007810000 */
[C---:B------:R-:W-:Y:S01]  /*b0f0*/  ISETP.LT.OR P3, PT, R15.reuse, 0x42, P3 ;  /* 0x000000420f00780c */ /* 0x040fe20001f61670 */
[----:B------:R-:W-:Y:S01]  /*b100*/  MUFU.EX2 R25, R25 ;  /* 0x0000001900197308 */ /* 0x000fe20000000800 */
[----:B------:R-:W-:Y:S01]  /*b110*/  FMNMX.FTZ R35, R32, R33, !PT ;  /* 0x0000002120237209 */ /* 0x000fe20007810000 */
[----:B0-----:R-:W-:Y:S01]  /*b120*/  FFMA.FTZ R10, R44, R7, -R21 ;  /* 0x000000072c0a7223 */ /* 0x001fe20000010815 */
[----:B------:R-:W-:-:S02]  /*b130*/  ISETP.LT.OR P4, PT, R15, 0x49, P4 ;  /* 0x000000490f00780c */ /* 0x000fc40002781670 */
[----:B------:R-:W-:Y:S02]  /*b140*/  FMNMX.FTZ R35, R54, R35, !PT ;  /* 0x0000002336237209 */ /* 0x000fe40007810000 */
[----:B------:R-:W-:Y:S01]  /*b150*/  FSEL R40, R59, -INF , !P3 ;  /* 0xff8000003b287808 */ /* 0x000fe20005800000 */
[----:B------:R-:W-:Y:S01]  /*b160*/  MUFU.EX2 R33, R10 ;  /* 0x0000000a00217308 */ /* 0x000fe20000000800 */
[C---:B------:R-:W-:Y:S02]  /*b170*/  ISETP.GT.AND P3, PT, R19.reuse, 0x49, P2 ;  /* 0x000000491300780c */ /* 0x040fe40001764270 */
[----:B------:R-:W-:Y:S02]  /*b180*/  FMNMX.FTZ R35, R152, R35, !PT ;  /* 0x0000002398237209 */ /* 0x000fe40007810000 */
[----:B------:R-:W-:Y:S02]  /*b190*/  FSEL R62, R62, -INF , !P4 ;  /* 0xff8000003e3e7808 */ /* 0x000fe40006000000 */
[----:B------:R-:W-:Y:S01]  /*b1a0*/  ISETP.GT.AND P4, PT, R19, 0x50, P2 ;  /* 0x000000501300780c */ /* 0x000fe20001784270 */
[----:B------:R-:W-:Y:S01]  /*b1b0*/  MUFU.EX2 R20, R20 ;  /* 0x0000001400147308 */ /* 0x000fe20000000800 */
[----:B------:R-:W-:-:S02]  /*b1c0*/  ISETP.LT.OR P3, PT, R15, 0x4a, P3 ;  /* 0x0000004a0f00780c */ /* 0x000fc40001f61670 */
[----:B------:R-:W-:Y:S02]  /*b1d0*/  FMNMX.FTZ R35, R58, R35, !PT ;  /* 0x000000233a237209 */ /* 0x000fe40007810000 */
[----:B------:R-:W-:Y:S02]  /*b1e0*/  ISETP.LT.OR P4, PT, R15, 0x51, P4 ;  /* 0x000000510f00780c */ /* 0x000fe40002781670 */
[----:B------:R-:W-:Y:S01]  /*b1f0*/  FSEL R154, R63, -INF , !P3 ;  /* 0xff8000003f9a7808 */ /* 0x000fe20005800000 */
[----:B------:R-:W-:Y:S01]  /*b200*/  MUFU.EX2 R36, R36 ;  /* 0x0000002400247308 */ /* 0x000fe20000000800 */
[----:B------:R-:W-:Y:S02]  /*b210*/  ISETP.GT.AND P3, PT, R19, 0x51, P2 ;  /* 0x000000511300780c */ /* 0x000fe40001764270 */
[----:B------:R-:W-:Y:S02]  /*b220*/  FMNMX.FTZ R37, R40, R35, !PT ;  /* 0x0000002328257209 */ /* 0x000fe40007810000 */
[----:B------:R-:W-:-:S02]  /*b230*/  FSEL R66, R66, -INF , !P4 ;  /* 0xff80000042427808 */ /* 0x000fc40006000000 */
[----:B------:R-:W-:Y:S01]  /*b240*/  ISETP.GT.AND P4, PT, R19, 0x58, P2 ;  /* 0x000000581300780c */ /* 0x000fe20001784270 */
[----:B------:R0:W-:Y:S01]  /*b250*/  MUFU.EX2 R35, R48 ;  /* 0x0000003000237308 */ /* 0x0001e20000000800 */
[C---:B------:R-:W-:Y:S02]  /*b260*/  ISETP.LT.OR P3, PT, R15.reuse, 0x52, P3 ;  /* 0x000000520f00780c */ /* 0x040fe40001f61670 */
[----:B------:R-:W-:Y:S02]  /*b270*/  FMNMX.FTZ R37, R62, R37, !PT ;  /* 0x000000253e257209 */ /* 0x000fe40007810000 */
[----:B------:R-:W-:Y:S02]  /*b280*/  ISETP.LT.OR P4, PT, R15, 0x59, P4 ;  /* 0x000000590f00780c */ /* 0x000fe40002781670 */
[----:B------:R-:W-:Y:S01]  /*b290*/  FSEL R44, R67, -INF , !P3 ;  /* 0xff800000432c7808 */ /* 0x000fe20005800000 */
[----:B------:R-:W-:Y:S01]  /*b2a0*/  MUFU.EX2 R18, R18 ;  /* 0x0000001200127308 */ /* 0x000fe20000000800 */
[----:B------:R-:W-:Y:S01]  /*b2b0*/  FMNMX.FTZ R37, R154, R37, !PT ;  /* 0x000000259a257209 */ /* 0x000fe20007810000 */
[----:B0-----:R-:W-:Y:S01]  /*b2c0*/  FFMA.FTZ R48, R120, R7, -R21 ;  /* 0x0000000778307223 */ /* 0x001fe20000010815 */
[----:B------:R-:W-:-:S02]  /*b2d0*/  ISETP.GT.AND P3, PT, R19, 0x59, P2 ;  /* 0x000000591300780c */ /* 0x000fc40001764270 */
[----:B------:R-:W-:Y:S02]  /*b2e0*/  FSEL R70, R70, -INF , !P4 ;  /* 0xff80000046467808 */ /* 0x000fe40006000000 */
[----:B------:R-:W-:Y:S01]  /*b2f0*/  FMNMX.FTZ R37, R66, R37, !PT ;  /* 0x0000002542257209 */ /* 0x000fe20007810000 */
[----:B------:R-:W-:Y:S01]  /*b300*/  MUFU.EX2 R22, R22 ;  /* 0x0000001600167308 */ /* 0x000fe20000000800 */
[----:B------:R-:W-:Y:S02]  /*b310*/  ISETP.GT.AND P4, PT, R19, 0x60, P2 ;  /* 0x000000601300780c */ /* 0x000fe40001784270 */
[C---:B------:R-:W-:Y:S02]  /*b320*/  ISETP.LT.OR P3, PT, R15.reuse, 0x5a, P3 ;  /* 0x0000005a0f00780c */ /* 0x040fe40001f61670 */
[----:B------:R-:W-:Y:S02]  /*b330*/  FMNMX.FTZ R39, R44, R37, !PT ;  /* 0x000000252c277209 */ /* 0x000fe40007810000 */
[----:B------:R-:W-:Y:S01]  /*b340*/  ISETP.LT.OR P4, PT, R15, 0x61, P4 ;  /* 0x000000610f00780c */ /* 0x000fe20002781670 */
[----:B------:R0:W-:Y:S01]  /*b350*/  MUFU.EX2 R37, R52 ;  /* 0x0000003400257308 */ /* 0x0001e20000000800 */
[----:B------:R-:W-:-:S02]  /*b360*/  FSEL R156, R71, -INF , !P3 ;  /* 0xff800000479c7808 */ /* 0x000fc40005800000 */
[C---:B------:R-:W-:Y:S02]  /*b370*/  ISETP.GT.AND P3, PT, R19.reuse, 0x61, P2 ;  /* 0x000000611300780c */ /* 0x040fe40001764270 */
[----:B------:R-:W-:Y:S02]  /*b380*/  FMNMX.FTZ R39, R70, R39, !PT ;  /* 0x0000002746277209 */ /* 0x000fe40007810000 */
[----:B------:R-:W-:Y:S01]  /*b390*/  FSEL R74, R74, -INF , !P4 ;  /* 0xff8000004a4a7808 */ /* 0x000fe20006000000 */
[----:B------:R-:W-:Y:S01]  /*b3a0*/  MUFU.EX2 R28, R28 ;  /* 0x0000001c001c7308 */ /* 0x000fe20000000800 */
[----:B------:R-:W-:Y:S01]  /*b3b0*/  ISETP.GT.AND P4, PT, R19, 0x68, P2 ;  /* 0x000000681300780c */ /* 0x000fe20001784270 */
[-CC-:B0-----:R-:W-:Y:S01]  /*b3c0*/  FFMA.FTZ R52, R122, R7.reuse, -R21.reuse ;  /* 0x000000077a347223 */ /* 0x181fe20000010815 */
[----:B------:R-:W-:Y:S01]  /*b3d0*/  ISETP.LT.OR P3, PT, R15, 0x62, P3 ;  /* 0x000000620f00780c */ /* 0x000fe20001f61670 */
[----:B------:R-:W-:Y:S01]  /*b3e0*/  FFMA.FTZ R122, R84, R7, -R21 ;  /* 0x00000007547a7223 */ /* 0x000fe20000010815 */
[----:B------:R-:W-:-:S02]  /*b3f0*/  FMNMX.FTZ R39, R156, R39, !PT ;  /* 0x000000279c277209 */ /* 0x000fc40007810000 */
[----:B------:R-:W-:Y:S01]  /*b400*/  ISETP.LT.OR P4, PT, R15, 0x69, P4 ;  /* 0x000000690f00780c */ /* 0x000fe20002781670 */
[----:B------:R-:W-:Y:S01]  /*b410*/  MUFU.EX2 R48, R48 ;  /* 0x0000003000307308 */ /* 0x000fe20000000800 */
[----:B------:R-:W-:Y:S02]  /*b420*/  FSEL R75, R75, -INF , !P3 ;  /* 0xff8000004b4b7808 */ /* 0x000fe40005800000 */
[C---:B------:R-:W-:Y:S02]  /*b430*/  ISETP.GT.AND P3, PT, R19.reuse, 0x69, P2 ;  /* 0x000000691300780c */ /* 0x040fe40001764270 */
[----:B------:R-:W-:Y:S01]  /*b440*/  FMNMX.FTZ R10, R74, R39, !PT ;  /* 0x000000274a0a7209 */ /* 0x000fe20007810000 */
[-CC-:B------:R-:W-:Y:S01]  /*b450*/  FFMA.FTZ R39, R56, R7.reuse, -R21.reuse ;  /* 0x0000000738277223 */ /* 0x180fe20000010815 */
[----:B------:R-:W-:Y:S01]  /*b460*/  FSEL R78, R78, -INF , !P4 ;  /* 0xff8000004e4e7808 */ /* 0x000fe20006000000 */
[-CC-:B------:R-:W-:Y:S01]  /*b470*/  FFMA.FTZ R56, R124, R7.reuse, -R21.reuse ;  /* 0x000000077c387223 */ /* 0x180fe20000010815 */
[----:B------:R-:W-:Y:S01]  /*b480*/  ISETP.GT.AND P4, PT, R19, 0x70, P2 ;  /* 0x000000701300780c */ /* 0x000fe20001784270 */
[----:B------:R-:W-:Y:S01]  /*b490*/  FFMA.FTZ R124, R72, R7, -R21 ;  /* 0x00000007487c7223 */ /* 0x000fe20000010815 */
[----:B------:R-:W-:Y:S01]  /*b4a0*/  ISETP.LT.OR P3, PT, R15, 0x6a, P3 ;  /* 0x0000006a0f00780c */ /* 0x000fe20001f61670 */
[----:B------:R-:W-:Y:S01]  /*b4b0*/  MUFU.EX2 R39, R39 ;  /* 0x0000002700277308 */ /* 0x000fe20000000800 */
[----:B------:R-:W-:-:S02]  /*b4c0*/  FMNMX.FTZ R41, R75, R10, !PT ;  /* 0x0000000a4b297209 */ /* 0x000fc40007810000 */
[----:B------:R-:W-:Y:S02]  /*b4d0*/  ISETP.LT.OR P4, PT, R15, 0x71, P4 ;  /* 0x000000710f00780c */ /* 0x000fe40002781670 */
[----:B------:R-:W-:Y:S02]  /*b4e0*/  FSEL R120, R79, -INF , !P3 ;  /* 0xff8000004f787808 */ /* 0x000fe40005800000 */
[C---:B------:R-:W-:Y:S01]  /*b4f0*/  ISETP.GT.AND P3, PT, R19.reuse, 0x71, P2 ;  /* 0x000000711300780c */ /* 0x040fe20001764270 */
[----:B------:R-:W0:Y:S01]  /*b500*/  MUFU.EX2 R52, R52 ;  /* 0x0000003400347308 */ /* 0x000e220000000800 */
[----:B------:R-:W-:Y:S02]  /*b510*/  FMNMX.FTZ R41, R78, R41, !PT ;  /* 0x000000294e297209 */ /* 0x000fe40007810000 */
[----:B------:R-:W-:Y:S02]  /*b520*/  FSEL R82, R82, -INF , !P4 ;  /* 0xff80000052527808 */ /* 0x000fe40006000000 */
[----:B------:R-:W-:-:S02]  /*b530*/  ISETP.GT.AND P4, PT, R19, 0x78, P2 ;  /* 0x000000781300780c */ /* 0x000fc40001784270 */
[----:B------:R-:W-:Y:S01]  /*b540*/  ISETP.LT.OR P3, PT, R15, 0x72, P3 ;  /* 0x000000720f00780c */ /* 0x000fe20001f61670 */
[----:B------:R-:W-:Y:S01]  /*b550*/  MUFU.EX2 R56, R56 ;  /* 0x0000003800387308 */ /* 0x000fe20000000800 */
[----:B------:R-:W-:Y:S02]  /*b560*/  FMNMX.FTZ R41, R120, R41, !PT ;  /* 0x0000002978297209 */ /* 0x000fe40007810000 */
[----:B------:R-:W-:Y:S02]  /*b570*/  ISETP.GT.AND P2, PT, R19, 0x79, P2 ;  /* 0x000000791300780c */ /* 0x000fe40001744270 */
[----:B------:R-:W-:Y:S02]  /*b580*/  ISETP.LT.OR P4, PT, R15, 0x79, P4 ;  /* 0x000000790f00780c */ /* 0x000fe40002781670 */
[----:B------:R-:W-:Y:S01]  /*b590*/  FSEL R83, R83, -INF , !P3 ;  /* 0xff80000053537808 */ /* 0x000fe20005800000 */
[----:B------:R-:W-:Y:S01]  /*b5a0*/  MUFU.EX2 R124, R124 ;  /* 0x0000007c007c7308 */ /* 0x000fe20000000800 */
[----:B------:R-:W-:Y:S01]  /*b5b0*/  FMNMX.FTZ R10, R82, R41, !PT ;  /* 0x00000029520a7209 */ /* 0x000fe20007810000 */
[-CC-:B------:R-:W-:Y:S01]  /*b5c0*/  FFMA.FTZ R41, R68, R7.reuse, -R21.reuse ;  /* 0x0000000744297223 */ /* 0x180fe20000010815 */
[----:B------:R-:W-:Y:S01]  /*b5d0*/  ISETP.LT.OR P2, PT, R15, 0x7a, P2 ;  /* 0x0000007a0f00780c */ /* 0x000fe20001741670 */
[-CC-:B------:R-:W-:Y:S01]  /*b5e0*/  FFMA.FTZ R15, R60, R7.reuse, -R21.reuse ;  /* 0x000000073c0f7223 */ /* 0x180fe20000010815 */
[----:B------:R-:W-:Y:S01]  /*b5f0*/  FSEL R86, R86, -INF , !P4 ;  /* 0xff80000056567808 */ /* 0x000fe20006000000 */
[-CC-:B------:R-:W-:Y:S01]  /*b600*/  FFMA.FTZ R60, R126, R7.reuse, -R21.reuse ;  /* 0x000000077e3c7223 */ /* 0x180fe20000010815 */
[----:B------:R-:W-:Y:S01]  /*b610*/  FMNMX.FTZ R19, R83, R10, !PT ;  /* 0x0000000a53137209 */ /* 0x000fe20007810000 */
[-CC-:B------:R-:W-:Y:S01]  /*b620*/  FFMA.FTZ R126, R76, R7.reuse, -R21.reuse ;  /* 0x000000074c7e7223 */ /* 0x180fe20000010815 */
[----:B------:R-:W-:Y:S01]  /*b630*/  FSEL R87, R87, -INF , !P2 ;  /* 0xff80000057577808 */ /* 0x000fe20005000000 */
[--C-:B------:R-:W-:Y:S01]  /*b640*/  FFMA.FTZ R68, R134, R7, -R21.reuse ;  /* 0x0000000786447223 */ /* 0x100fe20000010815 */
[----:B------:R-:W-:Y:S01]  /*b650*/  FMNMX.FTZ R10, R86, R19, !PT ;  /* 0x00000013560a7209 */ /* 0x000fe20007810000 */
[-CC-:B------:R-:W-:Y:S01]  /*b660*/  FFMA.FTZ R19, R64, R7.reuse, -R21.reuse ;  /* 0x0000000740137223 */ /* 0x180fe20000010815 */
[----:B------:R-:W-:Y:S01]  /*b670*/  FSEL R51, R6, RZ, P5 ;  /* 0x000000ff06337208 */ /* 0x000fe20002800000 */
[----:B------:R-:W-:Y:S01]  /*b680*/  FFMA.FTZ R64, R128, R7, -R21 ;  /* 0x0000000780407223 */ /* 0x000fe20000010815 */
[----:B------:R-:W-:Y:S01]  /*b690*/  FMNMX.FTZ R10, R87, R10, !PT ;  /* 0x0000000a570a7209 */ /* 0x000fe20007810000 */
[----:B------:R-:W1:Y:S01]  /*b6a0*/  MUFU.EX2 R15, R15 ;  /* 0x0000000f000f7308 */ /* 0x000e620000000800 */
[----:B0-----:R-:W-:Y:S01]  /*b6b0*/  F2FP.BF16.F32.PACK_AB R132, R52, R39 ;  /* 0x000000273484723e */ /* 0x001fe200000010ff */
[----:B------:R-:W-:-:S02]  /*b6c0*/  FADD.FTZ R8, -R51, R8 ;  /* 0x0000000833087221 */ /* 0x000fc40000010100 */
[----:B------:R-:W0:Y:S04]  /*b6d0*/  SHFL.BFLY PT, R43, R10, 0x2, 0x1f ;  /* 0x0c401f000a2b7f89 */ /* 0x000e2800000e0000 */
[----:B------:R-:W-:Y:S08]  /*b6e0*/  MUFU.EX2 R19, R19 ;  /* 0x0000001300137308 */ /* 0x000ff00000000800 */
[----:B------:R-:W2:Y:S01]  /*b6f0*/  MUFU.EX2 R60, R60 ;  /* 0x0000003c003c7308 */ /* 0x000ea20000000800 */
[----:B-1----:R-:W-:-:S07]  /*b700*/  F2FP.BF16.F32.PACK_AB R134, R56, R15 ;  /* 0x0000000f3886723e */ /* 0x002fce00000010ff */
[----:B------:R-:W-:Y:S01]  /*b710*/  MUFU.EX2 R41, R41 ;  /* 0x0000002900297308 */ /* 0x000fe20000000800 */
[----:B0-----:R-:W-:Y:S01]  /*b720*/  FMNMX.FTZ R49, R10, R43, !PT ;  /* 0x0000002b0a317209 */ /* 0x001fe20007810000 */
[----:B------:R-:W-:-:S06]  /*b730*/  FFMA.FTZ R43, R130, R7, -R21 ;  /* 0x00000007822b7223 */ /* 0x000fcc0000010815 */
[----:B------:R-:W0:Y:S01]  /*b740*/  MUFU.EX2 R64, R64 ;  /* 0x0000004000407308 */ /* 0x000e220000000800 */
[----:B------:R-:W1:Y:S01]  /*b750*/  SHFL.BFLY PT, R10, R49, 0x1, 0x1f ;  /* 0x0c201f00310a7f89 */ /* 0x000e6200000e0000 */
[----:B--2---:R-:W-:-:S06]  /*b760*/  F2FP.BF16.F32.PACK_AB R128, R60, R19 ;  /* 0x000000133c80723e */ /* 0x004fcc00000010ff */
[----:B------:R-:W-:Y:S08]  /*b770*/  MUFU.EX2 R43, R43 ;  /* 0x0000002b002b7308 */ /* 0x000ff00000000800 */
        /* <DEDUP_REMOVED lines=31> */
[-CC-:B------:R-:W-:Y:S01]  /*b970*/  FFMA.FTZ R133, R58, R7.reuse, -R51.reuse ;  /* 0x000000073a857223 */ /* 0x180fe20000010833 */
[C---:B------:R-:W-:Y:S01]  /*b980*/  FADD.FTZ R5, R23.reuse, R42 ;  /* 0x0000002a17057221 */ /* 0x040fe20000010000 */
[-CC-:B------:R-:W-:Y:S01]  /*b990*/  FFMA.FTZ R40, R40, R7.reuse, -R51.reuse ;  /* 0x0000000728287223 */ /* 0x180fe20000010833 */
[----:B------:R-:W-:Y:S01]  /*b9a0*/  F2FP.BF16.F32.PACK_AB R148, R23, R148 ;  /* 0x000000941794723e */ /* 0x000fe200000010ff */
[----:B------:R-:W-:Y:S01]  /*b9b0*/  FFMA.FTZ R135, R62, R7, -R51 ;  /* 0x000000073e877223 */ /* 0x000fe20000010833 */
[----:B------:R-:W-:Y:S01]  /*b9c0*/  FADD.FTZ R42, R150, R5 ;  /* 0x00000005962a7221 */ /* 0x000fe20000010000 */
[----:B------:R-:W-:Y:S01]  /*b9d0*/  MUFU.EX2 R151, R151 ;  /* 0x0000009700977308 */ /* 0x000fe20000000800 */
[----:B------:R-:W-:Y:S01]  /*b9e0*/  F2FP.BF16.F32.PACK_AB R140, R18, R31 ;  /* 0x0000001f128c723e */ /* 0x000fe200000010ff */
[-CC-:B------:R-:W-:Y:S01]  /*b9f0*/  FFMA.FTZ R129, R66, R7.reuse, -R51.reuse ;  /* 0x0000000742817223 */ /* 0x180fe20000010833 */
[----:B------:R-:W-:Y:S01]  /*ba00*/  FADD.FTZ R46, R25, R42 ;  /* 0x0000002a192e7221 */ /* 0x000fe20000010000 */
[----:B------:R-:W-:Y:S01]  /*ba10*/  FSEL R42, R10, RZ, P2 ;  /* 0x000000ff0a2a7208 */ /* 0x000fe20001000000 */
[----:B------:R-:W-:Y:S01]  /*ba20*/  FFMA.FTZ R44, R44, R7, -R51 ;  /* 0x000000072c2c7223 */ /* 0x000fe20000010833 */
[----:B------:R-:W-:Y:S01]  /*ba30*/  F2FP.BF16.F32.PACK_AB R146, R36, R29 ;  /* 0x0000001d2492723e */ /* 0x000fe200000010ff */
[----:B------:R-:W-:Y:S01]  /*ba40*/  FADD.FTZ R5, R27, R46 ;  /* 0x0000002e1b057221 */ /* 0x000fe20000010000 */
[----:B------:R-:W-:Y:S01]  /*ba50*/  MUFU.EX2 R26, R26 ;  /* 0x0000001a001a7308 */ /* 0x000fe20000000800 */
[----:B------:R-:W-:Y:S01]  /*ba60*/  FADD.FTZ R46, -R42, R11 ;  /* 0x0000000b2a2e7221 */ /* 0x000fe20000010100 */
[----:B------:R-:W-:Y:S01]  /*ba70*/  F2FP.BF16.F32.PACK_AB R142, R22, R33 ;  /* 0x00000021168e723e */ /* 0x000fe200000010ff */
[----:B------:R-:W-:Y:S01]  /*ba80*/  FADD.FTZ R50, R20, R5 ;  /* 0x0000000514327221 */ /* 0x000fe20000010000 */
[-CC-:B------:R-:W-:Y:S01]  /*ba90*/  FFMA.FTZ R131, R70, R7.reuse, -R51.reuse ;  /* 0x0000000746837223 */ /* 0x180fe20000010833 */
[-C--:B------:R-:W-:Y:S01]  /*baa0*/  FMUL.FTZ R11, R46, R7.reuse ;  /* 0x000000072e0b7220 */ /* 0x080fe20000410000 */
[-CC-:B------:R-:W-:Y:S01]  /*bab0*/  FFMA.FTZ R156, R156, R7.reuse, -R51.reuse ;  /* 0x000000079c9c7223 */ /* 0x180fe20000010833 */
[----:B------:R-:W-:Y:S01]  /*bac0*/  FADD.FTZ R5, R29, R50 ;  /* 0x000000321d057221 */ /* 0x000fe20000010000 */
[----:B------:R-:W-:Y:S01]  /*bad0*/  IMAD.U32 R50, RZ, RZ, UR6 ;  /* 0x00000006ff327e24 */ /* 0x000fe2000f8e00ff */
[----:B------:R-:W-:Y:S01]  /*bae0*/  MUFU.EX2 R145, R145 ;  /* 0x0000009100917308 */ /* 0x000fe20000000800 */
[----:B------:R-:W-:Y:S01]  /*baf0*/  FFMA.FTZ R125, R74, R7, -R51 ;  /* 0x000000074a7d7223 */ /* 0x000fe20000010833 */
[----:B------:R-:W-:Y:S01]  /*bb00*/  FADD.FTZ R46, R36, R5 ;  /* 0x00000005242e7221 */ /* 0x000fe20000010000 */
[----:B------:R-:W-:Y:S01]  /*bb10*/  F2FP.BF16.F32.PACK_AB R144, R20, R27 ;  /* 0x0000001b1490723e */ /* 0x000fe200000010ff */
[-CC-:B------:R-:W-:Y:S01]  /*bb20*/  FFMA.FTZ R75, R75, R7.reuse, -R51.reuse ;  /* 0x000000074b4b7223 */ /* 0x180fe20000010833 */
[----:B------:R-:W-:Y:S01]  /*bb30*/  @!P1 LEA R50, R50, UR38, 0x3 ;  /* 0x0000002632329c11 */ /* 0x000fe2000f8e18ff */
[----:B------:R-:W-:Y:S01]  /*bb40*/  FADD.FTZ R5, R31, R46 ;  /* 0x0000002e1f057221 */ /* 0x000fe20000010000 */
[-CC-:B------:R-:W-:Y:S01]  /*bb50*/  FFMA.FTZ R78, R78, R7.reuse, -R51.reuse ;  /* 0x000000074e4e7223 */ /* 0x180fe20000010833 */
[----:B------:R-:W0:Y:S01]  /*bb60*/  MUFU.EX2 R11, R11 ;  /* 0x0000000b000b7308 */ /* 0x000e220000000800 */
[----:B------:R-:W-:Y:S01]  /*bb70*/  FFMA.FTZ R82, R82, R7, -R51 ;  /* 0x0000000752527223 */ /* 0x000fe20000010833 */
[----:B------:R-:W-:Y:S01]  /*bb80*/  FADD.FTZ R46, R18, R5 ;  /* 0x00000005122e7221 */ /* 0x000fe20000010000 */
[----:B------:R-:W-:-:S02]  /*bb90*/  @!P1 VIADD R50, R50, 0x16860 ;  /* 0x0001686032329836 */ /* 0x000fc40000000000 */
[-CC-:B------:R-:W-:Y:S01]  /*bba0*/  FFMA.FTZ R83, R83, R7.reuse, -R51.reuse ;  /* 0x0000000753537223 */ /* 0x180fe20000010833 */
[----:B------:R-:W-:Y:S01]  /*bbb0*/  FFMA.FTZ R86, R86, R7, -R51 ;  /* 0x0000000756567223 */ /* 0x000fe20000010833 */
[----:B------:R-:W-:Y:S01]  /*bbc0*/  FADD.FTZ R5, R33, R46 ;  /* 0x0000002e21057221 */ /* 0x000fe20000010000 */
[----:B------:R-:W-:Y:S01]  /*bbd0*/  ISETP.GT.AND P2, PT, R9, UR37, PT ;  /* 0x0000002509007c0c */ /* 0x000fe2000bf44270 */
[----:B------:R-:W1:Y:S01]  /*bbe0*/  MUFU.EX2 R30, R30 ;  /* 0x0000001e001e7308 */ /* 0x000e620000000800 */
[----:B------:R-:W-:Y:S01]  /*bbf0*/  @!P1 PRMT R46, RZ, 0x654, R50 ;  /* 0x00000654ff2e9816 */ /* 0x000fe20000000032 */
[----:B------:R-:W-:Y:S01]  /*bc00*/  FADD.FTZ R50, R22, R5 ;  /* 0x0000000516327221 */ /* 0x000fe20000010000 */
[----:B------:R-:W-:Y:S01]  /*bc10*/  UMOV UR6, UR4 ;  /* 0x0000000400067c82 */ /* 0x000fe20008000000 */
[----:B------:R-:W-:Y:S01]  /*bc20*/  F2FP.BF16.F32.PACK_AB R150, R25, R150 ;  /* 0x000000961996723e */ /* 0x000fe200000010ff */
[----:B------:R2:W-:Y:S01]  /*bc30*/  @!P1 SYNCS.ARRIVE.TRANS64.RED.A1T0 RZ, [R46+URZ], RZ ;  /* 0x000000ff2eff99a7 */ /* 0x0005e2000810043f */
[----:B------:R-:W-:Y:S01]  /*bc40*/  FADD.FTZ R5, R35, R50 ;  /* 0x0000003223057221 */ /* 0x000fe20000010000 */
[----:B------:R-:W-:Y:S01]  /*bc50*/  F2FP.BF16.F32.PACK_AB R138, R48, R37 ;  /* 0x00000025308a723e */ /* 0x000fe200000010ff */
[----:B------:R-:W3:Y:S01]  /*bc60*/  MUFU.EX2 R147, R147 ;  /* 0x0000009300937308 */ /* 0x000ee20000000800 */
[-C--:B0-----:R-:W-:Y:S01]  /*bc70*/  FMUL.FTZ R90, R90, R11.reuse ;  /* 0x0000000b5a5a7220 */ /* 0x081fe20000410000 */
[----:B------:R-:W-:Y:S01]  /*bc80*/  FADD.FTZ R50, R28, R5 ;  /* 0x000000051c327221 */ /* 0x000fe20000010000 */
[-C--:B------:R-:W-:Y:S01]  /*bc90*/  FMUL.FTZ R91, R91, R11.reuse ;  /* 0x0000000b5b5b7220 */ /* 0x080fe20000410000 */
[----:B------:R-:W-:Y:S01]  /*bca0*/  FMUL.FTZ R94, R94, R11 ;  /* 0x0000000b5e5e7220 */ /* 0x000fe20000410000 */
[----:B--2---:R-:W-:Y:S01]  /*bcb0*/  FFMA.FTZ R46, R11, R4, R8 ;  /* 0x000000040b2e7223 */ /* 0x004fe20000010008 */
[----:B------:R-:W-:Y:S01]  /*bcc0*/  FADD.FTZ R53, R37, R50 ;  /* 0x0000003225357221 */ /* 0x000fe20000010000 */
[----:B------:R-:W-:Y:S01]  /*bcd0*/  FFMA.FTZ R4, R154, R7, -R51 ;  /* 0x000000079a047223 */ /* 0x000fe20000010833 */
[----:B------:R-:W0:Y:S01]  /*bce0*/  MUFU.EX2 R34, R34 ;  /* 0x0000002200227308 */ /* 0x000e220000000800 */
[C---:B------:R-:W-:Y:S01]  /*bcf0*/  FADD.FTZ R46, R149.reuse, R46 ;  /* 0x0000002e952e7221 */ /* 0x040fe20000010000 */
[----:B------:R-:W-:Y:S01]  /*bd00*/  FADD.FTZ R50, R48, R53 ;  /* 0x0000003530327221 */ /* 0x000fe20000010000 */
[----:B------:R-:W-:Y:S01]  /*bd10*/  F2FP.BF16.F32.PACK_AB R149, R149, R8 ;  /* 0x000000089595723e */ /* 0x000fe200000010ff */
[-C--:B------:R-:W-:Y:S01]  /*bd20*/  FMUL.FTZ R95, R95, R11.reuse ;  /* 0x0000000b5f5f7220 */ /* 0x080fe20000410000 */
[----:B------:R-:W-:Y:S01]  /*bd30*/  FADD.FTZ R5, R151, R46 ;  /* 0x0000002e97057221 */ /* 0x000fe20000010000 */
[----:B------:R-:W-:Y:S01]  /*bd40*/  FADD.FTZ R53, R39, R50 ;  /* 0x0000003227357221 */ /* 0x000fe20000010000 */
[-C--:B------:R-:W-:Y:S01]  /*bd50*/  FMUL.FTZ R98, R98, R11.reuse ;  /* 0x0000000b62627220 */ /* 0x080fe20000410000 */
[----:B------:R-:W2:Y:S01]  /*bd60*/  MUFU.EX2 R141, R141 ;  /* 0x0000008d008d7308 */ /* 0x000ea20000000800 */
[----:B------:R-:W-:Y:S01]  /*bd70*/  FADD.FTZ R46, R26, R5 ;  /* 0x000000051a2e7221 */ /* 0x000fe20000010000 */
[----:B------:R-:W-:Y:S01]  /*bd80*/  FADD.FTZ R54, R52, R53 ;  /* 0x0000003534367221 */ /* 0x000fe20000010000 */
[-C--:B------:R-:W-:Y:S01]  /*bd90*/  FMUL.FTZ R99, R99, R11.reuse ;  /* 0x0000000b63637220 */ /* 0x080fe20000410000 */
[----:B------:R-:W-:Y:S01]  /*bda0*/  FMUL.FTZ R102, R102, R11 ;  /* 0x0000000b66667220 */ /* 0x000fe20000410000 */
[----:B------:R-:W-:Y:S01]  /*bdb0*/  FADD.FTZ R5, R145, R46 ;  /* 0x0000002e91057221 */ /* 0x000fe20000010000 */
[----:B------:R-:W-:Y:S01]  /*bdc0*/  FADD.FTZ R53, R15, R54 ;  /* 0x000000360f357221 */ /* 0x000fe20000010000 */
[-C--:B------:R-:W-:Y:S01]  /*bdd0*/  FFMA.FTZ R46, R120, R7.reuse, -R51 ;  /* 0x00000007782e7223 */ /* 0x080fe20000010833 */
[----:B------:R-:W4:Y:S01]  /*bde0*/  MUFU.EX2 R38, R38 ;  /* 0x0000002600267308 */ /* 0x000f220000000800 */
[----:B-1----:R-:W-:Y:S01]  /*bdf0*/  FADD.FTZ R50, R30, R5 ;  /* 0x000000051e327221 */ /* 0x002fe20000010000 */
[----:B------:R-:W-:Y:S01]  /*be00*/  FADD.FTZ R54, R56, R53 ;  /* 0x0000003538367221 */ /* 0x000fe20000010000 */
[----:B------:R-:W-:Y:S01]  /*be10*/  FFMA.FTZ R51, R87, R7, -R51 ;  /* 0x0000000757337223 */ /* 0x000fe20000010833 */
[-C--:B------:R-:W-:Y:S01]  /*be20*/  FMUL.FTZ R103, R103, R11.reuse ;  /* 0x0000000b67677220 */ /* 0x080fe20000410000 */
[----:B---3--:R-:W-:Y:S01]  /*be30*/  FADD.FTZ R5, R147, R50 ;  /* 0x0000003293057221 */ /* 0x008fe20000010000 */
[----:B------:R-:W-:Y:S01]  /*be40*/  FADD.FTZ R53, R19, R54 ;  /* 0x0000003613357221 */ /* 0x000fe20000010000 */
[-C--:B------:R-:W-:Y:S01]  /*be50*/  FMUL.FTZ R106, R106, R11.reuse ;  /* 0x0000000b6a6a7220 */ /* 0x080fe20000410000 */
[----:B------:R-:W1:Y:S01]  /*be60*/  MUFU.EX2 R143, R143 ;  /* 0x0000008f008f7308 */ /* 0x000e620000000800 */
[----:B0-----:R-:W-:Y:S01]  /*be70*/  FADD.FTZ R50, R34, R5 ;  /* 0x0000000522327221 */ /* 0x001fe20000010000 */
[----:B------:R-:W-:Y:S01]  /*be80*/  FADD.FTZ R54, R60, R53 ;  /* 0x000000353c367221 */ /* 0x000fe20000010000 */
[-C--:B------:R-:W-:Y:S01]  /*be90*/  FMUL.FTZ R107, R107, R11.reuse ;  /* 0x0000000b6b6b7220 */ /* 0x080fe20000410000 */
[-C--:B------:R-:W-:Y:S01]  /*bea0*/  FMUL.FTZ R110, R110, R11.reuse ;  /* 0x0000000b6e6e7220 */ /* 0x080fe20000410000 */
[----:B--2---:R-:W-:Y:S01]  /*beb0*/  FADD.FTZ R5, R141, R50 ;  /* 0x000000328d057221 */ /* 0x004fe20000010000 */
[----:B------:R-:W-:Y:S01]  /*bec0*/  FADD.FTZ R23, R41, R54 ;  /* 0x0000003629177221 */ /* 0x000fe20000010000 */
[-C--:B------:R-:W-:Y:S01]  /*bed0*/  FMUL.FTZ R111, R111, R11.reuse ;  /* 0x0000000b6f6f7220 */ /* 0x080fe20000410000 */
[----:B------:R-:W0:Y:S01]  /*bee0*/  MUFU.EX2 R24, R24 ;  /* 0x0000001800187308 */ /* 0x000e220000000800 */
[----:B----4-:R-:W-:Y:S01]  /*bef0*/  FADD.FTZ R50, R38, R5 ;  /* 0x0000000526327221 */ /* 0x010fe20000010000 */
[----:B------:R-:W-:Y:S01]  /*bf00*/  FADD.FTZ R23, R64, R23 ;  /* 0x0000001740177221 */ /* 0x000fe20000010000 */
[-C--:B------:R-:W-:Y:S01]  /*bf10*/  FMUL.FTZ R114, R114, R11.reuse ;  /* 0x0000000b72727220 */ /* 0x080fe20000410000 */
[-C--:B------:R-:W-:Y:S01]  /*bf20*/  FMUL.FTZ R115, R115, R11.reuse ;  /* 0x0000000b73737220 */ /* 0x080fe20000410000 */
[-C--:B------:R-:W-:Y:S01]  /*bf30*/  FMUL.FTZ R118, R118, R11.reuse ;  /* 0x0000000b76767220 */ /* 0x080fe20000410000 */
[----:B------:R-:W-:Y:S01]  /*bf40*/  FADD.FTZ R36, R124, R23 ;  /* 0x000000177c247221 */ /* 0x000fe20000010000 */
[----:B------:R-:W-:Y:S01]  /*bf50*/  FMUL.FTZ R119, R119, R11 ;  /* 0x0000000b77777220 */ /* 0x000fe20000410000 */
[----:B------:R-:W2:Y:S01]  /*bf60*/  MUFU.EX2 R137, R137 ;  /* 0x0000008900897308 */ /* 0x000ea20000000800 */
[----:B-1----:R-:W-:Y:S01]  /*bf70*/  FADD.FTZ R5, R143, R50 ;  /* 0x000000328f057221 */ /* 0x002fe20000010000 */
[C---:B------:R-:W-:Y:S01]  /*bf80*/  FADD.FTZ R23, R43.reuse, R36 ;  /* 0x000000242b177221 */ /* 0x040fe20000010000 */
[----:B------:R-:W-:Y:S01]  /*bf90*/  F2FP.BF16.F32.PACK_AB R124, R43, R124 ;  /* 0x0000007c2b7c723e */ /* 0x000fe200000010ff */
[-C--:B------:R-:W-:Y:S01]  /*bfa0*/  FMUL.FTZ R88, R88, R21.reuse ;  /* 0x0000001558587220 */ /* 0x080fe20000410000 */
[-C--:B------:R-:W-:Y:S01]  /*bfb0*/  FMUL.FTZ R89, R89, R21.reuse ;  /* 0x0000001559597220 */ /* 0x080fe20000410000 */
[----:B------:R-:W-:Y:S01]  /*bfc0*/  FADD.FTZ R22, R126, R23 ;  /* 0x000000177e167221 */ /* 0x000fe20000010000 */
[C---:B------:R-:W-:Y:S01]  /*bfd0*/  F2FP.BF16.F32.PACK_AB R126, R45.reuse, R126 ;  /* 0x0000007e2d7e723e */ /* 0x040fe200000010ff */
[----:B------:R-:W1:Y:S01]  /*bfe0*/  MUFU.EX2 R32, R32 ;  /* 0x0000002000207308 */ /* 0x000e620000000800 */
[----:B0-----:R-:W-:Y:S01]  /*bff0*/  FADD.FTZ R50, R24, R5 ;  /* 0x0000000518327221 */ /* 0x001fe20000010000 */
[----:B------:R-:W-:Y:S01]  /*c000*/  FADD.FTZ R22, R45, R22 ;  /* 0x000000162d167221 */ /* 0x000fe20000010000 */
[-C--:B------:R-:W-:Y:S01]  /*c010*/  FMUL.FTZ R92, R92, R21.reuse ;  /* 0x000000155c5c7220 */ /* 0x080fe20000410000 */
[-C--:B------:R-:W-:Y:S01]  /*c020*/  FMUL.FTZ R93, R93, R21.reuse ;  /* 0x000000155d5d7220 */ /* 0x080fe20000410000 */
[-C--:B------:R-:W-:Y:S01]  /*c030*/  FMUL.FTZ R96, R96, R21.reuse ;  /* 0x0000001560607220 */ /* 0x080fe20000410000 */
[----:B------:R-:W-:Y:S01]  /*c040*/  FADD.FTZ R15, R47, R22 ;  /* 0x000000162f0f7221 */ /* 0x000fe20000010000 */
[-C--:B------:R-:W-:Y:S01]  /*c050*/  FMUL.FTZ R97, R97, R21.reuse ;  /* 0x0000001561617220 */ /* 0x080fe20000410000 */
[----:B------:R-:W0:Y:S01]  /*c060*/  MUFU.EX2 R139, R139 ;  /* 0x0000008b008b7308 */ /* 0x000e220000000800 */
[----:B--2---:R-:W-:Y:S01]  /*c070*/  FADD.FTZ R5, R137, R50 ;  /* 0x0000003289057221 */ /* 0x004fe20000010000 */
[-C--:B------:R-:W-:Y:S01]  /*c080*/  FMUL.FTZ R100, R100, R21.reuse ;  /* 0x0000001564647220 */ /* 0x080fe20000410000 */
[-C--:B------:R-:W-:Y:S01]  /*c090*/  FMUL.FTZ R101, R101, R21.reuse ;  /* 0x0000001565657220 */ /* 0x080fe20000410000 */
[-C--:B------:R-:W-:Y:S01]  /*c0a0*/  FMUL.FTZ R104, R104, R21.reuse ;  /* 0x0000001568687220 */ /* 0x080fe20000410000 */
[-C--:B------:R-:W-:Y:S01]  /*c0b0*/  FMUL.FTZ R105, R105, R21.reuse ;  /* 0x0000001569697220 */ /* 0x080fe20000410000 */
[-C--:B------:R-:W-:Y:S01]  /*c0c0*/  FMUL.FTZ R108, R108, R21.reuse ;  /* 0x000000156c6c7220 */ /* 0x080fe20000410000 */
[-C--:B------:R-:W-:Y:S01]  /*c0d0*/  FMUL.FTZ R109, R109, R21.reuse ;  /* 0x000000156d6d7220 */ /* 0x080fe20000410000 */
[----:B------:R-:W2:Y:S01]  /*c0e0*/  MUFU.EX2 R42, R152 ;  /* 0x00000098002a7308 */ /* 0x000ea20000000800 */
[----:B-1----:R-:W-:Y:S01]  /*c0f0*/  FADD.FTZ R18, R32, R5 ;  /* 0x0000000520127221 */ /* 0x002fe20000010000 */
[-C--:B------:R-:W-:Y:S01]  /*c100*/  FMUL.FTZ R112, R112, R21.reuse ;  /* 0x0000001570707220 */ /* 0x080fe20000410000 */
[-C--:B------:R-:W-:Y:S01]  /*c110*/  FMUL.FTZ R113, R113, R21.reuse ;  /* 0x0000001571717220 */ /* 0x080fe20000410000 */
[-C--:B------:R-:W-:Y:S01]  /*c120*/  FMUL.FTZ R116, R116, R21.reuse ;  /* 0x0000001574747220 */ /* 0x080fe20000410000 */
[----:B------:R-:W-:Y:S01]  /*c130*/  FMUL.FTZ R117, R117, R21 ;  /* 0x0000001575757220 */ /* 0x000fe20000410000 */
[----:B------:R-:W-:Y:S01]  /*c140*/  F2FP.BF16.F32.PACK_AB R151, R26, R151 ;  /* 0x000000971a97723e */ /* 0x000fe200000010ff */
[----:B------:R-:W-:Y:S01]  /*c150*/  VIADD R9, R9, 0xffffffff ;  /* 0xffffffff09097836 */ /* 0x000fe20000000000 */
[----:B------:R-:W1:Y:S01]  /*c160*/  MUFU.EX2 R133, R133 ;  /* 0x0000008500857308 */ /* 0x000e620000000800 */
[----:B0-----:R-:W-:Y:S01]  /*c170*/  FADD.FTZ R5, R139, R18 ;  /* 0x000000128b057221 */ /* 0x001fe20000010000 */
[----:B------:R-:W-:Y:S01]  /*c180*/  F2FP.BF16.F32.PACK_AB R145, R30, R145 ;  /* 0x000000911e91723e */ /* 0x000fe200000010ff */
[----:B------:R-:W-:Y:S01]  /*c190*/  IMAD.MOV.U32 R8, RZ, RZ, R6 ;  /* 0x000000ffff087224 */ /* 0x000fe200078e0006 */
[----:B------:R-:W-:Y:S01]  /*c1a0*/  F2FP.BF16.F32.PACK_AB R147, R34, R147 ;  /* 0x000000932293723e */ /* 0x000fe200000010ff */
[----:B------:R-:W-:Y:S01]  /*c1b0*/  IMAD.MOV.U32 R11, RZ, RZ, R10 ;  /* 0x000000ffff0b7224 */ /* 0x000fe200078e000a */
[----:B------:R-:W-:-:S02]  /*c1c0*/  F2FP.BF16.F32.PACK_AB R141, R38, R141 ;  /* 0x0000008d268d723e */ /* 0x000fc400000010ff */
[----:B------:R-:W0:Y:S01]  /*c1d0*/  MUFU.EX2 R40, R40 ;  /* 0x0000002800287308 */ /* 0x000e220000000800 */
[----:B--2---:R-:W-:Y:S01]  /*c1e0*/  FADD.FTZ R18, R42, R5 ;  /* 0x000000052a127221 */ /* 0x004fe20000010000 */
[----:B------:R-:W-:Y:S02]  /*c1f0*/  F2FP.BF16.F32.PACK_AB R143, R24, R143 ;  /* 0x0000008f188f723e */ /* 0x000fe400000010ff */
[----:B------:R-:W-:Y:S02]  /*c200*/  F2FP.BF16.F32.PACK_AB R137, R32, R137 ;  /* 0x000000892089723e */ /* 0x000fe400000010ff */
[----:B------:R-:W-:Y:S02]  /*c210*/  F2FP.BF16.F32.PACK_AB R139, R42, R139 ;  /* 0x0000008b2a8b723e */ /* 0x000fe400000010ff */
        /* <DEDUP_REMOVED lines=41> */
[----:B0-----:R-:W-:Y:S01]  /*c4b0*/  FADD.FTZ R18, R123, R18 ;  /* 0x000000127b127221 */ /* 0x001fe20000010000 */
[C---:B--2---:R-:W-:Y:S01]  /*c4c0*/  FADD.FTZ R5, R49.reuse, R22 ;  /* 0x0000001631057221 */ /* 0x044fe20000010000 */
[----:B------:R-:W-:Y:S02]  /*c4d0*/  F2FP.BF16.F32.PACK_AB R122, R49, R122 ;  /* 0x0000007a317a723e */ /* 0x000fe400000010ff */
[C---:B-1----:R-:W-:Y:S01]  /*c4e0*/  FADD.FTZ R4, R51.reuse, R18 ;  /* 0x0000001233047221 */ /* 0x042fe20000010000 */
[----:B------:R-:W-:Y:S01]  /*c4f0*/  F2FP.BF16.F32.PACK_AB R123, R51, R123 ;  /* 0x0000007b337b723e */ /* 0x000fe200000010ff */
[----:B------:R-:W-:Y:S06]  /*c500*/  @P2 BRA `(.L_x_889) ;  /* 0xffffffd000cc2947 */ /* 0x000fec000383ffff */
.L_x_872:
[----:B------:R-:W-:Y:S06]  /*c510*/  BAR.ARV 0x8, 0x200 ;  /* 0x0208000000007b1d */ /* 0x000fec0000002000 */
[----:B------:R-:W-:Y:S05]  /*c520*/  @!P0 BRA `(.L_x_890) ;  /* 0x0000000000048947 */ /* 0x000fea0003800000 */
[----:B------:R-:W-:Y:S01]  /*c530*/  BPT.TRAP 0x1 ;  /* 0x000000040000795c */ /* 0x000fe20000300000 */
.L_x_890:
[----:B------:R-:W-:Y:S01]  /*c540*/  ULEA UR7, UR4, UR38, 0x3 ;  /* 0x0000002604077291 */ /* 0x000fe2000f8e183f */
[----:B------:R-:W-:-:S05]  /*c550*/  IMAD.U32 R0, RZ, RZ, UR5 ;  /* 0x00000005ff007e24 */ /* 0x000fca000f8e00ff */
[----:B------:R-:W-:-:S04]  /*c560*/  SHF.L.U32 R0, R0, 0x1f, RZ ;  /* 0x0000001f00007819 */ /* 0x000fc800000006ff */
[----:B------:R0:W1:Y:S01]  /*c570*/  SYNCS.PHASECHK.TRANS64.TRYWAIT P2, [UR7+0x16850], R0 ;  /* 0x01685000ff0075a7 */ /* 0x0000620008040147 */
[----:B------:R-:W-:Y:S05]  /*c580*/  @!P0 BRA `(.L_x_891) ;  /* 0x0000000000048947 */ /* 0x000fea0003800000 */
[----:B------:R-:W-:Y:S01]  /*c590*/  BPT.TRAP 0x1 ;  /* 0x000000040000795c */ /* 0x000fe20000300000 */
.L_x_891:
[----:B-1----:R-:W-:Y:S05]  /*c5a0*/  @P2 BRA `(.L_x_892) ;  /* 0x0000000000082947 */ /* 0x002fea0003800000 */
[----:B------:R-:W1:Y:S02]  /*c5b0*/  SYNCS.PHASECHK.TRANS64.TRYWAIT P0, [UR7+0x16850], R0 ;  /* 0x01685000ff0075a7 */ /* 0x000e640008000147 */
[----:B-1----:R-:W-:Y:S05]  /*c5c0*/  @!P0 BRA `(.L_x_893) ;  /* 0x00000054007c8947 */ /* 0x002fea0003800000 */
.L_x_892:
[----:B------:R-:W-:Y:S01]  /*c5d0*/  UIADD3 UR38, UR38, 0x400, URZ ;  /* 0x0000040026267890 */ /* 0x000fe2000fffe03f */
[----:B------:R-:W-:Y:S01]  /*c5e0*/  WARPGROUP.ARRIVE ;  /* 0x00000000000079c5 */ /* 0x000fe20000000000 */
[----:B------:R-:W-:Y:S01]  /*c5f0*/  UMOV UR11, 0x40000040 ;  /* 0x40000040000b7882 */ /* 0x000fe20000000000 */
[----:B01----:R-:W0:Y:S01]  /*c600*/  SHFL.BFLY PT, R0, R5, 0x2, 0x1f ;  /* 0x0c401f0005007f89 */ /* 0x003e2200000e0000 */
[----:B------:R-:W-:Y:S01]  /*c610*/  USHF.R.U32.HI UR38, URZ, 0x4, UR38 ;  /* 0x000000043f267899 */ /* 0x000fe20008011626 */
[----:B------:R-:W-:Y:S02]  /*c620*/  IMAD.U32 R13, RZ, RZ, UR7 ;  /* 0x00000007ff0d7e24 */ /* 0x000fe4000f8e00ff */
[----:B------:R-:W1:Y:S01]  /*c630*/  SHFL.BFLY PT, R3, R4, 0x2, 0x1f ;  /* 0x0c401f0004037f89 */ /* 0x000e6200000e0000 */
[----:B------:R-:W-:Y:S01]  /*c640*/  ULOP3.LUT UR38, UR38, 0x3fff, URZ, 0xc0, !UPT ;  /* 0x00003fff26267892 */ /* 0x000fe2000f8ec03f */
[----:B------:R-:W-:Y:S02]  /*c650*/  @!P1 VIADD R13, R13, 0x16860 ;  /* 0x000168600d0d9836 */ /* 0x000fe40000000000 */
[----:B------:R-:W-:Y:S01]  /*c660*/  IMAD.MOV.U32 R11, RZ, RZ, RZ ;  /* 0x000000ffff0b7224 */ /* 0x000fe200078e00ff */
[----:B------:R-:W-:-:S02]  /*c670*/  ULEA UR4, UR4, UR38, 0xa ;  /* 0x0000002604047291 */ /* 0x000fc4000f8e503f */
[----:B------:R-:W-:Y:S02]  /*c680*/  @!P1 PRMT R13, RZ, 0x654, R13 ;  /* 0x00000654ff0d9816 */ /* 0x000fe4000000000d */
[----:B------:R-:W-:-:S03]  /*c690*/  UIADD3 UR6, UR4, 0x80, URZ ;  /* 0x0000008004067890 */ /* 0x000fc6000fffe03f */
[----:B------:R-:W-:Y:S02]  /*c6a0*/  UMOV UR10, UR4 ;  /* 0x00000004000a7c82 */ /* 0x000fe40008000000 */
[----:B------:R-:W-:Y:S01]  /*c6b0*/  HGMMA.64x64x16.F32.BF16 R88, R148, gdesc[UR8].tnspB, R88, gsb0 ;  /* 0x40e0000894587df0 */ /* 0x000fe20008001858 */
[----:B------:R-:W-:Y:S01]  /*c6c0*/  UMOV UR11, 0x40000040 ;  /* 0x40000040000b7882 */ /* 0x000fe20000000000 */
[----:B------:R-:W-:Y:S01]  /*c6d0*/  UMOV UR10, UR6 ;  /* 0x00000006000a7c82 */ /* 0x000fe20008000000 */
[----:B------:R-:W-:Y:S01]  /*c6e0*/  UIADD3 UR6, UR4, 0x100, URZ ;  /* 0x0000010004067890 */ /* 0x000fe2000fffe03f */
[----:B0-----:R-:W-:Y:S01]  /*c6f0*/  FADD.FTZ R0, R0, R5 ;  /* 0x0000000500007221 */ /* 0x001fe20000010000 */
[----:B-1----:R-:W-:Y:S01]  /*c700*/  FADD.FTZ R8, R3, R4 ;  /* 0x0000000403087221 */ /* 0x002fe20000010000 */
[----:B------:R-:W-:-:S03]  /*c710*/  IMAD.MOV.U32 R4, RZ, RZ, RZ ;  /* 0x000000ffff047224 */ /* 0x000fc600078e00ff */
[----:B------:R-:W0:Y:S04]  /*c720*/  SHFL.BFLY PT, R3, R0, 0x1, 0x1f ;  /* 0x0c201f0000037f89 */ /* 0x000e2800000e0000 */
[----:B------:R-:W1:Y:S01]  /*c730*/  SHFL.BFLY PT, R9, R8, 0x1, 0x1f ;  /* 0x0c201f0008097f89 */ /* 0x000e6200000e0000 */
[----:B0-----:R-:W-:Y:S01]  /*c740*/  FADD.FTZ R14, R0, R3 ;  /* 0x00000003000e7221 */ /* 0x001fe20000010000 */
[----:B------:R-:W-:Y:S02]  /*c750*/  IMAD.MOV.U32 R3, RZ, RZ, -0x800000 ;  /* 0xff800000ff037424 */ /* 0x000fe400078e00ff */
[----:B------:R-:W-:Y:S02]  /*c760*/  IMAD.MOV.U32 R0, RZ, RZ, -0x800000 ;  /* 0xff800000ff007424 */ /* 0x000fe400078e00ff */
[----:B-1----:R-:W-:Y:S01]  /*c770*/  FADD.FTZ R15, R8, R9 ;  /* 0x00000009080f7221 */ /* 0x002fe20000010000 */
[----:B------:R-:W-:-:S04]  /*c780*/  FSETP.NE.FTZ.AND P0, PT, R14, RZ, PT ;  /* 0x000000ff0e00720b */ /* 0x000fc80003f15000 */
[----:B------:R-:W-:-:S09]  /*c790*/  FSETP.NE.FTZ.AND P2, PT, R15, RZ, PT ;  /* 0x000000ff0f00720b */ /* 0x000fd20003f55000 */
[----:B------:R-:W0:Y:S01]  /*c7a0*/  @P0 MUFU.LG2 R9, R14 ;  /* 0x0000000e00090308 */ /* 0x000e220000000c00 */
[----:B------:R-:W-:-:S03]  /*c7b0*/  @P0 FMUL.FTZ R5, R7, 0.69314718246459960938 ;  /* 0x3f31721807050820 */ /* 0x000fc60000410000 */
[----:B------:R-:W-:-:S04]  /*c7c0*/  @P2 FMUL.FTZ R16, R7, 0.69314718246459960938 ;  /* 0x3f31721807102820 */ /* 0x000fc80000410000 */
[----:B------:R-:W1:Y:S08]  /*c7d0*/  @P2 MUFU.LG2 R12, R15 ;  /* 0x0000000f000c2308 */ /* 0x000e700000000c00 */
[----:B------:R-:W2:Y:S01]  /*c7e0*/  @P0 MUFU.RCP R4, R14 ;  /* 0x0000000e00040308 */ /* 0x000ea20000001000 */
[----:B0-----:R-:W-:-:S04]  /*c7f0*/  @P0 FMUL.FTZ R8, R9, 0.69314718246459960938 ;  /* 0x3f31721809080820 */ /* 0x001fc80000410000 */
[----:B------:R-:W-:Y:S01]  /*c800*/  @P0 FFMA.FTZ R3, R5, R6, R8 ;  /* 0x0000000605030223 */ /* 0x000fe20000010008 */
[----:B------:R-:W-:Y:S01]  /*c810*/  PLOP3.LUT P0, PT, PT, PT, PT, 0x8, 0x0 ;  /* 0x000000000000781c */ /* 0x000fe20003f0e170 */
[----:B------:R-:W-:Y:S02]  /*c820*/  WARPGROUP.DEPBAR.LE gsb0, 0x0 ;  /* 0x00008000000079c5 */ /* 0x000fe40000010000 */
[----:B------:R-:W-:Y:S01]  /*c830*/  WARPGROUP.ARRIVE ;  /* 0x00000000000079c5 */ /* 0x000fe20000000000 */
[----:B------:R-:W0:Y:S01]  /*c840*/  @P2 MUFU.RCP R11, R15 ;  /* 0x0000000f000b2308 */ /* 0x000e220000001000 */
[----:B-1----:R-:W-:-:S04]  /*c850*/  @P2 FMUL.FTZ R7, R12, 0.69314718246459960938 ;  /* 0x3f3172180c072820 */ /* 0x002fc80000410000 */
[----:B------:R-:W-:Y:S01]  /*c860*/  HGMMA.64x64x16.F32.BF16 R88, R144, gdesc[UR8].tnspB, R88, gsb0 ;  /* 0x40e0000890587df0 */ /* 0x000fe20008001858 */
[----:B------:R-:W-:Y:S01]  /*c870*/  UMOV UR10, UR6 ;  /* 0x00000006000a7c82 */ /* 0x000fe20008000000 */
[----:B------:R-:W-:Y:S01]  /*c880*/  UMOV UR11, 0x40000040 ;  /* 0x40000040000b7882 */ /* 0x000fe20000000000 */
[----:B------:R-:W-:Y:S01]  /*c890*/  UIADD3 UR6, UR4, 0x180, URZ ;  /* 0x0000018004067890 */ /* 0x000fe2000fffe03f */
[----:B------:R-:W-:Y:S01]  /*c8a0*/  @P2 FFMA.FTZ R0, R16, R10, R7 ;  /* 0x0000000a10002223 */ /* 0x000fe20000010007 */
[----:B------:R-:W-:Y:S02]  /*c8b0*/  WARPGROUP.DEPBAR.LE gsb0, 0x0 ;  /* 0x00008000000079c5 */ /* 0x000fe40000010000 */
[----:B------:R-:W-:-:S06]  /*c8c0*/  WARPGROUP.ARRIVE ;  /* 0x00000000000079c5 */ /* 0x000fcc0000000000 */
[----:B------:R-:W-:Y:S01]  /*c8d0*/  HGMMA.64x64x16.F32.BF16 R88, R140, gdesc[UR8].tnspB, R88, gsb0 ;  /* 0x40e000088c587df0 */ /* 0x000fe20008001858 */
[----:B------:R-:W-:Y:S01]  /*c8e0*/  UMOV UR10, UR6 ;  /* 0x00000006000a7c82 */ /* 0x000fe20008000000 */
[----:B------:R-:W-:Y:S01]  /*c8f0*/  UMOV UR11, 0x40000040 ;  /* 0x40000040000b7882 */ /* 0x000fe20000000000 */
[----:B------:R-:W-:Y:S01]  /*c900*/  UIADD3 UR6, UR4, 0x200, URZ ;  /* 0x0000020004067890 */ /* 0x000fe2000fffe03f */
        /* <DEDUP_REMOVED lines=11> */
[----:B------:R-:W-:Y:S02]  /*c9c0*/  UIADD3 UR6, UR4, 0x300, URZ ;  /* 0x0000030004067890 */ /* 0x000fe4000fffe03f */
[----:B------:R-:W-:Y:S01]  /*c9d0*/  UIADD3 UR4, UR4, 0x380, URZ ;  /* 0x0000038004047890 */ /* 0x000fe2000fffe03f */
[----:B------:R-:W-:Y:S02]  /*c9e0*/  WARPGROUP.DEPBAR.LE gsb0, 0x0 ;  /* 0x00008000000079c5 */ /* 0x000fe40000010000 */
[----:B------:R-:W-:-:S06]  /*c9f0*/  WARPGROUP.ARRIVE ;  /* 0x00000000000079c5 */ /* 0x000fcc0000000000 */
[----:B------:R-:W-:Y:S01]  /*ca00*/  HGMMA.64x64x16.F32.BF16 R88, R128, gdesc[UR8].tnspB, R88, gsb0 ;  /* 0x40e0000880587df0 */ /* 0x000fe20008001858 */
[----:B------:R-:W-:Y:S01]  /*ca10*/  UMOV UR10, UR6 ;  /* 0x00000006000a7c82 */ /* 0x000fe20008000000 */
[----:B------:R-:W-:Y:S01]  /*ca20*/  UMOV UR11, 0x40000040 ;  /* 0x40000040000b7882 */ /* 0x000fe20000000000 */
[----:B------:R-:W-:Y:S02]  /*ca30*/  WARPGROUP.DEPBAR.LE gsb0, 0x0 ;  /* 0x00008000000079c5 */ /* 0x000fe40000010000 */
[----:B------:R-:W-:-:S06]  /*ca40*/  WARPGROUP.ARRIVE ;  /* 0x00000000000079c5 */ /* 0x000fcc0000000000 */
[----:B------:R-:W-:Y:S01]  /*ca50*/  HGMMA.64x64x16.F32.BF16 R88, R124, gdesc[UR8].tnspB, R88, gsb0 ;  /* 0x40e000087c587df0 */ /* 0x000fe20008001858 */
[----:B------:R-:W-:Y:S01]  /*ca60*/  UMOV UR10, UR4 ;  /* 0x00000004000a7c82 */ /* 0x000fe20008000000 */
[----:B------:R-:W-:Y:S01]  /*ca70*/  UMOV UR11, 0x40000040 ;  /* 0x40000040000b7882 */ /* 0x000fe20000000000 */
[----:B------:R-:W-:Y:S02]  /*ca80*/  WARPGROUP.DEPBAR.LE gsb0, 0x0 ;  /* 0x00008000000079c5 */ /* 0x000fe40000010000 */
[----:B------:R-:W-:-:S06]  /*ca90*/  WARPGROUP.ARRIVE ;  /* 0x00000000000079c5 */ /* 0x000fcc0000000000 */
[----:B------:R-:W-:Y:S03]  /*caa0*/  HGMMA.64x64x16.F32.BF16 R88, R120, gdesc[UR8].tnspB, R88, gsb0 ;  /* 0x40e0000878587df0 */ /* 0x000fe60008001858 */
[----:B------:R-:W-:Y:S02]  /*cab0*/  WARPGROUP.DEPBAR.LE gsb0, 0x0 ;  /* 0x00008000000079c5 */ /* 0x000fe40000010000 */
[----:B------:R1:W-:Y:S01]  /*cac0*/  @!P1 SYNCS.ARRIVE.TRANS64.RED.A1T0 RZ, [R13+URZ], RZ ;  /* 0x000000ff0dff99a7 */ /* 0x0003e2000810043f */
[-C--:B--2---:R-:W-:Y:S01]  /*cad0*/  FMUL.FTZ R88, R88, R4.reuse ;  /* 0x0000000458587220 */ /* 0x084fe20000410000 */
        /* <DEDUP_REMOVED lines=31> */
.L_x_823:
[----:B------:R-:W-:Y:S05]  /*ccd0*/  @P0 BRA `(.L_x_894) ;  /* 0x0000000c00c80947 */ /* 0x000fea0003800000 */
[----:B------:R-:W-:Y:S01]  /*cce0*/  VIADD R2, R2, 0xffffff80 ;  /* 0xffffff8002027836 */ /* 0x000fe20000000000 */
[----:B------:R-:W0:Y:S01]  /*ccf0*/  LDC R17, c[0x0][0xbe8] ;  /* 0x0002fa00ff117b82 */ /* 0x000e220000000800 */
[----:B------:R-:W1:Y:S01]  /*cd00*/  S2R R19, SR_CTAID.X ;  /* 0x0000000000137919 */ /* 0x000e620000002500 */
[----:B------:R-:W-:Y:S02]  /*cd10*/  USHF.R.S32.HI UR7, URZ, 0x1f, UR36 ;  /* 0x0000001f3f077899 */ /* 0x000fe40008011424 */
[----:B------:R-:W-:Y:S01]  /*cd20*/  IMAD R16, RZ, RZ, -UR36 ;  /* 0x80000024ff107e24 */ /* 0x000fe2000f8e02ff */
[----:B------:R-:W-:Y:S01]  /*cd30*/  SHF.R.S32.HI R5, RZ, 0x1f, R2 ;  /* 0x0000001fff057819 */ /* 0x000fe20000011402 */
[----:B------:R-:W-:Y:S01]  /*cd40*/  ULDC.64 UR8, c[0x0][0xbd0] ;  /* 0x0002f40000087ab9 */ /* 0x000fe20000000a00 */
[----:B------:R-:W-:Y:S01]  /*cd50*/  BSSY B0, `(.L_x_895) ;  /* 0x00000b6000007945 */ /* 0x000fe20003800000 */
[----:B------:R-:W-:Y:S01]  /*cd60*/  UIMAD UR6, UR7, UR8, URZ ;  /* 0x00000008070672a4 */ /* 0x000fe2000f8e023f */
[CC--:B------:R-:W-:Y:S01]  /*cd70*/  LEA.HI R4, R5.reuse, R2.reuse, RZ, 0x7 ;  /* 0x0000000205047211 */ /* 0x0c0fe200078f38ff */
[----:B------:R-:W2:Y:S01]  /*cd80*/  S2UR UR12, SR_CTAID.Z ;  /* 0x00000000000c79c3 */ /* 0x000ea20000002700 */
[----:B------:R-:W-:Y:S01]  /*cd90*/  LEA.HI R8, R5, R2, RZ, 0x2 ;  /* 0x0000000205087211 */ /* 0x000fe200078f10ff */
[----:B------:R-:W-:Y:S01]  /*cda0*/  UIMAD.WIDE.U32 UR4, UR36, UR8, URZ ;  /* 0x00000008240472a5 */ /* 0x000fe2000f8e003f */
[----:B------:R-:W-:Y:S01]  /*cdb0*/  LOP3.LUT R7, R4, 0xffffff80, RZ, 0xc0, !PT ;  /* 0xffffff8004077812 */ /* 0x000fe200078ec0ff */
[----:B------:R-:W-:Y:S01]  /*cdc0*/  UIMAD UR6, UR36, UR9, UR6 ;  /* 0x00000009240672a4 */ /* 0x000fe2000f8e0206 */
[----:B------:R-:W-:-:S02]  /*cdd0*/  SHF.R.S32.HI R4, RZ, 0x7, R4 ;  /* 0x00000007ff047819 */ /* 0x000fc40000011404 */
[----:B------:R-:W-:Y:S01]  /*cde0*/  LOP3.LUT R13, R8, 0xfffffffc, RZ, 0xc0, !PT ;  /* 0xfffffffc080d7812 */ /* 0x000fe200078ec0ff */
[----:B------:R-:W-:Y:S01]  /*cdf0*/  IMAD.IADD R22, R2, 0x1, -R7 ;  /* 0x0000000102167824 */ /* 0x000fe200078e0a07 */
[----:B------:R-:W3:Y:S01]  /*ce00*/  S2UR UR11, SR_CTAID.Y ;  /* 0x00000000000b79c3 */ /* 0x000ee20000002600 */
[----:B------:R-:W-:Y:S01]  /*ce10*/  IMAD.HI R5, R4, 0x55555556, RZ ;  /* 0x5555555604057827 */ /* 0x000fe200078e02ff */
[----:B------:R-:W-:Y:S02]  /*ce20*/  UIADD3 UR6, UR5, UR6, URZ ;  /* 0x0000000605067290 */ /* 0x000fe4000fffe03f */
[----:B------:R-:W-:Y:S01]  /*ce30*/  SHF.R.S32.HI R9, RZ, 0x1f, R22 ;  /* 0x0000001fff097819 */ /* 0x000fe20000011416 */
[----:B------:R-:W-:-:S03]  /*ce40*/  IMAD.IADD R13, R2, 0x1, -R13 ;  /* 0x00000001020d7824 */ /* 0x000fc600078e0a0d */
[----:B------:R-:W-:Y:S01]  /*ce50*/  BAR.SYNC.DEFER_BLOCKING 0x1, 0x180 ;  /* 0x0046000000007b1d */ /* 0x000fe20000010000 */
[----:B0-----:R-:W-:Y:S02]  /*ce60*/  ISETP.NE.AND P0, PT, R17, 0x1, PT ;  /* 0x000000011100780c */ /* 0x001fe40003f05270 */
[----:B------:R-:W-:Y:S02]  /*ce70*/  LEA.HI R23, R9, R22, RZ, 0x2 ;  /* 0x0000001609177211 */ /* 0x000fe400078f10ff */
[----:B------:R-:W-:-:S03]  /*ce80*/  LEA.HI R5, R5, R5, RZ, 0x1 ;  /* 0x0000000505057211 */ /* 0x000fc600078f08ff */
[----:B------:R-:W3:Y:S01]  /*ce90*/  LDC R21, c[0x0][0xc50] ;  /* 0x00031400ff157b82 */ /* 0x000ee20000000800 */
[--C-:B------:R-:W-:Y:S01]  /*cea0*/  SHF.R.S32.HI R6, RZ, 0x2, R23.reuse ;  /* 0x00000002ff067819 */ /* 0x100fe20000011417 */
[----:B------:R-:W-:Y:S01]  /*ceb0*/  ULDC.64 UR8, c[0x0][0xb38] ;  /* 0x0002ce0000087ab9 */ /* 0x000fe20000000a00 */
[----:B------:R-:W-:Y:S01]  /*cec0*/  SHF.R.S32.HI R7, RZ, 0x1f, R23 ;  /* 0x0000001fff077819 */ /* 0x000fe20000011417 */
[----:B--2---:R-:W-:Y:S01]  /*ced0*/  USHF.R.S32.HI UR10, URZ, 0x1f, UR12 ;  /* 0x0000001f3f0a7899 */ /* 0x004fe2000801140c */
[----:B------:R-:W-:Y:S01]  /*cee0*/  LEA.HI R9, R9, R22, RZ, 0x5 ;  /* 0x0000001609097211 */ /* 0x000fe200078f28ff */
[----:B------:R-:W-:Y:S01]  /*cef0*/  UIMAD UR7, UR7, UR8, URZ ;  /* 0x00000008070772a4 */ /* 0x000fe2000f8e023f */
[----:B------:R-:W-:Y:S01]  /*cf00*/  LEA.HI R7, R7, R6, RZ, 0x3 ;  /* 0x0000000607077211 */ /* 0x000fe200078f18ff */
[----:B------:R-:W0:Y:S01]  /*cf10*/  LDC.64 R14, c[0x0][0xb40] ;  /* 0x0002d000ff0e7b82 */ /* 0x000e220000000a00 */
[----:B------:R-:W-:Y:S02]  /*cf20*/  SHF.R.S32.HI R9, RZ, 0x5, R9 ;  /* 0x00000005ff097819 */ /* 0x000fe40000011409 */
[----:B------:R-:W-:Y:S01]  /*cf30*/  LOP3.LUT R11, R7, 0xfffffff8, RZ, 0xc0, !PT ;  /* 0xfffffff8070b7812 */ /* 0x000fe200078ec0ff */
[----:B------:R-:W-:Y:S01]  /*cf40*/  IMAD R7, R5, -0x3, R4 ;  /* 0xfffffffd05077824 */ /* 0x000fe200078e0204 */
[----:B------:R-:W-:Y:S01]  /*cf50*/  LEA.HI R4, R13, R13, RZ, 0x1 ;  /* 0x0000000d0d047211 */ /* 0x000fe200078f08ff */
[----:B------:R-:W-:Y:S01]  /*cf60*/  IMAD.U32 R5, RZ, RZ, UR5 ;  /* 0x00000005ff057e24 */ /* 0x000fe2000f8e00ff */
[----:B------:R-:W-:Y:S01]  /*cf70*/  LOP3.LUT R23, R23, 0x7ffffffc, RZ, 0xc0, !PT ;  /* 0x7ffffffc17177812 */ /* 0x000fe200078ec0ff */
[----:B------:R-:W-:Y:S01]  /*cf80*/  IMAD.IADD R2, R6, 0x1, -R11 ;  /* 0x0000000106027824 */ /* 0x000fe200078e0a0b */
[----:B------:R-:W-:Y:S01]  /*cf90*/  LOP3.LUT R4, R4, 0x1ffffffe, RZ, 0xc0, !PT ;  /* 0x1ffffffe04047812 */ /* 0x000fe200078ec0ff */
[----:B------:R-:W2:Y:S01]  /*cfa0*/  LDC.64 R10, c[0x0][0xbd8] ;  /* 0x0002f600ff0a7b82 */ /* 0x000ea20000000a00 */
[----:B------:R-:W-:Y:S01]  /*cfb0*/  IMAD.U32 R5, RZ, RZ, UR6 ;  /* 0x00000006ff057e24 */ /* 0x000fe2000f8e00ff */
[----:B------:R-:W-:Y:S01]  /*cfc0*/  UIMAD UR6, UR36, UR9, UR7 ;  /* 0x00000009240672a4 */ /* 0x000fe2000f8e0207 */
[----:B------:R-:W-:-:S02]  /*cfd0*/  IMAD R2, R9, 0x10, R2 ;  /* 0x0000001009027824 */ /* 0x000fc400078e0202 */
[----:B------:R-:W-:Y:S02]  /*cfe0*/  IMAD.IADD R25, R13, 0x1, -R4 ;  /* 0x000000010d197824 */ /* 0x000fe400078e0a04 */
[----:B------:R-:W-:Y:S01]  /*cff0*/  IMAD R2, R7, 0x40, R2 ;  /* 0x0000004007027824 */ /* 0x000fe200078e0202 */
[----:B------:R-:W4:Y:S01]  /*d000*/  @P0 LDC R9, c[0x0][0xbec] ;  /* 0x0002fb00ff090b82 */ /* 0x000f220000000800 */
[----:B------:R-:W-:Y:S01]  /*d010*/  IMAD.U32 R4, RZ, RZ, UR4 ;  /* 0x00000004ff047e24 */ /* 0x000fe2000f8e00ff */
[----:B------:R-:W-:Y:S01]  /*d020*/  UIMAD.WIDE.U32 UR4, UR36, UR8, URZ ;  /* 0x00000008240472a5 */ /* 0x000fe2000f8e003f */
[--C-:B------:R-:W-:Y:S02]  /*d030*/  IMAD R6, R25, 0x8, R2.reuse ;  /* 0x0000000819067824 */ /* 0x100fe400078e0202 */
[----:B---3--:R-:W-:Y:S01]  /*d040*/  IMAD R21, R21, R16, UR11 ;  /* 0x0000000b15157e24 */ /* 0x008fe2000f8e0210 */
[----:B------:R-:W-:Y:S01]  /*d050*/  UIADD3 UR6, UR5, UR6, URZ ;  /* 0x0000000605067290 */ /* 0x000fe2000fffe03f */
[----:B0-----:R-:W-:Y:S01]  /*d060*/  IMAD R12, R14, UR10, RZ ;  /* 0x0000000a0e0c7c24 */ /* 0x001fe2000f8e02ff */
[----:B------:R-:W0:Y:S01]  /*d070*/  @P0 LDC R13, c[0x0][0xbf0] ;  /* 0x0002fc00ff0d0b82 */ /* 0x000e220000000800 */
[----:B------:R-:W-:Y:S01]  /*d080*/  IMAD.U32 R7, RZ, RZ, UR5 ;  /* 0x00000005ff077e24 */ /* 0x000fe2000f8e00ff */
[----:B------:R-:W-:Y:S01]  /*d090*/  ULDC.64 UR8, c[0x0][0xb28] ;  /* 0x0002ca0000087ab9 */ /* 0x000fe20000000a00 */
[----:B-1----:R-:W-:-:S02]  /*d0a0*/  IMAD R2, R19, 0xc0, R2 ;  /* 0x000000c013027824 */ /* 0x002fc400078e0202 */
[----:B------:R-:W-:Y:S01]  /*d0b0*/  IMAD.U32 R7, RZ, RZ, UR6 ;  /* 0x00000006ff077e24 */ /* 0x000fe2000f8e00ff */
[----:B------:R-:W-:Y:S01]  /*d0c0*/  ULDC.64 UR6, c[0x0][0xb48] ;  /* 0x0002d20000067ab9 */ /* 0x000fe20000000a00 */
[----:B------:R-:W-:Y:S01]  /*d0d0*/  VIADD R16, R2, 0x8 ;  /* 0x0000000802107836 */ /* 0x000fe20000000000 */
[----:B------:R-:W1:Y:S01]  /*d0e0*/  @P0 LDC R27, c[0x0][0xbec] ;  /* 0x0002fb00ff1b0b82 */ /* 0x000e620000000800 */
[C---:B--2---:R-:W-:Y:S02]  /*d0f0*/  IMAD R8, R10.reuse, UR10, RZ ;  /* 0x0000000a0a087c24 */ /* 0x044fe4000f8e02ff */
[----:B------:R-:W-:-:S04]  /*d100*/  IMAD.WIDE.U32 R4, R10, UR12, R4 ;  /* 0x0000000c0a047c25 */ /* 0x000fc8000f8e0004 */
[----:B------:R-:W-:Y:S01]  /*d110*/  IMAD R11, R11, UR12, R8 ;  /* 0x0000000c0b0b7c24 */ /* 0x000fe2000f8e0208 */
[----:B------:R-:W2:Y:S01]  /*d120*/  @P0 LDC R18, c[0x0][0xbf0] ;  /* 0x0002fc00ff120b82 */ /* 0x000ea20000000800 */
[----:B------:R-:W-:Y:S02]  /*d130*/  IMAD R8, R19, 0xc0, R6 ;  /* 0x000000c013087824 */ /* 0x000fe400078e0206 */
[----:B------:R-:W-:Y:S01]  /*d140*/  IMAD.U32 R6, RZ, RZ, UR4 ;  /* 0x00000004ff067e24 */ /* 0x000fe2000f8e00ff */
[----:B------:R-:W-:Y:S01]  /*d150*/  ULDC.64 UR4, c[0x0][0xbe0] ;  /* 0x0002f80000047ab9 */ /* 0x000fe20000000a00 */
[----:B----4-:R-:W-:-:S04]  /*d160*/  @P0 IMAD.HI.U32 R10, R8, R9, RZ ;  /* 0x00000009080a0227 */ /* 0x010fc800078e00ff */
[----:B------:R-:W-:Y:S01]  /*d170*/  IMAD.MOV.U32 R9, RZ, RZ, R8 ;  /* 0x000000ffff097224 */ /* 0x000fe200078e0008 */
[----:B0-----:R-:W-:Y:S01]  /*d180*/  @P0 SHF.R.U32.HI R9, RZ, R13, R10 ;  /* 0x0000000dff090219 */ /* 0x001fe2000001160a */
[----:B------:R-:W-:Y:S01]  /*d190*/  IMAD R13, R15, UR12, R12 ;  /* 0x0000000c0f0d7c24 */ /* 0x000fe2000f8e020c */
[----:B------:R-:W-:Y:S01]  /*d1a0*/  SHF.R.S32.HI R12, RZ, 0x1f, R21 ;  /* 0x0000001fff0c7819 */ /* 0x000fe20000011415 */
[----:B------:R-:W-:-:S04]  /*d1b0*/  IMAD.WIDE.U32 R6, R14, UR12, R6 ;  /* 0x0000000c0e067c25 */ /* 0x000fc8000f8e0006 */
[----:B------:R-:W-:Y:S02]  /*d1c0*/  IMAD.IADD R5, R5, 0x1, R11 ;  /* 0x0000000105057824 */ /* 0x000fe400078e020b */
[----:B-1----:R-:W-:-:S04]  /*d1d0*/  @P0 IMAD.HI.U32 R27, R8, R27, RZ ;  /* 0x0000001b081b0227 */ /* 0x002fc800078e00ff */
[----:B------:R-:W-:Y:S02]  /*d1e0*/  IMAD.IADD R7, R7, 0x1, R13 ;  /* 0x0000000107077824 */ /* 0x000fe400078e020d */
[----:B------:R-:W-:Y:S02]  /*d1f0*/  IMAD R13, R12, UR6, RZ ;  /* 0x000000060c0d7c24 */ /* 0x000fe4000f8e02ff */
[----:B------:R-:W-:-:S04]  /*d200*/  IMAD.WIDE.U32 R4, R21, UR4, R4 ;  /* 0x0000000415047c25 */ /* 0x000fc8000f8e0004 */
[----:B------:R-:W-:Y:S01]  /*d210*/  IMAD.MOV.U32 R11, RZ, RZ, R8 ;  /* 0x000000ffff0b7224 */ /* 0x000fe200078e0008 */
[----:B--2---:R-:W-:Y:S01]  /*d220*/  @P0 SHF.R.U32.HI R11, RZ, R18, R27 ;  /* 0x00000012ff0b0219 */ /* 0x004fe2000001161b */
        /* <DEDUP_REMOVED lines=20> */
[----:B------:R-:W0:Y:S01]  /*d370*/  S2UR UR5, SR_CgaCtaId ;  /* 0x00000000000579c3 */ /* 0x000e220000008800 */
[----:B------:R-:W-:-:S02]  /*d380*/  UMOV UR4, 0x400 ;  /* 0x0000040000047882 */ /* 0x000fc40000000000 */
[----:B------:R-:W-:Y:S02]  /*d390*/  IMAD R8, R8, UR6, RZ ;  /* 0x0000000608087c24 */ /* 0x000fe4000f8e02ff */
        /* <DEDUP_REMOVED lines=9> */
[----:B------:R-:W-:Y:S02]  /*d430*/  ULDC UR6, c[0x0][0xa88] ;  /* 0x0002a20000067ab9 */ /* 0x000fe40000000800 */
[----:B------:R-:W-:Y:S01]  /*d440*/  IMAD.IADD R9, R5, 0x1, R11 ;  /* 0x0000000105097824 */ /* 0x000fe200078e020b */
[----:B------:R-:W-:Y:S01]  /*d450*/  LEA R18, P1, R6, UR8, 0x2 ;  /* 0x0000000806127c11 */ /* 0x000fe2000f8210ff */
[----:B------:R-:W-:Y:S01]  /*d460*/  IMAD.IADD R5, R7, 0x1, R15 ;  /* 0x0000000107057824 */ /* 0x000fe200078e020f */
[----:B0-----:R-:W-:Y:S01]  /*d470*/  ULEA UR4, UR5, UR4, 0x18 ;  /* 0x0000000405047291 */ /* 0x001fe2000f8ec03f */
[----:B------:R-:W-:Y:S01]  /*d480*/  IMAD R17, R17, UR6, RZ ;  /* 0x0000000611117c24 */ /* 0x000fe2000f8e02ff */
[----:B------:R-:W-:Y:S01]  /*d490*/  LEA.HI.X R9, R4, UR7, R9, 0x2, P0 ;  /* 0x0000000704097c11 */ /* 0x000fe200080f1409 */
[----:B------:R-:W-:Y:S01]  /*d4a0*/  IMAD.IADD R19, R22, 0x1, -R23 ;  /* 0x0000000116137824 */ /* 0x000fe200078e0a17 */
[----:B------:R-:W-:Y:S01]  /*d4b0*/  LEA.HI.X R20, R6, UR9, R5, 0x2, P1 ;  /* 0x0000000906147c11 */ /* 0x000fe200088f1405 */
[----:B------:R-:W-:Y:S01]  /*d4c0*/  SHFL.IDX PT, R4, R8, RZ, 0x1c1f ;  /* 0x001c1fff08047589 */ /* 0x000fe200000e0000 */
[----:B------:R-:W-:Y:S01]  /*d4d0*/  LOP3.LUT P0, RZ, R22, 0x3, RZ, 0xc0, !PT ;  /* 0x0000000316ff7812 */ /* 0x000fe2000780c0ff */
[----:B------:R-:W-:Y:S01]  /*d4e0*/  UIADD3 UR4, UR4, 0x16820, URZ ;  /* 0x0001682004047890 */ /* 0x000fe2000fffe03f */
[CC--:B------:R-:W-:Y:S01]  /*d4f0*/  ISETP.GE.AND P2, PT, R2.reuse, R17.reuse, PT ;  /* 0x000000110200720c */ /* 0x0c0fe20003f46270 */
[----:B------:R-:W0:Y:S01]  /*d500*/  SHFL.IDX PT, R5, R9, RZ, 0x1c1f ;  /* 0x001c1fff09057589 */ /* 0x000e2200000e0000 */
[-C--:B------:R-:W-:Y:S01]  /*d510*/  ISETP.GE.OR P1, PT, R2, R17.reuse, P0 ;  /* 0x000000110200720c */ /* 0x080fe20000726670 */
[----:B------:R-:W-:Y:S01]  /*d520*/  UPRMT UR4, URZ, 0x654, UR4 ;  /* 0x000006543f047896 */ /* 0x000fe20008000004 */
[----:B------:R-:W-:Y:S01]  /*d530*/  ISETP.GE.OR P0, PT, R16, R17, P0 ;  /* 0x000000111000720c */ /* 0x000fe20000706670 */
[----:B------:R-:W-:Y:S01]  /*d540*/  SHFL.IDX PT, R6, R8, 0x1, 0x1c1f ;  /* 0x003c1f0008067f89 */ /* 0x000fe200000e0000 */
[----:B------:R-:W-:-:S03]  /*d550*/  IMAD.SHL.U32 R19, R19, 0x2, RZ ;  /* 0x0000000213137824 */ /* 0x000fc600078e00ff */
[----:B------:R-:W1:Y:S03]  /*d560*/  SHFL.IDX PT, R7, R9, 0x1, 0x1c1f ;  /* 0x003c1f0009077f89 */ /* 0x000e6600000e0000 */
[----:B------:R-:W-:Y:S01]  /*d570*/  SYNCS.ARRIVE.TRANS64.RED.A1T0 RZ, [UR4], RZ ;  /* 0x000000ffffff79a7 */ /* 0x000fe20008100404 */
[----:B------:R2:W3:Y:S04]  /*d580*/  SHFL.IDX PT, R14, R18, RZ, 0x1c1f ;  /* 0x001c1fff120e7589 */ /* 0x0004e800000e0000 */
[----:B------:R2:W4:Y:S04]  /*d590*/  SHFL.IDX PT, R15, R20, RZ, 0x1c1f ;  /* 0x001c1fff140f7589 */ /* 0x00052800000e0000 */
[----:B0-----:R2:W-:Y:S04]  /*d5a0*/  @!P1 ST.E desc[UR48][R4.64], R3 ;  /* 0x0000000304009985 */ /* 0x0015e8000c101930 */
[----:B-1----:R2:W-:Y:S01]  /*d5b0*/  @!P0 ST.E desc[UR48][R6.64], R0 ;  /* 0x0000000006008985 */ /* 0x0025e2000c101930 */
[----:B------:R-:W-:Y:S05]  /*d5c0*/  @P2 BRA `(.L_x_896) ;  /* 0x0000000000b82947 */ /* 0x000fea0003800000 */
[----:B------:R-:W-:Y:S01]  /*d5d0*/  ULDC UR4, c[0x0][0xac8] ;  /* 0x0002b20000047ab9 */ /* 0x000fe20000000800 */
[C---:B--2---:R-:W-:Y:S01]  /*d5e0*/  VIADD R0, R19.reuse, 0x8 ;  /* 0x0000000813007836 */ /* 0x044fe20000000000 */
        /* <DEDUP_REMOVED lines=11> */
[----:B---34-:R-:W-:Y:S01]  /*d6a0*/  @!P0 IMAD.WIDE R2, R19, 0x4, R14 ;  /* 0x0000000413028825 */ /* 0x018fe200078e020e */
[----:B------:R-:W-:-:S02]  /*d6b0*/  ISETP.GE.AND P5, PT, R9, UR4, PT ;  /* 0x0000000409007c0c */ /* 0x000fc4000bfa6270 */
[----:B------:R-:W-:Y:S02]  /*d6c0*/  ISETP.GE.AND P6, PT, R11, UR4, PT ;  /* 0x000000040b007c0c */ /* 0x000fe4000bfc6270 */
[----:B------:R0:W-:Y:S01]  /*d6d0*/  @!P0 ST.E.64 desc[UR48][R2.64], R88 ;  /* 0x0000005802008985 */ /* 0x0001e2000c101b30 */
[----:B------:R-:W-:Y:S02]  /*d6e0*/  ISETP.GE.AND P0, PT, R0, UR4, PT ;  /* 0x0000000400007c0c */ /* 0x000fe4000bf06270 */
[----:B------:R-:W-:Y:S02]  /*d6f0*/  @!P1 LEA.HI R4, R4, R4, RZ, 0x1 ;  /* 0x0000000404049211 */ /* 0x000fe400078f08ff */
[----:B------:R-:W-:Y:S02]  /*d700*/  @!P3 LEA.HI R6, R6, R6, RZ, 0x1 ;  /* 0x000000060606b211 */ /* 0x000fe400078f08ff */
[----:B------:R-:W-:Y:S02]  /*d710*/  @!P4 LEA.HI R8, R7, R7, RZ, 0x1 ;  /* 0x000000070708c211 */ /* 0x000fe400078f08ff */
[----:B------:R-:W-:-:S02]  /*d720*/  @!P5 LEA.HI R10, R9, R9, RZ, 0x1 ;  /* 0x00000009090ad211 */ /* 0x000fc400078f08ff */
[----:B------:R-:W-:Y:S02]  /*d730*/  @!P6 LEA.HI R12, R11, R11, RZ, 0x1 ;  /* 0x0000000b0b0ce211 */ /* 0x000fe400078f08ff */
[----:B------:R-:W-:Y:S02]  /*d740*/  @!P3 LOP3.LUT R9, R6, 0xfffffffe, RZ, 0xc0, !PT ;  /* 0xfffffffe0609b812 */ /* 0x000fe400078ec0ff */
[----:B------:R-:W-:Y:S02]  /*d750*/  @!P0 LEA.HI R0, R0, R0, RZ, 0x1 ;  /* 0x0000000000008211 */ /* 0x000fe400078f08ff */
[----:B0-----:R-:W-:Y:S02]  /*d760*/  @!P2 LEA.HI R2, R5, R5, RZ, 0x1 ;  /* 0x000000050502a211 */ /* 0x001fe400078f08ff */
[----:B------:R-:W-:Y:S02]  /*d770*/  @!P0 LOP3.LUT R3, R0, 0xfffffffe, RZ, 0xc0, !PT ;  /* 0xfffffffe00038812 */ /* 0x000fe400078ec0ff */
[----:B------:R-:W-:-:S02]  /*d780*/  @!P1 LOP3.LUT R5, R4, 0xfffffffe, RZ, 0xc0, !PT ;  /* 0xfffffffe04059812 */ /* 0x000fc400078ec0ff */
[----:B------:R-:W-:Y:S01]  /*d790*/  @!P2 LOP3.LUT R7, R2, 0xfffffffe, RZ, 0xc0, !PT ;  /* 0xfffffffe0207a812 */ /* 0x000fe200078ec0ff */
[--C-:B------:R-:W-:Y:S01]  /*d7a0*/  @!P0 IMAD.WIDE R2, R3, 0x4, R14.reuse ;  /* 0x0000000403028825 */ /* 0x100fe200078e020e */
[----:B------:R-:W-:Y:S02]  /*d7b0*/  @!P4 LOP3.LUT R11, R8, 0xfffffffe, RZ, 0xc0, !PT ;  /* 0xfffffffe080bc812 */ /* 0x000fe400078ec0ff */
[----:B------:R-:W-:Y:S01]  /*d7c0*/  @!P5 LOP3.LUT R13, R10, 0xfffffffe, RZ, 0xc0, !PT ;  /* 0xfffffffe0a0dd812 */ /* 0x000fe200078ec0ff */
[--C-:B------:R-:W-:Y:S01]  /*d7d0*/  @!P1 IMAD.WIDE R4, R5, 0x4, R14.reuse ;  /* 0x0000000405049825 */ /* 0x100fe200078e020e */
[----:B------:R-:W-:Y:S01]  /*d7e0*/  @!P6 LOP3.LUT R21, R12, 0xfffffffe, RZ, 0xc0, !PT ;  /* 0xfffffffe0c15e812 */ /* 0x000fe200078ec0ff */
[----:B------:R0:W-:Y:S02]  /*d7f0*/  @!P0 ST.E.64 desc[UR48][R2.64], R92 ;  /* 0x0000005c02008985 */ /* 0x0001e4000c101b30 */
[--C-:B------:R-:W-:Y:S02]  /*d800*/  @!P2 IMAD.WIDE R6, R7, 0x4, R14.reuse ;  /* 0x000000040706a825 */ /* 0x100fe400078e020e */
        /* <DEDUP_REMOVED lines=8> */
[----:B------:R0:W-:Y:S04]  /*d890*/  @!P5 ST.E.64 desc[UR48][R12.64], R112 ;  /* 0x000000700c00d985 */ /* 0x0001e8000c101b30 */
[----:B------:R0:W-:Y:S02]  /*d8a0*/  @!P6 ST.E.64 desc[UR48][R14.64], R116 ;  /* 0x000000740e00e985 */ /* 0x0001e4000c101b30 */
.L_x_896:
[----:B------:R-:W-:Y:S05]  /*d8b0*/  BSYNC B0 ;  /* 0x0000000000007941 */ /* 0x000fea0003800000 */
.L_x_895:
[----:B------:R-:W-:Y:S01]  /*d8c0*/  ISETP.GE.AND P0, PT, R16, R17, PT ;  /* 0x000000111000720c */ /* 0x000fe20003f06270 */
[----:B0-----:R0:W1:Y:S04]  /*d8d0*/  SHFL.IDX PT, R13, R20, 0x1, 0x1c1f ;  /* 0x003c1f00140d7f89 */ /* 0x00106800000e0000 */
[----:B------:R0:W0:Y:S08]  /*d8e0*/  SHFL.IDX PT, R12, R18, 0x1, 0x1c1f ;  /* 0x003c1f00120c7f89 */ /* 0x00003000000e0000 */
[----:B------:R-:W-:Y:S05]  /*d8f0*/  @P0 BRA `(.L_x_815) ;  /* 0x0000003c00e80947 */ /* 0x000fea0003800000 */
[C---:B--2---:R-:W-:Y:S01]  /*d900*/  VIADD R0, R19.reuse, 0x8 ;  /* 0x0000000813007836 */ /* 0x044fe20000000000 */
[----:B------:R-:W-:Y:S01]  /*d910*/  ULDC UR4, c[0x0][0xac8] ;  /* 0x0002b20000047ab9 */ /* 0x000fe20000000800 */
[C---:B------:R-:W-:Y:S01]  /*d920*/  VIADD R6, R19.reuse, 0x10 ;  /* 0x0000001013067836 */ /* 0x040fe20000000000 */
[C---:B------:R-:W-:Y:S01]  /*d930*/  ISETP.GE.AND P0, PT, R19.reuse, UR4, PT ;  /* 0x0000000413007c0c */ /* 0x040fe2000bf06270 */
[C---:B------:R-:W-:Y:S01]  /*d940*/  VIADD R7, R19.reuse, 0x18 ;  /* 0x0000001813077836 */ /* 0x040fe20000000000 */
[----:B------:R-:W-:Y:S01]  /*d950*/  ISETP.GE.AND P1, PT, R0, UR4, PT ;  /* 0x0000000400007c0c */ /* 0x000fe2000bf26270 */
[C---:B------:R-:W-:Y:S01]  /*d960*/  VIADD R8, R19.reuse, 0x20 ;  /* 0x0000002013087836 */ /* 0x040fe20000000000 */
[----:B------:R-:W-:Y:S01]  /*d970*/  ISETP.GE.AND P2, PT, R6, UR4, PT ;  /* 0x0000000406007c0c */ /* 0x000fe2000bf46270 */
[----:B------:R-:W-:Y:S01]  /*d980*/  VIADD R9, R19, 0x28 ;  /* 0x0000002813097836 */ /* 0x000fe20000000000 */
[----:B------:R-:W-:Y:S01]  /*d990*/  ISETP.GE.AND P3, PT, R7, UR4, PT ;  /* 0x0000000407007c0c */ /* 0x000fe2000bf66270 */
[----:B------:R-:W-:Y:S01]  /*d9a0*/  VIADD R11, R19, 0x30 ;  /* 0x00000030130b7836 */ /* 0x000fe20000000000 */
[----:B------:R-:W-:-:S02]  /*d9b0*/  ISETP.GE.AND P4, PT, R8, UR4, PT ;  /* 0x0000000408007c0c */ /* 0x000fc4000bf86270 */
[----:B------:R-:W-:Y:S02]  /*d9c0*/  ISETP.GE.AND P5, PT, R9, UR4, PT ;  /* 0x0000000409007c0c */ /* 0x000fe4000bfa6270 */
[----:B------:R-:W-:Y:S01]  /*d9d0*/  ISETP.GE.AND P6, PT, R11, UR4, PT ;  /* 0x000000040b007c0c */ /* 0x000fe2000bfc6270 */
[C---:B01----:R-:W-:Y:S02]  /*d9e0*/  @!P0 IMAD.WIDE R2, R19.reuse, 0x4, R12 ;  /* 0x0000000413028825 */ /* 0x043fe400078e020c */
[----:B------:R-:W-:Y:S02]  /*d9f0*/  @!P1 LEA.HI R0, R0, R0, RZ, 0x1 ;  /* 0x0000000000009211 */ /* 0x000fe400078f08ff */
[----:B------:R-:W-:Y:S01]  /*da00*/  @!P2 LEA.HI R6, R6, R6, RZ, 0x1 ;  /* 0x000000060606a211 */ /* 0x000fe200078f08ff */
[----:B------:R0:W-:Y:S01]  /*da10*/  @!P0 ST.E.64 desc[UR48][R2.64], R90 ;  /* 0x0000005a02008985 */ /* 0x0001e2000c101b30 */
[----:B------:R-:W-:Y:S01]  /*da20*/  @!P1 LOP3.LUT R5, R0, 0xfffffffe, RZ, 0xc0, !PT ;  /* 0xfffffffe00059812 */ /* 0x000fe200078ec0ff */
[----:B------:R-:W-:Y:S01]  /*da30*/  VIADD R19, R19, 0x38 ;  /* 0x0000003813137836 */ /* 0x000fe20000000000 */
[----:B------:R-:W-:-:S02]  /*da40*/  @!P3 LEA.HI R0, R7, R7, RZ, 0x1 ;  /* 0x000000070700b211 */ /* 0x000fc400078f08ff */
[----:B------:R-:W-:Y:S01]  /*da50*/  @!P4 LEA.HI R8, R8, R8, RZ, 0x1 ;  /* 0x000000080808c211 */ /* 0x000fe200078f08ff */
[--C-:B------:R-:W-:Y:S01]  /*da60*/  @!P1 IMAD.WIDE R4, R5, 0x4, R12.reuse ;  /* 0x0000000405049825 */ /* 0x100fe200078e020c */
[----:B------:R-:W-:Y:S02]  /*da70*/  @!P5 LEA.HI R10, R9, R9, RZ, 0x1 ;  /* 0x00000009090ad211 */ /* 0x000fe400078f08ff */
[----:B---3--:R-:W-:Y:S02]  /*da80*/  @!P6 LEA.HI R14, R11, R11, RZ, 0x1 ;  /* 0x0000000b0b0ee211 */ /* 0x008fe400078f08ff */
[----:B------:R-:W-:Y:S01]  /*da90*/  @!P2 LOP3.LUT R7, R6, 0xfffffffe, RZ, 0xc0, !PT ;  /* 0xfffffffe0607a812 */ /* 0x000fe200078ec0ff */
[----:B------:R1:W-:Y:S01]  /*daa0*/  @!P1 ST.E.64 desc[UR48][R4.64], R94 ;  /* 0x0000005e04009985 */ /* 0x0003e2000c101b30 */
[----:B------:R-:W-:Y:S02]  /*dab0*/  @!P3 LOP3.LUT R9, R0, 0xfffffffe, RZ, 0xc0, !PT ;  /* 0xfffffffe0009b812 */ /* 0x000fe400078ec0ff */
[----:B------:R-:W-:Y:S01]  /*dac0*/  @!P4 LOP3.LUT R11, R8, 0xfffffffe, RZ, 0xc0, !PT ;  /* 0xfffffffe080bc812 */ /* 0x000fe200078ec0ff */
[----:B0-----:R-:W-:Y:S01]  /*dad0*/  @!P2 IMAD.WIDE R2, R7, 0x4, R12 ;  /* 0x000000040702a825 */ /* 0x001fe200078e020c */
[----:B----4-:R-:W-:-:S02]  /*dae0*/  @!P5 LOP3.LUT R15, R10, 0xfffffffe, RZ, 0xc0, !PT ;  /* 0xfffffffe0a0fd812 */ /* 0x010fc400078ec0ff */
[----:B------:R-:W-:Y:S01]  /*daf0*/  @!P6 LOP3.LUT R17, R14, 0xfffffffe, RZ, 0xc0, !PT ;  /* 0xfffffffe0e11e812 */ /* 0x000fe200078ec0ff */
[--C-:B------:R-:W-:Y:S01]  /*db00*/  @!P4 IMAD.WIDE R6, R11, 0x4, R12.reuse ;  /* 0x000000040b06c825 */ /* 0x100fe200078e020c */
[----:B------:R0:W-:Y:S01]  /*db10*/  @!P2 ST.E.64 desc[UR48][R2.64], R98 ;  /* 0x000000620200a985 */ /* 0x0001e2000c101b30 */
[----:B------:R-:W-:Y:S02]  /*db20*/  ISETP.GE.AND P0, PT, R19, UR4, PT ;  /* 0x0000000413007c0c */ /* 0x000fe4000bf06270 */
[----:B------:R-:W-:-:S04]  /*db30*/  @!P6 IMAD.WIDE R10, R17, 0x4, R12 ;  /* 0x00000004110ae825 */ /* 0x000fc800078e020c */
[----:B-1----:R-:W-:-:S04]  /*db40*/  @!P3 IMAD.WIDE R4, R9, 0x4, R12 ;  /* 0x000000040904b825 */ /* 0x002fc800078e020c */
[----:B------:R-:W-:Y:S01]  /*db50*/  @!P5 IMAD.WIDE R8, R15, 0x4, R12 ;  /* 0x000000040f08d825 */ /* 0x000fe200078e020c */
[----:B------:R0:W-:Y:S04]  /*db60*/  @!P3 ST.E.64 desc[UR48][R4.64], R102 ;  /* 0x000000660400b985 */ /* 0x0001e8000c101b30 */
[----:B------:R0:W-:Y:S04]  /*db70*/  @!P4 ST.E.64 desc[UR48][R6.64], R106 ;  /* 0x0000006a0600c985 */ /* 0x0001e8000c101b30 */
        /* <DEDUP_REMOVED lines=8> */
.L_x_894:
[----:B------:R-:W-:-:S05]  /*dc00*/  VIADD R0, R2, 0xffffff80 ;  /* 0xffffff8002007836 */ /* 0x000fca0000000000 */
[----:B------:R-:W-:-:S13]  /*dc10*/  ISETP.GT.AND P0, PT, R0, 0xbf, PT ;  /* 0x000000bf0000780c */ /* 0x000fda0003f04270 */
[----:B------:R-:W-:Y:S05]  /*dc20*/  @P0 BRA `(.L_x_815) ;  /* 0x0000003c001c0947 */ /* 0x000fea0003800000 */
[----:B------:R-:W0:Y:S01]  /*dc30*/  S2R R3, SR_CTAID.X ;  /* 0x0000000000037919 */ /* 0x000e220000002500 */
[----:B------:R-:W1:Y:S01]  /*dc40*/  LDC R6, c[0x0][0xbe8] ;  /* 0x0002fa00ff067b82 */ /* 0x000e620000000800 */
[----:B------:R-:W-:Y:S01]  /*dc50*/  ULDC UR4, c[0x0][0xa88] ;  /* 0x0002a20000047ab9 */ /* 0x000fe20000000800 */
[----:B0-----:R-:W-:Y:S02]  /*dc60*/  IMAD R2, R3, 0xc0, R2 ;  /* 0x000000c003027824 */ /* 0x001fe400078e0202 */
[----:B-1----:R-:W-:Y:S02]  /*dc70*/  IMAD R3, R6, UR4, RZ ;  /* 0x0000000406037c24 */ /* 0x002fe4000f8e02ff */
[----:B------:R-:W-:-:S05]  /*dc80*/  VIADD R0, R2, 0xffffff80 ;  /* 0xffffff8002007836 */ /* 0x000fca0000000000 */
[----:B------:R-:W-:-:S13]  /*dc90*/  ISETP.GE.AND P0, PT, R0, R3, PT ;  /* 0x000000030000720c */ /* 0x000fda0003f06270 */
[----:B------:R-:W-:Y:S05]  /*dca0*/  @P0 BRA `(.L_x_815) ;  /* 0x0000003800fc0947 */ /* 0x000fea0003800000 */
[----:B------:R-:W-:Y:S01]  /*dcb0*/  ISETP.NE.AND P0, PT, R6, 0x1, PT ;  /* 0x000000010600780c */ /* 0x000fe20003f05270 */
[----:B------:R-:W0:Y:S01]  /*dcc0*/  S2UR UR7, SR_CTAID.Z ;  /* 0x00000000000779c3 */ /* 0x000e220000002700 */
[----:B------:R-:W-:Y:S01]  /*dcd0*/  USHF.R.S32.HI UR6, URZ, 0x1f, UR36 ;  /* 0x0000001f3f067899 */ /* 0x000fe20008011424 */
[----:B------:R-:W-:Y:S01]  /*dce0*/  IMAD.MOV.U32 R5, RZ, RZ, R0 ;  /* 0x000000ffff057224 */ /* 0x000fe200078e0000 */
[----:B------:R-:W-:Y:S02]  /*dcf0*/  ULDC.64 UR8, c[0x0][0xbd0] ;  /* 0x0002f40000087ab9 */ /* 0x000fe40000000a00 */
[----:B------:R-:W-:Y:S02]  /*dd00*/  UIMAD UR6, UR6, UR8, URZ ;  /* 0x00000008060672a4 */ /* 0x000fe4000f8e023f */
[----:B------:R-:W-:Y:S01]  /*dd10*/  UIMAD.WIDE.U32 UR4, UR36, UR8, URZ ;  /* 0x00000008240472a5 */ /* 0x000fe2000f8e003f */
[----:B------:R-:W1:Y:S01]  /*dd20*/  LDC.64 R10, c[0x0][0xbd8] ;  /* 0x0002f600ff0a7b82 */ /* 0x000e620000000a00 */
[----:B------:R-:W-:-:S04]  /*dd30*/  UIMAD UR6, UR36, UR9, UR6 ;  /* 0x00000009240672a4 */ /* 0x000fc8000f8e0206 */
[----:B------:R-:W-:Y:S02]  /*dd40*/  UIADD3 UR6, UR5, UR6, URZ ;  /* 0x0000000605067290 */ /* 0x000fe4000fffe03f */
[----:B------:R-:W-:Y:S01]  /*dd50*/  IMAD.U32 R3, RZ, RZ, UR5 ;  /* 0x00000005ff037e24 */ /* 0x000fe2000f8e00ff */
[----:B------:R-:W2:Y:S01]  /*dd60*/  @P0 LDC R7, c[0x0][0xbec] ;  /* 0x0002fb00ff070b82 */ /* 0x000ea20000000800 */
[----:B------:R-:W-:Y:S01]  /*dd70*/  IMAD.U32 R2, RZ, RZ, UR4 ;  /* 0x00000004ff027e24 */ /* 0x000fe2000f8e00ff */
[----:B------:R-:W-:Y:S01]  /*dd80*/  ULDC.64 UR4, c[0x0][0xbe0] ;  /* 0x0002f80000047ab9 */ /* 0x000fe20000000a00 */
[----:B------:R-:W-:-:S05]  /*dd90*/  IMAD.U32 R3, RZ, RZ, UR6 ;  /* 0x00000006ff037e24 */ /* 0x000fca000f8e00ff */
[----:B------:R-:W3:Y:S01]  /*dda0*/  @P0 LDC R9, c[0x0][0xbf0] ;  /* 0x0002fc00ff090b82 */ /* 0x000ee20000000800 */
[----:B0-----:R-:W-:-:S07]  /*ddb0*/  USHF.R.S32.HI UR8, URZ, 0x1f, UR7 ;  /* 0x0000001f3f087899 */ /* 0x001fce0008011407 */
[----:B------:R-:W0:Y:S01]  /*ddc0*/  S2UR UR10, SR_CTAID.Y ;  /* 0x00000000000a79c3 */ /* 0x000e220000002600 */
[C---:B-1----:R-:W-:Y:S02]  /*ddd0*/  IMAD R12, R10.reuse, UR8, RZ ;  /* 0x000000080a0c7c24 */ /* 0x042fe4000f8e02ff */
[----:B------:R-:W-:-:S04]  /*dde0*/  IMAD.WIDE.U32 R2, R10, UR7, R2 ;  /* 0x000000070a027c25 */ /* 0x000fc8000f8e0002 */
[----:B------:R-:W-:Y:S01]  /*ddf0*/  IMAD R11, R11, UR7, R12 ;  /* 0x000000070b0b7c24 */ /* 0x000fe2000f8e020c */
[----:B------:R-:W0:Y:S01]  /*de00*/  LDC R8, c[0x0][0xc50] ;  /* 0x00031400ff087b82 */ /* 0x000e220000000800 */
[----:B--2---:R-:W-:-:S04]  /*de10*/  @P0 IMAD.HI.U32 R4, R0, R7, RZ ;  /* 0x0000000700040227 */ /* 0x004fc800078e00ff */
[----:B------:R-:W-:Y:S02]  /*de20*/  IMAD R7, RZ, RZ, -UR36 ;  /* 0x80000024ff077e24 */ /* 0x000fe4000f8e02ff */
[----:B------:R-:W-:Y:S01]  /*de30*/  IMAD.IADD R3, R11, 0x1, R3 ;  /* 0x000000010b037824 */ /* 0x000fe200078e0203 */
[----:B---3--:R-:W-:Y:S01]  /*de40*/  @P0 SHF.R.U32.HI R5, RZ, R9, R4 ;  /* 0x00000009ff050219 */ /* 0x008fe20000011604 */
[----:B0-----:R-:W-:-:S04]  /*de50*/  IMAD R9, R8, R7, UR10 ;  /* 0x0000000a08097e24 */ /* 0x001fc8000f8e0207 */
[----:B------:R-:W-:Y:S02]  /*de60*/  IMAD.MOV R7, RZ, RZ, -R5 ;  /* 0x000000ffff077224 */ /* 0x000fe400078e0a05 */
[----:B------:R-:W-:Y:S01]  /*de70*/  IMAD.WIDE.U32 R2, R9, UR4, R2 ;  /* 0x0000000409027c25 */ /* 0x000fe2000f8e0002 */
[----:B------:R-:W-:-:S03]  /*de80*/  SHF.R.S32.HI R4, RZ, 0x1f, R9 ;  /* 0x0000001fff047819 */ /* 0x000fc60000011409 */
[----:B------:R-:W-:Y:S01]  /*de90*/  IMAD R7, R6, R7, R0 ;  /* 0x0000000706077224 */ /* 0x000fe200078e0200 */
[----:B------:R-:W-:Y:S01]  /*dea0*/  IADD3 R2, P0, R5, R2, RZ ;  /* 0x0000000205027210 */ /* 0x000fe20007f1e0ff */
[----:B------:R-:W-:-:S03]  /*deb0*/  IMAD R4, R4, UR4, RZ ;  /* 0x0000000404047c24 */ /* 0x000fc6000f8e02ff */
[----:B------:R-:W-:Y:S01]  /*dec0*/  SHF.R.S32.HI R0, RZ, 0x1f, R7 ;  /* 0x0000001fff007819 */ /* 0x000fe20000011407 */
[----:B------:R-:W-:Y:S01]  /*ded0*/  IMAD R4, R9, UR5, R4 ;  /* 0x0000000509047c24 */ /* 0x000fe2000f8e0204 */
[----:B------:R-:W-:Y:S01]  /*dee0*/  SHF.R.S32.HI R9, RZ, 0x1f, R5 ;  /* 0x0000001fff097819 */ /* 0x000fe20000011405 */
[----:B------:R-:W-:Y:S02]  /*def0*/  ULDC.64 UR4, c[0x0][0xbc8] ;  /* 0x0002f20000047ab9 */ /* 0x000fe40000000a00 */
[----:B------:R-:W-:Y:S01]  /*df00*/  IMAD R0, R0, UR4, RZ ;  /* 0x0000000400007c24 */ /* 0x000fe2000f8e02ff */
[----:B------:R-:W-:-:S03]  /*df10*/  IADD3.X R3, R9, R3, R4, P0, !PT ;  /* 0x0000000309037210 */ /* 0x000fc600007fe404 */
        /* <DEDUP_REMOVED lines=9> */
.L_x_813:
        /* <DEDUP_REMOVED lines=18> */
.L_x_897:
[----:B------:R-:W-:Y:S01]  /*e0d0*/  ULDC UR7, c[0x0][0xc50] ;  /* 0x0003140000077ab9 */ /* 0x000fe20000000800 */
[----:B------:R-:W-:Y:S01]  /*e0e0*/  UMOV UR36, UR6 ;  /* 0x0000000600247c82 */ /* 0x000fe20008000000 */
[----:B------:R-:W-:-:S11]  /*e0f0*/  UISETP.NE.AND UP0, UPT, UR7, 0x1, UPT ;  /* 0x000000010700788c */ /* 0x000fd6000bf05270 */
[----:B------:R-:W-:Y:S01]  /*e100*/  @UP0 ULDC UR4, c[0x0][0xc54] ;  /* 0x0003150000040ab9 */ /* 0x000fe20000000800 */
[----:B------:R-:W-:Y:S01]  /*e110*/  @UP0 ULDC UR8, c[0x0][0xc58] ;  /* 0x0003160000080ab9 */ /* 0x000fe20000000800 */
[----:B------:R-:W-:-:S04]  /*e120*/  UIMAD.WIDE.U32 UR4, UR6, UR4, URZ ;  /* 0x00000004060472a5 */ /* 0x000fc8000f8e003f */
[----:B------:R-:W-:-:S12]  /*e130*/  @UP0 USHF.R.U32.HI UR36, URZ, UR8, UR5 ;  /* 0x000000083f240299 */ /* 0x000fd80008011605 */
.L_x_898:
[----:B------:R-:W-:Y:S01]  /*e140*/  ISETP.GE.AND P0, PT, R27, RZ, PT ;  /* 0x000000ff1b00720c */ /* 0x000fe20003f06270 */
[----:B------:R-:W-:Y:S01]  /*e150*/  UIADD3 UR42, -UR36, URZ, URZ ;  /* 0x0000003f242a7290 */ /* 0x000fe2000fffe13f */
[----:B------:R-:W-:Y:S02]  /*e160*/  IMAD.MOV.U32 R3, RZ, RZ, 0x1 ;  /* 0x00000001ff037424 */ /* 0x000fe400078e00ff */
[----:B------:R-:W-:Y:S01]  /*e170*/  IMAD.MOV.U32 R0, RZ, RZ, RZ ;  /* 0x000000ffff007224 */ /* 0x000fe200078e00ff */
[----:B------:R-:W-:Y:S01]  /*e180*/  UIMAD UR42, UR7, UR42, UR6 ;  /* 0x0000002a072a72a4 */ /* 0x000fe2000f8e0206 */
[----:B------:R-:W-:-:S07]  /*e190*/  IMAD.MOV.U32 R4, RZ, RZ, 0x1 ;  /* 0x00000001ff047424 */ /* 0x000fce00078e00ff */
[----:B------:R-:W-:Y:S05]  /*e1a0*/  @!P0 BRA `(.L_x_899) ;  /* 0x0000003400088947 */ /* 0x000fea0003800000 */
[----:B------:R-:W0:Y:S01]  /*e1b0*/  S2UR UR40, SR_CTAID.X ;  /* 0x00000000002879c3 */ /* 0x000e220000002500 */
[----:B------:R-:W-:Y:S01]  /*e1c0*/  ULDC.64 UR4, c[0x0][0x418] ;  /* 0x0001060000047ab9 */ /* 0x000fe20000000a00 */
[----:B------:R-:W-:Y:S01]  /*e1d0*/  ULDC UR6, c[0x0][0x448] ;  /* 0x0001120000067ab9 */ /* 0x000fe20000000800 */
[----:B------:R-:W-:Y:S02]  /*e1e0*/  UISETP.NE.U32.AND UP0, UPT, UR4, URZ, UPT ;  /* 0x0000003f0400728c */ /* 0x000fe4000bf05070 */
[----:B------:R-:W-:Y:S02]  /*e1f0*/  UISETP.NE.AND UP1, UPT, UR6, 0x1, UPT ;  /* 0x000000010600788c */ /* 0x000fe4000bf25270 */
[----:B------:R-:W-:Y:S01]  /*e200*/  UISETP.NE.AND.EX UP0, UPT, UR5, URZ, UPT, UP0 ;  /* 0x0000003f0500728c */ /* 0x000fe2000bf05300 */
[----:B------:R-:W-:Y:S02]  /*e210*/  ULDC UR6, c[0x0][0x424] ;  /* 0x0001090000067ab9 */ /* 0x000fe40000000800 */
[----:B------:R-:W-:Y:S01]  /*e220*/  ULDC.64 UR4, c[0x0][0x9e0] ;  /* 0x0002780000047ab9 */ /* 0x000fe20000000a00 */
[----:B------:R-:W-:-:S02]  /*e230*/  USEL UR9, UR6, 0x1, UP0 ;  /* 0x0000000106097887 */ /* 0x000fc40008000000 */
[----:B------:R-:W-:Y:S01]  /*e240*/  UISETP.GE.AND UP0, UPT, UR5, 0x1, UPT ;  /* 0x000000010500788c */ /* 0x000fe2000bf06270 */
[----:B------:R-:W-:Y:S02]  /*e250*/  ULDC UR10, c[0x0][0x288] ;  /* 0x0000a200000a7ab9 */ /* 0x000fe40000000800 */
[----:B------:R-:W-:Y:S01]  /*e260*/  @UP1 ULDC UR7, c[0x0][0x44c] ;  /* 0x0001130000071ab9 */ /* 0x000fe20000000800 */
[----:B------:R-:W-:Y:S01]  /*e270*/  ULDC UR12, c[0x0][0x2f0] ;  /* 0x0000bc00000c7ab9 */ /* 0x000fe20000000800 */
[----:B------:R-:W-:Y:S01]  /*e280*/  UIADD3 UR11, -UR10, 0x1, URZ ;  /* 0x000000010a0b7890 */ /* 0x000fe2000fffe13f */
[----:B------:R-:W-:Y:S01]  /*e290*/  PLOP3.LUT P1, PT, PT, PT, UP0, 0x80, 0x0 ;  /* 0x000000000000781c */ /* 0x000fe20003f2f008 */
[----:B------:R-:W-:Y:S01]  /*e2a0*/  UIMAD UR13, UR9, UR12, 0x7f ;  /* 0x0000007f090d74a4 */ /* 0x000fe2000f8e020c */
[----:B------:R-:W-:Y:S01]  /*e2b0*/  @UP1 ULDC UR14, c[0x0][0x450] ;  /* 0x00011400000e1ab9 */ /* 0x000fe20000000800 */
[----:B------:R-:W-:Y:S02]  /*e2c0*/  UIMAD UR11, UR9, UR12, UR11 ;  /* 0x0000000c090b72a4 */ /* 0x000fe4000f8e020b */
[----:B0-----:R-:W-:-:S04]  /*e2d0*/  UIMAD UR40, UR40, 0xc0, URZ ;  /* 0x000000c0282878a4 */ /* 0x001fc8000f8e023f */
[----:B------:R-:W-:-:S04]  /*e2e0*/  UIADD3 UR8, UR40, 0xbf, URZ ;  /* 0x000000bf28087890 */ /* 0x000fc8000fffe03f */
[----:B------:R-:W-:-:S04]  /*e2f0*/  UIMAD.WIDE.U32 UR6, UR8, UR7, URZ ;  /* 0x00000007080672a5 */ /* 0x000fc8000f8e003f */
[----:B------:R-:W-:Y:S02]  /*e300*/  @UP1 USHF.R.U32.HI UR8, URZ, UR14, UR7 ;  /* 0x0000000e3f081299 */ /* 0x000fe40008011607 */
[----:B------:R-:W-:Y:S02]  /*e310*/  USHF.R.S32.HI UR7, URZ, 0x1f, UR13 ;  /* 0x0000001f3f077899 */ /* 0x000fe4000801140d */
[----:B------:R-:W-:Y:S02]  /*e320*/  UIADD3 UR6, UR11, UR8, URZ ;  /* 0x000000080b067290 */ /* 0x000fe4000fffe03f */
[----:B------:R-:W-:Y:S02]  /*e330*/  ULEA.HI UR7, UR7, UR13, URZ, 0x7 ;  /* 0x0000000d07077291 */ /* 0x000fe4000f8f383f */
[----:B------:R-:W-:Y:S02]  /*e340*/  UIADD3 UR4, UR6, UR4, URZ ;  /* 0x0000000406047290 */ /* 0x000fe4000fffe03f */
[----:B------:R-:W-:Y:S01]  /*e350*/  USHF.R.S32.HI UR39, URZ, 0x7, UR7 ;  /* 0x000000073f277899 */ /* 0x000fe20008011407 */
[----:B------:R-:W-:Y:S11]  /*e360*/  @!P1 BRA `(.L_x_900) ;  /* 0x0000000000449947 */ /* 0x000ff60003800000 */
        /* <DEDUP_REMOVED lines=10> */
.L_x_901:
[----:B------:R-:W-:-:S11]  /*e410*/  UISETP.NE.AND UP0, UPT, UR5, 0x1, UPT ;  /* 0x000000010500788c */ /* 0x000fd6000bf05270 */
[----:B------:R-:W-:Y:S02]  /*e420*/  @UP0 ULDC.64 UR14, c[0x0][0x9e8] ;  /* 0x00027a00000e0ab9 */ /* 0x000fe40000000a00 */
[----:B------:R-:W-:-:S04]  /*e430*/  UIMAD.WIDE.U32 UR6, UR8, UR14, URZ ;  /* 0x0000000e080672a5 */ /* 0x000fc8000f8e003f */
[----:B------:R-:W-:-:S12]  /*e440*/  @UP0 USHF.R.U32.HI UR8, URZ, UR15, UR7 ;  /* 0x0000000f3f080299 */ /* 0x000fd80008011607 */
.L_x_902:
[----:B------:R-:W-:-:S04]  /*e450*/  UIMAD UR8, UR8, UR5, UR5 ;  /* 0x00000005080872a4 */ /* 0x000fc8000f8e0205 */
[----:B------:R-:W-:-:S04]  /*e460*/  UISETP.LT.AND UP0, UPT, UR4, UR8, UPT ;  /* 0x000000080400728c */ /* 0x000fc8000bf01270 */
[----:B------:R-:W-:-:S12]  /*e470*/  USEL UR4, UR4, UR8, UP0 ;  /* 0x0000000804047287 */ /* 0x000fd80008000000 */
.L_x_900:
[----:B------:R-:W-:Y:S01]  /*e480*/  UIADD3 UR4, UR4, 0x7f, URZ ;  /* 0x0000007f04047890 */ /* 0x000fe2000fffe03f */
[----:B------:R-:W-:Y:S01]  /*e490*/  @UP1 ULDC UR6, c[0x0][0x44c] ;  /* 0x0001130000061ab9 */ /* 0x000fe20000000800 */
[----:B------:R-:W-:Y:S02]  /*e4a0*/  @UP1 ULDC UR11, c[0x0][0x450] ;  /* 0x00011400000b1ab9 */ /* 0x000fe40000000800 */
[----:B------:R-:W-:Y:S02]  /*e4b0*/  USHF.R.S32.HI UR8, URZ, 0x1f, UR4 ;  /* 0x0000001f3f087899 */ /* 0x000fe40008011404 */
[----:B------:R-:W-:Y:S02]  /*e4c0*/  UIMAD.WIDE.U32 UR6, UR40, UR6, URZ ;  /* 0x00000006280672a5 */ /* 0x000fe4000f8e003f */
[----:B------:R-:W-:Y:S02]  /*e4d0*/  ULEA.HI UR8, UR8, UR4, URZ, 0x7 ;  /* 0x0000000408087291 */ /* 0x000fe4000f8f383f */
[----:B------:R-:W-:Y:S01]  /*e4e0*/  UIMAD UR9, UR9, UR12, -UR10 ;  /* 0x0000000c090972a4 */ /* 0x000fe2000f8e0a0a */
[----:B------:R-:W-:Y:S01]  /*e4f0*/  UMOV UR4, UR40 ;  /* 0x0000002800047c82 */ /* 0x000fe20008000000 */
[----:B------:R-:W-:-:S02]  /*e500*/  USHF.R.S32.HI UR44, URZ, 0x7, UR8 ;  /* 0x000000073f2c7899 */ /* 0x000fc40008011408 */
[----:B------:R-:W-:Y:S02]  /*e510*/  @UP1 USHF.R.U32.HI UR4, URZ, UR11, UR7 ;  /* 0x0000000b3f041299 */ /* 0x000fe40008011607 */
[----:B------:R-:W-:Y:S02]  /*e520*/  UISETP.LT.AND UP0, UPT, UR39, UR44, UPT ;  /* 0x0000002c2700728c */ /* 0x000fe4000bf01270 */
[----:B------:R-:W-:Y:S01]  /*e530*/  UIADD3 UR4, UR9, UR4, URZ ;  /* 0x0000000409047290 */ /* 0x000fe2000fffe03f */
[----:B------:R-:W-:Y:S01]  /*e540*/  ULDC UR8, c[0x0][0x9dc] ;  /* 0x0002770000087ab9 */ /* 0x000fe20000000800 */
[----:B------:R-:W-:Y:S02]  /*e550*/  USEL UR12, UR39, UR44, UP0 ;  /* 0x0000002c270c7287 */ /* 0x000fe40008000000 */
        /* <DEDUP_REMOVED lines=12> */
.L_x_904:
[----:B------:R-:W-:-:S11]  /*e620*/  UISETP.NE.AND UP0, UPT, UR5, 0x1, UPT ;  /* 0x000000010500788c */ /* 0x000fd6000bf05270 */
[----:B------:R-:W-:Y:S02]  /*e630*/  @UP0 ULDC.64 UR10, c[0x0][0x9e8] ;  /* 0x00027a00000a0ab9 */ /* 0x000fe40000000a00 */
[----:B------:R-:W-:-:S04]  /*e640*/  UIMAD.WIDE.U32 UR6, UR4, UR10, URZ ;  /* 0x0000000a040672a5 */ /* 0x000fc8000f8e003f */
[----:B------:R-:W-:-:S12]  /*e650*/  @UP0 USHF.R.U32.HI UR4, URZ, UR11, UR7 ;  /* 0x0000000b3f040299 */ /* 0x000fd80008011607 */
.L_x_905:
[----:B------:R-:W-:-:S04]  /*e660*/  UIMAD UR4, UR4, UR5, URZ ;  /* 0x00000005040472a4 */ /* 0x000fc8000f8e023f */
[----:B------:R-:W-:-:S04]  /*e670*/  UISETP.LT.AND UP0, UPT, UR8, UR4, UPT ;  /* 0x000000040800728c */ /* 0x000fc8000bf01270 */
[----:B------:R-:W-:-:S12]  /*e680*/  USEL UR8, UR8, UR4, !UP0 ;  /* 0x0000000408087287 */ /* 0x000fd8000c000000 */
.L_x_903:
[----:B------:R-:W-:Y:S02]  /*e690*/  USHF.R.S32.HI UR4, URZ, 0x1f, UR8 ;  /* 0x0000001f3f047899 */ /* 0x000fe40008011408 */
[----:B------:R-:W-:Y:S02]  /*e6a0*/  USHF.R.U32.HI UR9, URZ, 0x10, UR42 ;  /* 0x000000103f097899 */ /* 0x000fe4000801162a */
[----:B------:R-:W-:Y:S02]  /*e6b0*/  ULEA.HI UR4, UR4, UR8, URZ, 0x7 ;  /* 0x0000000804047291 */ /* 0x000fe4000f8f383f */
[----:B------:R-:W-:Y:S02]  /*e6c0*/  ULOP3.LUT UR42, UR42, 0xffff, URZ, 0xc0, !UPT ;  /* 0x0000ffff2a2a7892 */ /* 0x000fe4000f8ec03f */
[----:B------:R-:W-:Y:S01]  /*e6d0*/  USHF.R.S32.HI UR4, URZ, 0x7, UR4 ;  /* 0x000000073f047899 */ /* 0x000fe20008011404 */
[----:B------:R-:W-:-:S03]  /*e6e0*/  UMOV UR46, URZ ;  /* 0x0000003f002e7c82 */ /* 0x000fc60008000000 */
[----:B------:R-:W-:-:S04]  /*e6f0*/  UISETP.LT.AND UP0, UPT, URZ, UR4, UPT ;  /* 0x000000043f00728c */ /* 0x000fc8000bf01270 */
[----:B------:R-:W-:Y:S02]  /*e700*/  USEL UR43, URZ, UR4, !UP0 ;  /* 0x000000043f2b7287 */ /* 0x000fe4000c000000 */
[----:B------:R-:W-:Y:S02]  /*e710*/  UISETP.NE.AND UP0, UPT, UR9, URZ, UPT ;  /* 0x0000003f0900728c */ /* 0x000fe4000bf05270 */
[----:B------:R-:W-:-:S06]  /*e720*/  UISETP.GT.AND UP1, UPT, UR12, UR43, UPT ;  /* 0x0000002b0c00728c */ /* 0x000fcc000bf24270 */
[----:B------:R-:W-:-:S03]  /*e730*/  PLOP3.LUT P0, PT, PT, PT, UP1, 0x80, 0x0 ;  /* 0x000000000000781c */ /* 0x000fc60003f0f018 */
[----:B------:R-:W-:-:S10]  /*e740*/  @!UP0 ULDC UR9, c[0x0][0x9f0] ;  /* 0x00027c0000098ab9 */ /* 0x000fd40000000800 */
[----:B------:R-:W-:Y:S05]  /*e750*/  @!P0 BRA `(.L_x_906) ;  /* 0x0000000000848947 */ /* 0x000fea0003800000 */
[----:B------:R-:W-:Y:S01]  /*e760*/  IMAD.U32 R4, RZ, RZ, UR9 ;  /* 0x00000009ff047e24 */ /* 0x000fe2000f8e00ff */
[----:B------:R-:W-:-:S04]  /*e770*/  UIADD3 UR4, UR9, -0x1, UR12 ;  /* 0xffffffff09047890 */ /* 0x000fc8000fffe00c */
[-C--:B------:R-:W-:Y:S01]  /*e780*/  IABS R0, R4.reuse ;  /* 0x0000000400007213 */ /* 0x080fe20000000000 */
[----:B------:R-:W-:Y:S01]  /*e790*/  UIADD3 UR6, -UR43, UR4, URZ ;  /* 0x000000042b067290 */ /* 0x000fe2000fffe13f */
[----:B------:R-:W-:Y:S02]  /*e7a0*/  IABS R6, R4 ;  /* 0x0000000400067213 */ /* 0x000fe40000000000 */
[----:B------:R-:W-:Y:S01]  /*e7b0*/  R2UR UR10, R0 ;  /* 0x00000000000a72ca */ /* 0x000fe200000e0000 */
[----:B------:R-:W-:Y:S02]  /*e7c0*/  UMOV UR4, URZ ;  /* 0x0000003f00047c82 */ /* 0x000fe40008000000 */
[----:B------:R-:W-:Y:S01]  /*e7d0*/  IABS R5, UR6 ;  /* 0x0000000600057c13 */ /* 0x000fe20008000000 */
[----:B------:R-:W-:-:S04]  /*e7e0*/  ULOP3.LUT UR6, UR6, UR9, URZ, 0x3c, !UPT ;  /* 0x0000000906067292 */ /* 0x000fc8000f8e3c3f */
[----:B------:R-:W-:-:S05]  /*e7f0*/  IMAD.MOV.U32 R4, RZ, RZ, R5 ;  /* 0x000000ffff047224 */ /* 0x000fca00078e0005 */
[----:B------:R-:W0:Y:S01]  /*e800*/  I2F.RP R0, UR10 ;  /* 0x0000000a00007d06 */ /* 0x000e220008209400 */
[----:B------:R-:W-:-:S07]  /*e810*/  R2UR UR8, R4 ;  /* 0x00000000040872ca */ /* 0x000fce00000e0000 */
[----:B0-----:R-:W0:Y:S02]  /*e820*/  MUFU.RCP R0, R0 ;  /* 0x0000000000007308 */ /* 0x001e240000001000 */
[----:B0-----:R-:W-:Y:S02]  /*e830*/  VIADD R3, R0, 0xffffffe ;  /* 0x0ffffffe00037836 */ /* 0x001fe40000000000 */
[----:B------:R-:W-:-:S04]  /*e840*/  IMAD.MOV R0, RZ, RZ, -R6 ;  /* 0x000000ffff007224 */ /* 0x000fc800078e0a06 */
        /* <DEDUP_REMOVED lines=14> */
[----:B------:R-:W-:Y:S02]  /*e930*/  UISETP.NE.AND UP0, UPT, UR9, URZ, UPT ;  /* 0x0000003f0900728c */ /* 0x000fe4000bf05270 */
[----:B------:R-:W-:-:S09]  /*e940*/  @!UP1 UIADD3 UR5, -UR5, URZ, URZ ;  /* 0x0000003f05059290 */ /* 0x000fd2000fffe13f */
[----:B------:R-:W-:-:S07]  /*e950*/  @!UP0 ULOP3.LUT UR5, URZ, UR9, URZ, 0x33, !UPT ;  /* 0x000000093f058292 */ /* 0x000fce000f8e333f */
[----:B------:R-:W-:-:S05]  /*e960*/  UMOV UR46, UR5 ;  /* 0x00000005002e7c82 */ /* 0x000fca0008000000 */
.L_x_906:
[----:B------:R-:W-:Y:S01]  /*e970*/  UIMAD UR41, UR42, UR46, UR43 ;  /* 0x0000002e2a2972a4 */ /* 0x000fe2000f8e022b */
[----:B------:R-:W-:Y:S02]  /*e980*/  IMAD.U32 R26, RZ, RZ, UR12 ;  /* 0x0000000cff1a7e24 */ /* 0x000fe4000f8e00ff */
[----:B------:R-:W-:Y:S02]  /*e990*/  IMAD.MOV.U32 R0, RZ, RZ, RZ ;  /* 0x000000ffff007224 */ /* 0x000fe400078e00ff */
[----:B------:R-:W-:Y:S02]  /*e9a0*/  IMAD.MOV.U32 R4, RZ, RZ, 0x1 ;  /* 0x00000001ff047424 */ /* 0x000fe400078e00ff */
[----:B------:R-:W-:-:S05]  /*e9b0*/  IMAD.U32 R3, RZ, RZ, UR41 ;  /* 0x00000029ff037e24 */ /* 0x000fca000f8e00ff */
[----:B------:R-:W-:Y:S01]  /*e9c0*/  VIADDMNMX R26, R3, UR46, R26, PT ;  /* 0x0000002e031a7c46 */ /* 0x000fe2000b80011a */
[----:B------:R-:W-:-:S03]  /*e9d0*/  IMAD.MOV.U32 R3, RZ, RZ, 0x1 ;  /* 0x00000001ff037424 */ /* 0x000fc600078e00ff */
[----:B------:R-:W-:-:S13]  /*e9e0*/  ISETP.GT.AND P0, PT, R26, UR41, PT ;  /* 0x000000291a007c0c */ /* 0x000fda000bf04270 */
        /* <DEDUP_REMOVED lines=24> */
.L_x_907:
        /* <DEDUP_REMOVED lines=20> */
.L_x_909:
[----:B------:R0:W1:Y:S01]  /*ecb0*/  LDC.64 R14, c[0x4][R17] ;  /* 0x01000000110e7b82 */ /* 0x0000620000000a00 */
[----:B------:R-:W-:Y:S01]  /*ecc0*/  ULDC.64 UR4, c[0x4][0xa8] ;  /* 0x01002a0000047ab9 */ /* 0x000fe20000000a00 */
[----:B------:R-:W-:Y:S01]  /*ecd0*/  ULDC.64 UR6, c[0x4][0xb0] ;  /* 0x01002c0000067ab9 */ /* 0x000fe20000000a00 */
[----:B------:R-:W-:Y:S02]  /*ece0*/  IMAD.U32 R4, RZ, RZ, UR4 ;  /* 0x00000004ff047e24 */ /* 0x000fe4000f8e00ff */
        /* <DEDUP_REMOVED lines=11> */
.L_x_908:
[----:B------:R-:W0:Y:S01]  /*eda0*/  LDC.64 R4, c[0x0][0x9f8] ;  /* 0x00027e00ff047b82 */ /* 0x000e220000000a00 */
[----:B------:R-:W-:Y:S01]  /*edb0*/  IMAD.MOV.U32 R25, RZ, RZ, R27 ;  /* 0x000000ffff197224 */ /* 0x000fe200078e001b */
[----:B0-----:R-:W-:-:S04]  /*edc0*/  ISETP.NE.U32.AND P0, PT, R4, RZ, PT ;  /* 0x000000ff0400720c */ /* 0x001fc80003f05070 */
[----:B------:R-:W-:-:S13]  /*edd0*/  ISETP.NE.AND.EX P0, PT, R5, RZ, PT, P0 ;  /* 0x000000ff0500720c */ /* 0x000fda0003f05300 */
[----:B------:R-:W0:Y:S02]  /*ede0*/  @P0 LDC.64 R4, c[0x0][0x9f8] ;  /* 0x00027e00ff040b82 */ /* 0x000e240000000a00 */
[----:B0-----:R-:W-:-:S06]  /*edf0*/  @P0 IMAD.WIDE R6, R27, 0x4, R4 ;  /* 0x000000041b060825 */ /* 0x001fcc00078e0204 */
[----:B------:R-:W0:Y:S01]  /*ee00*/  LDC.64 R4, c[0x0][0x418] ;  /* 0x00010600ff047b82 */ /* 0x000e220000000a00 */
[----:B------:R-:W2:Y:S01]  /*ee10*/  @P0 LDG.E R25, desc[UR48][R6.64] ;  /* 0x0000003006190981 */ /* 0x000ea2000c1e1900 */
[----:B------:R-:W-:Y:S01]  /*ee20*/  UMOV UR4, 0xffffffff ;  /* 0xffffffff00047882 */ /* 0x000fe20000000000 */
[----:B------:R-:W-:Y:S01]  /*ee30*/  LOP3.LUT R18, R18, 0xfffffffe, RZ, 0xc0, !PT ;  /* 0xfffffffe12127812 */ /* 0x000fe200078ec0ff */
[----:B------:R-:W-:Y:S01]  /*ee40*/  VIADD R23, R26, 0xffffffff ;  /* 0xffffffff1a177836 */ /* 0x000fe20000000000 */
[----:B0-----:R-:W-:-:S04]  /*ee50*/  ISETP.NE.U32.AND P0, PT, R4, RZ, PT ;  /* 0x000000ff0400720c */ /* 0x001fc80003f05070 */
[----:B------:R-:W-:-:S13]  /*ee60*/  ISETP.NE.AND.EX P1, PT, R5, RZ, PT, P0 ;  /* 0x000000ff0500720c */ /* 0x000fda0003f25300 */
[----:B------:R-:W-:Y:S02]  /*ee70*/  @P1 LOP3.LUT R18, R18, 0x1, RZ, 0xfc, !PT ;  /* 0x0000000112121812 */ /* 0x000fe400078efcff */
[----:B--2---:R-:W-:Y:S02]  /*ee80*/  SHF.R.S32.HI R24, RZ, 0x1f, R25 ;  /* 0x0000001fff187819 */ /* 0x004fe40000011419 */
[----:B------:R-:W-:Y:S01]  /*ee90*/  SEL R22, R25, RZ, !P1 ;  /* 0x000000ff19167207 */ /* 0x000fe20004800000 */
[----:B------:R-:W-:Y:S06]  /*eea0*/  BRA.DIV UR4, `(.L_x_910) ;  /* 0x0000002e045c7947 */ /* 0x000fec000b800000 */
[----:B------:R0:W1:Y:S02]  /*eeb0*/  SHFL.IDX PT, R14, R16, RZ, 0x1f ;  /* 0x00001fff100e7589 */ /* 0x00006400000e0000 */
.L_x_978:
        /* <DEDUP_REMOVED lines=8> */
.L_x_981:
        /* <DEDUP_REMOVED lines=23> */
.L_x_913:
[----:B------:R-:W2:Y:S01]  /*f0b0*/  SYNCS.PHASECHK.TRANS64.TRYWAIT P0, [UR38+0x16840], R0 ;  /* 0x01684000ff0075a7 */ /* 0x000ea20008000166 */
[----:B------:R-:W-:Y:S01]  /*f0c0*/  ISETP.NE.AND P1, PT, R19, RZ, PT ;  /* 0x000000ff1300720c */ /* 0x000fe20003f25270 */
[----:B--2---:R-:W-:-:S12]  /*f0d0*/  @!P0 BRA `(.L_x_914) ;  /* 0x0000002c00108947 */ /* 0x004fd80003800000 */
.L_x_982:
[----:B------:R-:W-:Y:S05]  /*f0e0*/  @P1 BRA `(.L_x_915) ;  /* 0x0000000000141947 */ /* 0x000fea0003800000 */
[----:B------:R-:W-:Y:S01]  /*f0f0*/  LOP3.LUT P0, RZ, R2, 0x1f, RZ, 0xc0, !PT ;  /* 0x0000001f02ff7812 */ /* 0x000fe2000780c0ff */
[----:B--2---:R-:W-:-:S04]  /*f100*/  IMAD.MOV.U32 R0, RZ, RZ, 0x4000 ;  /* 0x00004000ff007424 */ /* 0x004fc800078e00ff */
[----:B------:R3:W-:Y:S08]  /*f110*/  SYNCS.ARRIVE.TRANS64 RZ, [UR38+0x16830], R0 ;  /* 0x01683000ffff79a7 */ /* 0x0007f00008000026 */
[----:B---3--:R-:W-:Y:S05]  /*f120*/  @!P0 BRA `(.L_x_915) ;  /* 0x0000000000048947 */ /* 0x008fea0003800000 */
[----:B------:R-:W-:Y:S01]  /*f130*/  BPT.TRAP 0x1 ;  /* 0x000000040000795c */ /* 0x000fe20000300000 */
.L_x_915:
        /* <DEDUP_REMOVED lines=11> */
[----:B------:R-:W-:Y:S01]  /*f1f0*/  USHF.L.U32 UR11, UR11, 0x7, URZ ;  /* 0x000000070b0b7899 */ /* 0x000fe2000800063f */
[----:B------:R-:W-:Y:S01]  /*f200*/  UMOV UR10, URZ ;  /* 0x0000003f000a7c82 */ /* 0x000fe20008000000 */
[----:B------:R-:W-:Y:S02]  /*f210*/  UMOV UR12, UR36 ;  /* 0x00000024000c7c82 */ /* 0x000fe40008000000 */
[----:B------:R-:W-:-:S05]  /*f220*/  @P0 LOP3.LUT R18, R18, 0x2, RZ, 0xfc, !PT ;  /* 0x0000000212120812 */ /* 0x000fca00078efcff */
[----:B------:R3:W-:Y:S02]  /*f230*/  UTMALDG.4D [UR8], [UR4], desc[UR6] ;  /* 0x00000608040075b4 */ /* 0x0007e40008019000 */
[----:B---3--:R-:W-:Y:S01]  /*f240*/  NOP ;  /* 0x0000000000007918 */ /* 0x008fe20000000000 */
.L_x_911:
[----:B------:R-:W-:Y:S05]  /*f250*/  WARPSYNC.ALL ;  /* 0x0000000000007948 */ /* 0x000fea0003800000 */
[----:B------:R-:W-:Y:S01]  /*f260*/  UIADD3 UR5, UR38, 0x8400, URZ ;  /* 0x0000840026057890 */ /* 0x000fe2000fffe03f */
[----:B------:R-:W-:Y:S01]  /*f270*/  BAR.SYNC.DEFER_BLOCKING 0x8, 0x200 ;  /* 0x0208000000007b1d */ /* 0x000fe20000010000 */
[----:B------:R-:W-:Y:S01]  /*f280*/  USHF.R.S32.HI UR4, URZ, 0x1f, UR36 ;  /* 0x0000001f3f047899 */ /* 0x000fe20008011424 */
[----:B------:R-:W-:Y:S01]  /*f290*/  SHF.R.S32.HI R17, RZ, 0x1f, R27 ;  /* 0x0000001fff117819 */ /* 0x000fe2000001141b */
[----:B------:R-:W-:-:S03]  /*f2a0*/  ULOP3.LUT UP0, URZ, UR5, 0x3ff, URZ, 0xc0, !UPT ;  /* 0x000003ff053f7892 */ /* 0x000fc6000f80c03f */
[----:B------:R-:W-:Y:S02]  /*f2b0*/  ULDC.64 UR6, c[0x0][0x2d8] ;  /* 0x0000b60000067ab9 */ /* 0x000fe40000000a00 */
[----:B------:R-:W-:Y:S01]  /*f2c0*/  UIMAD UR4, UR4, UR6, URZ ;  /* 0x00000006040472a4 */ /* 0x000fe2000f8e023f */
[----:B------:R-:W-:Y:S01]  /*f2d0*/  PLOP3.LUT P0, PT, PT, PT, UP0, 0x80, 0x0 ;  /* 0x000000000000781c */ /* 0x000fe20003f0f008 */
[----:B------:R-:W-:Y:S02]  /*f2e0*/  UIMAD.WIDE.U32 UR50, UR36, UR6, URZ ;  /* 0x00000006243272a5 */ /* 0x000fe4000f8e003f */
[----:B------:R-:W-:-:S04]  /*f2f0*/  UIMAD UR4, UR36, UR7, UR4 ;  /* 0x00000007240472a4 */ /* 0x000fc8000f8e0204 */
[----:B------:R-:W-:-:S06]  /*f300*/  UIADD3 UR47, UR51, UR4, URZ ;  /* 0x00000004332f7290 */ /* 0x000fcc000fffe03f */
[----:B------:R-:W-:Y:S06]  /*f310*/  @!P0 BRA `(.L_x_916) ;  /* 0x0000000000408947 */ /* 0x000fec0003800000 */
[----:B------:R-:W-:Y:S01]  /*f320*/  MOV R14, 0x0 ;  /* 0x00000000000e7802 */ /* 0x000fe20000000f00 */
[----:B------:R-:W-:Y:S01]  /*f330*/  ULDC.64 UR4, c[0x4][0xa8] ;  /* 0x01002a0000047ab9 */ /* 0x000fe20000000a00 */
[----:B------:R-:W-:Y:S01]  /*f340*/  ULDC.64 UR6, c[0x4][0xb0] ;  /* 0x01002c0000067ab9 */ /* 0x000fe20000000a00 */
[----:B-1----:R-:W-:Y:S02]  /*f350*/  IMAD.U32 R4, RZ, RZ, UR4 ;  /* 0x00000004ff047e24 */ /* 0x002fe4000f8e00ff */
[----:B------:R-:W-:Y:S01]  /*f360*/  IMAD.U32 R5, RZ, RZ, UR5 ;  /* 0x00000005ff057e24 */ /* 0x000fe2000f8e00ff */
[----:B------:R-:W1:Y:S01]  /*f370*/  LDC.64 R14, c[0x4][R14] ;  /* 0x010000000e0e7b82 */ /* 0x000e620000000a00 */
        /* <DEDUP_REMOVED lines=9> */
[----:B012---:R-:W-:Y:S05]  /*f410*/  CALL.ABS.NOINC R14 ;  /* 0x000000000e007343 */ /* 0x007fea0003c00000 */
.L_x_916:
[----:B--2---:R-:W2:Y:S01]  /*f420*/  LDC R3, c[0x0][0x448] ;  /* 0x00011200ff037b82 */ /* 0x004ea20000000800 */
[----:B-1----:R-:W-:Y:S01]  /*f430*/  IMAD.SHL.U32 R5, R2, 0x10, RZ ;  /* 0x0000001002057824 */ /* 0x002fe200078e00ff */
[----:B------:R-:W-:Y:S01]  /*f440*/  SHF.R.U32.HI R0, RZ, 0x3, R19 ;  /* 0x00000003ff007819 */ /* 0x000fe20000011613 */
[----:B------:R-:W-:Y:S01]  /*f450*/  UMOV UR4, UR50 ;  /* 0x0000003200047c82 */ /* 0x000fe20008000000 */
[----:B------:R-:W-:Y:S01]  /*f460*/  UMOV UR5, UR47 ;  /* 0x0000002f00057c82 */ /* 0x000fe20008000000 */
[----:B------:R-:W-:Y:S01]  /*f470*/  ULDC.64 UR6, c[0x0][0x2c8] ;  /* 0x0000b20000067ab9 */ /* 0x000fe20000000a00 */
[----:B------:R-:W-:Y:S02]  /*f480*/  LOP3.LUT R5, R0, 0x70, R5, 0xf8, !PT ;  /* 0x0000007000057812 */ /* 0x000fe400078ef805 */
[----:B------:R-:W1:Y:S03]  /*f490*/  LDC.64 R6, c[0x0][0x2e0] ;  /* 0x0000b800ff067b82 */ /* 0x000e660000000a00 */
[----:B------:R-:W-:-:S04]  /*f4a0*/  VIADD R10, R5, UR40 ;  /* 0x00000028050a7c36 */ /* 0x000fc80008000000 */
[----:B------:R-:W-:Y:S01]  /*f4b0*/  IMAD.MOV.U32 R11, RZ, RZ, R10 ;  /* 0x000000ffff0b7224 */ /* 0x000fe200078e000a */
[----:B--2---:R-:W-:-:S13]  /*f4c0*/  ISETP.NE.AND P0, PT, R3, 0x1, PT ;  /* 0x000000010300780c */ /* 0x004fda0003f05270 */
[----:B------:R-:W2:Y:S08]  /*f4d0*/  @P0 LDC R9, c[0x0][0x44c] ;  /* 0x00011300ff090b82 */ /* 0x000eb00000000800 */
[----:B------:R-:W3:Y:S08]  /*f4e0*/  @P0 LDC R13, c[0x0][0x450] ;  /* 0x00011400ff0d0b82 */ /* 0x000ef00000000800 */
[----:B------:R-:W4:Y:S08]  /*f4f0*/  @P0 LDC R15, c[0x0][0x44c] ;  /* 0x00011300ff0f0b82 */ /* 0x000f300000000800 */
[----:B------:R-:W5:Y:S01]  /*f500*/  @P0 LDC R21, c[0x0][0x450] ;  /* 0x00011400ff150b82 */ /* 0x000f620000000800 */
[----:B--2---:R-:W-:-:S05]  /*f510*/  @P0 IMAD.HI.U32 R4, R10, R9, RZ ;  /* 0x000000090a040227 */ /* 0x004fca00078e00ff */
[----:B---3--:R-:W-:Y:S01]  /*f520*/  @P0 SHF.R.U32.HI R11, RZ, R13, R4 ;  /* 0x0000000dff0b0219 */ /* 0x008fe20000011604 */
[----:B------:R-:W-:-:S04]  /*f530*/  VIADD R4, R10, 0x80 ;  /* 0x000000800a047836 */ /* 0x000fc80000000000 */
[----:B------:R-:W-:Y:S02]  /*f540*/  IMAD.MOV.U32 R5, RZ, RZ, R4 ;  /* 0x000000ffff057224 */ /* 0x000fe400078e0004 */
[----:B----4-:R-:W-:-:S05]  /*f550*/  @P0 IMAD.HI.U32 R8, R4, R15, RZ ;  /* 0x0000000f04080227 */ /* 0x010fca00078e00ff */
[----:B-----5:R-:W-:Y:S01]  /*f560*/  @P0 SHF.R.U32.HI R5, RZ, R21, R8 ;  /* 0x00000015ff050219 */ /* 0x020fe20000011608 */
[-C--:B-1----:R-:W-:Y:S02]  /*f570*/  IMAD R8, R17, R6.reuse, RZ ;  /* 0x0000000611087224 */ /* 0x082fe400078e02ff */
[----:B------:R-:W-:Y:S02]  /*f580*/  IMAD.SHL.U32 R17, R2, 0x8, RZ ;  /* 0x0000000802117824 */ /* 0x000fe400078e00ff */
[C---:B------:R-:W-:Y:S01]  /*f590*/  IMAD R9, R27.reuse, R7, R8 ;  /* 0x000000071b097224 */ /* 0x040fe200078e0208 */
[----:B------:R-:W-:Y:S01]  /*f5a0*/  SHF.R.S32.HI R8, RZ, 0x1f, R11 ;  /* 0x0000001fff087819 */ /* 0x000fe2000001140b */
[----:B------:R-:W-:Y:S01]  /*f5b0*/  IMAD.WIDE.U32 R6, R27, R6, UR4 ;  /* 0x000000041b067e25 */ /* 0x000fe2000f8e0006 */
[----:B------:R-:W-:-:S03]  /*f5c0*/  ULDC.64 UR4, c[0x0][0x2d0] ;  /* 0x0000b40000047ab9 */ /* 0x000fc60000000a00 */
[----:B------:R-:W-:Y:S02]  /*f5d0*/  IMAD R8, R8, UR4, RZ ;  /* 0x0000000408087c24 */ /* 0x000fe4000f8e02ff */
[----:B------:R-:W-:Y:S02]  /*f5e0*/  IMAD.IADD R7, R7, 0x1, R9 ;  /* 0x0000000107077824 */ /* 0x000fe400078e0209 */
[C---:B------:R-:W-:Y:S02]  /*f5f0*/  IMAD R13, R11.reuse, UR5, R8 ;  /* 0x000000050b0d7c24 */ /* 0x040fe4000f8e0208 */
[----:B------:R-:W-:-:S04]  /*f600*/  IMAD.WIDE.U32 R8, R11, UR4, R6 ;  /* 0x000000040b087c25 */ /* 0x000fc8000f8e0006 */
[----:B------:R-:W-:Y:S02]  /*f610*/  IMAD.MOV R11, RZ, RZ, -R11 ;  /* 0x000000ffff0b7224 */ /* 0x000fe400078e0a0b */
[----:B------:R-:W-:Y:S02]  /*f620*/  IMAD.IADD R9, R9, 0x1, R13 ;  /* 0x0000000109097824 */ /* 0x000fe400078e020d */
[----:B------:R-:W-:Y:S01]  /*f630*/  IMAD R13, R3, R11, R10 ;  /* 0x0000000b030d7224 */ /* 0x000fe200078e020a */
[--C-:B------:R-:W-:Y:S01]  /*f640*/  SHF.R.S32.HI R10, RZ, 0x1f, R5.reuse ;  /* 0x0000001fff0a7819 */ /* 0x100fe20000011405 */
[----:B------:R-:W-:Y:S02]  /*f650*/  IMAD.MOV R11, RZ, RZ, -R5 ;  /* 0x000000ffff0b7224 */ /* 0x000fe400078e0a05 */
[----:B------:R-:W-:-:S04]  /*f660*/  IMAD.WIDE.U32 R6, R5, UR4, R6 ;  /* 0x0000000405067c25 */ /* 0x000fc8000f8e0006 */
[----:B------:R-:W-:Y:S01]  /*f670*/  IMAD R11, R3, R11, R4 ;  /* 0x0000000b030b7224 */ /* 0x000fe200078e0204 */
[----:B------:R-:W-:Y:S01]  /*f680*/  SHF.R.S32.HI R4, RZ, 0x1f, R13 ;  /* 0x0000001fff047819 */ /* 0x000fe2000001140d */
[----:B------:R-:W-:Y:S02]  /*f690*/  IMAD R10, R10, UR4, RZ ;  /* 0x000000040a0a7c24 */ /* 0x000fe4000f8e02ff */
[----:B------:R-:W-:-:S04]  /*f6a0*/  IMAD.WIDE.U32 R8, R13, UR6, R8 ;  /* 0x000000060d087c25 */ /* 0x000fc8000f8e0008 */
[----:B------:R-:W-:Y:S02]  /*f6b0*/  IMAD R4, R4, UR6, RZ ;  /* 0x0000000604047c24 */ /* 0x000fe4000f8e02ff */
[----:B------:R-:W-:Y:S01]  /*f6c0*/  IMAD R15, R5, UR5, R10 ;  /* 0x00000005050f7c24 */ /* 0x000fe2000f8e020a */
[----:B------:R-:W-:Y:S01]  /*f6d0*/  ULDC.64 UR4, c[0x0][0x280] ;  /* 0x0000a00000047ab9 */ /* 0x000fe20000000a00 */
[----:B------:R-:W-:Y:S01]  /*f6e0*/  IMAD R5, R13, UR7, R4 ;  /* 0x000000070d057c24 */ /* 0x000fe2000f8e0204 */
[----:B------:R-:W-:Y:S01]  /*f6f0*/  SHF.R.S32.HI R4, RZ, 0x1f, R11 ;  /* 0x0000001fff047819 */ /* 0x000fe2000001140b */
[----:B------:R-:W-:Y:S02]  /*f700*/  IMAD.IADD R7, R7, 0x1, R15 ;  /* 0x0000000107077824 */ /* 0x000fe400078e020f */
[----:B------:R-:W-:Y:S01]  /*f710*/  IMAD.IADD R5, R9, 0x1, R5 ;  /* 0x0000000109057824 */ /* 0x000fe200078e0205 */
[----:B------:R-:W-:Y:S01]  /*f720*/  LEA R9, P0, R8, UR4, 0x1 ;  /* 0x0000000408097c11 */ /* 0x000fe2000f8008ff */
[----:B------:R-:W-:-:S02]  /*f730*/  IMAD R4, R4, UR6, RZ ;  /* 0x0000000604047c24 */ /* 0x000fc4000f8e02ff */
[----:B------:R-:W-:Y:S01]  /*f740*/  IMAD.WIDE.U32 R6, R11, UR6, R6 ;  /* 0x000000060b067c25 */ /* 0x000fe2000f8e0006 */
[----:B------:R-:W-:-:S03]  /*f750*/  LEA.HI.X R8, R8, UR5, R5, 0x1, P0 ;  /* 0x0000000508087c11 */ /* 0x000fc600080f0c05 */
[----:B------:R-:W-:Y:S02]  /*f760*/  IMAD R13, R11, UR7, R4 ;  /* 0x000000070b0d7c24 */ /* 0x000fe4000f8e0204 */
[----:B------:R-:W-:Y:S02]  /*f770*/  IMAD.SHL.U32 R10, R19, 0x8, RZ ;  /* 0x00000008130a7824 */ /* 0x000fe400078e00ff */
[----:B------:R-:W-:Y:S01]  /*f780*/  IMAD.IADD R5, R7, 0x1, R13 ;  /* 0x0000000107057824 */ /* 0x000fe200078e020d */
[----:B------:R-:W-:Y:S01]  /*f790*/  LEA R7, P0, R6, UR4, 0x1 ;  /* 0x0000000406077c11 */ /* 0x000fe2000f8008ff */
[----:B------:R-:W-:-:S03]  /*f7a0*/  ULDC UR4, c[0x0][0x2b8] ;  /* 0x0000ae0000047ab9 */ /* 0x000fc60000000800 */
        /* <DEDUP_REMOVED lines=8> */
[----:B------:R-:W1:Y:S01]  /*f830*/  SHFL.IDX PT, R14, R9, RZ, 0x181f ;  /* 0x00181fff090e7589 */ /* 0x000e6200000e0000 */
[----:B------:R-:W-:Y:S01]  /*f840*/  ULDC UR4, c[0x0][0x288] ;  /* 0x0000a20000047ab9 */ /* 0x000fe20000000800 */
[----:B------:R-:W-:Y:S02]  /*f850*/  VIADD R0, R0, UR40 ;  /* 0x0000002800007c36 */ /* 0x000fe40008000000 */
[----:B------:R-:W2:Y:S01]  /*f860*/  SHFL.IDX PT, R4, R8, RZ, 0x181f ;  /* 0x00181fff08047589 */ /* 0x000ea200000e0000 */
[----:B------:R-:W-:Y:S02]  /*f870*/  IMAD R3, R3, UR4, RZ ;  /* 0x0000000403037c24 */ /* 0x000fe4000f8e02ff */
[C---:B------:R-:W-:Y:S01]  /*f880*/  VIADD R12, R0.reuse, 0x10 ;  /* 0x00000010000c7836 */ /* 0x040fe20000000000 */
[----:B------:R-:W-:Y:S02]  /*f890*/  SHFL.IDX PT, R27, R8, 0x1, 0x181f ;  /* 0x00381f00081b7f89 */ /* 0x000fe400000e0000 */
[----:B------:R-:W-:-:S02]  /*f8a0*/  ISETP.GE.AND P1, PT, R0, R3, PT ;  /* 0x000000030000720c */ /* 0x000fc40003f26270 */
[----:B------:R-:W-:Y:S04]  /*f8b0*/  SHFL.IDX PT, R28, R9, 0x2, 0x181f ;  /* 0x00581f00091c7f89 */ /* 0x000fe800000e0000 */
[----:B------:R-:W-:Y:S07]  /*f8c0*/  SHFL.IDX PT, R20, R8, 0x2, 0x181f ;  /* 0x00581f0008147f89 */ /* 0x000fee00000e0000 */
[----:B------:R-:W-:-:S02]  /*f8d0*/  @!P1 LEA R21, R10, UR38, 0x1 ;  /* 0x000000260a159c11 */ /* 0x000fc4000f8e08ff */
[----:B-1----:R-:W-:-:S05]  /*f8e0*/  @!P1 LEA R14, P2, R17, R14, 0x1 ;  /* 0x0000000e110e9211 */ /* 0x002fca00078408ff */
[----:B--2---:R-:W-:Y:S02]  /*f8f0*/  @!P1 IMAD.X R5, RZ, RZ, R4, P2 ;  /* 0x000000ffff059224 */ /* 0x004fe400010e0604 */
[----:B------:R-:W-:Y:S02]  /*f900*/  @!P1 IMAD.MOV.U32 R4, RZ, RZ, R14 ;  /* 0x000000ffff049224 */ /* 0x000fe400078e000e */
[----:B------:R-:W1:Y:S04]  /*f910*/  SHFL.IDX PT, R14, R9, 0x1, 0x181f ;  /* 0x00381f00090e7f89 */ /* 0x000e6800000e0000 */
[----:B------:R2:W-:Y:S01]  /*f920*/  @!P1 LDGSTS.E.BYPASS.LTC128B.128 [R21+0x8400], desc[UR48][R4.64], !P0 ;  /* 0x0840000004159fae */ /* 0x0005e2000c101d70 */
[----:B------:R-:W-:Y:S01]  /*f930*/  ISETP.GE.AND P1, PT, R12, R3, PT ;  /* 0x000000030c00720c */ /* 0x000fe20003f26270 */
[----:B------:R-:W-:-:S05]  /*f940*/  VIADD R12, R0, 0x20 ;  /* 0x00000020000c7836 */ /* 0x000fca0000000000 */
[----:B------:R-:W-:Y:S01]  /*f950*/  ISETP.GE.AND P2, PT, R12, R3, PT ;  /* 0x000000030c00720c */ /* 0x000fe20003f46270 */
[----:B------:R-:W-:Y:S01]  /*f960*/  VIADD R12, R0, 0x30 ;  /* 0x00000030000c7836 */ /* 0x000fe20000000000 */
[----:B--2---:R-:W-:Y:S05]  /*f970*/  SHFL.IDX PT, R21, R8, 0x3, 0x181f ;  /* 0x00781f0008157f89 */ /* 0x004fea00000e0000 */
[----:B-1----:R-:W-:Y:S02]  /*f980*/  @!P1 LEA R4, P3, R17, R14, 0x1 ;  /* 0x0000000e11049211 */ /* 0x002fe400078608ff */
[----:B------:R-:W1:Y:S04]  /*f990*/  SHFL.IDX PT, R14, R9, 0x3, 0x181f ;  /* 0x00781f00090e7f89 */ /* 0x000e6800000e0000 */
[C---:B------:R-:W-:Y:S01]  /*f9a0*/  @!P2 LEA R29, R10.reuse, UR38, 0x1 ;  /* 0x000000260a1dac11 */ /* 0x040fe2000f8e08ff */
[----:B------:R-:W-:Y:S01]  /*f9b0*/  @!P1 IMAD.X R5, RZ, RZ, R27, P3 ;  /* 0x000000ffff059224 */ /* 0x000fe200018e061b */
[----:B------:R-:W-:-:S05]  /*f9c0*/  @!P1 LEA R27, R10, UR38, 0x1 ;  /* 0x000000260a1b9c11 */ /* 0x000fca000f8e08ff */
[----:B------:R2:W-:Y:S02]  /*f9d0*/  @!P1 LDGSTS.E.BYPASS.LTC128B.128 [R27+0x8c00], desc[UR48][R4.64], !P0 ;  /* 0x08c00000041b9fae */ /* 0x0005e4000c101d70 */
[----:B--2---:R-:W-:Y:S02]  /*f9e0*/  @!P2 LEA R4, P1, R17, R28, 0x1 ;  /* 0x0000001c1104a211 */ /* 0x004fe400078208ff */
[----:B------:R-:W2:Y:S03]  /*f9f0*/  SHFL.IDX PT, R28, R9, 0x4, 0x181f ;  /* 0x00981f00091c7f89 */ /* 0x000ea600000e0000 */
[----:B------:R-:W-:Y:S01]  /*fa00*/  @!P2 IMAD.X R5, RZ, RZ, R20, P1 ;  /* 0x000000ffff05a224 */ /* 0x000fe200008e0614 */
[----:B------:R-:W-:Y:S01]  /*fa10*/  ISETP.GE.AND P1, PT, R12, R3, PT ;  /* 0x000000030c00720c */ /* 0x000fe20003f26270 */
[----:B------:R-:W3:Y:S01]  /*fa20*/  SHFL.IDX PT, R20, R8, 0x4, 0x181f ;  /* 0x00981f0008147f89 */ /* 0x000ee200000e0000 */
[----:B------:R-:W-:-:S03]  /*fa30*/  VIADD R12, R0, 0x40 ;  /* 0x00000040000c7836 */ /* 0x000fc60000000000 */
[----:B------:R1:W-:Y:S02]  /*fa40*/  @!P2 LDGSTS.E.BYPASS.LTC128B.128 [R29+0x9400], desc[UR48][R4.64], !P0 ;  /* 0x09400000041dafae */ /* 0x0003e4000c101d70 */
[----:B------:R-:W-:Y:S01]  /*fa50*/  ISETP.GE.AND P2, PT, R12, R3, PT ;  /* 0x000000030c00720c */ /* 0x000fe20003f46270 */
[----:B------:R-:W-:-:S05]  /*fa60*/  VIADD R12, R0, 0x50 ;  /* 0x00000050000c7836 */ /* 0x000fca0000000000 */
[C---:B------:R-:W-:Y:S02]  /*fa70*/  @!P1 LEA R27, R10.reuse, UR38, 0x1 ;  /* 0x000000260a1b9c11 */ /* 0x040fe4000f8e08ff */
[C---:B-1----:R-:W-:Y:S02]  /*fa80*/  @!P1 LEA R4, P3, R17.reuse, R14, 0x1 ;  /* 0x0000000e11049211 */ /* 0x042fe400078608ff */
[----:B------:R-:W1:Y:S03]  /*fa90*/  SHFL.IDX PT, R14, R9, 0x5, 0x181f ;  /* 0x00b81f00090e7f89 */ /* 0x000e6600000e0000 */
[----:B------:R-:W-:Y:S01]  /*faa0*/  @!P2 LEA R29, R10, UR38, 0x1 ;  /* 0x000000260a1dac11 */ /* 0x000fe2000f8e08ff */
[----:B------:R-:W-:Y:S02]  /*fab0*/  @!P1 IMAD.X R5, RZ, RZ, R21, P3 ;  /* 0x000000ffff059224 */ /* 0x000fe400018e0615 */
[----:B------:R-:W4:Y:S04]  /*fac0*/  SHFL.IDX PT, R21, R8, 0x5, 0x181f ;  /* 0x00b81f0008157f89 */ /* 0x000f2800000e0000 */
[----:B------:R2:W-:Y:S02]  /*fad0*/  @!P1 LDGSTS.E.BYPASS.LTC128B.128 [R27+0x9c00], desc[UR48][R4.64], !P0 ;  /* 0x09c00000041b9fae */ /* 0x0005e4000c101d70 */
[----:B--2---:R-:W-:-:S02]  /*fae0*/  @!P2 LEA R4, P1, R17, R28, 0x1 ;  /* 0x0000001c1104a211 */ /* 0x004fc400078208ff */
[----:B------:R-:W2:Y:S03]  /*faf0*/  SHFL.IDX PT, R28, R9, 0x6, 0x181f ;  /* 0x00d81f00091c7f89 */ /* 0x000ea600000e0000 */
[----:B---3--:R-:W-:Y:S01]  /*fb00*/  @!P2 IMAD.X R5, RZ, RZ, R20, P1 ;  /* 0x000000ffff05a224 */ /* 0x008fe200008e0614 */
[----:B------:R-:W-:Y:S01]  /*fb10*/  ISETP.GE.AND P1, PT, R12, R3, PT ;  /* 0x000000030c00720c */ /* 0x000fe20003f26270 */
[----:B------:R-:W3:Y:S01]  /*fb20*/  SHFL.IDX PT, R20, R8, 0x6, 0x181f ;  /* 0x00d81f0008147f89 */ /* 0x000ee200000e0000 */
[----:B------:R-:W-:-:S03]  /*fb30*/  VIADD R12, R0, 0x60 ;  /* 0x00000060000c7836 */ /* 0x000fc60000000000 */
[----:B------:R1:W-:Y:S02]  /*fb40*/  @!P2 LDGSTS.E.BYPASS.LTC128B.128 [R29+0xa400], desc[UR48][R4.64], !P0 ;  /* 0x0a400000041dafae */ /* 0x0003e4000c101d70 */
[----:B------:R-:W-:Y:S01]  /*fb50*/  ISETP.GE.AND P2, PT, R12, R3, PT ;  /* 0x000000030c00720c */ /* 0x000fe20003f46270 */
[----:B------:R-:W-:Y:S01]  /*fb60*/  VIADD R12, R0, 0x70 ;  /* 0x00000070000c7836 */ /* 0x000fe20000000000 */
[----:B------:R-:W-:Y:S04]  /*fb70*/  SHFL.IDX PT, R8, R8, 0x7, 0x181f ;  /* 0x00f81f0008087f89 */ /* 0x000fe800000e0000 */
[C---:B-1----:R-:W-:Y:S02]  /*fb80*/  @!P1 LEA R4, P3, R17.reuse, R14, 0x1 ;  /* 0x0000000e11049211 */ /* 0x042fe400078608ff */
[----:B------:R-:W1:Y:S05]  /*fb90*/  SHFL.IDX PT, R14, R9, 0x7, 0x181f ;  /* 0x00f81f00090e7f89 */ /* 0x000e6a00000e0000 */
[C---:B------:R-:W-:Y:S01]  /*fba0*/  @!P2 LEA R27, R10.reuse, UR38, 0x1 ;  /* 0x000000260a1bac11 */ /* 0x040fe2000f8e08ff */
[----:B----4-:R-:W-:Y:S01]  /*fbb0*/  @!P1 IMAD.X R5, RZ, RZ, R21, P3 ;  /* 0x000000ffff059224 */ /* 0x010fe200018e0615 */
[----:B------:R-:W-:Y:S01]  /*fbc0*/  @!P1 LEA R21, R10, UR38, 0x1 ;  /* 0x000000260a159c11 */ /* 0x000fe2000f8e08ff */
[----:B------:R-:W-:Y:S04]  /*fbd0*/  SHFL.IDX PT, R9, R6, 0x1, 0x181f ;  /* 0x00381f0006097f89 */ /* 0x000fe800000e0000 */
[----:B------:R2:W-:Y:S02]  /*fbe0*/  @!P1 LDGSTS.E.BYPASS.LTC128B.128 [R21+0xac00], desc[UR48][R4.64], !P0 ;  /* 0x0ac0000004159fae */ /* 0x0005e4000c101d70 */
[----:B--2---:R-:W-:-:S02]  /*fbf0*/  @!P2 LEA R4, P1, R17, R28, 0x1 ;  /* 0x0000001c1104a211 */ /* 0x004fc400078208ff */
[----:B------:R-:W2:Y:S03]  /*fc00*/  SHFL.IDX PT, R28, R7, RZ, 0x181f ;  /* 0x00181fff071c7589 */ /* 0x000ea600000e0000 */
[----:B---3--:R-:W-:Y:S01]  /*fc10*/  @!P2 IMAD.X R5, RZ, RZ, R20, P1 ;  /* 0x000000ffff05a224 */ /* 0x008fe200008e0614 */
[----:B------:R-:W-:Y:S01]  /*fc20*/  ISETP.GE.AND P1, PT, R12, R3, PT ;  /* 0x000000030c00720c */ /* 0x000fe20003f26270 */
[----:B------:R-:W3:Y:S01]  /*fc30*/  SHFL.IDX PT, R20, R6, RZ, 0x181f ;  /* 0x00181fff06147589 */ /* 0x000ee200000e0000 */
[----:B------:R-:W-:-:S03]  /*fc40*/  VIADD R12, R0, 0x80 ;  /* 0x00000080000c7836 */ /* 0x000fc60000000000 */
[----:B------:R1:W-:Y:S02]  /*fc50*/  @!P2 LDGSTS.E.BYPASS.LTC128B.128 [R27+0xb400], desc[UR48][R4.64], !P0 ;  /* 0x0b400000041bafae */ /* 0x0003e4000c101d70 */
[----:B------:R-:W-:Y:S01]  /*fc60*/  ISETP.GE.AND P2, PT, R12, R3, PT ;  /* 0x000000030c00720c */ /* 0x000fe20003f46270 */
[----:B------:R-:W-:-:S05]  /*fc70*/  VIADD R12, R0, 0xa0 ;  /* 0x000000a0000c7836 */ /* 0x000fca0000000000 */
[C---:B------:R-:W-:Y:S02]  /*fc80*/  @!P1 LEA R21, R10.reuse, UR38, 0x1 ;  /* 0x000000260a159c11 */ /* 0x040fe4000f8e08ff */
[----:B-1----:R-:W-:Y:S02]  /*fc90*/  @!P1 LEA R4, P3, R17, R14, 0x1 ;  /* 0x0000000e11049211 */ /* 0x002fe400078608ff */
[----:B------:R-:W1:Y:S03]  /*fca0*/  SHFL.IDX PT, R14, R7, 0x1, 0x181f ;  /* 0x00381f00070e7f89 */ /* 0x000e6600000e0000 */
[----:B------:R-:W-:Y:S01]  /*fcb0*/  @!P2 LEA R27, R10, UR38, 0x1 ;  /* 0x000000260a1bac11 */ /* 0x000fe2000f8e08ff */
[----:B------:R-:W-:Y:S02]  /*fcc0*/  @!P1 IMAD.X R5, RZ, RZ, R8, P3 ;  /* 0x000000ffff059224 */ /* 0x000fe400018e0608 */
[----:B------:R-:W-:-:S03]  /*fcd0*/  VIADD R8, R0, 0x90 ;  /* 0x0000009000087836 */ /* 0x000fc60000000000 */
[----:B------:R2:W-:Y:S02]  /*fce0*/  @!P1 LDGSTS.E.BYPASS.LTC128B.128 [R21+0xbc00], desc[UR48][R4.64], !P0 ;  /* 0x0bc0000004159fae */ /* 0x0005e4000c101d70 */
[----:B--2---:R-:W-:-:S05]  /*fcf0*/  @!P2 LEA R4, P1, R17, R28, 0x1 ;  /* 0x0000001c1104a211 */ /* 0x004fca00078208ff */
[----:B---3--:R-:W-:Y:S01]  /*fd00*/  @!P2 IMAD.X R5, RZ, RZ, R20, P1 ;  /* 0x000000ffff05a224 */ /* 0x008fe200008e0614 */
[-C--:B------:R-:W-:Y:S01]  /*fd10*/  ISETP.GE.AND P1, PT, R8, R3.reuse, PT ;  /* 0x000000030800720c */ /* 0x080fe20003f26270 */
[----:B------:R-:W2:Y:S04]  /*fd20*/  SHFL.IDX PT, R20, R7, 0x2, 0x181f ;  /* 0x00581f0007147f89 */ /* 0x000ea800000e0000 */
[----:B------:R-:W3:Y:S04]  /*fd30*/  SHFL.IDX PT, R8, R6, 0x2, 0x181f ;  /* 0x00581f0006087f89 */ /* 0x000ee800000e0000 */
[----:B------:R1:W-:Y:S01]  /*fd40*/  @!P2 LDGSTS.E.BYPASS.LTC128B.128 [R27+0xc400], desc[UR48][R4.64], !P0 ;  /* 0x0c400000041bafae */ /* 0x0003e2000c101d70 */
[----:B------:R-:W-:-:S03]  /*fd50*/  ISETP.GE.AND P2, PT, R12, R3, PT ;  /* 0x000000030c00720c */ /* 0x000fc60003f46270 */
[----:B------:R-:W4:Y:S01]  /*fd60*/  SHFL.IDX PT, R6, R6, 0x3, 0x181f ;  /* 0x00781f0006067f89 */ /* 0x000f2200000e0000 */
[----:B-1----:R-:W-:-:S09]  /*fd70*/  @!P1 LEA R4, P3, R17, R14, 0x1 ;  /* 0x0000000e11049211 */ /* 0x002fd200078608ff */
[C---:B------:R-:W-:Y:S01]  /*fd80*/  @!P2 LEA R21, R10.reuse, UR38, 0x1 ;  /* 0x000000260a15ac11 */ /* 0x040fe2000f8e08ff */
[----:B------:R1:W0:Y:S01]  /*fd90*/  SHFL.IDX PT, R14, R7, 0x3, 0x181f ;  /* 0x00781f00070e7f89 */ /* 0x00022200000e0000 */
[----:B------:R-:W-:Y:S01]  /*fda0*/  @!P1 IMAD.X R5, RZ, RZ, R9, P3 ;  /* 0x000000ffff059224 */ /* 0x000fe200018e0609 */
[----:B------:R-:W-:-:S05]  /*fdb0*/  @!P1 LEA R9, R10, UR38, 0x1 ;  /* 0x000000260a099c11 */ /* 0x000fca000f8e08ff */
[----:B------:R2:W-:Y:S02]  /*fdc0*/  @!P1 LDGSTS.E.BYPASS.LTC128B.128 [R9+0xcc00], desc[UR48][R4.64], !P0 ;  /* 0x0cc0000004099fae */ /* 0x0005e4000c101d70 */
[----:B--2---:R-:W-:-:S05]  /*fdd0*/  @!P2 LEA R4, P1, R17, R20, 0x1 ;  /* 0x000000141104a211 */ /* 0x004fca00078208ff */
[----:B---3--:R-:W-:-:S05]  /*fde0*/  @!P2 IMAD.X R5, RZ, RZ, R8, P1 ;  /* 0x000000ffff05a224 */ /* 0x008fca00008e0608 */
[----:B0---4-:R1:W-:Y:S03]  /*fdf0*/  @!P2 LDGSTS.E.BYPASS.LTC128B.128 [R21+0xd400], desc[UR48][R4.64], !P0 ;  /* 0x0d4000000415afae */ /* 0x0113e6000c101d70 */
.L_x_1007:
[----:B------:R-:W-:-:S05]  /*fe00*/  VIADD R0, R0, 0xb0 ;  /* 0x000000b000007836 */ /* 0x000fca0000000000 */
[----:B------:R-:W-:Y:S01]  /*fe10*/  ISETP.GE.AND P1, PT, R0, R3, PT ;  /* 0x000000030000720c */ /* 0x000fe20003f26270 */
[----:B------:R-:W-:-:S05]  /*fe20*/  IMAD.MOV.U32 R0, RZ, RZ, 0x1 ;  /* 0x00000001ff007424 */ /* 0x000fca00078e00ff */
[----:B------:R-:W-:-:S07]  /*fe30*/  SHF.L.U32 R0, R0, 0x1f, RZ ;  /* 0x0000001f00007819 */ /* 0x000fce00000006ff */
[----:B-1----:R-:W-:Y:S02]  /*fe40*/  @!P1 LEA R4, P2, R17, R14, 0x1 ;  /* 0x0000000e11049211 */ /* 0x002fe400078408ff */
[----:B------:R-:W-:-:S03]  /*fe50*/  @!P1 LEA R3, R10, UR38, 0x1 ;  /* 0x000000260a039c11 */ /* 0x000fc6000f8e08ff */
[----:B------:R-:W-:-:S05]  /*fe60*/  @!P1 IMAD.X R5, RZ, RZ, R6, P2 ;  /* 0x000000ffff059224 */ /* 0x000fca00010e0606 */
        /* <DEDUP_REMOVED lines=9> */
[----:B0-----:R-:W-:-:S05]  /*ff00*/  VIADD R3, R26, 0xfffffffe ;  /* 0xfffffffe1a037836 */ /* 0x001fca0000000000 */
[----:B------:R-:W-:Y:S01]  /*ff10*/  ISETP.GE.AND P1, PT, R3, UR41, PT ;  /* 0x0000002903007c0c */ /* 0x000fe2000bf26270 */
[----:B------:R-:W0:Y:S02]  /*ff20*/  SYNCS.PHASECHK.TRANS64.TRYWAIT P0, [UR38+0x16820], R0 ;  /* 0x01682000ff0075a7 */ /* 0x000e240008000166 */
[----:B0-----:R-:W-:Y:S10]  /*ff30*/  @!P0 BRA `(.L_x_918) ;  /* 0x0000002c00288947 */ /* 0x001ff40003800000 */
.L_x_1008:
[----:B------:R-:W-:Y:S02]  /*ff40*/  IMAD.MOV.U32 R12, RZ, RZ, 0x1 ;  /* 0x00000001ff0c7424 */ /* 0x000fe400078e00ff */
[----:B0-----:R-:W-:Y:S01]  /*ff50*/  IMAD.MOV.U32 R0, RZ, RZ, RZ ;  /* 0x000000ffff007224 */ /* 0x001fe200078e00ff */
[----:B------:R-:W-:Y:S06]  /*ff60*/  @!P1 BRA `(.L_x_919) ;  /* 0x0000001000e09947 */ /* 0x000fec0003800000 */
[----:B------:R-:W-:Y:S01]  /*ff70*/  UIADD3 UR4, UR42, 0x1, URZ ;  /* 0x000000012a047890 */ /* 0x000fe2000fffe03f */
[----:B------:R-:W-:Y:S01]  /*ff80*/  LOP3.LUT R8, R2, 0x1f, RZ, 0xc0, !PT ;  /* 0x0000001f02087812 */ /* 0x000fe200078ec0ff */
[----:B------:R-:W-:Y:S01]  /*ff90*/  ULOP3.LUT UR5, URZ, UR44, URZ, 0x33, !UPT ;  /* 0x0000002c3f057292 */ /* 0x000fe2000f8e333f */
[----:B------:R-:W-:Y:S01]  /*ffa0*/  IMAD.MOV.U32 R12, RZ, RZ, 0x1 ;  /* 0x00000001ff0c7424 */ /* 0x000fe200078e00ff */
[----:B------:R-:W-:-:S04]  /*ffb0*/  UIMAD UR4, UR4, UR46, URZ ;  /* 0x0000002e040472a4 */ /* 0x000fc8000f8e023f */
[----:B------:R-:W-:Y:S01]  /*ffc0*/  IMAD.U32 R5, RZ, RZ, UR5 ;  /* 0x00000005ff057e24 */ /* 0x000fe2000f8e00ff */
[----:B------:R-:W-:Y:S01]  /*ffd0*/  ULOP3.LUT UR5, URZ, UR41, URZ, 0x33, !UPT ;  /* 0x000000293f057292 */ /* 0x000fe2000f8e333f */
[----:B------:R-:W-:Y:S01]  /*ffe0*/  LOP3.LUT R4, RZ, UR4, RZ, 0x33, !PT ;  /* 0x00000004ff047c12 */ /* 0x000fe2000f8e33ff */
[----:B------:R-:W-:-:S03]  /*fff0*/  ULOP3.LUT UR4, URZ, UR39, URZ, 0x33, !UPT ;  /* 0x000000273f047292 */ /* 0x000fc6000f8e333f */
[----:B------:R-:W-:Y:S01]  /*10000*/  VIADDMNMX R4, R4, -UR43, R5, !PT ;  /* 0x8000002b04047c46 */ /* 0x000fe2000f800105 */
[----:B------:R-:W-:-:S03]  /*10010*/  IMAD.MOV.U32 R5, RZ, RZ, 0x2 ;  /* 0x00000002ff057424 */ /* 0x000fc600078e00ff */
[----:B------:R-:W-:-:S04]  /*10020*/  VIMNMX R4, R4, UR4, !PT ;  /* 0x0000000404047c48 */ /* 0x000fc8000ffe0100 */
[----:B------:R-:W-:Y:S02]  /*10030*/  VIADDMNMX R5, R4, R5, UR5, !PT ;  /* 0x0000000504057e46 */ /* 0x000fe4000f800105 */
[----:B------:R-:W-:-:S03]  /*10040*/  LOP3.LUT R6, RZ, R4, RZ, 0x33, !PT ;  /* 0x00000004ff067212 */ /* 0x000fc600078e33ff */
[C---:B------:R-:W-:Y:S02]  /*10050*/  VIADD R7, R5.reuse, 0xfffffffe ;  /* 0xfffffffe05077836 */ /* 0x040fe40000000000 */
[----:B------:R-:W-:Y:S02]  /*10060*/  IMAD.IADD R10, R5, 0x1, R6 ;  /* 0x00000001050a7824 */ /* 0x000fe400078e0206 */
[----:B------:R-:W-:Y:S01]  /*10070*/  IMAD.MOV.U32 R6, RZ, RZ, R22 ;  /* 0x000000ffff067224 */ /* 0x000fe200078e0016 */
[----:B------:R-:W-:Y:S02]  /*10080*/  ISETP.NE.AND P0, PT, R7, R4, PT ;  /* 0x000000040700720c */ /* 0x000fe40003f05270 */
[----:B------:R-:W-:-:S11]  /*10090*/  LOP3.LUT R9, R10, 0x1, RZ, 0xc0, !PT ;  /* 0x000000010a097812 */ /* 0x000fd600078ec0ff */
[----:B------:R-:W-:Y:S05]  /*100a0*/  @!P0 BRA `(.L_x_920) ;  /* 0x0000000c00148947 */ /* 0x000fea0003800000 */
[----:B------:R-:W-:Y:S01]  /*100b0*/  BSSY B0, `(.L_x_920) ;  /* 0x00000c4000007945 */ /* 0x000fe20003800000 */
[----:B------:R-:W-:Y:S02]  /*100c0*/  IMAD.IADD R10, R10, 0x1, -R9 ;  /* 0x000000010a0a7824 */ /* 0x000fe400078e0a09 */
[----:B------:R-:W-:Y:S02]  /*100d0*/  IMAD.MOV.U32 R11, RZ, RZ, 0x1 ;  /* 0x00000001ff0b7424 */ /* 0x000fe400078e00ff */
[----:B------:R-:W-:-:S07]  /*100e0*/  IMAD.MOV.U32 R6, RZ, RZ, R22 ;  /* 0x000000ffff067224 */ /* 0x000fce00078e0016 */
.L_x_947:
        /* <DEDUP_REMOVED lines=9> */
[----:B------:R-:W0:Y:S01]  /*10180*/  LDC R14, c[0x0][0x43c] ;  /* 0x00010f00ff0e7b82 */ /* 0x000e220000000800 */
[----:B------:R-:W-:Y:S01]  /*10190*/  IMAD.MOV.U32 R13, RZ, RZ, R3 ;  /* 0x000000ffff0d7224 */ /* 0x000fe200078e0003 */
[----:B------:R-:W-:Y:S01]  /*101a0*/  ULDC.64 UR4, c[0x0][0x428] ;  /* 0x00010a0000047ab9 */ /* 0x000fe20000000a00 */
[----:B0-----:R-:W-:-:S13]  /*101b0*/  ISETP.NE.AND P0, PT, R14, 0x1, PT ;  /* 0x000000010e00780c */ /* 0x001fda0003f05270 */
[----:B------:R-:W0:Y:S02]  /*101c0*/  @P0 LDC.64 R4, c[0x0][0x440] ;  /* 0x00011000ff040b82 */ /* 0x000e240000000a00 */
[----:B0-----:R-:W-:-:S05]  /*101d0*/  @P0 IMAD.HI.U32 R4, R3, R4, RZ ;  /* 0x0000000403040227 */ /* 0x001fca00078e00ff */
        /* <DEDUP_REMOVED lines=13> */
.L_x_923:
[----:B------:R-:W1:Y:S01]  /*102b0*/  SYNCS.PHASECHK.TRANS64.TRYWAIT P0, [UR38+0x16848], R12 ;  /* 0x0168480cff0075a7 */ /* 0x000e620008000166 */
[----:B------:R-:W-:Y:S01]  /*102c0*/  BSSY B2, `(.L_x_924) ;  /* 0x0000003000027945 */ /* 0x000fe20003800000 */
[----:B------:R-:W-:-:S03]  /*102d0*/  ISETP.NE.AND P2, PT, R19, RZ, PT ;  /* 0x000000ff1300720c */ /* 0x000fc60003f45270 */
[----:B-1----:R-:W-:Y:S10]  /*102e0*/  @!P0 BRA `(.L_x_925) ;  /* 0x0000002800548947 */ /* 0x002ff40003800000 */
.L_x_1009:
[----:B------:R-:W-:Y:S05]  /*102f0*/  BSYNC B2 ;  /* 0x0000000000027941 */ /* 0x000fea0003800000 */
.L_x_924:
[----:B------:R-:W-:Y:S04]  /*10300*/  BSSY B2, `(.L_x_926) ;  /* 0x0000007000027945 */ /* 0x000fe80003800000 */
[----:B------:R-:W-:Y:S05]  /*10310*/  @P2 BRA `(.L_x_927) ;  /* 0x0000000000142947 */ /* 0x000fea0003800000 */
[----:B------:R-:W-:Y:S01]  /*10320*/  ISETP.NE.AND P0, PT, R8, RZ, PT ;  /* 0x000000ff0800720c */ /* 0x000fe20003f05270 */
[----:B0-----:R-:W-:-:S04]  /*10330*/  IMAD.MOV.U32 R4, RZ, RZ, 0x4000 ;  /* 0x00004000ff047424 */ /* 0x001fc800078e00ff */
[----:B------:R1:W-:Y:S08]  /*10340*/  SYNCS.ARRIVE.TRANS64 RZ, [UR38+0x16838], R4 ;  /* 0x01683804ffff79a7 */ /* 0x0003f00008000026 */
[----:B-1----:R-:W-:Y:S05]  /*10350*/  @!P0 BRA `(.L_x_927) ;  /* 0x0000000000048947 */ /* 0x002fea0003800000 */
[----:B------:R-:W-:Y:S01]  /*10360*/  BPT.TRAP 0x1 ;  /* 0x000000040000795c */ /* 0x000fe20000300000 */
.L_x_927:
[----:B------:R-:W-:Y:S05]  /*10370*/  BSYNC B2 ;  /* 0x0000000000027941 */ /* 0x000fea0003800000 */
.L_x_926:
[----:B------:R-:W-:Y:S01]  /*10380*/  IMAD.MOV.U32 R7, RZ, RZ, RZ ;  /* 0x000000ffff077224 */ /* 0x000fe200078e00ff */
[----:B------:R-:W-:Y:S01]  /*10390*/  ULDC.64 UR4, c[0x0][0x198] ;  /* 0x0000660000047ab9 */ /* 0x000fe20000000a00 */
[----:B------:R-:W-:Y:S01]  /*103a0*/  PLOP3.LUT P0, PT, PT, PT, PT, 0x80, 0x0 ;  /* 0x000000000000781c */ /* 0x000fe20003f0f070 */
[----:B------:R-:W-:Y:S01]  /*103b0*/  UIADD3 UR4, UP0, UR4, 0x370, URZ ;  /* 0x0000037004047890 */ /* 0x000fe2000ff1e03f */
[----:B0-----:R-:W-:Y:S01]  /*103c0*/  IMAD.SHL.U32 R4, R14, 0x80, RZ ;  /* 0x000000800e047824 */ /* 0x001fe200078e00ff */
[----:B------:R-:W-:Y:S01]  /*103d0*/  R2UR UR34, R7 ;  /* 0x00000000072272ca */ /* 0x000fe200000e0000 */
[----:B------:R-:W-:Y:S02]  /*103e0*/  UIADD3 UR32, UR38, 0x12400, URZ ;  /* 0x0001240026207890 */ /* 0x000fe4000fffe03f */
[----:B------:R-:W-:Y:S02]  /*103f0*/  UIADD3 UR33, UR38, 0x16838, URZ ;  /* 0x0001683826217890 */ /* 0x000fe4000fffe03f */
[----:B------:R-:W-:Y:S01]  /*10400*/  UIADD3.X UR5, URZ, UR5, URZ, UP0, !UPT ;  /* 0x000000053f057290 */ /* 0x000fe200087fe43f */
[----:B------:R-:W-:Y:S01]  /*10410*/  UMOV UR6, 0x0 ;  /* 0x0000000000067882 */ /* 0x000fe20000000000 */
[----:B------:R-:W-:-:S10]  /*10420*/  UMOV UR7, 0x14f00000 ;  /* 0x14f0000000077882 */ /* 0x000fd40000000000 */
.L_x_928:
[----:B------:R-:W-:-:S13]  /*10430*/  @P0 ELECT P3, URZ, PT ;  /* 0x00000000003f082f */ /* 0x000fda0003860000 */
[----:B-----5:R-:W-:Y:S02]  /*10440*/  @P3 R2UR UR37, R6 ;  /* 0x00000000062532ca */ /* 0x020fe400000e0000 */
[----:B------:R-:W-:Y:S02]  /*10450*/  @P3 R2UR UR35, R4 ;  /* 0x00000000042332ca */ /* 0x000fe400000e0000 */
[----:B------:R-:W-:Y:S02]  /*10460*/  @P3 PLOP3.LUT P0, PT, P3, PT, PT, 0x8, 0x0 ;  /* 0x000000000000381c */ /* 0x000fe40001f0e170 */
[----:B------:R-:W-:-:S09]  /*10470*/  PLOP3.LUT P3, PT, PT, PT, PT, 0x8, 0x0 ;  /* 0x000000000000781c */ /* 0x000fd20003f6e170 */
[----:B------:R0:W-:Y:S02]  /*10480*/  UTMALDG.4D [UR32], [UR4], desc[UR6] ;  /* 0x00000620040075b4 */ /* 0x0001e40008019000 */
[----:B0-----:R-:W-:Y:S05]  /*10490*/  @P0 BRA.U.ANY `(.L_x_928) ;  /* 0xfffffffd00e40947 */ /* 0x001fea000393ffff */
[----:B------:R-:W0:Y:S01]  /*104a0*/  SYNCS.PHASECHK.TRANS64.TRYWAIT P0, [UR38+0x16860], R12 ;  /* 0x0168600cff0075a7 */ /* 0x000e220008000166 */
[----:B------:R-:W-:Y:S04]  /*104b0*/  BSSY B2, `(.L_x_929) ;  /* 0x0000002000027945 */ /* 0x000fe80003800000 */
[----:B0-----:R-:W-:Y:S05]  /*104c0*/  @!P0 BRA `(.L_x_930) ;  /* 0x0000002400f48947 */ /* 0x001fea0003800000 */
.L_x_1010:
[----:B------:R-:W-:Y:S05]  /*104d0*/  BSYNC B2 ;  /* 0x0000000000027941 */ /* 0x000fea0003800000 */
.L_x_929:
[----:B------:R-:W-:Y:S01]  /*104e0*/  BSSY B2, `(.L_x_931) ;  /* 0x0000009000027945 */ /* 0x000fe20003800000 */
[----:B------:R-:W-:Y:S02]  /*104f0*/  IMAD.MOV.U32 R4, RZ, RZ, 0x0 ;  /* 0x00000000ff047424 */ /* 0x000fe400078e00ff */
[----:B0-----:R-:W-:Y:S01]  /*10500*/  IMAD.MOV.U32 R5, RZ, RZ, 0x14f00000 ;  /* 0x14f00000ff057424 */ /* 0x001fe200078e00ff */
[----:B------:R-:W-:Y:S06]  /*10510*/  @P2 BRA `(.L_x_932) ;  /* 0x0000000000142947 */ /* 0x000fec0003800000 */
[----:B------:R-:W-:Y:S01]  /*10520*/  ISETP.NE.AND P0, PT, R8, RZ, PT ;  /* 0x000000ff0800720c */ /* 0x000fe20003f05270 */
[----:B------:R-:W-:-:S04]  /*10530*/  IMAD.MOV.U32 R12, RZ, RZ, 0x4000 ;  /* 0x00004000ff0c7424 */ /* 0x000fc800078e00ff */
[----:B------:R0:W-:Y:S08]  /*10540*/  SYNCS.ARRIVE.TRANS64 RZ, [UR38+0x16850], R12 ;  /* 0x0168500cffff79a7 */ /* 0x0001f00008000026 */
[----:B0-----:R-:W-:Y:S05]  /*10550*/  @!P0 BRA `(.L_x_932) ;  /* 0x0000000000048947 */ /* 0x001fea0003800000 */
[----:B------:R-:W-:Y:S01]  /*10560*/  BPT.TRAP 0x1 ;  /* 0x000000040000795c */ /* 0x000fe20000300000 */
.L_x_932:
[----:B------:R-:W-:Y:S05]  /*10570*/  BSYNC B2 ;  /* 0x0000000000027941 */ /* 0x000fea0003800000 */
.L_x_931:
[----:B------:R-:W-:Y:S01]  /*10580*/  R2UR UR7, R5 ;  /* 0x00000000050772ca */ /* 0x000fe200000e0000 */
[----:B------:R-:W-:Y:S01]  /*10590*/  ULDC.64 UR4, c[0x0][0x198] ;  /* 0x0000660000047ab9 */ /* 0x000fe20000000a00 */
[----:B------:R-:W-:Y:S01]  /*105a0*/  R2UR UR10, R7 ;  /* 0x00000000070a72ca */ /* 0x000fe200000e0000 */
[----:B------:R-:W-:Y:S01]  /*105b0*/  UIADD3 UR4, UP0, UR4, 0x470, URZ ;  /* 0x0000047004047890 */ /* 0x000fe2000ff1e03f */
[----:B------:R-:W-:Y:S01]  /*105c0*/  R2UR UR6, R4 ;  /* 0x00000000040672ca */ /* 0x000fe200000e0000 */
[----:B------:R-:W-:Y:S01]  /*105d0*/  IMAD.SHL.U32 R4, R23, 0x80, RZ ;  /* 0x0000008017047824 */ /* 0x000fe200078e00ff */
[----:B------:R-:W-:Y:S01]  /*105e0*/  PLOP3.LUT P0, PT, PT, PT, PT, 0x80, 0x0 ;  /* 0x000000000000781c */ /* 0x000fe20003f0f070 */
[----:B------:R-:W-:Y:S02]  /*105f0*/  UIADD3 UR8, UR38, 0x400, URZ ;  /* 0x0000040026087890 */ /* 0x000fe4000fffe03f */
[----:B------:R-:W-:Y:S02]  /*10600*/  UIADD3 UR9, UR38, 0x16850, URZ ;  /* 0x0001685026097890 */ /* 0x000fe4000fffe03f */
[----:B------:R-:W-:-:S12]  /*10610*/  UIADD3.X UR5, URZ, UR5, URZ, UP0, !UPT ;  /* 0x000000053f057290 */ /* 0x000fd800087fe43f */
.L_x_933:
[----:B------:R-:W-:-:S13]  /*10620*/  @P0 ELECT P2, URZ, PT ;  /* 0x00000000003f082f */ /* 0x000fda0003840000 */
[----:B------:R-:W-:Y:S01]  /*10630*/  @P2 R2UR UR13, R22 ;  /* 0x00000000160d22ca */ /* 0x000fe200000e0000 */
[----:B------:R-:W-:Y:S01]  /*10640*/  UMOV UR12, UR36 ;  /* 0x00000024000c7c82 */ /* 0x000fe20008000000 */
[----:B------:R-:W-:Y:S02]  /*10650*/  @P2 R2UR UR11, R4 ;  /* 0x00000000040b22ca */ /* 0x000fe400000e0000 */
[----:B------:R-:W-:Y:S02]  /*10660*/  @P2 PLOP3.LUT P0, PT, P2, PT, PT, 0x8, 0x0 ;  /* 0x000000000000281c */ /* 0x000fe4000170e170 */
[----:B------:R-:W-:-:S09]  /*10670*/  PLOP3.LUT P2, PT, PT, PT, PT, 0x8, 0x0 ;  /* 0x000000000000781c */ /* 0x000fd20003f4e170 */
[----:B------:R0:W-:Y:S02]  /*10680*/  UTMALDG.4D [UR8], [UR4], desc[UR6] ;  /* 0x00000608040075b4 */ /* 0x0001e40008019000 */
[----:B0-----:R-:W-:Y:S05]  /*10690*/  @P0 BRA.U.ANY `(.L_x_933) ;  /* 0xfffffffd00e00947 */ /* 0x001fea000393ffff */
[----:B------:R-:W-:Y:S02]  /*106a0*/  IMAD.MOV.U32 R23, RZ, RZ, R14 ;  /* 0x000000ffff177224 */ /* 0x000fe400078e000e */
[----:B------:R-:W-:-:S07]  /*106b0*/  IMAD.MOV.U32 R22, RZ, RZ, R6 ;  /* 0x000000ffff167224 */ /* 0x000fce00078e0006 */
.L_x_922:
[----:B------:R-:W-:Y:S05]  /*106c0*/  BSYNC B1 ;  /* 0x0000000000017941 */ /* 0x000fea0003800000 */
.L_x_921:
        /* <DEDUP_REMOVED lines=27> */
.L_x_936:
[----:B------:R-:W1:Y:S01]  /*10880*/  SYNCS.PHASECHK.TRANS64.TRYWAIT P0, [UR38+0x16840], R14 ;  /* 0x0168400eff0075a7 */ /* 0x000e620008000166 */
[----:B------:R-:W-:Y:S01]  /*10890*/  BSSY B2, `(.L_x_937) ;  /* 0x0000003000027945 */ /* 0x000fe20003800000 */
[----:B------:R-:W-:-:S03]  /*108a0*/  ISETP.NE.AND P2, PT, R19, RZ, PT ;  /* 0x000000ff1300720c */ /* 0x000fc60003f45270 */
[----:B-1----:R-:W-:Y:S10]  /*108b0*/  @!P0 BRA `(.L_x_938) ;  /* 0x0000002400108947 */ /* 0x002ff40003800000 */
.L_x_1011:
[----:B------:R-:W-:Y:S05]  /*108c0*/  BSYNC B2 ;  /* 0x0000000000027941 */ /* 0x000fea0003800000 */
.L_x_937:
[----:B------:R-:W-:Y:S04]  /*108d0*/  BSSY B2, `(.L_x_939) ;  /* 0x0000007000027945 */ /* 0x000fe80003800000 */
[----:B------:R-:W-:Y:S05]  /*108e0*/  @P2 BRA `(.L_x_940) ;  /* 0x0000000000142947 */ /* 0x000fea0003800000 */
[----:B------:R-:W-:Y:S01]  /*108f0*/  ISETP.NE.AND P0, PT, R8, RZ, PT ;  /* 0x000000ff0800720c */ /* 0x000fe20003f05270 */
[----:B0-----:R-:W-:-:S04]  /*10900*/  IMAD.MOV.U32 R4, RZ, RZ, 0x4000 ;  /* 0x00004000ff047424 */ /* 0x001fc800078e00ff */
[----:B------:R1:W-:Y:S08]  /*10910*/  SYNCS.ARRIVE.TRANS64 RZ, [UR38+0x16830], R4 ;  /* 0x01683004ffff79a7 */ /* 0x0003f00008000026 */
[----:B-1----:R-:W-:Y:S05]  /*10920*/  @!P0 BRA `(.L_x_940) ;  /* 0x0000000000048947 */ /* 0x002fea0003800000 */
[----:B------:R-:W-:Y:S01]  /*10930*/  BPT.TRAP 0x1 ;  /* 0x000000040000795c */ /* 0x000fe20000300000 */
.L_x_940:
[----:B------:R-:W-:Y:S05]  /*10940*/  BSYNC B2 ;  /* 0x0000000000027941 */ /* 0x000fea0003800000 */
.L_x_939:
        /* <DEDUP_REMOVED lines=11> */
.L_x_941:
[----:B------:R-:W-:-:S13]  /*10a00*/  @P0 ELECT P3, URZ, PT ;  /* 0x00000000003f082f */ /* 0x000fda0003860000 */
[----:B-----5:R-:W-:Y:S01]  /*10a10*/  @P3 R2UR UR13, R6 ;  /* 0x00000000060d32ca */ /* 0x020fe200000e0000 */
[----:B------:R-:W-:Y:S01]  /*10a20*/  UMOV UR12, UR36 ;  /* 0x00000024000c7c82 */ /* 0x000fe20008000000 */
[----:B------:R-:W-:Y:S02]  /*10a30*/  @P3 R2UR UR11, R4 ;  /* 0x00000000040b32ca */ /* 0x000fe400000e0000 */
[----:B------:R-:W-:Y:S02]  /*10a40*/  @P3 PLOP3.LUT P0, PT, P3, PT, PT, 0x8, 0x0 ;  /* 0x000000000000381c */ /* 0x000fe40001f0e170 */
[----:B------:R-:W-:-:S09]  /*10a50*/  PLOP3.LUT P3, PT, PT, PT, PT, 0x8, 0x0 ;  /* 0x000000000000781c */ /* 0x000fd20003f6e170 */
[----:B------:R0:W-:Y:S02]  /*10a60*/  UTMALDG.4D [UR8], [UR4], desc[UR6] ;  /* 0x00000608040075b4 */ /* 0x0001e40008019000 */
[----:B0-----:R-:W-:Y:S05]  /*10a70*/  @P0 BRA.U.ANY `(.L_x_941) ;  /* 0xfffffffd00e00947 */ /* 0x001fea000393ffff */
[----:B------:R-:W-:Y:S01]  /*10a80*/  SHF.L.U32 R4, R11, 0x1f, RZ ;  /* 0x0000001f0b047819 */ /* 0x000fe200000006ff */
[----:B------:R-:W-:Y:S03]  /*10a90*/  BSSY B2, `(.L_x_942) ;  /* 0x0000003000027945 */ /* 0x000fe60003800000 */
[----:B------:R-:W0:Y:S02]  /*10aa0*/  SYNCS.PHASECHK.TRANS64.TRYWAIT P0, [UR38+0x16868], R4 ;  /* 0x01686804ff0075a7 */ /* 0x000e240008000166 */
[----:B0-----:R-:W-:Y:S05]  /*10ab0*/  @!P0 BRA `(.L_x_943) ;  /* 0x0000002000a88947 */ /* 0x001fea0003800000 */
.L_x_1012:
[----:B------:R-:W-:Y:S05]  /*10ac0*/  BSYNC B2 ;  /* 0x0000000000027941 */ /* 0x000fea0003800000 */
.L_x_942:
[----:B------:R-:W-:Y:S01]  /*10ad0*/  BSSY B2, `(.L_x_944) ;  /* 0x0000009000027945 */ /* 0x000fe20003800000 */
[----:B0-----:R-:W-:Y:S02]  /*10ae0*/  IMAD.MOV.U32 R4, RZ, RZ, 0x0 ;  /* 0x00000000ff047424 */ /* 0x001fe400078e00ff */
[----:B------:R-:W-:Y:S01]  /*10af0*/  IMAD.MOV.U32 R5, RZ, RZ, 0x14f00000 ;  /* 0x14f00000ff057424 */ /* 0x000fe200078e00ff */
[----:B------:R-:W-:Y:S06]  /*10b00*/  @P2 BRA `(.L_x_945) ;  /* 0x0000000000142947 */ /* 0x000fec0003800000 */
[----:B------:R-:W-:Y:S01]  /*10b10*/  ISETP.NE.AND P0, PT, R8, RZ, PT ;  /* 0x000000ff0800720c */ /* 0x000fe20003f05270 */
[----:B------:R-:W-:-:S04]  /*10b20*/  IMAD.MOV.U32 R11, RZ, RZ, 0x4000 ;  /* 0x00004000ff0b7424 */ /* 0x000fc800078e00ff */
[----:B------:R0:W-:Y:S08]  /*10b30*/  SYNCS.ARRIVE.TRANS64 RZ, [UR38+0x16858], R11 ;  /* 0x0168580bffff79a7 */ /* 0x0001f00008000026 */
[----:B0-----:R-:W-:Y:S05]  /*10b40*/  @!P0 BRA `(.L_x_945) ;  /* 0x0000000000048947 */ /* 0x001fea0003800000 */
[----:B------:R-:W-:Y:S01]  /*10b50*/  BPT.TRAP 0x1 ;  /* 0x000000040000795c */ /* 0x000fe20000300000 */
.L_x_945:
[----:B------:R-:W-:Y:S05]  /*10b60*/  BSYNC B2 ;  /* 0x0000000000027941 */ /* 0x000fea0003800000 */
.L_x_944:
        /* <DEDUP_REMOVED lines=10> */
.L_x_946:
        /* <DEDUP_REMOVED lines=10> */
.L_x_935:
[----:B------:R-:W-:Y:S05]  /*10cb0*/  BSYNC B1 ;  /* 0x0000000000017941 */ /* 0x000fea0003800000 */
.L_x_934:
[----:B------:R-:W-:Y:S02]  /*10cc0*/  VIADD R3, R3, 0xfffffffe ;  /* 0xfffffffe03037836 */ /* 0x000fe40000000000 */
[----:B------:R-:W-:Y:S01]  /*10cd0*/  IMAD.MOV.U32 R11, RZ, RZ, R12 ;  /* 0x000000ffff0b7224 */ /* 0x000fe200078e000c */
[----:B------:R-:W-:Y:S06]  /*10ce0*/  @P1 BRA `(.L_x_947) ;  /* 0xfffffff400001947 */ /* 0x000fec000383ffff */
[----:B------:R-:W-:Y:S05]  /*10cf0*/  BSYNC B0 ;  /* 0x0000000000007941 */ /* 0x000fea0003800000 */
.L_x_920:
        /* <DEDUP_REMOVED lines=9> */
[----:B------:R-:W0:Y:S01]  /*10d90*/  LDC R13, c[0x0][0x43c] ;  /* 0x00010f00ff0d7b82 */ /* 0x000e220000000800 */
[----:B------:R-:W-:Y:S01]  /*10da0*/  IMAD.MOV.U32 R11, RZ, RZ, R3 ;  /* 0x000000ffff0b7224 */ /* 0x000fe200078e0003 */
[----:B------:R-:W-:Y:S02]  /*10db0*/  ULDC.64 UR4, c[0x0][0x428] ;  /* 0x00010a0000047ab9 */ /* 0x000fe40000000a00 */
[----:B------:R-:W-:-:S04]  /*10dc0*/  IMAD R24, R24, UR4, RZ ;  /* 0x0000000418187c24 */ /* 0x000fc8000f8e02ff */
[----:B------:R-:W-:Y:S01]  /*10dd0*/  IMAD R15, R25, UR5, R24 ;  /* 0x00000005190f7c24 */ /* 0x000fe2000f8e0218 */
[----:B0-----:R-:W-:-:S13]  /*10de0*/  ISETP.NE.AND P0, PT, R13, 0x1, PT ;  /* 0x000000010d00780c */ /* 0x001fda0003f05270 */
[----:B------:R-:W0:Y:S02]  /*10df0*/  @P0 LDC.64 R4, c[0x0][0x440] ;  /* 0x00011000ff040b82 */ /* 0x000e240000000a00 */
[----:B0-----:R-:W-:-:S05]  /*10e00*/  @P0 IMAD.HI.U32 R4, R3, R4, RZ ;  /* 0x0000000403040227 */ /* 0x001fca00078e00ff */
[----:B------:R-:W-:-:S04]  /*10e10*/  @P0 SHF.R.U32.HI R11, RZ, R5, R4 ;  /* 0x00000005ff0b0219 */ /* 0x000fc80000011604 */
[--C-:B------:R-:W-:Y:S01]  /*10e20*/  SHF.R.S32.HI R5, RZ, 0x1f, R11.reuse ;  /* 0x0000001fff057819 */ /* 0x100fe2000001140b */
        /* <DEDUP_REMOVED lines=9> */
.L_x_949:
[----:B------:R-:W1:Y:S01]  /*10ec0*/  SYNCS.PHASECHK.TRANS64.TRYWAIT P0, [UR38+0x16848], R9 ;  /* 0x01684809ff0075a7 */ /* 0x000e620008000166 */
[----:B------:R-:W-:Y:S01]  /*10ed0*/  BSSY B1, `(.L_x_950) ;  /* 0x0000003000017945 */ /* 0x000fe20003800000 */
[----:B------:R-:W-:-:S03]  /*10ee0*/  ISETP.NE.AND P1, PT, R19, RZ, PT ;  /* 0x000000ff1300720c */ /* 0x000fc60003f25270 */
[----:B-1----:R-:W-:Y:S10]  /*10ef0*/  @!P0 BRA `(.L_x_951) ;  /* 0x0000001c00b08947 */ /* 0x002ff40003800000 */
.L_x_1013:
[----:B------:R-:W-:Y:S05]  /*10f00*/  BSYNC B1 ;  /* 0x0000000000017941 */ /* 0x000fea0003800000 */
.L_x_950:
[----:B------:R-:W-:Y:S04]  /*10f10*/  BSSY B1, `(.L_x_952) ;  /* 0x0000007000017945 */ /* 0x000fe80003800000 */
[----:B------:R-:W-:Y:S05]  /*10f20*/  @P1 BRA `(.L_x_953) ;  /* 0x0000000000141947 */ /* 0x000fea0003800000 */
[----:B------:R-:W-:Y:S01]  /*10f30*/  ISETP.NE.AND P0, PT, R8, RZ, PT ;  /* 0x000000ff0800720c */ /* 0x000fe20003f05270 */
[----:B0-----:R-:W-:-:S04]  /*10f40*/  IMAD.MOV.U32 R4, RZ, RZ, 0x4000 ;  /* 0x00004000ff047424 */ /* 0x001fc800078e00ff */
[----:B------:R1:W-:Y:S08]  /*10f50*/  SYNCS.ARRIVE.TRANS64 RZ, [UR38+0x16838], R4 ;  /* 0x01683804ffff79a7 */ /* 0x0003f00008000026 */
[----:B-1----:R-:W-:Y:S05]  /*10f60*/  @!P0 BRA `(.L_x_953) ;  /* 0x0000000000048947 */ /* 0x002fea0003800000 */
[----:B------:R-:W-:Y:S01]  /*10f70*/  BPT.TRAP 0x1 ;  /* 0x000000040000795c */ /* 0x000fe20000300000 */
.L_x_953:
[----:B------:R-:W-:Y:S05]  /*10f80*/  BSYNC B1 ;  /* 0x0000000000017941 */ /* 0x000fea0003800000 */
.L_x_952:
        /* <DEDUP_REMOVED lines=11> */
.L_x_954:
        /* <DEDUP_REMOVED lines=11> */
.L_x_1014:
[----:B------:R-:W-:Y:S05]  /*110f0*/  BSYNC B1 ;  /* 0x0000000000017941 */ /* 0x000fea0003800000 */
.L_x_955:
        /* <DEDUP_REMOVED lines=9> */
.L_x_958:
[----:B------:R-:W-:Y:S05]  /*11190*/  BSYNC B1 ;  /* 0x0000000000017941 */ /* 0x000fea0003800000 */
.L_x_957:
        /* <DEDUP_REMOVED lines=10> */
.L_x_959:
        /* <DEDUP_REMOVED lines=10> */
.L_x_948:
[----:B------:R-:W-:Y:S05]  /*112e0*/  BSYNC B0 ;  /* 0x0000000000007941 */ /* 0x000fea0003800000 */
.L_x_919:
[----:B------:R-:W-:Y:S01]  /*112f0*/  LOP3.LUT P0, RZ, R18, 0x2, RZ, 0xc0, !PT ;  /* 0x0000000212ff7812 */ /* 0x000fe2000780c0ff */
[----:B------:R-:W-:-:S12]  /*11300*/  BSSY B0, `(.L_x_960) ;  /* 0x0000026000007945 */ /* 0x000fd80003800000 */
[----:B------:R-:W-:Y:S05]  /*11310*/  @!P0 BRA `(.L_x_961) ;  /* 0x0000000000908947 */ /* 0x000fea0003800000 */
[----:B------:R-:W-:Y:S01]  /*11320*/  LEA R4, R0, UR38, 0x3 ;  /* 0x0000002600047c11 */ /* 0x000fe2000f8e18ff */
[----:B------:R-:W-:Y:S01]  /*11330*/  BSSY B1, `(.L_x_962) ;  /* 0x0000005000017945 */ /* 0x000fe20003800000 */
[----:B------:R-:W-:Y:S02]  /*11340*/  SHF.L.U32 R3, R12, 0x1f, RZ ;  /* 0x0000001f0c037819 */ /* 0x000fe400000006ff */
[----:B------:R-:W-:Y:S02]  /*11350*/  ISETP.NE.AND P1, PT, R19, RZ, PT ;  /* 0x000000ff1300720c */ /* 0x000fe40003f25270 */
[----:B------:R-:W0:Y:S02]  /*11360*/  SYNCS.PHASECHK.TRANS64.TRYWAIT P0, [R4+URZ+0x16860], R3 ;  /* 0x01686003040075a7 */ /* 0x000e24000800017f */
[----:B0-----:R-:W-:Y:S09]  /*11370*/  @!P0 BRA `(.L_x_963) ;  /* 0x0000001800c08947 */ /* 0x001ff20003800000 */
.L_x_1015:
[----:B------:R-:W-:Y:S05]  /*11380*/  BSYNC B1 ;  /* 0x0000000000017941 */ /* 0x000fea0003800000 */
.L_x_962:
[----:B------:R-:W-:Y:S04]  /*11390*/  BSSY B1, `(.L_x_964) ;  /* 0x0000007000017945 */ /* 0x000fe80003800000 */
[----:B------:R-:W-:Y:S05]  /*113a0*/  @P1 BRA `(.L_x_965) ;  /* 0x0000000000141947 */ /* 0x000fea0003800000 */
[----:B------:R-:W-:Y:S01]  /*113b0*/  LOP3.LUT P0, RZ, R2, 0x1f, RZ, 0xc0, !PT ;  /* 0x0000001f02ff7812 */ /* 0x000fe2000780c0ff */
[----:B0-----:R-:W-:-:S04]  /*113c0*/  IMAD.MOV.U32 R3, RZ, RZ, 0x4000 ;  /* 0x00004000ff037424 */ /* 0x001fc800078e00ff */
[----:B------:R1:W-:Y:S08]  /*113d0*/  SYNCS.ARRIVE.TRANS64 RZ, [R4+URZ+0x16850], R3 ;  /* 0x0168500304ff79a7 */ /* 0x0003f0000800003f */
[----:B------:R-:W-:Y:S05]  /*113e0*/  @!P0 BRA `(.L_x_965) ;  /* 0x0000000000048947 */ /* 0x000fea0003800000 */
[----:B------:R-:W-:Y:S01]  /*113f0*/  BPT.TRAP 0x1 ;  /* 0x000000040000795c */ /* 0x000fe20000300000 */
.L_x_965:
[----:B------:R-:W-:Y:S05]  /*11400*/  BSYNC B1 ;  /* 0x0000000000017941 */ /* 0x000fea0003800000 */
.L_x_964:
[----:B------:R-:W-:Y:S01]  /*11410*/  R2UR UR8, R0 ;  /* 0x00000000000872ca */ /* 0x000fe200000e0000 */
[----:B------:R-:W-:Y:S01]  /*11420*/  ULDC.64 UR4, c[0x0][0x198] ;  /* 0x0000660000047ab9 */ /* 0x000fe20000000a00 */
[----:B------:R-:W-:Y:S01]  /*11430*/  R2UR UR9, R4 ;  /* 0x00000000040972ca */ /* 0x000fe200000e0000 */
[----:B------:R-:W-:Y:S01]  /*11440*/  UIADD3 UR4, UP0, UR4, 0x470, URZ ;  /* 0x0000047004047890 */ /* 0x000fe2000ff1e03f */
[----:B------:R-:W-:Y:S01]  /*11450*/  PLOP3.LUT P0, PT, PT, PT, PT, 0x80, 0x0 ;  /* 0x000000000000781c */ /* 0x000fe20003f0f070 */
[----:B------:R-:W-:Y:S01]  /*11460*/  IMAD.SHL.U32 R23, R23, 0x80, RZ ;  /* 0x0000008017177824 */ /* 0x000fe200078e00ff */
[----:B------:R-:W-:Y:S01]  /*11470*/  UMOV UR6, 0x0 ;  /* 0x0000000000067882 */ /* 0x000fe20000000000 */
[----:B------:R-:W-:Y:S01]  /*11480*/  UIADD3.X UR5, URZ, UR5, URZ, UP0, !UPT ;  /* 0x000000053f057290 */ /* 0x000fe200087fe43f */
[----:B------:R-:W-:Y:S01]  /*11490*/  UMOV UR7, 0x14f00000 ;  /* 0x14f0000000077882 */ /* 0x000fe20000000000 */
[----:B------:R-:W-:-:S04]  /*114a0*/  UMOV UR10, URZ ;  /* 0x0000003f000a7c82 */ /* 0x000fc80008000000 */
[----:B------:R-:W-:Y:S02]  /*114b0*/  ULEA UR8, UR8, UR38, 0xe ;  /* 0x0000002608087291 */ /* 0x000fe4000f8e703f */
[----:B------:R-:W-:Y:S02]  /*114c0*/  UIADD3 UR9, UR9, 0x16850, URZ ;  /* 0x0001685009097890 */ /* 0x000fe4000fffe03f */
[----:B------:R-:W-:-:S12]  /*114d0*/  UIADD3 UR8, UR8, 0x400, URZ ;  /* 0x0000040008087890 */ /* 0x000fd8000fffe03f */
.L_x_966:
        /* <DEDUP_REMOVED lines=8> */
.L_x_961:
[----:B------:R-:W-:Y:S05]  /*11560*/  BSYNC B0 ;  /* 0x0000000000007941 */ /* 0x000fea0003800000 */
.L_x_960:
[----:B------:R-:W-:Y:S02]  /*11570*/  VIADD R0, R0, 0x1 ;  /* 0x0000000100007836 */ /* 0x000fe40000000000 */
[----:B01----:R-:W-:-:S03]  /*11580*/  IMAD.MOV.U32 R4, RZ, RZ, RZ ;  /* 0x000000ffff047224 */ /* 0x003fc600078e00ff */
[----:B------:R-:W-:-:S04]  /*11590*/  ISETP.NE.AND P0, PT, R0, 0x2, PT ;  /* 0x000000020000780c */ /* 0x000fc80003f05270 */
[----:B------:R-:W-:Y:S02]  /*115a0*/  SEL R3, RZ, 0x1, P0 ;  /* 0x00000001ff037807 */ /* 0x000fe40000000000 */
[----:B------:R-:W-:Y:S02]  /*115b0*/  SEL R0, R0, RZ, P0 ;  /* 0x000000ff00007207 */ /* 0x000fe40000000000 */
[----:B------:R-:W-:-:S07]  /*115c0*/  LOP3.LUT R3, R12, R3, RZ, 0x3c, !PT ;  /* 0x000000030c037212 */ /* 0x000fce00078e3cff */
.L_x_899:
[----:B------:R-:W0:Y:S01]  /*115d0*/  S2R R5, SR_CgaCtaId ;  /* 0x0000000000057919 */ /* 0x000e220000008800 */
[----:B------:R-:W-:Y:S02]  /*115e0*/  MOV R2, 0x400 ;  /* 0x0000040000027802 */ /* 0x000fe40000000f00 */
[----:B------:R-:W-:Y:S02]  /*115f0*/  SHF.L.U32 R4, R4, 0x1f, RZ ;  /* 0x0000001f04047819 */ /* 0x000fe400000006ff */
[----:B0-----:R-:W-:-:S04]  /*11600*/  LEA R7, R5, R2, 0x18 ;  /* 0x0000000205077211 */ /* 0x001fc800078ec0ff */
[----:B------:R-:W0:Y:S02]  /*11610*/  SYNCS.PHASECHK.TRANS64.TRYWAIT P0, [R7+URZ+0x16820], R4 ;  /* 0x01682004070075a7 */ /* 0x000e24000800017f */
[----:B0-----:R-:W-:Y:S05]  /*11620*/  @!P0 BRA `(.L_x_967) ;  /* 0x0000001800288947 */ /* 0x001fea0003800000 */
.L_x_1016:
[----:B------:R-:W-:-:S03]  /*11630*/  UMOV UR4, 0xffffffff ;  /* 0xffffffff00047882 */ /* 0x000fc60000000000 */
[----:B------:R-:W-:Y:S05]  /*11640*/  BRA.DIV UR4, `(.L_x_968) ;  /* 0x0000001a04347947 */ /* 0x000fea000b800000 */
[----:B------:R1:W2:Y:S02]  /*11650*/  SHFL.IDX PT, R14, R16, RZ, 0x1f ;  /* 0x00001fff100e7589 */ /* 0x0002a400000e0000 */
.L_x_1019:
[----:B--2---:R-:W-:-:S13]  /*11660*/  ISETP.NE.AND P0, PT, R14, RZ, PT ;  /* 0x000000ff0e00720c */ /* 0x004fda0003f05270 */
[----:B------:R-:W-:Y:S05]  /*11670*/  @P0 BRA `(.L_x_815) ;  /* 0x0000000000880947 */ /* 0x000fea0003800000 */
[----:B------:R-:W-:-:S03]  /*11680*/  UMOV UR4, 0xffffffff ;  /* 0xffffffff00047882 */ /* 0x000fc60000000000 */
[----:B------:R-:W-:Y:S05]  /*11690*/  BRA.DIV UR4, `(.L_x_969) ;  /* 0x0000001a04487947 */ /* 0x000fea000b800000 */
[----:B------:R-:W-:-:S13]  /*116a0*/  ELECT P6, URZ, PT ;  /* 0x00000000003f782f */ /* 0x000fda00038c0000 */
.L_x_1022:
[----:B------:R-:W-:Y:S05]  /*116b0*/  @!P6 BRA `(.L_x_815) ;  /* 0x000000000078e947 */ /* 0x000fea0003800000 */
[----:B------:R-:W-:-:S06]  /*116c0*/  ULOP3.LUT UR4, UR45, 0x2, URZ, 0xfc, !UPT ;  /* 0x000000022d047892 */ /* 0x000fcc000f8efc3f */
[----:B------:R-:W-:-:S05]  /*116d0*/  IMAD.U32 R2, RZ, RZ, UR4 ;  /* 0x00000004ff027e24 */ /* 0x000fca000f8e00ff */
[----:B------:R-:W-:-:S13]  /*116e0*/  ISETP.NE.AND P2, PT, R2, 0x3, PT ;  /* 0x000000030200780c */ /* 0x000fda0003f45270 */
[----:B------:R-:W-:Y:S05]  /*116f0*/  @!P2 BRA `(.L_x_970) ;  /* 0x000000000004a947 */ /* 0x000fea0003800000 */
[----:B------:R-:W-:Y:S01]  /*11700*/  BPT.TRAP 0x1 ;  /* 0x000000040000795c */ /* 0x000fe20000300000 */
.L_x_970:
[----:B------:R-:W-:Y:S01]  /*11710*/  VIADD R9, R7, 0x16840 ;  /* 0x0001684007097836 */ /* 0x000fe20000000000 */
[----:B------:R-:W-:Y:S01]  /*11720*/  SHF.L.U32 R5, R3, 0x1f, RZ ;  /* 0x0000001f03057819 */ /* 0x000fe200000006ff */
[C---:B------:R-:W-:Y:S02]  /*11730*/  VIADD R2, R0.reuse, 0x1 ;  /* 0x0000000100027836 */ /* 0x040fe40000000000 */
[----:B------:R-:W-:-:S03]  /*11740*/  IMAD R6, R0, 0x8, R9 ;  /* 0x0000000800067824 */ /* 0x000fc600078e0209 */
[C---:B------:R-:W-:Y:S01]  /*11750*/  ISETP.NE.AND P1, PT, R2.reuse, 0x2, PT ;  /* 0x000000020200780c */ /* 0x040fe20003f25270 */
[----:B------:R-:W2:Y:S03]  /*11760*/  SYNCS.PHASECHK.TRANS64.TRYWAIT P0, [R6+URZ], R5 ;  /* 0x00000005060075a7 */ /* 0x000ea6000800017f */
[----:B0-----:R-:W-:Y:S02]  /*11770*/  SEL R4, RZ, 0x1, P1 ;  /* 0x00000001ff047807 */ /* 0x001fe40000800000 */
[----:B------:R-:W-:Y:S02]  /*11780*/  SEL R8, R2, RZ, P1 ;  /* 0x000000ff02087207 */ /* 0x000fe40000800000 */
[----:B------:R-:W-:-:S03]  /*11790*/  LOP3.LUT R2, R3, R4, RZ, 0x3c, !PT ;  /* 0x0000000403027212 */ /* 0x000fc600078e3cff */
[----:B------:R-:W-:Y:S01]  /*117a0*/  IMAD R3, R8, 0x8, R9 ;  /* 0x0000000808037824 */ /* 0x000fe200078e0209 */
[----:B------:R-:W-:Y:S01]  /*117b0*/  SHF.L.U32 R2, R2, 0x1f, RZ ;  /* 0x0000001f02027819 */ /* 0x000fe200000006ff */
[----:B--2---:R-:W-:Y:S06]  /*117c0*/  @!P0 BRA `(.L_x_971) ;  /* 0x00000018001c8947 */ /* 0x004fec0003800000 */
.L_x_1023:
[----:B------:R-:W2:Y:S02]  /*117d0*/  SYNCS.PHASECHK.TRANS64.TRYWAIT P0, [R3+URZ], R2 ;  /* 0x00000002030075a7 */ /* 0x000ea4000800017f */
[----:B--2---:R-:W-:Y:S05]  /*117e0*/  @!P0 BRA `(.L_x_972) ;  /* 0x0000001800288947 */ /* 0x004fea0003800000 */
.L_x_1024:
[----:B------:R-:W-:Y:S05]  /*117f0*/  @!P2 BRA `(.L_x_973) ;  /* 0x000000000004a947 */ /* 0x000fea0003800000 */
[----:B------:R-:W-:Y:S01]  /*11800*/  BPT.TRAP 0x1 ;  /* 0x000000040000795c */ /* 0x000fe20000300000 */
.L_x_973:
[----:B--2---:R-:W-:-:S04]  /*11810*/  VIADD R3, R7, 0x16860 ;  /* 0x0001686007037836 */ /* 0x004fc80000000000 */
[----:B------:R-:W-:-:S04]  /*11820*/  IMAD R0, R0, 0x8, R3 ;  /* 0x0000000800007824 */ /* 0x000fc800078e0203 */
[----:B------:R-:W2:Y:S02]  /*11830*/  SYNCS.PHASECHK.TRANS64.TRYWAIT P0, [R0+URZ], R5 ;  /* 0x00000005000075a7 */ /* 0x000ea4000800017f */
[----:B--2---:R-:W-:Y:S05]  /*11840*/  @!P0 BRA `(.L_x_974) ;  /* 0x0000001800248947 */ /* 0x004fea0003800000 */
.L_x_1025:
[----:B------:R-:W-:-:S07]  /*11850*/  IMAD R3, R8, 0x8, R3 ;  /* 0x0000000808037824 */ /* 0x000fce00078e0203 */
.L_x_975:
[----:B---3--:R3:W4:Y:S02]  /*11860*/  SYNCS.PHASECHK.TRANS64.TRYWAIT P0, [R3+URZ], R2 ;  /* 0x00000002030075a7 */ /* 0x008724000800017f */
[----:B----4-:R-:W-:Y:S05]  /*11870*/  @!P0 NANOSLEEP.SYNCS 0x989680 ;  /* 0x009896800000895d */ /* 0x010fea0003900000 */
[----:B------:R-:W4:Y:S02]  /*11880*/  @!P0 SYNCS.PHASECHK.TRANS64 P0, [R3+URZ], R2 ;  /* 0x00000002030085a7 */ /* 0x000f24000800007f */
[----:B----4-:R-:W-:Y:S05]  /*11890*/  @!P0 BRA `(.L_x_975) ;  /* 0xfffffffc00f08947 */ /* 0x010fea000383ffff */
.L_x_815:
[----:B------:R-:W-:Y:S05]  /*118a0*/  BSYNC B6 ;  /* 0x0000000000067941 */ /* 0x000fea0003800000 */
.L_x_812:
[----:B------:R-:W-:Y:S05]  /*118b0*/  EXIT ;  /* 0x000000000000794d */ /* 0x000fea0003800000 */
.L_x_825:
[----:B0-----:R-:W-:-:S04]  /*118c0*/  IMAD.U32 R3, RZ, RZ, UR38 ;  /* 0x00000026ff037e24 */ /* 0x001fc8000f8e00ff */
[----:B------:R0:W1:Y:S03]  /*118d0*/  SYNCS.PHASECHK.TRANS64.TRYWAIT P0, [R3+URZ+0x16800], R0 ;  /* 0x01680000030075a7 */ /* 0x000066000800017f */
[----:B-1----:R-:W-:Y:S05]  /*118e0*/  @!P0 NANOSLEEP.SYNCS 0x989680 ;  /* 0x009896800000895d */ /* 0x002fea0003900000 */
[----:B------:R-:W1:Y:S02]  /*118f0*/  @!P0 SYNCS.PHASECHK.TRANS64 P0, [R3+URZ+0x16800], R0 ;  /* 0x01680000030085a7 */ /* 0x000e64000800007f */
[----:B-1----:R-:W-:Y:S05]  /*11900*/  @!P0 BRA `(.L_x_825) ;  /* 0xfffffffc00ec8947 */ /* 0x002fea000383ffff */
[----:B------:R-:W-:Y:S05]  /*11910*/  BRA `(.L_x_976) ;  /* 0xfffffefc00607947 */ /* 0x000fea000383ffff */
.L_x_829:
[----:B-1----:R-:W-:-:S04]  /*11920*/  IMAD.U32 R3, RZ, RZ, UR38 ;  /* 0x00000026ff037e24 */ /* 0x002fc8000f8e00ff */
[----:B------:R1:W2:Y:S03]  /*11930*/  SYNCS.PHASECHK.TRANS64.TRYWAIT P2, [R3+URZ+0x16830], R0 ;  /* 0x01683000030075a7 */ /* 0x0002a6000804017f */
[----:B--2---:R-:W-:Y:S05]  /*11940*/  @!P2 NANOSLEEP.SYNCS 0x989680 ;  /* 0x009896800000a95d */ /* 0x004fea0003900000 */
[----:B------:R-:W2:Y:S02]  /*11950*/  @!P2 SYNCS.PHASECHK.TRANS64 P2, [R3+URZ+0x16830], R0 ;  /* 0x016830000300a5a7 */ /* 0x000ea4000804007f */
[----:B--2---:R-:W-:Y:S05]  /*11960*/  @!P2 BRA `(.L_x_829) ;  /* 0xfffffffc00eca947 */ /* 0x004fea000383ffff */
[----:B------:R-:W-:Y:S05]  /*11970*/  BRA `(.L_x_828) ;  /* 0xfffffefc00807947 */ /* 0x000fea000383ffff */
.L_x_845:
[----:B-1----:R-:W-:-:S04]  /*11980*/  IMAD.U32 R8, RZ, RZ, UR10 ;  /* 0x0000000aff087e24 */ /* 0x002fc8000f8e00ff */
[----:B------:R1:W2:Y:S03]  /*11990*/  SYNCS.PHASECHK.TRANS64.TRYWAIT P2, [R8+URZ+0x16830], R7 ;  /* 0x01683007080075a7 */ /* 0x0002a6000804017f */
[----:B--2---:R-:W-:Y:S05]  /*119a0*/  @!P2 NANOSLEEP.SYNCS 0x989680 ;  /* 0x009896800000a95d */ /* 0x004fea0003900000 */
[----:B------:R-:W2:Y:S02]  /*119b0*/  @!P2 SYNCS.PHASECHK.TRANS64 P2, [R8+URZ+0x16830], R7 ;  /* 0x016830070800a5a7 */ /* 0x000ea4000804007f */
[----:B--2---:R-:W-:Y:S05]  /*119c0*/  @!P2 BRA `(.L_x_845) ;  /* 0xfffffffc00eca947 */ /* 0x004fea000383ffff */
[----:B------:R-:W-:Y:S05]  /*119d0*/  BRA `(.L_x_842) ;  /* 0xffffff30006c7947 */ /* 0x000fea000383ffff */
.L_x_849:
[----:B-1----:R-:W-:-:S04]  /*119e0*/  IMAD.U32 R8, RZ, RZ, UR10 ;  /* 0x0000000aff087e24 */ /* 0x002fc8000f8e00ff */
[----:B------:R1:W2:Y:S03]  /*119f0*/  SYNCS.PHASECHK.TRANS64.TRYWAIT P2, [R8+URZ+0x16850], R7 ;  /* 0x01685007080075a7 */ /* 0x0002a6000804017f */
[----:B--2---:R-:W-:Y:S05]  /*11a00*/  @!P2 NANOSLEEP.SYNCS 0x989680 ;  /* 0x009896800000a95d */ /* 0x004fea0003900000 */
[----:B------:R-:W2:Y:S02]  /*11a10*/  @!P2 SYNCS.PHASECHK.TRANS64 P2, [R8+URZ+0x16850], R7 ;  /* 0x016850070800a5a7 */ /* 0x000ea4000804007f */
[----:B--2---:R-:W-:Y:S05]  /*11a20*/  @!P2 BRA `(.L_x_849) ;  /* 0xfffffffc00eca947 */ /* 0x004fea000383ffff */
[----:B------:R-:W-:Y:S05]  /*11a30*/  BRA `(.L_x_846) ;  /* 0xffffff3000e47947 */ /* 0x000fea000383ffff */
.L_x_866:
[----:B-1----:R-:W-:-:S04]  /*11a40*/  IMAD.U32 R7, RZ, RZ, UR10 ;  /* 0x0000000aff077e24 */ /* 0x002fc8000f8e00ff */
[----:B------:R1:W2:Y:S03]  /*11a50*/  SYNCS.PHASECHK.TRANS64.TRYWAIT P2, [R7+URZ+0x16830], R6 ;  /* 0x01683006070075a7 */ /* 0x0002a6000804017f */
[----:B--2---:R-:W-:Y:S05]  /*11a60*/  @!P2 NANOSLEEP.SYNCS 0x989680 ;  /* 0x009896800000a95d */ /* 0x004fea0003900000 */
[----:B------:R-:W2:Y:S02]  /*11a70*/  @!P2 SYNCS.PHASECHK.TRANS64 P2, [R7+URZ+0x16830], R6 ;  /* 0x016830060700a5a7 */ /* 0x000ea4000804007f */
[----:B--2---:R-:W-:Y:S05]  /*11a80*/  @!P2 BRA `(.L_x_866) ;  /* 0xfffffffc00eca947 */ /* 0x004fea000383ffff */
[----:B------:R-:W-:Y:S05]  /*11a90*/  BRA `(.L_x_863) ;  /* 0xffffff60005c7947 */ /* 0x000fea000383ffff */
.L_x_870:
[----:B-1----:R-:W-:-:S04]  /*11aa0*/  IMAD.U32 R7, RZ, RZ, UR10 ;  /* 0x0000000aff077e24 */ /* 0x002fc8000f8e00ff */
[----:B------:R1:W2:Y:S03]  /*11ab0*/  SYNCS.PHASECHK.TRANS64.TRYWAIT P2, [R7+URZ+0x16850], R6 ;  /* 0x01685006070075a7 */ /* 0x0002a6000804017f */
[----:B--2---:R-:W-:Y:S05]  /*11ac0*/  @!P2 NANOSLEEP.SYNCS 0x989680 ;  /* 0x009896800000a95d */ /* 0x004fea0003900000 */
[----:B------:R-:W2:Y:S02]  /*11ad0*/  @!P2 SYNCS.PHASECHK.TRANS64 P2, [R7+URZ+0x16850], R6 ;  /* 0x016850060700a5a7 */ /* 0x000ea4000804007f */
[----:B--2---:R-:W-:Y:S05]  /*11ae0*/  @!P2 BRA `(.L_x_870) ;  /* 0xfffffffc00eca947 */ /* 0x004fea000383ffff */
[----:B------:R-:W-:Y:S05]  /*11af0*/  BRA `(.L_x_867) ;  /* 0xffffff6000d47947 */ /* 0x000fea000383ffff */
.L_x_876:
[----:B-1----:R-:W-:-:S04]  /*11b00*/  IMAD.U32 R7, RZ, RZ, UR10 ;  /* 0x0000000aff077e24 */ /* 0x002fc8000f8e00ff */
[----:B------:R1:W2:Y:S03]  /*11b10*/  SYNCS.PHASECHK.TRANS64.TRYWAIT P2, [R7+URZ+0x16830], R6 ;  /* 0x01683006070075a7 */ /* 0x0002a6000804017f */
[----:B--2---:R-:W-:Y:S05]  /*11b20*/  @!P2 NANOSLEEP.SYNCS 0x989680 ;  /* 0x009896800000a95d */ /* 0x004fea0003900000 */
[----:B------:R-:W2:Y:S02]  /*11b30*/  @!P2 SYNCS.PHASECHK.TRANS64 P2, [R7+URZ+0x16830], R6 ;  /* 0x016830060700a5a7 */ /* 0x000ea4000804007f */
[----:B--2---:R-:W-:Y:S05]  /*11b40*/  @!P2 BRA `(.L_x_876) ;  /* 0xfffffffc00eca947 */ /* 0x004fea000383ffff */
[----:B------:R-:W-:Y:S05]  /*11b50*/  BRA `(.L_x_873) ;  /* 0xffffff7c00807947 */ /* 0x000fea000383ffff */
.L_x_880:
[----:B-1----:R-:W-:-:S04]  /*11b60*/  IMAD.U32 R7, RZ, RZ, UR10 ;  /* 0x0000000aff077e24 */ /* 0x002fc8000f8e00ff */
[----:B------:R1:W2:Y:S03]  /*11b70*/  SYNCS.PHASECHK.TRANS64.TRYWAIT P2, [R7+URZ+0x16850], R6 ;  /* 0x01685006070075a7 */ /* 0x0002a6000804017f */
[----:B--2---:R-:W-:Y:S05]  /*11b80*/  @!P2 NANOSLEEP.SYNCS 0x989680 ;  /* 0x009896800000a95d */ /* 0x004fea0003900000 */
[----:B------:R-:W2:Y:S02]  /*11b90*/  @!P2 SYNCS.PHASECHK.TRANS64 P2, [R7+URZ+0x16850], R6 ;  /* 0x016850060700a5a7 */ /* 0x000ea4000804007f */
[----:B--2---:R-:W-:Y:S05]  /*11ba0*/  @!P2 BRA `(.L_x_880) ;  /* 0xfffffffc00eca947 */ /* 0x004fea000383ffff */
[----:B------:R-:W-:Y:S05]  /*11bb0*/  BRA `(.L_x_877) ;  /* 0xffffff7c00f47947 */ /* 0x000fea000383ffff */
.L_x_893:
[----:B-1----:R-:W-:-:S04]  /*11bc0*/  IMAD.U32 R3, RZ, RZ, UR7 ;  /* 0x00000007ff037e24 */ /* 0x002fc8000f8e00ff */
[----:B------:R1:W2:Y:S03]  /*11bd0*/  SYNCS.PHASECHK.TRANS64.TRYWAIT P0, [R3+URZ+0x16850], R0 ;  /* 0x01685000030075a7 */ /* 0x0002a6000800017f */
[----:B--2---:R-:W-:Y:S05]  /*11be0*/  @!P0 NANOSLEEP.SYNCS 0x989680 ;  /* 0x009896800000895d */ /* 0x004fea0003900000 */
[----:B------:R-:W2:Y:S02]  /*11bf0*/  @!P0 SYNCS.PHASECHK.TRANS64 P0, [R3+URZ+0x16850], R0 ;  /* 0x01685000030085a7 */ /* 0x000ea4000800007f */
[----:B--2---:R-:W-:Y:S05]  /*11c00*/  @!P0 BRA `(.L_x_893) ;  /* 0xfffffffc00ec8947 */ /* 0x004fea000383ffff */
[----:B------:R-:W-:Y:S05]  /*11c10*/  BRA `(.L_x_892) ;  /* 0xffffffa8006c7947 */ /* 0x000fea000383ffff */
.L_x_910:
[----:B------:R-:W-:Y:S02]  /*11c20*/  IMAD.MOV.U32 R13, RZ, RZ, R16 ;  /* 0x000000ffff0d7224 */ /* 0x000fe400078e0010 */
[----:B------:R-:W-:Y:S02]  /*11c30*/  IMAD.MOV.U32 R12, RZ, RZ, RZ ;  /* 0x000000ffff0c7224 */ /* 0x000fe400078e00ff */
[----:B------:R-:W-:Y:S02]  /*11c40*/  IMAD.MOV.U32 R11, RZ, RZ, 0x1f ;  /* 0x0000001fff0b7424 */ /* 0x000fe400078e00ff */
[----:B------:R-:W-:-:S07]  /*11c50*/  IMAD.MOV.U32 R15, RZ, RZ, -0x1 ;  /* 0xffffffffff0f7424 */ /* 0x000fce00078e00ff */
[----:B------:R-:W-:Y:S05]  /*11c60*/  WARPSYNC.COLLECTIVE R15, `(.L_x_977) ;  /* 0x000000000f087348 */ /* 0x000fea0003c00000 */
[----:B------:R0:W1:Y:S02]  /*11c70*/  SHFL.IDX P6, R14, R13, R12, R11 ;  /* 0x0000000c0d0e7389 */ /* 0x00006400000c000b */
[----:B01----:R-:W-:Y:S01]  /*11c80*/  ENDCOLLECTIVE ;  /* 0x000000000000791b */ /* 0x003fe20003800000 */
.L_x_977:
[----:B------:R-:W-:Y:S05]  /*11c90*/  BRA `(.L_x_978) ;  /* 0xffffffd000887947 */ /* 0x000fea000383ffff */
.L_x_912:
[----:B------:R-:W-:Y:S01]  /*11ca0*/  BSSY B0, `(.L_x_979) ;  /* 0x0000006000007945 */ /* 0x000fe20003800000 */
[----:B------:R-:W-:-:S07]  /*11cb0*/  IMAD.MOV.U32 R15, RZ, RZ, -0x1 ;  /* 0xffffffffff0f7424 */ /* 0x000fce00078e00ff */
[----:B0-----:R-:W-:Y:S05]  /*11cc0*/  WARPSYNC.COLLECTIVE R15, `(.L_x_980) ;  /* 0x000000000f0c7348 */ /* 0x001fea0003c00000 */
[----:B------:R-:W-:Y:S02]  /*11cd0*/  ELECT P6, UR62, PT ;  /* 0x00000000003e782f */ /* 0x000fe400038c0000 */
[----:B------:R-:W-:Y:S01]  /*11ce0*/  MOV R14, UR62 ;  /* 0x0000003e000e7c02 */ /* 0x000fe20008000f00 */
[----:B0-----:R-:W-:Y:S10]  /*11cf0*/  ENDCOLLECTIVE ;  /* 0x000000000000791b */ /* 0x001ff40003800000 */
.L_x_980:
[----:B------:R-:W-:Y:S05]  /*11d00*/  BSYNC B0 ;  /* 0x0000000000007941 */ /* 0x000fea0003800000 */
.L_x_979:
[----:B------:R-:W-:Y:S05]  /*11d10*/  BRA `(.L_x_981) ;  /* 0xffffffd000887947 */ /* 0x000fea000383ffff */
.L_x_914:
[----:B--2---:R-:W-:-:S04]  /*11d20*/  IMAD.U32 R3, RZ, RZ, UR38 ;  /* 0x00000026ff037e24 */ /* 0x004fc8000f8e00ff */
[----:B------:R2:W3:Y:S03]  /*11d30*/  SYNCS.PHASECHK.TRANS64.TRYWAIT P0, [R3+URZ+0x16840], R0 ;  /* 0x01684000030075a7 */ /* 0x0004e6000800017f */
[----:B---3--:R-:W-:Y:S05]  /*11d40*/  @!P0 NANOSLEEP.SYNCS 0x989680 ;  /* 0x009896800000895d */ /* 0x008fea0003900000 */
[----:B------:R-:W3:Y:S02]  /*11d50*/  @!P0 SYNCS.PHASECHK.TRANS64 P0, [R3+URZ+0x16840], R0 ;  /* 0x01684000030085a7 */ /* 0x000ee4000800007f */
[----:B---3--:R-:W-:Y:S05]  /*11d60*/  @!P0 BRA `(.L_x_914) ;  /* 0xfffffffc00ec8947 */ /* 0x008fea000383ffff */
[----:B------:R-:W-:Y:S05]  /*11d70*/  BRA `(.L_x_982) ;  /* 0xffffffd000d87947 */ /* 0x000fea000383ffff */
.L_x_917:
[----:B------:R-:W-:Y:S02]  /*11d80*/  IMAD.MOV.U32 R13, RZ, RZ, R8 ;  /* 0x000000ffff0d7224 */ /* 0x000fe400078e0008 */
[----:B------:R-:W-:Y:S02]  /*11d90*/  IMAD.MOV.U32 R12, RZ, RZ, RZ ;  /* 0x000000ffff0c7224 */ /* 0x000fe400078e00ff */
[----:B------:R-:W-:Y:S02]  /*11da0*/  IMAD.MOV.U32 R11, RZ, RZ, 0x181f ;  /* 0x0000181fff0b7424 */ /* 0x000fe400078e00ff */
[----:B------:R-:W-:Y:S02]  /*11db0*/  IMAD.MOV.U32 R15, RZ, RZ, -0x1 ;  /* 0xffffffffff0f7424 */ /* 0x000fe400078e00ff */
[----:B------:R-:W-:-:S07]  /*11dc0*/  VIADD R0, R0, UR40 ;  /* 0x0000002800007c36 */ /* 0x000fce0008000000 */
[----:B0-----:R-:W-:Y:S05]  /*11dd0*/  WARPSYNC.COLLECTIVE R15, `(.L_x_983) ;  /* 0x000000000f087348 */ /* 0x001fea0003c00000 */
[----:B------:R1:W2:Y:S02]  /*11de0*/  SHFL.IDX P6, R14, R13, R12, R11 ;  /* 0x0000000c0d0e7389 */ /* 0x0002a400000c000b */
[----:B012---:R-:W-:Y:S01]  /*11df0*/  ENDCOLLECTIVE ;  /* 0x000000000000791b */ /* 0x007fe20003800000 */
.L_x_983:
[----:B------:R-:W-:Y:S02]  /*11e00*/  IMAD.MOV.U32 R13, RZ, RZ, R9 ;  /* 0x000000ffff0d7224 */ /* 0x000fe400078e0009 */
[----:B------:R-:W-:-:S07]  /*11e10*/  IMAD.MOV.U32 R4, RZ, RZ, R14 ;  /* 0x000000ffff047224 */ /* 0x000fce00078e000e */
[----:B------:R-:W-:Y:S05]  /*11e20*/  WARPSYNC.COLLECTIVE R15, `(.L_x_984) ;  /* 0x000000000f087348 */ /* 0x000fea0003c00000 */
[----:B------:R0:W1:Y:S02]  /*11e30*/  SHFL.IDX P6, R14, R13, R12, R11 ;  /* 0x0000000c0d0e7389 */ /* 0x00006400000c000b */
[----:B01----:R-:W-:Y:S01]  /*11e40*/  ENDCOLLECTIVE ;  /* 0x000000000000791b */ /* 0x003fe20003800000 */
.L_x_984:
[----:B------:R-:W-:Y:S02]  /*11e50*/  ULDC UR4, c[0x0][0x288] ;  /* 0x0000a20000047ab9 */ /* 0x000fe40000000800 */
[----:B------:R-:W-:-:S05]  /*11e60*/  IMAD R3, R3, UR4, RZ ;  /* 0x0000000403037c24 */ /* 0x000fca000f8e02ff */
[C---:B------:R-:W-:Y:S01]  /*11e70*/  ISETP.GE.AND P1, PT, R0.reuse, R3, PT ;  /* 0x000000030000720c */ /* 0x040fe20003f26270 */
[----:B------:R-:W-:Y:S02]  /*11e80*/  VIADD R12, R0, 0x10 ;  /* 0x00000010000c7836 */ /* 0x000fe40000000000 */
[----:B------:R-:W-:-:S10]  /*11e90*/  IMAD.MOV.U32 R13, RZ, RZ, R8 ;  /* 0x000000ffff0d7224 */ /* 0x000fd400078e0008 */
[----:B------:R-:W-:Y:S02]  /*11ea0*/  @!P1 LEA R21, R10, UR38, 0x1 ;  /* 0x000000260a159c11 */ /* 0x000fe4000f8e08ff */
[----:B------:R-:W-:-:S05]  /*11eb0*/  @!P1 LEA R14, P2, R17, R14, 0x1 ;  /* 0x0000000e110e9211 */ /* 0x000fca00078408ff */
[----:B------:R-:W-:Y:S02]  /*11ec0*/  @!P1 IMAD.X R5, RZ, RZ, R4, P2 ;  /* 0x000000ffff059224 */ /* 0x000fe400010e0604 */
[----:B------:R-:W-:-:S05]  /*11ed0*/  @!P1 IMAD.MOV.U32 R4, RZ, RZ, R14 ;  /* 0x000000ffff049224 */ /* 0x000fca00078e000e */
[----:B------:R-:W-:Y:S01]  /*11ee0*/  @!PT LDS RZ, [RZ] ;  /* 0x00000000fffff984 */ /* 0x000fe20000000800 */
[----:B------:R-:W-:Y:S01]  /*11ef0*/  @!PT LDS RZ, [RZ] ;  /* 0x00000000fffff984 */ /* 0x000fe20000000800 */
[----:B------:R-:W-:Y:S01]  /*11f00*/  @!PT LDS RZ, [RZ] ;  /* 0x00000000fffff984 */ /* 0x000fe20000000800 */
[----:B------:R0:W-:Y:S01]  /*11f10*/  @!P1 LDGSTS.E.BYPASS.LTC128B.128 [R21+0x8400], desc[UR48][R4.64], !P0 ;  /* 0x0840000004159fae */ /* 0x0001e2000c101d70 */
[----:B------:R-:W-:Y:S01]  /*11f20*/  ISETP.GE.AND P1, PT, R12, R3, PT ;  /* 0x000000030c00720c */ /* 0x000fe20003f26270 */
[----:B------:R-:W-:-:S12]  /*11f30*/  IMAD.MOV.U32 R12, RZ, RZ, 0x1 ;  /* 0x00000001ff0c7424 */ /* 0x000fd800078e00ff */
[----:B0-----:R-:W-:Y:S05]  /*11f40*/  WARPSYNC.COLLECTIVE R15, `(.L_x_985) ;  /* 0x000000000f087348 */ /* 0x001fea0003c00000 */
[----:B------:R1:W2:Y:S02]  /*11f50*/  SHFL.IDX P6, R14, R13, R12, R11 ;  /* 0x0000000c0d0e7389 */ /* 0x0002a400000c000b */
[----:B012---:R-:W-:Y:S01]  /*11f60*/  ENDCOLLECTIVE ;  /* 0x000000000000791b */ /* 0x007fe20003800000 */
.L_x_985:
[----:B------:R-:W-:Y:S02]  /*11f70*/  IMAD.MOV.U32 R13, RZ, RZ, R9 ;  /* 0x000000ffff0d7224 */ /* 0x000fe400078e0009 */
[----:B------:R-:W-:-:S07]  /*11f80*/  IMAD.MOV.U32 R27, RZ, RZ, R14 ;  /* 0x000000ffff1b7224 */ /* 0x000fce00078e000e */
[----:B------:R-:W-:Y:S05]  /*11f90*/  WARPSYNC.COLLECTIVE R15, `(.L_x_986) ;  /* 0x000000000f087348 */ /* 0x000fea0003c00000 */
[----:B------:R0:W1:Y:S02]  /*11fa0*/  SHFL.IDX P6, R14, R13, R12, R11 ;  /* 0x0000000c0d0e7389 */ /* 0x00006400000c000b */
[----:B01----:R-:W-:Y:S01]  /*11fb0*/  ENDCOLLECTIVE ;  /* 0x000000000000791b */ /* 0x003fe20003800000 */
.L_x_986:
        /* <DEDUP_REMOVED lines=9> */
.L_x_987:
[----:B------:R-:W-:-:S05]  /*12050*/  @!P1 LEA R27, R10, UR38, 0x1 ;  /* 0x000000260a1b9c11 */ /* 0x000fca000f8e08ff */
[----:B------:R-:W-:Y:S01]  /*12060*/  @!PT LDS RZ, [RZ] ;  /* 0x00000000fffff984 */ /* 0x000fe20000000800 */
[----:B------:R-:W-:Y:S01]  /*12070*/  @!PT LDS RZ, [RZ] ;  /* 0x00000000fffff984 */ /* 0x000fe20000000800 */
[----:B------:R-:W-:Y:S01]  /*12080*/  @!PT LDS RZ, [RZ] ;  /* 0x00000000fffff984 */ /* 0x000fe20000000800 */
[----:B------:R0:W-:Y:S01]  /*12090*/  @!P1 LDGSTS.E.BYPASS.LTC128B.128 [R27+0x8c00], desc[UR48][R4.64], !P0 ;  /* 0x08c00000041b9fae */ /* 0x0001e2000c101d70 */
[----:B------:R-:W-:Y:S01]  /*120a0*/  @!P2 LEA R29, R10, UR38, 0x1 ;  /* 0x000000260a1dac11 */ /* 0x000fe2000f8e08ff */
[----:B------:R-:W-:Y:S02]  /*120b0*/  IMAD.MOV.U32 R13, RZ, RZ, R9 ;  /* 0x000000ffff0d7224 */ /* 0x000fe400078e0009 */
[----:B------:R-:W-:-:S07]  /*120c0*/  IMAD.MOV.U32 R20, RZ, RZ, R14 ;  /* 0x000000ffff147224 */ /* 0x000fce00078e000e */
[----:B0-----:R-:W-:Y:S05]  /*120d0*/  WARPSYNC.COLLECTIVE R15, `(.L_x_988) ;  /* 0x000000000f087348 */ /* 0x001fea0003c00000 */
[----:B------:R1:W2:Y:S02]  /*120e0*/  SHFL.IDX P6, R14, R13, R12, R11 ;  /* 0x0000000c0d0e7389 */ /* 0x0002a400000c000b */
[----:B012---:R-:W-:Y:S01]  /*120f0*/  ENDCOLLECTIVE ;  /* 0x000000000000791b */ /* 0x007fe20003800000 */
.L_x_988:
[----:B------:R-:W-:Y:S02]  /*12100*/  IMAD.MOV.U32 R13, RZ, RZ, R8 ;  /* 0x000000ffff0d7224 */ /* 0x000fe400078e0008 */
[----:B------:R-:W-:Y:S02]  /*12110*/  IMAD.MOV.U32 R12, RZ, RZ, 0x3 ;  /* 0x00000003ff0c7424 */ /* 0x000fe400078e00ff */
[----:B------:R-:W-:Y:S02]  /*12120*/  IMAD.MOV.U32 R28, RZ, RZ, R14 ;  /* 0x000000ffff1c7224 */ /* 0x000fe400078e000e */
[----:B------:R-:W-:-:S03]  /*12130*/  VIADD R14, R0, 0x30 ;  /* 0x00000030000e7836 */ /* 0x000fc60000000000 */
[----:B------:R-:W-:-:S05]  /*12140*/  @!P2 LEA R4, P1, R17, R28, 0x1 ;  /* 0x0000001c1104a211 */ /* 0x000fca00078208ff */
[----:B------:R-:W-:Y:S01]  /*12150*/  @!P2 IMAD.X R5, RZ, RZ, R20, P1 ;  /* 0x000000ffff05a224 */ /* 0x000fe200008e0614 */
[----:B------:R-:W-:-:S13]  /*12160*/  ISETP.GE.AND P1, PT, R14, R3, PT ;  /* 0x000000030e00720c */ /* 0x000fda0003f26270 */
[----:B------:R-:W-:Y:S05]  /*12170*/  WARPSYNC.COLLECTIVE R15, `(.L_x_989) ;  /* 0x000000000f087348 */ /* 0x000fea0003c00000 */
[----:B------:R0:W1:Y:S02]  /*12180*/  SHFL.IDX P6, R14, R13, R12, R11 ;  /* 0x0000000c0d0e7389 */ /* 0x00006400000c000b */
[----:B01----:R-:W-:Y:S01]  /*12190*/  ENDCOLLECTIVE ;  /* 0x000000000000791b */ /* 0x003fe20003800000 */
.L_x_989:
        /* <DEDUP_REMOVED lines=10> */
.L_x_990:
        /* <DEDUP_REMOVED lines=9> */
.L_x_991:
        /* <DEDUP_REMOVED lines=10> */
.L_x_992:
        /* <DEDUP_REMOVED lines=10> */
.L_x_993:
        /* <DEDUP_REMOVED lines=9> */
.L_x_994:
        /* <DEDUP_REMOVED lines=9> */
.L_x_995:
        /* <DEDUP_REMOVED lines=11> */
.L_x_996:
[----:B------:R-:W-:Y:S02]  /*125e0*/  IMAD.MOV.U32 R13, RZ, RZ, R8 ;  /* 0x000000ffff0d7224 */ /* 0x000fe400078e0008 */
[----:B------:R-:W-:Y:S02]  /*125f0*/  IMAD.MOV.U32 R12, RZ, RZ, 0x7 ;  /* 0x00000007ff0c7424 */ /* 0x000fe400078e00ff */
[----:B------:R-:W-:-:S07]  /*12600*/  IMAD.MOV.U32 R28, RZ, RZ, R14 ;  /* 0x000000ffff1c7224 */ /* 0x000fce00078e000e */
[----:B------:R-:W-:Y:S05]  /*12610*/  WARPSYNC.COLLECTIVE R15, `(.L_x_997) ;  /* 0x000000000f087348 */ /* 0x000fea0003c00000 */
[----:B------:R0:W1:Y:S02]  /*12620*/  SHFL.IDX P6, R14, R13, R12, R11 ;  /* 0x0000000c0d0e7389 */ /* 0x00006400000c000b */
[----:B01----:R-:W-:Y:S01]  /*12630*/  ENDCOLLECTIVE ;  /* 0x000000000000791b */ /* 0x003fe20003800000 */
.L_x_997:
[----:B------:R-:W-:-:S05]  /*12640*/  @!P2 LEA R4, P1, R17, R28, 0x1 ;  /* 0x0000001c1104a211 */ /* 0x000fca00078208ff */
[----:B------:R-:W-:-:S05]  /*12650*/  @!P2 IMAD.X R5, RZ, RZ, R20, P1 ;  /* 0x000000ffff05a224 */ /* 0x000fca00008e0614 */
        /* <DEDUP_REMOVED lines=9> */
.L_x_998:
[----:B------:R-:W-:-:S05]  /*126f0*/  VIADD R4, R0, 0x70 ;  /* 0x0000007000047836 */ /* 0x000fca0000000000 */
[----:B------:R-:W-:Y:S01]  /*12700*/  ISETP.GE.AND P1, PT, R4, R3, PT ;  /* 0x000000030400720c */ /* 0x000fe20003f26270 */
[----:B------:R-:W-:Y:S02]  /*12710*/  IMAD.MOV.U32 R13, RZ, RZ, R6 ;  /* 0x000000ffff0d7224 */ /* 0x000fe400078e0006 */
[----:B------:R-:W-:-:S10]  /*12720*/  IMAD.MOV.U32 R12, RZ, RZ, RZ ;  /* 0x000000ffff0c7224 */ /* 0x000fd400078e00ff */
[----:B------:R-:W-:Y:S02]  /*12730*/  @!P1 LEA R21, R10, UR38, 0x1 ;  /* 0x000000260a159c11 */ /* 0x000fe4000f8e08ff */
[----:B------:R-:W-:-:S13]  /*12740*/  @!P1 LEA R4, P3, R17, R14, 0x1 ;  /* 0x0000000e11049211 */ /* 0x000fda00078608ff */
[----:B------:R-:W-:Y:S05]  /*12750*/  WARPSYNC.COLLECTIVE R15, `(.L_x_999) ;  /* 0x000000000f087348 */ /* 0x000fea0003c00000 */
[----:B------:R0:W1:Y:S02]  /*12760*/  SHFL.IDX P6, R14, R13, R12, R11 ;  /* 0x0000000c0d0e7389 */ /* 0x00006400000c000b */
[----:B01----:R-:W-:Y:S01]  /*12770*/  ENDCOLLECTIVE ;  /* 0x000000000000791b */ /* 0x003fe20003800000 */
.L_x_999:
        /* <DEDUP_REMOVED lines=8> */
[----:B------:R-:W-:-:S10]  /*12800*/  IMAD.MOV.U32 R13, RZ, RZ, R7 ;  /* 0x000000ffff0d7224 */ /* 0x000fd400078e0007 */
[----:B------:R-:W-:Y:S01]  /*12810*/  @!P2 LEA R27, R10, UR38, 0x1 ;  /* 0x000000260a1bac11 */ /* 0x000fe2000f8e08ff */
[----:B0-----:R-:W-:-:S07]  /*12820*/  IMAD.MOV.U32 R20, RZ, RZ, R14 ;  /* 0x000000ffff147224 */ /* 0x001fce00078e000e */
[----:B------:R-:W-:Y:S05]  /*12830*/  WARPSYNC.COLLECTIVE R15, `(.L_x_1000) ;  /* 0x000000000f087348 */ /* 0x000fea0003c00000 */
[----:B------:R0:W1:Y:S02]  /*12840*/  SHFL.IDX P6, R14, R13, R12, R11 ;  /* 0x0000000c0d0e7389 */ /* 0x00006400000c000b */
[----:B01----:R-:W-:Y:S01]  /*12850*/  ENDCOLLECTIVE ;  /* 0x000000000000791b */ /* 0x003fe20003800000 */
.L_x_1000:
[----:B------:R-:W-:Y:S02]  /*12860*/  IMAD.MOV.U32 R13, RZ, RZ, R6 ;  /* 0x000000ffff0d7224 */ /* 0x000fe400078e0006 */
[----:B------:R-:W-:Y:S02]  /*12870*/  IMAD.MOV.U32 R12, RZ, RZ, 0x1 ;  /* 0x00000001ff0c7424 */ /* 0x000fe400078e00ff */
[----:B------:R-:W-:-:S07]  /*12880*/  IMAD.MOV.U32 R28, RZ, RZ, R14 ;  /* 0x000000ffff1c7224 */ /* 0x000fce00078e000e */
[----:B------:R-:W-:Y:S05]  /*12890*/  WARPSYNC.COLLECTIVE R15, `(.L_x_1001) ;  /* 0x000000000f087348 */ /* 0x000fea0003c00000 */
[----:B------:R0:W1:Y:S02]  /*128a0*/  SHFL.IDX P6, R14, R13, R12, R11 ;  /* 0x0000000c0d0e7389 */ /* 0x00006400000c000b */
[----:B01----:R-:W-:Y:S01]  /*128b0*/  ENDCOLLECTIVE ;  /* 0x000000000000791b */ /* 0x003fe20003800000 */
.L_x_1001:
[----:B------:R-:W-:-:S05]  /*128c0*/  @!P2 LEA R4, P1, R17, R28, 0x1 ;  /* 0x0000001c1104a211 */ /* 0x000fca00078208ff */
[----:B------:R-:W-:Y:S01]  /*128d0*/  @!P2 IMAD.X R5, RZ, RZ, R20, P1 ;  /* 0x000000ffff05a224 */ /* 0x000fe200008e0614 */
[----:B------:R-:W-:-:S04]  /*128e0*/  ISETP.GE.AND P1, PT, R8, R3, PT ;  /* 0x000000030800720c */ /* 0x000fc80003f26270 */
        /* <DEDUP_REMOVED lines=9> */
.L_x_1002:
[----:B------:R-:W-:Y:S02]  /*12980*/  IMAD.MOV.U32 R13, RZ, RZ, R6 ;  /* 0x000000ffff0d7224 */ /* 0x000fe400078e0006 */
[----:B------:R-:W-:Y:S01]  /*12990*/  IMAD.MOV.U32 R12, RZ, RZ, 0x2 ;  /* 0x00000002ff0c7424 */ /* 0x000fe200078e00ff */
[----:B------:R-:W-:-:S13]  /*129a0*/  @!P1 LEA R4, P3, R17, R14, 0x1 ;  /* 0x0000000e11049211 */ /* 0x000fda00078608ff */
[----:B------:R-:W-:Y:S05]  /*129b0*/  WARPSYNC.COLLECTIVE R15, `(.L_x_1003) ;  /* 0x000000000f087348 */ /* 0x000fea0003c00000 */
[----:B------:R0:W1:Y:S02]  /*129c0*/  SHFL.IDX P6, R14, R13, R12, R11 ;  /* 0x0000000c0d0e7389 */ /* 0x00006400000c000b */
[----:B01----:R-:W-:Y:S01]  /*129d0*/  ENDCOLLECTIVE ;  /* 0x000000000000791b */ /* 0x003fe20003800000 */
.L_x_1003:
[----:B------:R-:W-:Y:S01]  /*129e0*/  @!P1 IMAD.X R5, RZ, RZ, R9, P3 ;  /* 0x000000ffff059224 */ /* 0x000fe200018e0609 */
[----:B------:R-:W-:-:S05]  /*129f0*/  @!P1 LEA R9, R10, UR38, 0x1 ;  /* 0x000000260a099c11 */ /* 0x000fca000f8e08ff */
[----:B------:R-:W-:Y:S01]  /*12a00*/  @!PT LDS RZ, [RZ] ;  /* 0x00000000fffff984 */ /* 0x000fe20000000800 */
[----:B------:R-:W-:Y:S01]  /*12a10*/  @!PT LDS RZ, [RZ] ;  /* 0x00000000fffff984 */ /* 0x000fe20000000800 */
[----:B------:R-:W-:Y:S01]  /*12a20*/  @!PT LDS RZ, [RZ] ;  /* 0x00000000fffff984 */ /* 0x000fe20000000800 */
[----:B------:R0:W-:Y:S01]  /*12a30*/  @!P1 LDGSTS.E.BYPASS.LTC128B.128 [R9+0xcc00], desc[UR48][R4.64], !P0 ;  /* 0x0cc0000004099fae */ /* 0x0001e2000c101d70 */
[----:B------:R-:W-:Y:S02]  /*12a40*/  IMAD.MOV.U32 R13, RZ, RZ, R7 ;  /* 0x000000ffff0d7224 */ /* 0x000fe400078e0007 */
[----:B0-----:R-:W-:Y:S02]  /*12a50*/  VIADD R4, R0, 0xa0 ;  /* 0x000000a000047836 */ /* 0x001fe40000000000 */
[----:B------:R-:W-:-:S07]  /*12a60*/  IMAD.MOV.U32 R8, RZ, RZ, R14 ;  /* 0x000000ffff087224 */ /* 0x000fce00078e000e */
[----:B------:R-:W-:Y:S05]  /*12a70*/  WARPSYNC.COLLECTIVE R15, `(.L_x_1004) ;  /* 0x000000000f087348 */ /* 0x000fea0003c00000 */
[----:B------:R0:W1:Y:S02]  /*12a80*/  SHFL.IDX P6, R14, R13, R12, R11 ;  /* 0x0000000c0d0e7389 */ /* 0x00006400000c000b */
[----:B01----:R-:W-:Y:S01]  /*12a90*/  ENDCOLLECTIVE ;  /* 0x000000000000791b */ /* 0x003fe20003800000 */
.L_x_1004:
[----:B------:R-:W-:Y:S01]  /*12aa0*/  ISETP.GE.AND P2, PT, R4, R3, PT ;  /* 0x000000030400720c */ /* 0x000fe20003f46270 */
[----:B------:R-:W-:-:S12]  /*12ab0*/  IMAD.MOV.U32 R13, RZ, RZ, R6 ;  /* 0x000000ffff0d7224 */ /* 0x000fd800078e0006 */
[----:B------:R-:W-:Y:S01]  /*12ac0*/  @!P2 LEA R21, R10, UR38, 0x1 ;  /* 0x000000260a15ac11 */ /* 0x000fe2000f8e08ff */
[----:B------:R-:W-:Y:S02]  /*12ad0*/  IMAD.MOV.U32 R12, RZ, RZ, 0x3 ;  /* 0x00000003ff0c7424 */ /* 0x000fe400078e00ff */
[----:B------:R-:W-:-:S07]  /*12ae0*/  IMAD.MOV.U32 R20, RZ, RZ, R14 ;  /* 0x000000ffff147224 */ /* 0x000fce00078e000e */
[----:B------:R-:W-:Y:S05]  /*12af0*/  WARPSYNC.COLLECTIVE R15, `(.L_x_1005) ;  /* 0x000000000f087348 */ /* 0x000fea0003c00000 */
[----:B------:R0:W1:Y:S02]  /*12b00*/  SHFL.IDX P6, R14, R13, R12, R11 ;  /* 0x0000000c0d0e7389 */ /* 0x00006400000c000b */
[----:B01----:R-:W-:Y:S01]  /*12b10*/  ENDCOLLECTIVE ;  /* 0x000000000000791b */ /* 0x003fe20003800000 */
.L_x_1005:
        /* <DEDUP_REMOVED lines=11> */
.L_x_1006:
[----:B------:R-:W-:Y:S05]  /*12bd0*/  BRA `(.L_x_1007) ;  /* 0xffffffd000887947 */ /* 0x000fea000383ffff */
.L_x_918:
[----:B0-----:R-:W-:-:S04]  /*12be0*/  IMAD.U32 R5, RZ, RZ, UR38 ;  /* 0x00000026ff057e24 */ /* 0x001fc8000f8e00ff */
[----:B------:R0:W1:Y:S03]  /*12bf0*/  SYNCS.PHASECHK.TRANS64.TRYWAIT P0, [R5+URZ+0x16820], R0 ;  /* 0x01682000050075a7 */ /* 0x000066000800017f */
[----:B-1----:R-:W-:Y:S05]  /*12c00*/  @!P0 NANOSLEEP.SYNCS 0x989680 ;  /* 0x009896800000895d */ /* 0x002fea0003900000 */
[----:B------:R-:W1:Y:S02]  /*12c10*/  @!P0 SYNCS.PHASECHK.TRANS64 P0, [R5+URZ+0x16820], R0 ;  /* 0x01682000050085a7 */ /* 0x000e64000800007f */
[----:B-1----:R-:W-:Y:S05]  /*12c20*/  @!P0 BRA `(.L_x_918) ;  /* 0xfffffffc00ec8947 */ /* 0x002fea000383ffff */
[----:B------:R-:W-:Y:S05]  /*12c30*/  BRA `(.L_x_1008) ;  /* 0xffffffd000c07947 */ /* 0x000fea000383ffff */
.L_x_925:
[----:B0-----:R-:W-:-:S04]  /*12c40*/  IMAD.U32 R5, RZ, RZ, UR38 ;  /* 0x00000026ff057e24 */ /* 0x001fc8000f8e00ff */
[----:B------:R0:W1:Y:S03]  /*12c50*/  SYNCS.PHASECHK.TRANS64.TRYWAIT P0, [R5+URZ+0x16848], R12 ;  /* 0x0168480c050075a7 */ /* 0x000066000800017f */
[----:B-1----:R-:W-:Y:S05]  /*12c60*/  @!P0 NANOSLEEP.SYNCS 0x989680 ;  /* 0x009896800000895d */ /* 0x002fea0003900000 */
[----:B------:R-:W1:Y:S02]  /*12c70*/  @!P0 SYNCS.PHASECHK.TRANS64 P0, [R5+URZ+0x16848], R12 ;  /* 0x0168480c050085a7 */ /* 0x000e64000800007f */
[----:B-1----:R-:W-:Y:S05]  /*12c80*/  @!P0 BRA `(.L_x_925) ;  /* 0xfffffffc00ec8947 */ /* 0x002fea000383ffff */
[----:B------:R-:W-:Y:S05]  /*12c90*/  BRA `(.L_x_1009) ;  /* 0xffffffd400947947 */ /* 0x000fea000383ffff */
.L_x_930:
[----:B0-----:R-:W-:-:S04]  /*12ca0*/  IMAD.U32 R5, RZ, RZ, UR38 ;  /* 0x00000026ff057e24 */ /* 0x001fc8000f8e00ff */
[----:B------:R0:W1:Y:S03]  /*12cb0*/  SYNCS.PHASECHK.TRANS64.TRYWAIT P0, [R5+URZ+0x16860], R12 ;  /* 0x0168600c050075a7 */ /* 0x000066000800017f */
[----:B-1----:R-:W-:Y:S05]  /*12cc0*/  @!P0 NANOSLEEP.SYNCS 0x989680 ;  /* 0x009896800000895d */ /* 0x002fea0003900000 */
[----:B------:R-:W1:Y:S02]  /*12cd0*/  @!P0 SYNCS.PHASECHK.TRANS64 P0, [R5+URZ+0x16860], R12 ;  /* 0x0168600c050085a7 */ /* 0x000e64000800007f */
[----:B-1----:R-:W-:Y:S05]  /*12ce0*/  @!P0 BRA `(.L_x_930) ;  /* 0xfffffffc00ec8947 */ /* 0x002fea000383ffff */
[----:B------:R-:W-:Y:S05]  /*12cf0*/  BRA `(.L_x_1010) ;  /* 0xffffffd400f47947 */ /* 0x000fea000383ffff */
.L_x_938:
[----:B0-----:R-:W-:-:S04]  /*12d00*/  IMAD.U32 R5, RZ, RZ, UR38 ;  /* 0x00000026ff057e24 */ /* 0x001fc8000f8e00ff */
[----:B------:R0:W1:Y:S03]  /*12d10*/  SYNCS.PHASECHK.TRANS64.TRYWAIT P0, [R5+URZ+0x16840], R14 ;  /* 0x0168400e050075a7 */ /* 0x000066000800017f */
[----:B-1----:R-:W-:Y:S05]  /*12d20*/  @!P0 NANOSLEEP.SYNCS 0x989680 ;  /* 0x009896800000895d */ /* 0x002fea0003900000 */
[----:B------:R-:W1:Y:S02]  /*12d30*/  @!P0 SYNCS.PHASECHK.TRANS64 P0, [R5+URZ+0x16840], R14 ;  /* 0x0168400e050085a7 */ /* 0x000e64000800007f */
[----:B-1----:R-:W-:Y:S05]  /*12d40*/  @!P0 BRA `(.L_x_938) ;  /* 0xfffffffc00ec8947 */ /* 0x002fea000383ffff */
[----:B------:R-:W-:Y:S05]  /*12d50*/  BRA `(.L_x_1011) ;  /* 0xffffffd800d87947 */ /* 0x000fea000383ffff */
.L_x_943:
[----:B0-----:R-:W-:-:S04]  /*12d60*/  IMAD.U32 R5, RZ, RZ, UR38 ;  /* 0x00000026ff057e24 */ /* 0x001fc8000f8e00ff */
[----:B------:R0:W1:Y:S03]  /*12d70*/  SYNCS.PHASECHK.TRANS64.TRYWAIT P0, [R5+URZ+0x16868], R4 ;  /* 0x01686804050075a7 */ /* 0x000066000800017f */
[----:B-1----:R-:W-:Y:S05]  /*12d80*/  @!P0 NANOSLEEP.SYNCS 0x989680 ;  /* 0x009896800000895d */ /* 0x002fea0003900000 */
[----:B------:R-:W1:Y:S02]  /*12d90*/  @!P0 SYNCS.PHASECHK.TRANS64 P0, [R5+URZ+0x16868], R4 ;  /* 0x01686804050085a7 */ /* 0x000e64000800007f */
[----:B-1----:R-:W-:Y:S05]  /*12da0*/  @!P0 BRA `(.L_x_943) ;  /* 0xfffffffc00ec8947 */ /* 0x002fea000383ffff */
[----:B------:R-:W-:Y:S05]  /*12db0*/  BRA `(.L_x_1012) ;  /* 0xffffffdc00407947 */ /* 0x000fea000383ffff */
.L_x_951:
[----:B0-----:R-:W-:-:S04]  /*12dc0*/  IMAD.U32 R4, RZ, RZ, UR38 ;  /* 0x00000026ff047e24 */ /* 0x001fc8000f8e00ff */
[----:B------:R0:W1:Y:S03]  /*12dd0*/  SYNCS.PHASECHK.TRANS64.TRYWAIT P0, [R4+URZ+0x16848], R9 ;  /* 0x01684809040075a7 */ /* 0x000066000800017f */
[----:B-1----:R-:W-:Y:S05]  /*12de0*/  @!P0 NANOSLEEP.SYNCS 0x989680 ;  /* 0x009896800000895d */ /* 0x002fea0003900000 */
[----:B------:R-:W1:Y:S02]  /*12df0*/  @!P0 SYNCS.PHASECHK.TRANS64 P0, [R4+URZ+0x16848], R9 ;  /* 0x01684809040085a7 */ /* 0x000e64000800007f */
[----:B-1----:R-:W-:Y:S05]  /*12e00*/  @!P0 BRA `(.L_x_951) ;  /* 0xfffffffc00ec8947 */ /* 0x002fea000383ffff */
[----:B------:R-:W-:Y:S05]  /*12e10*/  BRA `(.L_x_1013) ;  /* 0xffffffe000387947 */ /* 0x000fea000383ffff */
.L_x_956:
[----:B0-----:R-:W-:-:S04]  /*12e20*/  IMAD.U32 R4, RZ, RZ, UR38 ;  /* 0x00000026ff047e24 */ /* 0x001fc8000f8e00ff */
[----:B------:R0:W1:Y:S03]  /*12e30*/  SYNCS.PHASECHK.TRANS64.TRYWAIT P0, [R4+URZ+0x16860], R9 ;  /* 0x01686009040075a7 */ /* 0x000066000800017f */
[----:B-1----:R-:W-:Y:S05]  /*12e40*/  @!P0 NANOSLEEP.SYNCS 0x989680 ;  /* 0x009896800000895d */ /* 0x002fea0003900000 */
[----:B------:R-:W1:Y:S02]  /*12e50*/  @!P0 SYNCS.PHASECHK.TRANS64 P0, [R4+URZ+0x16860], R9 ;  /* 0x01686009040085a7 */ /* 0x000e64000800007f */
[----:B-1----:R-:W-:Y:S05]  /*12e60*/  @!P0 BRA `(.L_x_956) ;  /* 0xfffffffc00ec8947 */ /* 0x002fea000383ffff */
[----:B------:R-:W-:Y:S05]  /*12e70*/  BRA `(.L_x_1014) ;  /* 0xffffffe0009c7947 */ /* 0x000fea000383ffff */
.L_x_963:
[----:B0-----:R0:W1:Y:S02]  /*12e80*/  SYNCS.PHASECHK.TRANS64.TRYWAIT P0, [R4+URZ+0x16860], R3 ;  /* 0x01686003040075a7 */ /* 0x001064000800017f */
[----:B-1----:R-:W-:Y:S05]  /*12e90*/  @!P0 NANOSLEEP.SYNCS 0x989680 ;  /* 0x009896800000895d */ /* 0x002fea0003900000 */
[----:B------:R-:W1:Y:S02]  /*12ea0*/  @!P0 SYNCS.PHASECHK.TRANS64 P0, [R4+URZ+0x16860], R3 ;  /* 0x01686003040085a7 */ /* 0x000e64000800007f */
[----:B-1----:R-:W-:Y:S05]  /*12eb0*/  @!P0 BRA `(.L_x_963) ;  /* 0xfffffffc00f08947 */ /* 0x002fea000383ffff */
[----:B------:R-:W-:Y:S05]  /*12ec0*/  BRA `(.L_x_1015) ;  /* 0xffffffe4002c7947 */ /* 0x000fea000383ffff */
.L_x_967:
[----:B0-----:R0:W1:Y:S02]  /*12ed0*/  SYNCS.PHASECHK.TRANS64.TRYWAIT P0, [R7+URZ+0x16820], R4 ;  /* 0x01682004070075a7 */ /* 0x001064000800017f */
[----:B-1----:R-:W-:Y:S05]  /*12ee0*/  @!P0 NANOSLEEP.SYNCS 0x989680 ;  /* 0x009896800000895d */ /* 0x002fea0003900000 */
[----:B------:R-:W1:Y:S02]  /*12ef0*/  @!P0 SYNCS.PHASECHK.TRANS64 P0, [R7+URZ+0x16820], R4 ;  /* 0x01682004070085a7 */ /* 0x000e64000800007f */
[----:B-1----:R-:W-:Y:S05]  /*12f00*/  @!P0 BRA `(.L_x_967) ;  /* 0xfffffffc00f08947 */ /* 0x002fea000383ffff */
[----:B------:R-:W-:Y:S05]  /*12f10*/  BRA `(.L_x_1016) ;  /* 0xffffffe400c47947 */ /* 0x000fea000383ffff */
.L_x_968:
[----:B------:R-:W-:Y:S01]  /*12f20*/  BSSY B0, `(.L_x_1017) ;  /* 0x0000008000007945 */ /* 0x000fe20003800000 */
[----:B------:R-:W-:Y:S02]  /*12f30*/  IMAD.MOV.U32 R13, RZ, RZ, R16 ;  /* 0x000000ffff0d7224 */ /* 0x000fe400078e0010 */
[----:B------:R-:W-:Y:S02]  /*12f40*/  IMAD.MOV.U32 R12, RZ, RZ, RZ ;  /* 0x000000ffff0c7224 */ /* 0x000fe400078e00ff */
[----:B------:R-:W-:Y:S02]  /*12f50*/  IMAD.MOV.U32 R11, RZ, RZ, 0x1f ;  /* 0x0000001fff0b7424 */ /* 0x000fe400078e00ff */
[----:B------:R-:W-:-:S07]  /*12f60*/  IMAD.MOV.U32 R15, RZ, RZ, -0x1 ;  /* 0xffffffffff0f7424 */ /* 0x000fce00078e00ff */
[----:B0-----:R-:W-:Y:S05]  /*12f70*/  WARPSYNC.COLLECTIVE R15, `(.L_x_1018) ;  /* 0x000000000f087348 */ /* 0x001fea0003c00000 */
[----:B------:R1:W2:Y:S02]  /*12f80*/  SHFL.IDX P6, R14, R13, R12, R11 ;  /* 0x0000000c0d0e7389 */ /* 0x0002a400000c000b */
[----:B012---:R-:W-:Y:S01]  /*12f90*/  ENDCOLLECTIVE ;  /* 0x000000000000791b */ /* 0x007fe20003800000 */
.L_x_1018:
[----:B------:R-:W-:Y:S05]  /*12fa0*/  BSYNC B0 ;  /* 0x0000000000007941 */ /* 0x000fea0003800000 */
.L_x_1017:
[----:B------:R-:W-:Y:S05]  /*12fb0*/  BRA `(.L_x_1019) ;  /* 0xffffffe400a87947 */ /* 0x000fea000383ffff */
.L_x_969:
[----:B------:R-:W-:Y:S01]  /*12fc0*/  BSSY B0, `(.L_x_1020) ;  /* 0x0000006000007945 */ /* 0x000fe20003800000 */
[----:B------:R-:W-:-:S07]  /*12fd0*/  IMAD.MOV.U32 R15, RZ, RZ, -0x1 ;  /* 0xffffffffff0f7424 */ /* 0x000fce00078e00ff */
[----:B01----:R-:W-:Y:S05]  /*12fe0*/  WARPSYNC.COLLECTIVE R15, `(.L_x_1021) ;  /* 0x000000000f0c7348 */ /* 0x003fea0003c00000 */
[----:B------:R-:W-:Y:S02]  /*12ff0*/  ELECT P6, UR62, PT ;  /* 0x00000000003e782f */ /* 0x000fe400038c0000 */
[----:B------:R-:W-:Y:S01]  /*13000*/  MOV R14, UR62 ;  /* 0x0000003e000e7c02 */ /* 0x000fe20008000f00 */
[----:B01----:R-:W-:Y:S10]  /*13010*/  ENDCOLLECTIVE ;  /* 0x000000000000791b */ /* 0x003ff40003800000 */
.L_x_1021:
[----:B------:R-:W-:Y:S05]  /*13020*/  BSYNC B0 ;  /* 0x0000000000007941 */ /* 0x000fea0003800000 */
.L_x_1020:
[----:B------:R-:W-:Y:S05]  /*13030*/  BRA `(.L_x_1022) ;  /* 0xffffffe4009c7947 */ /* 0x000fea000383ffff */
.L_x_971:
[----:B0-----:R0:W2:Y:S02]  /*13040*/  SYNCS.PHASECHK.TRANS64.TRYWAIT P0, [R6+URZ], R5 ;  /* 0x00000005060075a7 */ /* 0x0010a4000800017f */
[----:B--2---:R-:W-:Y:S05]  /*13050*/  @!P0 NANOSLEEP.SYNCS 0x989680 ;  /* 0x009896800000895d */ /* 0x004fea0003900000 */
[----:B------:R-:W2:Y:S02]  /*13060*/  @!P0 SYNCS.PHASECHK.TRANS64 P0, [R6+URZ], R5 ;  /* 0x00000005060085a7 */ /* 0x000ea4000800007f */
[----:B--2---:R-:W-:Y:S05]  /*13070*/  @!P0 BRA `(.L_x_971) ;  /* 0xfffffffc00f08947 */ /* 0x004fea000383ffff */
[----:B------:R-:W-:Y:S05]  /*13080*/  BRA `(.L_x_1023) ;  /* 0xffffffe400d07947 */ /* 0x000fea000383ffff */
.L_x_972:
[----:B--2---:R2:W3:Y:S02]  /*13090*/  SYNCS.PHASECHK.TRANS64.TRYWAIT P0, [R3+URZ], R2 ;  /* 0x00000002030075a7 */ /* 0x0044e4000800017f */
[----:B---3--:R-:W-:Y:S05]  /*130a0*/  @!P0 NANOSLEEP.SYNCS 0x989680 ;  /* 0x009896800000895d */ /* 0x008fea0003900000 */
[----:B------:R-:W3:Y:S02]  /*130b0*/  @!P0 SYNCS.PHASECHK.TRANS64 P0, [R3+URZ], R2 ;  /* 0x00000002030085a7 */ /* 0x000ee4000800007f */
[----:B---3--:R-:W-:Y:S05]  /*130c0*/  @!P0 BRA `(.L_x_972) ;  /* 0xfffffffc00f08947 */ /* 0x008fea000383ffff */
[----:B------:R-:W-:Y:S05]  /*130d0*/  BRA `(.L_x_1024) ;  /* 0xffffffe400c47947 */ /* 0x000fea000383ffff */
.L_x_974:
[----:B--2---:R2:W3:Y:S02]  /*130e0*/  SYNCS.PHASECHK.TRANS64.TRYWAIT P0, [R0+URZ], R5 ;  /* 0x00000005000075a7 */ /* 0x0044e4000800017f */
[----:B---3--:R-:W-:Y:S05]  /*130f0*/  @!P0 NANOSLEEP.SYNCS 0x989680 ;  /* 0x009896800000895d */ /* 0x008fea0003900000 */
[----:B------:R-:W3:Y:S02]  /*13100*/  @!P0 SYNCS.PHASECHK.TRANS64 P0, [R0+URZ], R5 ;  /* 0x00000005000085a7 */ /* 0x000ee4000800007f */
[----:B---3--:R-:W-:Y:S05]  /*13110*/  @!P0 BRA `(.L_x_974) ;  /* 0xfffffffc00f08947 */ /* 0x008fea000383ffff */
[----:B------:R-:W-:Y:S05]  /*13120*/  BRA `(.L_x_1025) ;  /* 0xffffffe400c87947 */ /* 0x000fea000383ffff */
.L_x_1026:
        /* <DEDUP_REMOVED lines=13> */
.L_x_2705:


//--------------------- .text._ZN7cutlass13device_kernelIN5flash11enable_sm90INS1_16FlashAttnFwdSm90INS1_25CollectiveMainloopFwdSm90ILi2EN4cute5tupleIJNS5_1CILi1EEES8_S8_EEENS6_IJNS7_ILi192EEENS7_ILi128EEENS7_ILi64EEEEEELi64ENS_10bfloat16_tEfNS_4arch4Sm90ELb0ELb1ELb0ELb1ELb0ELb0ELb0ELb1ELb1ELb1ELb1ELb0EEENS1_21CollectiveEpilogueFwdINS6_IJSA_SC_SB_EEES9_SE_SG_Li384ELb1ELb1ELb1ELb0EEENS1_36VarlenDynamicPersistentTileSchedulerILi192ELi128ELi384ELi128ELb1ELb1ELb1ELb1ELb0ELb1EEEEEEEEEvNT_6ParamsE --------------------------
	.section	.text._ZN7cutlass13device_kernelIN5flash11enable_sm90INS1_16FlashAttnFwdSm90INS1_25CollectiveMainloopFwdSm90ILi2EN4cute5tupleIJNS5_1CILi1EEES8_S8_EEENS6_IJNS7_ILi192EEENS7_ILi128EEENS7_ILi64EEEEEELi64ENS_10bfloat16_tEfNS_4arch4Sm90ELb0ELb1ELb0ELb1ELb0ELb0ELb0ELb1ELb1ELb1ELb1ELb0EEENS1_21CollectiveEpilogueFwdINS6_IJSA_SC_SB_EEES9_SE_SG_Li384ELb1ELb1ELb1ELb0EEENS1_36VarlenDynamicPersistentTileSchedulerILi192ELi128ELi384ELi128ELb1ELb1ELb1ELb1ELb0ELb1EEEEEEEEEvNT_6ParamsE,"ax",@progbits
	.align	128
.text._ZN7cutlass13device_kernelIN5flash11enable_sm90INS1_16FlashAttnFwdSm90INS1_25CollectiveMainloopFwdSm90ILi2EN4cute5tupleIJNS5_1CILi1EEES8_S8_EEENS6_IJNS7_ILi192EEENS7_ILi128EEENS7_ILi64EEEEEELi64ENS_10bfloat16_tEfNS_4arch4Sm90ELb0ELb1ELb0ELb1ELb0ELb0ELb0ELb1ELb1ELb1ELb1ELb0EEENS1_21CollectiveEpilogueFwdINS6_IJSA_SC_SB_EEES9_SE_SG_Li384ELb1ELb1ELb1ELb0EEENS1_36VarlenDynamicPersistentTileSchedulerILi192ELi128ELi384ELi128ELb1ELb1ELb1ELb1ELb0ELb1EEEEEEEEEvNT_6ParamsE:
        .type           _ZN7cutlass13device_kernelIN5flash11enable_sm90INS1_16FlashAttnFwdSm90INS1_25CollectiveMainloopFwdSm90ILi2EN4cute5tupleIJNS5_1CILi1EEES8_S8_EEENS6_IJNS7_ILi192EEENS7_ILi128EEENS7_ILi64EEEEEELi64ENS_10bfloat16_tEfNS_4arch4Sm90ELb0ELb1ELb0ELb1ELb0ELb0ELb0ELb1ELb1ELb1ELb1ELb0EEENS1_21CollectiveEpilogueFwdINS6_IJSA_SC_SB_EEES9_SE_SG_Li384ELb1ELb1ELb1ELb0EEENS1_36VarlenDynamicPersistentTileSchedulerILi192ELi128ELi384ELi128ELb1ELb1ELb1ELb1ELb0ELb1EEEEEEEEEvNT_6ParamsE,@function
        .size           _ZN7cutlass13device_kernelIN5flash11enable_sm90INS1_16FlashAttnFwdSm90INS1_25CollectiveMainloopFwdSm90ILi2EN4cute5tupleIJNS5_1CILi1EEES8_S8_EEENS6_IJNS7_ILi192EEENS7_ILi128EEENS7_ILi64EEEEEELi64ENS_10bfloat16_tEfNS_4arch4Sm90ELb0ELb1ELb0ELb1ELb0ELb0ELb0ELb1ELb1ELb1ELb1ELb0EEENS1_21CollectiveEpilogueFwdINS6_IJSA_SC_SB_EEES9_SE_SG_Li384ELb1ELb1ELb1ELb0EEENS1_36VarlenDynamicPersistentTileSchedulerILi192ELi128ELi384ELi128ELb1ELb1ELb1ELb1ELb0ELb1EEEEEEEEEvNT_6ParamsE,(.L_x_2706 - _ZN7cutlass13device_kernelIN5flash11enable_sm90INS1_16FlashAttnFwdSm90INS1_25CollectiveMainloopFwdSm90ILi2EN4cute5tupleIJNS5_1CILi1EEES8_S8_EEENS6_IJNS7_ILi192EEENS7_ILi128EEENS7_ILi64EEEEEELi64ENS_10bfloat16_tEfNS_4arch4Sm90ELb0ELb1ELb0ELb1ELb0ELb0ELb0ELb1ELb1ELb1ELb1ELb0EEENS1_21CollectiveEpilogueFwdINS6_IJSA_SC_SB_EEES9_SE_SG_Li384ELb1ELb1ELb1ELb0EEENS1_36VarlenDynamicPersistentTileSchedulerILi192ELi128ELi384ELi128ELb1ELb1ELb1ELb1ELb0ELb1EEEEEEEEEvNT_6ParamsE)
        .other          _ZN7cutlass13device_kernelIN5flash11enable_sm90INS1_16FlashAttnFwdSm90INS1_25CollectiveMainloopFwdSm90ILi2EN4cute5tupleIJNS5_1CILi1EEES8_S8_EEENS6_IJNS7_ILi192EEENS7_ILi128EEENS7_ILi64EEEEEELi64ENS_10bfloat16_tEfNS_4arch4Sm90ELb0ELb1ELb0ELb1ELb0ELb0ELb0ELb1ELb1ELb1ELb1ELb0EEENS1_21CollectiveEpilogueFwdINS6_IJSA_SC_SB_EEES9_SE_SG_Li384ELb1ELb1ELb1ELb0EEENS1_36VarlenDynamicPersistentTileSchedulerILi192ELi128ELi384ELi128ELb1ELb1ELb1ELb1ELb0ELb1EEEEEEEEEvNT_6ParamsE,@"STO_CUDA_ENTRY STV_DEFAULT"
_ZN7cutlass13device_kernelIN5flash11enable_sm90INS1_16FlashAttnFwdSm90INS1_25CollectiveMainloopFwdSm90ILi2EN4cute5tupleIJNS5_1CILi1EEES8_S8_EEENS6_IJNS7_ILi192EEENS7_ILi128EEENS7_ILi64EEEEEELi64ENS_10bfloat16_tEfNS_4arch4Sm90ELb0ELb1ELb0ELb1ELb0ELb0ELb0ELb1ELb1ELb1ELb1ELb0EEENS1_21CollectiveEpilogueFwdINS6_IJSA_SC_SB_EEES9_SE_SG_Li384ELb1ELb1ELb1ELb0EEENS1_36VarlenDynamicPersistentTileSchedulerILi192ELi128ELi384ELi128ELb1ELb1ELb1ELb1ELb0ELb1EEEEEEEEEvNT_6ParamsE:
[----:B------:R-:W0:Y:S02]  /*0000*/  LDC R1, c[0x0][0x28] ;  /* 0x00000a00ff017b82 */ /* 0x000e240000000800 */
[----:B0-----:R-:W-:Y:S01]  /*0010*/  VIADD R1, R1, 0xffffffb8 ;  /* 0xffffffb801017836 */ /* 0x001fe20000000000 */
[----:B------:R-:W0:Y:S01]  /*0020*/  S2R R3, SR_TID.X ;  /* 0x0000000000037919 */ /* 0x000e220000002100 */
[----:B------:R-:W-:Y:S01]  /*0030*/  ELECT P0, URZ, PT ;  /* 0x00000000003f782f */ /* 0x000fe20003800000 */
[----:B------:R-:W-:Y:S01]  /*0040*/  BSSY B0, `(.L_x_1027) ;  /* 0x000000e000007945 */ /* 0x000fe20003800000 */
[--C-:B0-----:R-:W-:Y:S02]  /*0050*/  SHF.R.U32.HI R0, RZ, 0x5, R3.reuse ;  /* 0x00000005ff007819 */ /* 0x101fe40000011603 */
[----:B------:R-:W-:-:S03]  /*0060*/  SHF.R.U32.HI R3, RZ, 0x7, R3 ;  /* 0x00000007ff037819 */ /* 0x000fc60000011603 */
        /* <DEDUP_REMOVED lines=11> */
.L_x_1028:
[----:B------:R-:W-:Y:S05]  /*0120*/  BSYNC B0 ;  /* 0x0000000000007941 */ /* 0x000fea0003800000 */
.L_x_1027:
        /* <DEDUP_REMOVED lines=41> */
.L_x_1029:
        /* <DEDUP_REMOVED lines=22> */
.L_x_1030:
        /* <DEDUP_REMOVED lines=18> */
.L_x_1031:
        /* <DEDUP_REMOVED lines=22> */
.L_x_1032:
        /* <DEDUP_REMOVED lines=22> */
.L_x_1033:
[----:B------:R-:W-:Y:S01]  /*0900*/  PLOP3.LUT P0, PT, PT, PT, UP0, 0x80, 0x0 ;  /* 0x000000000000781c */ /* 0x000fe20003f0f008 */
[----:B------:R-:W-:Y:S01]  /*0910*/  UMOV UR36, 0x1 ;  /* 0x0000000100247882 */ /* 0x000fe20000000000 */
[----:B------:R-:W-:Y:S01]  /*0920*/  NOP ;  /* 0x0000000000007918 */ /* 0x000fe20000000000 */
[----:B------:R-:W-:Y:S01]  /*0930*/  USEL UR36, UR36, 0x2, !UP0 ;  /* 0x0000000224247887 */ /* 0x000fe2000c000000 */
[----:B------:R-:W-:Y:S01]  /*0940*/  ULDC.64 UR52, c[0x0][0x208] ;  /* 0x0000820000347ab9 */ /* 0x000fe20000000a00 */
[----:B012-4-:R-:W-:Y:S08]  /*0950*/  BAR.SYNC.DEFER_BLOCKING 0x0 ;  /* 0x0000000000007b1d */ /* 0x017ff00000010000 */
[----:B------:R-:W-:Y:S05]  /*0960*/  @!P0 BRA `(.L_x_1034) ;  /* 0x000000ec008c8947 */ /* 0x000fea0003800000 */
.L_x_1035:
[----:B------:R-:W-:-:S08]  /*0970*/  NOP ;  /* 0x0000000000007918 */ /* 0x000fd00000000000 */
[----:B------:R-:W0:Y:S02]  /*0980*/  USETMAXREG.TRY_ALLOC.CTAPOOL UP0, 0xa0 ;  /* 0x000000a0000079c8 */ /* 0x000e240008000600 */
[----:B0-----:R-:W-:-:S13]  /*0990*/  PLOP3.LUT P0, PT, PT, PT, UP0, 0x80, 0x0 ;  /* 0x000000000000781c */ /* 0x001fda0003f0f008 */
[----:B------:R-:W-:Y:S05]  /*09a0*/  @!P0 BRA `(.L_x_1035) ;  /* 0xfffffffc00f08947 */ /* 0x000fea000383ffff */
[----:B------:R-:W0:Y:S01]  /*09b0*/  S2R R2, SR_TID.X ;  /* 0x0000000000027919 */ /* 0x000e220000002100 */
[----:B------:R-:W1:Y:S01]  /*09c0*/  S2UR UR5, SR_CgaCtaId ;  /* 0x00000000000579c3 */ /* 0x000e620000008800 */
[----:B------:R-:W-:-:S07]  /*09d0*/  UMOV UR4, 0x400 ;  /* 0x0000040000047882 */ /* 0x000fce0000000000 */
[----:B------:R-:W-:Y:S06]  /*09e0*/  BAR.ARV 0x8, 0x200 ;  /* 0x0208000000007b1d */ /* 0x000fec0000002000 */
[----:B-1----:R-:W-:Y:S01]  /*09f0*/  ULEA UR4, UR5, UR4, 0x18 ;  /* 0x0000000405047291 */ /* 0x002fe2000f8ec03f */
[----:B0-----:R-:W-:-:S04]  /*0a00*/  LOP3.LUT R0, R2, 0xffffff80, RZ, 0xc0, !PT ;  /* 0xffffff8002007812 */ /* 0x001fc800078ec0ff */
[----:B------:R-:W-:-:S13]  /*0a10*/  ISETP.NE.AND P0, PT, R0, 0x80, PT ;  /* 0x000000800000780c */ /* 0x000fda0003f05270 */
[----:B------:R-:W-:Y:S08]  /*0a20*/  @!P0 BAR.ARV 0x9, 0x100 ;  /* 0x0244000000008b1d */ /* 0x000ff00000002000 */
[----:B------:R-:W-:Y:S06]  /*0a30*/  BAR.SYNC.DEFER_BLOCKING 0x5, 0x200 ;  /* 0x0148000000007b1d */ /* 0x000fec0000010000 */
[----:B------:R-:W0:Y:S01]  /*0a40*/  LDS.128 R8, [UR4+0x168d0] ;  /* 0x0168d004ff087984 */ /* 0x000e220008000c00 */
[----:B------:R-:W-:Y:S01]  /*0a50*/  ULDC UR4, c[0x0][0xc3c] ;  /* 0x00030f0000047ab9 */ /* 0x000fe20000000800 */
[----:B------:R-:W-:Y:S06]  /*0a60*/  BAR.ARV 0x4, 0x200 ;  /* 0x0108000000007b1d */ /* 0x000fec0000002000 */
[----:B0-----:R-:W-:-:S13]  /*0a70*/  ISETP.GE.AND P0, PT, R11, UR4, PT ;  /* 0x000000040b007c0c */ /* 0x001fda000bf06270 */
[----:B------:R-:W-:Y:S05]  /*0a80*/  @P0 EXIT ;  /* 0x000000000000094d */ /* 0x000fea0003800000 */
[----:B------:R-:W-:Y:S01]  /*0a90*/  VIADD R13, R2, 0xffffff80 ;  /* 0xffffff80020d7836 */ /* 0x000fe20000000000 */
[----:B------:R-:W-:Y:S01]  /*0aa0*/  R2UR UR5, R9 ;  /* 0x00000000090572ca */ /* 0x000fe200000e0000 */
[----:B------:R-:W-:Y:S01]  /*0ab0*/  ULOP3.LUT UR49, UR36, 0x1, URZ, 0xfc, !UPT ;  /* 0x0000000124317892 */ /* 0x000fe2000f8efc3f */
[----:B------:R-:W-:Y:S01]  /*0ac0*/  R2UR UR7, R10 ;  /* 0x000000000a0772ca */ /* 0x000fe200000e0000 */
[----:B------:R-:W-:Y:S01]  /*0ad0*/  UMOV UR48, URZ ;  /* 0x0000003f00307c82 */ /* 0x000fe20008000000 */
[----:B------:R-:W-:Y:S01]  /*0ae0*/  SHF.R.S32.HI R0, RZ, 0x1f, R13 ;  /* 0x0000001fff007819 */ /* 0x000fe2000001140d */
[----:B------:R-:W-:Y:S01]  /*0af0*/  UMOV UR50, URZ ;  /* 0x0000003f00327c82 */ /* 0x000fe20008000000 */
[----:B------:R-:W-:Y:S01]  /*0b00*/  R2UR UR6, R11 ;  /* 0x000000000b0672ca */ /* 0x000fe200000e0000 */
[----:B------:R-:W-:Y:S01]  /*0b10*/  UMOV UR47, URZ ;  /* 0x0000003f002f7c82 */ /* 0x000fe20008000000 */
[CC--:B------:R-:W-:Y:S02]  /*0b20*/  LEA.HI R2, R0.reuse, R13.reuse, RZ, 0x7 ;  /* 0x0000000d00027211 */ /* 0x0c0fe400078f38ff */
[----:B------:R-:W-:-:S02]  /*0b30*/  LEA.HI R4, R0, R13, RZ, 0x5 ;  /* 0x0000000d00047211 */ /* 0x000fc400078f28ff */
[----:B------:R-:W-:Y:S02]  /*0b40*/  LEA.HI R3, R0, R13, RZ, 0x4 ;  /* 0x0000000d00037211 */ /* 0x000fe400078f20ff */
[----:B------:R-:W-:Y:S01]  /*0b50*/  LOP3.LUT R6, R2, 0xffffff80, RZ, 0xc0, !PT ;  /* 0xffffff8002067812 */ /* 0x000fe200078ec0ff */
[----:B------:R-:W-:Y:S01]  /*0b60*/  IMAD.SHL.U32 R5, R4, 0x20, RZ ;  /* 0x0000002004057824 */ /* 0x000fe200078e00ff */
[----:B------:R-:W-:Y:S02]  /*0b70*/  LOP3.LUT R4, R3, 0x3fffff0, RZ, 0xc0, !PT ;  /* 0x03fffff003047812 */ /* 0x000fe400078ec0ff */
[----:B------:R-:W-:Y:S01]  /*0b80*/  SHF.R.S32.HI R14, RZ, 0x7, R2 ;  /* 0x00000007ff0e7819 */ /* 0x000fe20000011402 */
[----:B------:R-:W-:Y:S01]  /*0b90*/  IMAD.IADD R12, R13, 0x1, -R6 ;  /* 0x000000010d0c7824 */ /* 0x000fe200078e0a06 */
[----:B------:R-:W-:Y:S01]  /*0ba0*/  LOP3.LUT R5, R5, 0xfffffc00, RZ, 0xc0, !PT ;  /* 0xfffffc0005057812 */ /* 0x000fe200078ec0ff */
[----:B------:R-:W-:Y:S01]  /*0bb0*/  IMAD.IADD R4, R13, 0x1, -R4 ;  /* 0x000000010d047824 */ /* 0x000fe200078e0a04 */
[----:B------:R-:W-:Y:S01]  /*0bc0*/  SHF.R.S32.HI R6, RZ, 0x4, R3 ;  /* 0x00000004ff067819 */ /* 0x000fe20000011403 */
[----:B------:R-:W-:Y:S01]  /*0bd0*/  IMAD.HI R2, R14, 0x55555556, RZ ;  /* 0x555555560e027827 */ /* 0x000fe200078e02ff */
[----:B------:R-:W-:-:S02]  /*0be0*/  SHF.R.S32.HI R7, RZ, 0x1f, R12 ;  /* 0x0000001fff077819 */ /* 0x000fc4000001140c */
[----:B------:R-:W-:Y:S01]  /*0bf0*/  LEA.HI R3, R3, R6, RZ, 0x1 ;  /* 0x0000000603037211 */ /* 0x000fe200078f08ff */
[----:B------:R-:W-:Y:S01]  /*0c00*/  IMAD R4, R4, 0x40, R5 ;  /* 0x0000004004047824 */ /* 0x000fe200078e0205 */
[CC--:B------:R-:W-:Y:S02]  /*0c10*/  LEA.HI R5, R7.reuse, R12.reuse, RZ, 0x2 ;  /* 0x0000000c07057211 */ /* 0x0c0fe400078f10ff */
[----:B------:R-:W-:Y:S02]  /*0c20*/  LEA.HI R7, R7, R12, RZ, 0x5 ;  /* 0x0000000c07077211 */ /* 0x000fe400078f28ff */
[--C-:B------:R-:W-:Y:S02]  /*0c30*/  SHF.R.S32.HI R8, RZ, 0x2, R5.reuse ;  /* 0x00000002ff087819 */ /* 0x100fe40000011405 */
[----:B------:R-:W-:Y:S02]  /*0c40*/  SHF.R.S32.HI R9, RZ, 0x1f, R5 ;  /* 0x0000001fff097819 */ /* 0x000fe40000011405 */
[----:B------:R-:W-:-:S02]  /*0c50*/  LOP3.LUT R3, R3, 0x1ffffffe, RZ, 0xc0, !PT ;  /* 0x1ffffffe03037812 */ /* 0x000fc400078ec0ff */
[----:B------:R-:W-:Y:S02]  /*0c60*/  LEA.HI R9, R9, R8, RZ, 0x3 ;  /* 0x0000000809097211 */ /* 0x000fe400078f18ff */
[----:B------:R-:W-:Y:S01]  /*0c70*/  LEA.HI R2, R2, R2, RZ, 0x1 ;  /* 0x0000000202027211 */ /* 0x000fe200078f08ff */
[----:B------:R-:W-:Y:S01]  /*0c80*/  IMAD.IADD R3, R6, 0x1, -R3 ;  /* 0x0000000106037824 */ /* 0x000fe200078e0a03 */
[----:B------:R-:W-:Y:S02]  /*0c90*/  LOP3.LUT R9, R9, 0xfffffff8, RZ, 0xc0, !PT ;  /* 0xfffffff809097812 */ /* 0x000fe400078ec0ff */
[----:B------:R-:W-:Y:S01]  /*0ca0*/  SHF.R.S32.HI R7, RZ, 0x5, R7 ;  /* 0x00000005ff077819 */ /* 0x000fe20000011407 */
[----:B------:R-:W-:Y:S01]  /*0cb0*/  IMAD R2, R2, -0x3, R14 ;  /* 0xfffffffd02027824 */ /* 0x000fe200078e020e */
[-C--:B------:R-:W-:Y:S01]  /*0cc0*/  LEA.HI R10, R0, R13.reuse, RZ, 0x2 ;  /* 0x0000000d000a7211 */ /* 0x080fe200078f10ff */
[----:B------:R-:W-:Y:S01]  /*0cd0*/  IMAD.IADD R8, R8, 0x1, -R9 ;  /* 0x0000000108087824 */ /* 0x000fe200078e0a09 */
[----:B------:R-:W-:Y:S01]  /*0ce0*/  LEA.HI R0, R0, R13, RZ, 0x3 ;  /* 0x0000000d00007211 */ /* 0x000fe200078f18ff */
[----:B------:R-:W-:Y:S01]  /*0cf0*/  IMAD R3, R3, 0x8, R4 ;  /* 0x0000000803037824 */ /* 0x000fe200078e0204 */
[----:B------:R-:W-:Y:S01]  /*0d00*/  LOP3.LUT R10, R10, 0xfffffffc, RZ, 0xc0, !PT ;  /* 0xfffffffc0a0a7812 */ /* 0x000fe200078ec0ff */
[----:B------:R-:W-:Y:S01]  /*0d10*/  IMAD R7, R7, 0x10, R8 ;  /* 0x0000001007077824 */ /* 0x000fe200078e0208 */
[----:B------:R-:W-:-:S02]  /*0d20*/  LOP3.LUT R5, R5, 0x7ffffffc, RZ, 0xc0, !PT ;  /* 0x7ffffffc05057812 */ /* 0x000fc400078ec0ff */
[----:B------:R0:W-:Y:S01]  /*0d30*/  STL [R1+0x38], R3 ;  /* 0x0000380301007387 */ /* 0x0001e20000100800 */
[----:B------:R-:W-:Y:S01]  /*0d40*/  IMAD R2, R2, 0x40, R7 ;  /* 0x0000004002027824 */ /* 0x000fe200078e0207 */
[----:B------:R-:W-:Y:S01]  /*0d50*/  LOP3.LUT R18, R0, 0xfffffff8, RZ, 0xc0, !PT ;  /* 0xfffffff800127812 */ /* 0x000fe200078ec0ff */
[C---:B------:R-:W-:Y:S01]  /*0d60*/  IMAD.IADD R10, R13.reuse, 0x1, -R10 ;  /* 0x000000010d0a7824 */ /* 0x040fe200078e0a0a */
[----:B------:R-:W-:Y:S01]  /*0d70*/  SHF.R.S32.HI R157, RZ, 0x3, R0 ;  /* 0x00000003ff9d7819 */ /* 0x000fe20000011400 */
[----:B------:R-:W-:Y:S01]  /*0d80*/  IMAD.IADD R5, R12, 0x1, -R5 ;  /* 0x000000010c057824 */ /* 0x000fe200078e0a05 */
[----:B------:R1:W-:Y:S01]  /*0d90*/  STL [R1+0x34], R2 ;  /* 0x0000340201007387 */ /* 0x0003e20000100800 */
[----:B------:R-:W-:Y:S02]  /*0da0*/  IMAD.IADD R18, R13, 0x1, -R18 ;  /* 0x000000010d127824 */ /* 0x000fe400078e0a12 */
[----:B------:R-:W-:Y:S01]  /*0db0*/  IMAD.SHL.U32 R16, R5, 0x2, RZ ;  /* 0x0000000205107824 */ /* 0x000fe200078e00ff */
[----:B0-----:R-:W-:Y:S01]  /*0dc0*/  LEA.HI R3, R10, R10, RZ, 0x1 ;  /* 0x0000000a0a037211 */ /* 0x001fe200078f08ff */
[----:B------:R-:W-:-:S02]  /*0dd0*/  IMAD.SHL.U32 R19, R18, 0x8, RZ ;  /* 0x0000000812137824 */ /* 0x000fc400078e00ff */
[C---:B------:R-:W-:Y:S01]  /*0de0*/  VIADD R156, R16.reuse, 0x8 ;  /* 0x00000008109c7836 */ /* 0x040fe20000000000 */
[----:B------:R-:W-:Y:S01]  /*0df0*/  LOP3.LUT R3, R3, 0x1ffffffe, RZ, 0xc0, !PT ;  /* 0x1ffffffe03037812 */ /* 0x000fe200078ec0ff */
        /* <DEDUP_REMOVED lines=11> */
[----:B------:R-:W-:Y:S01]  /*0eb0*/  SHF.R.S32.HI R0, RZ, 0x1f, R153 ;  /* 0x0000001fff007819 */ /* 0x000fe20000011499 */
[----:B------:R-:W-:Y:S01]  /*0ec0*/  IMAD.IADD R3, R10, 0x1, -R3 ;  /* 0x000000010a037824 */ /* 0x000fe200078e0a03 */
[----:B------:R-:W-:-:S02]  /*0ed0*/  SHF.R.S32.HI R5, RZ, 0x1f, R152 ;  /* 0x0000001fff057819 */ /* 0x000fc40000011498 */
[----:B------:R-:W-:Y:S01]  /*0ee0*/  SHF.R.S32.HI R4, RZ, 0x1f, R23 ;  /* 0x0000001fff047819 */ /* 0x000fe20000011417 */
[----:B------:R-:W-:Y:S01]  /*0ef0*/  IMAD R17, R3, 0x8, R2 ;  /* 0x0000000803117824 */ /* 0x000fe200078e0202 */
[----:B-1----:R-:W-:-:S07]  /*0f00*/  SHF.R.S32.HI R0, RZ, 0x1f, R22 ;  /* 0x0000001fff007819 */ /* 0x002fce0000011416 */
.L_x_1127:
[----:B------:R-:W-:Y:S02]  /*0f10*/  ULDC.64 UR8, c[0x0][0xa28] ;  /* 0x00028a0000087ab9 */ /* 0x000fe40000000a00 */
[----:B------:R-:W-:-:S04]  /*0f20*/  UISETP.NE.U32.AND UP0, UPT, UR8, URZ, UPT ;  /* 0x0000003f0800728c */ /* 0x000fc8000bf05070 */
[----:B------:R-:W-:-:S03]  /*0f30*/  UISETP.NE.AND.EX UP0, UPT, UR9, URZ, UPT, UP0 ;  /* 0x0000003f0900728c */ /* 0x000fc6000bf05300 */
[----:B------:R-:W-:Y:S02]  /*0f40*/  ULDC.64 UR8, c[0x0][0xa18] ;  /* 0x0002860000087ab9 */ /* 0x000fe40000000a00 */
[----:B------:R-:W-:Y:S01]  /*0f50*/  UISETP.NE.U32.AND UP1, UPT, UR8, URZ, UPT ;  /* 0x0000003f0800728c */ /* 0x000fe2000bf25070 */
[----:B------:R-:W-:-:S03]  /*0f60*/  PLOP3.LUT P0, PT, PT, PT, UP0, 0x80, 0x0 ;  /* 0x000000000000781c */ /* 0x000fc60003f0f008 */
[----:B------:R-:W-:-:S03]  /*0f70*/  UISETP.NE.AND.EX UP1, UPT, UR9, URZ, UPT, UP1 ;  /* 0x0000003f0900728c */ /* 0x000fc6000bf25310 */
[----:B------:R-:W-:Y:S02]  /*0f80*/  @UP0 ULDC.64 UR8, c[0x0][0xa28] ;  /* 0x00028a0000080ab9 */ /* 0x000fe40000000a00 */
[----:B------:R-:W-:Y:S01]  /*0f90*/  @UP0 UIMAD.WIDE UR8, UR6, 0x4, UR8 ;  /* 0x00000004060808a5 */ /* 0x000fe2000f8e0208 */
[----:B------:R-:W-:-:S05]  /*0fa0*/  PLOP3.LUT P2, PT, PT, PT, UP1, 0x80, 0x0 ;  /* 0x000000000000781c */ /* 0x000fca0003f4f018 */
[----:B------:R-:W-:Y:S01]  /*0fb0*/  @UP1 ULDC.64 UR10, c[0x0][0xa18] ;  /* 0x00028600000a1ab9 */ /* 0x000fe20000000a00 */
[----:B0123--:R-:W-:Y:S02]  /*0fc0*/  IMAD.U32 R2, RZ, RZ, UR8 ;  /* 0x00000008ff027e24 */ /* 0x00ffe4000f8e00ff */
[----:B------:R-:W-:Y:S01]  /*0fd0*/  IMAD.U32 R3, RZ, RZ, UR9 ;  /* 0x00000009ff037e24 */ /* 0x000fe2000f8e00ff */
[----:B------:R-:W-:Y:S02]  /*0fe0*/  @UP1 UIMAD.WIDE UR8, UR6, 0x4, UR10 ;  /* 0x00000004060818a5 */ /* 0x000fe4000f8e020a */
[----:B------:R-:W-:Y:S02]  /*0ff0*/  ULOP3.LUT UR4, UR7, 0xff000000, URZ, 0xc0, !UPT ;  /* 0xff00000007047892 */ /* 0x000fe4000f8ec03f */
[----:B------:R-:W2:Y:S01]  /*1000*/  @P0 LDG.E R2, desc[UR52][R2.64] ;  /* 0x0000003402020981 */ /* 0x000ea2000c1e1900 */
[----:B------:R-:W-:Y:S01]  /*1010*/  ULDC.64 UR10, c[0x0][0xa20] ;  /* 0x00028800000a7ab9 */ /* 0x000fe20000000a00 */
[----:B------:R-:W-:-:S02]  /*1020*/  IMAD.U32 R4, RZ, RZ, UR8 ;  /* 0x00000008ff047e24 */ /* 0x000fc4000f8e00ff */
[----:B------:R-:W-:Y:S01]  /*1030*/  IMAD.U32 R5, RZ, RZ, UR9 ;  /* 0x00000009ff057e24 */ /* 0x000fe2000f8e00ff */
[----:B------:R-:W-:-:S04]  /*1040*/  ULDC.64 UR8, c[0x0][0x418] ;  /* 0x0001060000087ab9 */ /* 0x000fc80000000a00 */
[----:B------:R-:W3:Y:S01]  /*1050*/  @P2 LDG.E R4, desc[UR52][R4.64] ;  /* 0x0000003404042981 */ /* 0x000ee2000c1e1900 */
[----:B------:R-:W-:Y:S01]  /*1060*/  UISETP.NE.U32.AND UP0, UPT, UR8, URZ, UPT ;  /* 0x0000003f0800728c */ /* 0x000fe2000bf05070 */
[----:B------:R-:W-:Y:S01]  /*1070*/  ISETP.NE.U32.AND P1, PT, RZ, UR10, PT ;  /* 0x0000000aff007c0c */ /* 0x000fe2000bf25070 */
[----:B------:R-:W-:Y:S02]  /*1080*/  ULOP3.LUT UR42, UR7, 0xff0000, URZ, 0xc0, !UPT ;  /* 0x00ff0000072a7892 */ /* 0x000fe4000f8ec03f */
[----:B------:R-:W-:Y:S01]  /*1090*/  UISETP.NE.AND.EX UP0, UPT, UR9, URZ, UPT, UP0 ;  /* 0x0000003f0900728c */ /* 0x000fe2000bf05300 */
[----:B------:R-:W-:Y:S01]  /*10a0*/  ISETP.NE.AND.EX P1, PT, RZ, UR11, PT, P1 ;  /* 0x0000000bff007c0c */ /* 0x000fe2000bf25310 */
[----:B------:R-:W-:Y:S01]  /*10b0*/  ULDC UR8, c[0x0][0x424] ;  /* 0x0001090000087ab9 */ /* 0x000fe20000000800 */
[----:B------:R-:W-:Y:S02]  /*10c0*/  USHF.R.U32.HI UR4, URZ, 0x8, UR4 ;  /* 0x000000083f047899 */ /* 0x000fe40008011604 */
[----:B------:R-:W-:Y:S01]  /*10d0*/  USEL UR8, UR8, 0x1, UP0 ;  /* 0x0000000108087887 */ /* 0x000fe20008000000 */
[----:B------:R-:W-:Y:S01]  /*10e0*/  ULDC UR9, c[0x0][0x2f0] ;  /* 0x0000bc0000097ab9 */ /* 0x000fe20000000800 */
[----:B------:R-:W-:Y:S01]  /*10f0*/  UMOV UR40, URZ ;  /* 0x0000003f00287c82 */ /* 0x000fe20008000000 */
[----:B------:R-:W-:Y:S01]  /*1100*/  ULEA.HI UR42, UR42, UR4, URZ, 0x10 ;  /* 0x000000042a2a7291 */ /* 0x000fe2000f8f803f */
[----:B------:R-:W-:Y:S01]  /*1110*/  ULDC UR46, c[0x0][0x288] ;  /* 0x0000a200002e7ab9 */ /* 0x000fe20000000800 */
[----:B------:R-:W-:-:S02]  /*1120*/  UIMAD UR4, UR8, UR9, URZ ;  /* 0x00000009080472a4 */ /* 0x000fc4000f8e023f */
[----:B------:R-:W-:Y:S01]  /*1130*/  ULOP3.LUT UR37, UR7, 0xffff, URZ, 0xc0, !UPT ;  /* 0x0000ffff07257892 */ /* 0x000fe2000f8ec03f */
[----:B--2---:R-:W-:Y:S02]  /*1140*/  @P0 R2UR UR40, R2 ;  /* 0x00000000022802ca */ /* 0x004fe400000e0000 */
[----:B---3--:R-:W-:Y:S01]  /*1150*/  @P2 R2UR UR46, R4 ;  /* 0x00000000042e22ca */ /* 0x008fe200000e0000 */
[----:B----45:R-:W-:-:S14]  /*1160*/  @P2 BRA `(.L_x_1036) ;  /* 0x0000000000342947 */ /* 0x030fdc0003800000 */
[----:B------:R-:W-:Y:S02]  /*1170*/  ULDC.64 UR8, c[0x0][0xa00] ;  /* 0x0002800000087ab9 */ /* 0x000fe40000000a00 */
[----:B------:R-:W-:-:S04]  /*1180*/  ISETP.NE.U32.AND P0, PT, RZ, UR8, PT ;  /* 0x00000008ff007c0c */ /* 0x000fc8000bf05070 */
[----:B------:R-:W-:-:S13]  /*1190*/  ISETP.NE.AND.EX P0, PT, RZ, UR9, PT, P0 ;  /* 0x00000009ff007c0c */ /* 0x000fda000bf05300 */
[----:B------:R-:W-:Y:S05]  /*11a0*/  @!P0 BRA `(.L_x_1036) ;  /* 0x0000000000248947 */ /* 0x000fea0003800000 */
[----:B------:R-:W-:Y:S02]  /*11b0*/  ULDC.64 UR8, c[0x0][0xa00] ;  /* 0x0002800000087ab9 */ /* 0x000fe40000000a00 */
[----:B------:R-:W-:-:S06]  /*11c0*/  UIMAD.WIDE UR8, UR6, 0x4, UR8 ;  /* 0x00000004060878a5 */ /* 0x000fcc000f8e0208 */
[----:B------:R-:W-:Y:S02]  /*11d0*/  IMAD.U32 R2, RZ, RZ, UR8 ;  /* 0x00000008ff027e24 */ /* 0x000fe4000f8e00ff */
[----:B------:R-:W-:-:S05]  /*11e0*/  IMAD.U32 R3, RZ, RZ, UR9 ;  /* 0x00000009ff037e24 */ /* 0x000fca000f8e00ff */
[----:B------:R-:W2:Y:S04]  /*11f0*/  LDG.E R4, desc[UR52][R2.64] ;  /* 0x0000003402047981 */ /* 0x000ea8000c1e1900 */
[----:B------:R-:W3:Y:S01]  /*1200*/  LDG.E R0, desc[UR52][R2.64+0x4] ;  /* 0x0000043402007981 */ /* 0x000ee2000c1e1900 */
[----:B--2---:R-:W-:Y:S02]  /*1210*/  R2UR UR46, R4 ;  /* 0x00000000042e72ca */ /* 0x004fe400000e0000 */
[----:B---3--:R-:W-:-:S13]  /*1220*/  R2UR UR7, R0 ;  /* 0x00000000000772ca */ /* 0x008fda00000e0000 */
[----:B------:R-:W-:-:S12]  /*1230*/  UIADD3 UR46, -UR46, UR7, URZ ;  /* 0x000000072e2e7290 */ /* 0x000fd8000fffe13f */
.L_x_1036:
[----:B------:R-:W-:Y:S01]  /*1240*/  UMOV UR38, UR6 ;  /* 0x0000000600267c82 */ /* 0x000fe20008000000 */
[----:B------:R-:W-:Y:S05]  /*1250*/  @!P1 BRA `(.L_x_1037) ;  /* 0x00000000001c9947 */ /* 0x000fea0003800000 */
[----:B------:R-:W-:Y:S02]  /*1260*/  ULDC.64 UR8, c[0x0][0xa20] ;  /* 0x0002880000087ab9 */ /* 0x000fe40000000a00 */
[----:B------:R-:W-:-:S06]  /*1270*/  UIMAD.WIDE UR6, UR6, 0x4, UR8 ;  /* 0x00000004060678a5 */ /* 0x000fcc000f8e0208 */
[----:B------:R-:W-:Y:S02]  /*1280*/  IMAD.U32 R2, RZ, RZ, UR6 ;  /* 0x00000006ff027e24 */ /* 0x000fe4000f8e00ff */
[----:B------:R-:W-:-:S05]  /*1290*/  IMAD.U32 R3, RZ, RZ, UR7 ;  /* 0x00000007ff037e24 */ /* 0x000fca000f8e00ff */
[----:B------:R-:W2:Y:S02]  /*12a0*/  LDG.E R2, desc[UR52][R2.64] ;  /* 0x0000003402027981 */ /* 0x000ea4000c1e1900 */
[----:B--2---:R-:W-:Y:S01]  /*12b0*/  R2UR UR4, R2 ;  /* 0x00000000020472ca */ /* 0x004fe200000e0000 */
[----:B------:R-:W-:-:S14]  /*12c0*/  BRA `(.L_x_1038) ;  /* 0x0000000000347947 */ /* 0x000fdc0003800000 */
.L_x_1037:
        /* <DEDUP_REMOVED lines=13> */
.L_x_1038:
[----:B------:R-:W-:Y:S01]  /*13a0*/  ULDC UR6, c[0x0][0x448] ;  /* 0x0001120000067ab9 */ /* 0x000fe20000000800 */
[----:B------:R-:W-:Y:S02]  /*13b0*/  UIMAD UR39, UR5, 0xc0, URZ ;  /* 0x000000c0052778a4 */ /* 0x000fe4000f8e023f */
[----:B------:R-:W-:Y:S02]  /*13c0*/  UISETP.NE.AND UP0, UPT, UR6, 0x1, UPT ;  /* 0x000000010600788c */ /* 0x000fe4000bf05270 */
[----:B------:R-:W-:Y:S02]  /*13d0*/  UIADD3 UR40, -UR40, UR4, URZ ;  /* 0x0000000428287290 */ /* 0x000fe4000fffe13f */
[----:B------:R-:W-:Y:S01]  /*13e0*/  UIADD3 UR8, UR39, 0xbf, URZ ;  /* 0x000000bf27087890 */ /* 0x000fe2000fffe03f */
[----:B------:R-:W-:Y:S01]  /*13f0*/  ULDC.64 UR4, c[0x0][0x9e0] ;  /* 0x0002780000047ab9 */ /* 0x000fe20000000a00 */
[----:B------:R-:W-:Y:S02]  /*1400*/  UIADD3 UR9, UR40, 0x1, -UR46 ;  /* 0x0000000128097890 */ /* 0x000fe4000fffe82e */
[----:B------:R-:W-:-:S03]  /*1410*/  UISETP.GE.AND UP1, UPT, UR5, 0x1, UPT ;  /* 0x000000010500788c */ /* 0x000fc6000bf26270 */
[----:B------:R-:W-:Y:S01]  /*1420*/  @UP0 ULDC UR6, c[0x0][0x44c] ;  /* 0x0001130000060ab9 */ /* 0x000fe20000000800 */
[----:B------:R-:W-:Y:S01]  /*1430*/  @UP0 ULDC UR10, c[0x0][0x450] ;  /* 0x00011400000a0ab9 */ /* 0x000fe20000000800 */
[----:B------:R-:W-:Y:S01]  /*1440*/  UIMAD.WIDE.U32 UR6, UR8, UR6, URZ ;  /* 0x00000006080672a5 */ /* 0x000fe2000f8e003f */
[----:B------:R-:W-:-:S03]  /*1450*/  PLOP3.LUT P1, PT, PT, PT, UP1, 0x80, 0x0 ;  /* 0x000000000000781c */ /* 0x000fc60003f2f018 */
[----:B------:R-:W-:-:S04]  /*1460*/  @UP0 USHF.R.U32.HI UR8, URZ, UR10, UR7 ;  /* 0x0000000a3f080299 */ /* 0x000fc80008011607 */
[----:B------:R-:W-:-:S04]  /*1470*/  UIADD3 UR9, UR9, UR8, URZ ;  /* 0x0000000809097290 */ /* 0x000fc8000fffe03f */
[----:B------:R-:W-:Y:S02]  /*1480*/  UIADD3 UR4, UR9, UR4, URZ ;  /* 0x0000000409047290 */ /* 0x000fe4000fffe03f */
[----:B------:R-:W-:Y:S10]  /*1490*/  @!P1 BRA `(.L_x_1039) ;  /* 0x0000000000449947 */ /* 0x000ff40003800000 */
        /* <DEDUP_REMOVED lines=10> */
.L_x_1040:
[----:B------:R-:W-:-:S11]  /*1540*/  UISETP.NE.AND UP1, UPT, UR5, 0x1, UPT ;  /* 0x000000010500788c */ /* 0x000fd6000bf25270 */
[----:B------:R-:W-:Y:S02]  /*1550*/  @UP1 ULDC.64 UR10, c[0x0][0x9e8] ;  /* 0x00027a00000a1ab9 */ /* 0x000fe40000000a00 */
[----:B------:R-:W-:-:S04]  /*1560*/  UIMAD.WIDE.U32 UR6, UR8, UR10, URZ ;  /* 0x0000000a080672a5 */ /* 0x000fc8000f8e003f */
[----:B------:R-:W-:-:S12]  /*1570*/  @UP1 USHF.R.U32.HI UR8, URZ, UR11, UR7 ;  /* 0x0000000b3f081299 */ /* 0x000fd80008011607 */
.L_x_1041:
[----:B------:R-:W-:-:S04]  /*1580*/  UIMAD UR8, UR8, UR5, UR5 ;  /* 0x00000005080872a4 */ /* 0x000fc8000f8e0205 */
[----:B------:R-:W-:-:S04]  /*1590*/  UISETP.LT.AND UP1, UPT, UR4, UR8, UPT ;  /* 0x000000080400728c */ /* 0x000fc8000bf21270 */
[----:B------:R-:W-:-:S12]  /*15a0*/  USEL UR4, UR4, UR8, UP1 ;  /* 0x0000000804047287 */ /* 0x000fd80008800000 */
.L_x_1039:
[----:B------:R-:W-:Y:S02]  /*15b0*/  UIADD3 UR8, UR40, 0x7f, URZ ;  /* 0x0000007f28087890 */ /* 0x000fe4000fffe03f */
[----:B------:R-:W-:Y:S02]  /*15c0*/  UIADD3 UR9, UR4, 0x7f, URZ ;  /* 0x0000007f04097890 */ /* 0x000fe4000fffe03f */
[----:B------:R-:W-:Y:S02]  /*15d0*/  USHF.R.S32.HI UR4, URZ, 0x1f, UR8 ;  /* 0x0000001f3f047899 */ /* 0x000fe40008011408 */
[----:B------:R-:W-:Y:S01]  /*15e0*/  USHF.R.S32.HI UR10, URZ, 0x1f, UR9 ;  /* 0x0000001f3f0a7899 */ /* 0x000fe20008011409 */
[----:B------:R-:W-:Y:S01]  /*15f0*/  @UP0 ULDC UR6, c[0x0][0x44c] ;  /* 0x0001130000060ab9 */ /* 0x000fe20000000800 */
[----:B------:R-:W-:Y:S02]  /*1600*/  ULEA.HI UR4, UR4, UR8, URZ, 0x7 ;  /* 0x0000000804047291 */ /* 0x000fe4000f8f383f */
[----:B------:R-:W-:-:S02]  /*1610*/  ULEA.HI UR10, UR10, UR9, URZ, 0x7 ;  /* 0x000000090a0a7291 */ /* 0x000fc4000f8f383f */
[----:B------:R-:W-:Y:S01]  /*1620*/  UIMAD.WIDE.U32 UR6, UR39, UR6, URZ ;  /* 0x00000006270672a5 */ /* 0x000fe2000f8e003f */
[----:B------:R-:W-:Y:S01]  /*1630*/  @UP0 ULDC UR12, c[0x0][0x450] ;  /* 0x00011400000c0ab9 */ /* 0x000fe20000000800 */
[----:B------:R-:W-:Y:S01]  /*1640*/  UMOV UR11, UR39 ;  /* 0x00000027000b7c82 */ /* 0x000fe20008000000 */
[----:B------:R-:W-:Y:S02]  /*1650*/  USHF.R.S32.HI UR4, URZ, 0x7, UR4 ;  /* 0x000000073f047899 */ /* 0x000fe40008011404 */
[----:B------:R-:W-:Y:S02]  /*1660*/  USHF.R.S32.HI UR10, URZ, 0x7, UR10 ;  /* 0x000000073f0a7899 */ /* 0x000fe4000801140a */
[----:B------:R-:W-:Y:S02]  /*1670*/  UIADD3 UR51, UR40, -UR46, URZ ;  /* 0x8000002e28337290 */ /* 0x000fe4000fffe03f */
[----:B------:R-:W-:Y:S02]  /*1680*/  @UP0 USHF.R.U32.HI UR11, URZ, UR12, UR7 ;  /* 0x0000000c3f0b0299 */ /* 0x000fe40008011607 */
[----:B------:R-:W-:-:S02]  /*1690*/  UISETP.LT.AND UP0, UPT, UR4, UR10, UPT ;  /* 0x0000000a0400728c */ /* 0x000fc4000bf01270 */
        /* <DEDUP_REMOVED lines=15> */
.L_x_1043:
[----:B------:R-:W-:-:S11]  /*1790*/  UISETP.NE.AND UP0, UPT, UR5, 0x1, UPT ;  /* 0x000000010500788c */ /* 0x000fd6000bf05270 */
[----:B------:R-:W-:Y:S02]  /*17a0*/  @UP0 ULDC.64 UR10, c[0x0][0x9e8] ;  /* 0x00027a00000a0ab9 */ /* 0x000fe40000000a00 */
[----:B------:R-:W-:-:S04]  /*17b0*/  UIMAD.WIDE.U32 UR8, UR7, UR10, URZ ;  /* 0x0000000a070872a5 */ /* 0x000fc8000f8e003f */
[----:B------:R-:W-:-:S12]  /*17c0*/  @UP0 USHF.R.U32.HI UR7, URZ, UR11, UR9 ;  /* 0x0000000b3f070299 */ /* 0x000fd80008011609 */
.L_x_1044:
[----:B------:R-:W-:-:S04]  /*17d0*/  UIMAD UR5, UR7, UR5, URZ ;  /* 0x00000005070572a4 */ /* 0x000fc8000f8e023f */
[----:B------:R-:W-:-:S04]  /*17e0*/  UISETP.LT.AND UP0, UPT, UR4, UR5, UPT ;  /* 0x000000050400728c */ /* 0x000fc8000bf01270 */
[----:B------:R-:W-:-:S12]  /*17f0*/  USEL UR4, UR4, UR5, !UP0 ;  /* 0x0000000504047287 */ /* 0x000fd8000c000000 */
.L_x_1042:
[----:B------:R-:W-:Y:S02]  /*1800*/  USHF.R.S32.HI UR5, URZ, 0x1f, UR4 ;  /* 0x0000001f3f057899 */ /* 0x000fe40008011404 */
[----:B------:R-:W-:Y:S02]  /*1810*/  ULOP3.LUT UR41, UR42, 0xff, URZ, 0xc0, !UPT ;  /* 0x000000ff2a297892 */ /* 0x000fe4000f8ec03f */
[----:B------:R-:W-:Y:S02]  /*1820*/  ULEA.HI UR5, UR5, UR4, URZ, 0x7 ;  /* 0x0000000405057291 */ /* 0x000fe4000f8f383f */
[----:B------:R-:W-:Y:S02]  /*1830*/  USHF.R.U32.HI UR42, URZ, 0x10, UR42 ;  /* 0x000000103f2a7899 */ /* 0x000fe4000801162a */
[----:B------:R-:W-:Y:S01]  /*1840*/  USHF.R.S32.HI UR5, URZ, 0x7, UR5 ;  /* 0x000000073f057899 */ /* 0x000fe20008011405 */
[----:B------:R-:W-:-:S03]  /*1850*/  UMOV UR4, URZ ;  /* 0x0000003f00047c82 */ /* 0x000fc60008000000 */
[----:B------:R-:W-:-:S04]  /*1860*/  UISETP.LT.AND UP0, UPT, URZ, UR5, UPT ;  /* 0x000000053f00728c */ /* 0x000fc8000bf01270 */
[----:B------:R-:W-:-:S04]  /*1870*/  USEL UR43, URZ, UR5, !UP0 ;  /* 0x000000053f2b7287 */ /* 0x000fc8000c000000 */
[----:B------:R-:W-:-:S06]  /*1880*/  UISETP.GT.AND UP0, UPT, UR6, UR43, UPT ;  /* 0x0000002b0600728c */ /* 0x000fcc000bf04270 */
[----:B------:R-:W-:-:S13]  /*1890*/  PLOP3.LUT P0, PT, PT, PT, UP0, 0x80, 0x0 ;  /* 0x000000000000781c */ /* 0x000fda0003f0f008 */
[----:B------:R-:W-:Y:S05]  /*18a0*/  @!P0 BRA `(.L_x_1045) ;  /* 0x0000000000948947 */ /* 0x000fea0003800000 */
[----:B------:R-:W-:Y:S01]  /*18b0*/  UISETP.NE.AND UP0, UPT, UR42, URZ, UPT ;  /* 0x0000003f2a00728c */ /* 0x000fe2000bf05270 */
[----:B------:R-:W-:-:S03]  /*18c0*/  ULDC UR4, c[0x0][0x9f0] ;  /* 0x00027c0000047ab9 */ /* 0x000fc60000000800 */
[----:B------:R-:W-:-:S04]  /*18d0*/  USEL UR10, UR42, UR4, UP0 ;  /* 0x000000042a0a7287 */ /* 0x000fc80008000000 */
[----:B------:R-:W-:Y:S02]  /*18e0*/  UIADD3 UR4, UR10, -0x1, UR6 ;  /* 0xffffffff0a047890 */ /* 0x000fe4000fffe006 */
[----:B------:R-:W-:Y:S02]  /*18f0*/  IMAD.U32 R3, RZ, RZ, UR10 ;  /* 0x0000000aff037e24 */ /* 0x000fe4000f8e00ff */
[----:B------:R-:W-:-:S03]  /*1900*/  UIADD3 UR7, -UR43, UR4, URZ ;  /* 0x000000042b077290 */ /* 0x000fc6000fffe13f */
[-C--:B------:R-:W-:Y:S01]  /*1910*/  IABS R0, R3.reuse ;  /* 0x0000000300007213 */ /* 0x080fe20000000000 */
[----:B------:R-:W-:Y:S01]  /*1920*/  UMOV UR4, URZ ;  /* 0x0000003f00047c82 */ /* 0x000fe20008000000 */
[----:B------:R-:W-:Y:S01]  /*1930*/  IABS R5, R3 ;  /* 0x0000000300057213 */ /* 0x000fe20000000000 */
[----:B------:R-:W-:Y:S01]  /*1940*/  IMAD.U32 R4, RZ, RZ, UR7 ;  /* 0x00000007ff047e24 */ /* 0x000fe2000f8e00ff */
[----:B------:R-:W-:Y:S01]  /*1950*/  R2UR UR11, R0 ;  /* 0x00000000000b72ca */ /* 0x000fe200000e0000 */
[----:B------:R-:W-:-:S03]  /*1960*/  ULOP3.LUT UR7, UR7, UR10, URZ, 0x3c, !UPT ;  /* 0x0000000a07077292 */ /* 0x000fc6000f8e3c3f */
[----:B------:R-:W-:-:S05]  /*1970*/  IABS R4, R4 ;  /* 0x0000000400047213 */ /* 0x000fca0000000000 */
[----:B------:R-:W-:-:S04]  /*1980*/  IMAD.MOV.U32 R3, RZ, RZ, R4 ;  /* 0x000000ffff037224 */ /* 0x000fc800078e0004 */
        /* <DEDUP_REMOVED lines=23> */
.L_x_1045:
[----:B------:R-:W-:Y:S01]  /*1b00*/  UIMAD UR43, UR41, UR4, UR43 ;  /* 0x00000004292b72a4 */ /* 0x000fe2000f8e022b */
[----:B------:R-:W-:Y:S01]  /*1b10*/  IMAD.U32 R88, RZ, RZ, UR6 ;  /* 0x00000006ff587e24 */ /* 0x000fe2000f8e00ff */
[----:B------:R-:W-:Y:S01]  /*1b20*/  PLOP3.LUT P0, PT, PT, PT, PT, 0x80, 0x0 ;  /* 0x000000000000781c */ /* 0x000fe20003f0f070 */
[----:B------:R-:W-:Y:S01]  /*1b30*/  IMAD.U32 R3, RZ, RZ, UR4 ;  /* 0x00000004ff037e24 */ /* 0x000fe2000f8e00ff */
[----:B------:R-:W-:Y:S02]  /*1b40*/  CS2R R20, SRZ ;  /* 0x0000000000147805 */ /* 0x000fe4000001ff00 */
[----:B------:R-:W-:Y:S02]  /*1b50*/  CS2R R118, SRZ ;  /* 0x0000000000767805 */ /* 0x000fe4000001ff00 */
[----:B------:R-:W-:Y:S02]  /*1b60*/  CS2R R116, SRZ ;  /* 0x0000000000747805 */ /* 0x000fe4000001ff00 */
[----:B------:R-:W-:-:S02]  /*1b70*/  CS2R R114, SRZ ;  /* 0x0000000000727805 */ /* 0x000fc4000001ff00 */
[----:B------:R-:W-:Y:S02]  /*1b80*/  VIADDMNMX R88, R3, UR43, R88, PT ;  /* 0x0000002b03587c46 */ /* 0x000fe4000b800158 */
[----:B------:R-:W-:Y:S02]  /*1b90*/  CS2R R112, SRZ ;  /* 0x0000000000707805 */ /* 0x000fe4000001ff00 */
[----:B------:R-:W-:Y:S02]  /*1ba0*/  CS2R R110, SRZ ;  /* 0x00000000006e7805 */ /* 0x000fe4000001ff00 */
[----:B------:R-:W-:Y:S02]  /*1bb0*/  CS2R R108, SRZ ;  /* 0x00000000006c7805 */ /* 0x000fe4000001ff00 */
[----:B------:R-:W-:Y:S02]  /*1bc0*/  ISETP.GT.AND P1, PT, R88, UR43, PT ;  /* 0x0000002b58007c0c */ /* 0x000fe4000bf24270 */
        /* <DEDUP_REMOVED lines=10> */
[----:B------:R-:W-:Y:S06]  /*1c70*/  @!P1 BRA `(.L_x_1046) ;  /* 0x000000b400c89947 */ /* 0x000fec0003800000 */
[----:B------:R-:W0:Y:S01]  /*1c80*/  S2R R0, SR_TID.X ;  /* 0x0000000000007919 */ /* 0x000e220000002100 */
[----:B------:R-:W1:Y:S01]  /*1c90*/  S2UR UR6, SR_CgaCtaId ;  /* 0x00000000000679c3 */ /* 0x000e620000008800 */
[----:B------:R-:W-:Y:S02]  /*1ca0*/  UMOV UR45, 0x400 ;  /* 0x00000400002d7882 */ /* 0x000fe40000000000 */
[----:B-1----:R-:W-:Y:S01]  /*1cb0*/  ULEA UR45, UR6, UR45, 0x18 ;  /* 0x0000002d062d7291 */ /* 0x002fe2000f8ec03f */
[----:B0-----:R-:W-:-:S05]  /*1cc0*/  VIADD R4, R0, 0xffffff80 ;  /* 0xffffff8000047836 */ /* 0x001fca0000000000 */
[----:B------:R-:W-:-:S04]  /*1cd0*/  SHF.R.S32.HI R0, RZ, 0x1f, R4 ;  /* 0x0000001fff007819 */ /* 0x000fc80000011404 */
[----:B------:R-:W-:-:S04]  /*1ce0*/  LEA.HI R0, R0, R4, RZ, 0x7 ;  /* 0x0000000400007211 */ /* 0x000fc800078f38ff */
[----:B------:R-:W-:-:S06]  /*1cf0*/  SHF.R.S32.HI R0, RZ, 0x7, R0 ;  /* 0x00000007ff007819 */ /* 0x000fcc0000011400 */
[----:B------:R-:W0:Y:S02]  /*1d00*/  SHFL.IDX PT, R0, R0, RZ, 0x1f ;  /* 0x00001fff00007589 */ /* 0x000e2400000e0000 */
[----:B0-----:R-:W-:-:S13]  /*1d10*/  R2UR UR44, R0 ;  /* 0x00000000002c72ca */ /* 0x001fda00000e0000 */
        /* <DEDUP_REMOVED lines=26> */
.L_x_1047:
[----:B------:R-:W-:Y:S01]  /*1ec0*/  ULEA.HI UR4, UR48, UR48, URZ, 0x1 ;  /* 0x0000003030047291 */ /* 0x000fe2000f8f083f */
[----:B------:R-:W-:-:S03]  /*1ed0*/  IMAD.U32 R2, RZ, RZ, UR49 ;  /* 0x00000031ff027e24 */ /* 0x000fc6000f8e00ff */
[----:B------:R-:W-:Y:S02]  /*1ee0*/  ULOP3.LUT UR4, UR4, 0xfffffffe, URZ, 0xc0, !UPT ;  /* 0xfffffffe04047892 */ /* 0x000fe4000f8ec03f */
[----:B------:R-:W-:Y:S02]  /*1ef0*/  ISETP.NE.AND P0, PT, R2, 0x3, PT ;  /* 0x000000030200780c */ /* 0x000fe40003f05270 */
[----:B------:R-:W-:-:S06]  /*1f00*/  UIADD3 UR4, UR48, -UR4, URZ ;  /* 0x8000000430047290 */ /* 0x000fcc000fffe03f */
[----:B------:R-:W-:-:S05]  /*1f10*/  IMAD.U32 R0, RZ, RZ, UR4 ;  /* 0x00000004ff007e24 */ /* 0x000fca000f8e00ff */
[----:B------:R-:W-:-:S04]  /*1f20*/  SHF.L.U32 R0, R0, 0x1f, RZ ;  /* 0x0000001f00007819 */ /* 0x000fc800000006ff */
[----:B------:R-:W0:Y:S02]  /*1f30*/  SYNCS.PHASECHK.TRANS64.TRYWAIT P1, [UR45+0x16800], R0 ;  /* 0x01680000ff0075a7 */ /* 0x000e24000802016d */
[----:B0-----:R-:W-:Y:S05]  /*1f40*/  @!P1 BRA `(.L_x_1048) ;  /* 0x0000013c008c9947 */ /* 0x001fea0003800000 */
.L_x_1250:
[----:B------:R-:W-:Y:S05]  /*1f50*/  @!P0 BRA `(.L_x_1049) ;  /* 0x0000000000048947 */ /* 0x000fea0003800000 */
[----:B------:R-:W-:Y:S01]  /*1f60*/  BPT.TRAP 0x1 ;  /* 0x000000040000795c */ /* 0x000fe20000300000 */
.L_x_1049:
[----:B0-----:R-:W-:Y:S02]  /*1f70*/  IMAD.U32 R3, RZ, RZ, UR47 ;  /* 0x0000002fff037e24 */ /* 0x001fe4000f8e00ff */
[----:B------:R-:W-:-:S03]  /*1f80*/  IMAD.U32 R0, RZ, RZ, UR50 ;  /* 0x00000032ff007e24 */ /* 0x000fc6000f8e00ff */
[----:B------:R-:W-:Y:S02]  /*1f90*/  LEA R3, R3, UR45, 0x3 ;  /* 0x0000002d03037c11 */ /* 0x000fe4000f8e18ff */
[----:B------:R-:W-:-:S04]  /*1fa0*/  SHF.L.U32 R0, R0, 0x1f, RZ ;  /* 0x0000001f00007819 */ /* 0x000fc800000006ff */
[----:B------:R0:W1:Y:S01]  /*1fb0*/  SYNCS.PHASECHK.TRANS64.TRYWAIT P2, [R3+URZ+0x16830], R0 ;  /* 0x01683000030075a7 */ /* 0x000062000804017f */
[----:B------:R-:W-:Y:S05]  /*1fc0*/  @!P0 BRA `(.L_x_1050) ;  /* 0x0000000000048947 */ /* 0x000fea0003800000 */
[----:B------:R-:W-:Y:S01]  /*1fd0*/  BPT.TRAP 0x1 ;  /* 0x000000040000795c */ /* 0x000fe20000300000 */
.L_x_1050:
[----:B------:R-:W2:Y:S02]  /*1fe0*/  S2R R2, SR_TID.X ;  /* 0x0000000000027919 */ /* 0x000ea40000002100 */
[----:B--2---:R-:W-:Y:S01]  /*1ff0*/  LOP3.LUT P1, RZ, R2, 0x7f, RZ, 0xc0, !PT ;  /* 0x0000007f02ff7812 */ /* 0x004fe2000782c0ff */
[----:B-1----:R-:W-:-:S12]  /*2000*/  @P2 BRA `(.L_x_1051) ;  /* 0x0000000000082947 */ /* 0x002fd80003800000 */
[----:B------:R-:W1:Y:S02]  /*2010*/  SYNCS.PHASECHK.TRANS64.TRYWAIT P2, [R3+URZ+0x16830], R0 ;  /* 0x01683000030075a7 */ /* 0x000e64000804017f */
[----:B-1----:R-:W-:Y:S05]  /*2020*/  @!P2 BRA `(.L_x_1052) ;  /* 0x0000013c006ca947 */ /* 0x002fea0003800000 */
.L_x_1051:
[----:B------:R-:W-:Y:S05]  /*2030*/  WARPSYNC.ALL ;  /* 0x0000000000007948 */ /* 0x000fea0003800000 */
[----:B------:R-:W-:Y:S01]  /*2040*/  UIADD3 UR4, UR45, 0xe400, URZ ;  /* 0x0000e4002d047890 */ /* 0x000fe2000fffe03f */
[----:B------:R-:W-:Y:S01]  /*2050*/  WARPGROUP.ARRIVE ;  /* 0x00000000000079c5 */ /* 0x000fe20000000000 */
[----:B------:R-:W-:Y:S01]  /*2060*/  ULOP3.LUT UR16, UR54, 0x10000, URZ, 0xfc, !UPT ;  /* 0x0001000036107892 */ /* 0x000fe2000f8efc3f */
[----:B01----:R-:W-:Y:S01]  /*2070*/  VIADD R0, R17, UR39 ;  /* 0x0000002711007c36 */ /* 0x003fe20008000000 */
[----:B------:R-:W-:Y:S01]  /*2080*/  USHF.R.U32.HI UR4, URZ, 0x4, UR4 ;  /* 0x000000043f047899 */ /* 0x000fe20008011604 */
[----:B------:R-:W-:Y:S01]  /*2090*/  LEA R5, R88, 0xffffff80, 0x7 ;  /* 0xffffff8058057811 */ /* 0x000fe200078e38ff */
[----:B------:R-:W-:Y:S01]  /*20a0*/  UMOV UR17, 0x40000040 ;  /* 0x4000004000117882 */ /* 0x000fe20000000000 */
[----:B------:R-:W-:Y:S01]  /*20b0*/  UMOV UR19, 0x40000040 ;  /* 0x4000004000137882 */ /* 0x000fe20000000000 */
[----:B------:R-:W-:Y:S01]  /*20c0*/  ULOP3.LUT UR4, UR4, 0x3fff, URZ, 0xc0, !UPT ;  /* 0x00003fff04047892 */ /* 0x000fe2000f8ec03f */
[----:B------:R-:W-:Y:S01]  /*20d0*/  IMAD.MOV.U32 R2, RZ, RZ, R0 ;  /* 0x000000ffff027224 */ /* 0x000fe200078e0000 */
[----:B------:R-:W-:Y:S01]  /*20e0*/  UMOV UR5, 0x40000040 ;  /* 0x4000004000057882 */ /* 0x000fe20000000000 */
[----:B------:R-:W-:Y:S01]  /*20f0*/  UMOV UR7, 0x40000040 ;  /* 0x4000004000077882 */ /* 0x000fe20000000000 */
[----:B------:R-:W-:-:S02]  /*2100*/  ULOP3.LUT UR20, UR4, 0x10000, URZ, 0xfc, !UPT ;  /* 0x0001000004147892 */ /* 0x000fc4000f8efc3f */
[----:B------:R-:W-:Y:S02]  /*2110*/  UIADD3 UR4, UR16, 0x2, URZ ;  /* 0x0000000210047890 */ /* 0x000fe4000fffe03f */
[----:B------:R-:W-:Y:S02]  /*2120*/  ULEA UR18, UR47, UR20, 0xa ;  /* 0x000000142f127291 */ /* 0x000fe4000f8e503f */
[----:B------:R-:W-:Y:S02]  /*2130*/  UIADD3 UR8, UR16, 0x4, URZ ;  /* 0x0000000410087890 */ /* 0x000fe4000fffe03f */
[----:B------:R-:W-:Y:S02]  /*2140*/  UIADD3 UR6, UR18, 0x2, URZ ;  /* 0x0000000212067890 */ /* 0x000fe4000fffe03f */
[----:B------:R-:W-:Y:S01]  /*2150*/  UIADD3 UR10, UR18, 0x4, URZ ;  /* 0x00000004120a7890 */ /* 0x000fe2000fffe03f */
[----:B------:R-:W-:Y:S02]  /*2160*/  UMOV UR9, 0x40000040 ;  /* 0x4000004000097882 */ /* 0x000fe40000000000 */
[----:B------:R-:W-:Y:S01]  /*2170*/  HGMMA.64x128x16.F32.BF16 R24, gdesc[UR16], RZ, !UPT, gsb0 ;  /* 0x01e00000101879f0 */ /* 0x000fe2000c0018ff */
[----:B------:R-:W-:Y:S01]  /*2180*/  UMOV UR11, 0x40000040 ;  /* 0x40000040000b7882 */ /* 0x000fe20000000000 */
[----:B------:R-:W-:-:S02]  /*2190*/  UIADD3 UR12, UR16, 0x6, URZ ;  /* 0x00000006100c7890 */ /* 0x000fc4000fffe03f */
[----:B------:R-:W-:Y:S01]  /*21a0*/  UIADD3 UR14, UR18, 0x6, URZ ;  /* 0x00000006120e7890 */ /* 0x000fe2000fffe03f */
[----:B------:R-:W-:Y:S01]  /*21b0*/  UMOV UR13, 0x40000040 ;  /* 0x40000040000d7882 */ /* 0x000fe20000000000 */
[----:B------:R-:W-:Y:S01]  /*21c0*/  UMOV UR15, 0x40000040 ;  /* 0x40000040000f7882 */ /* 0x000fe20000000000 */
[----:B------:R-:W-:Y:S01]  /*21d0*/  ULDC UR23, c[0x0][0x9dc] ;  /* 0x0002770000177ab9 */ /* 0x000fe20000000800 */
[----:B------:R-:W-:Y:S02]  /*21e0*/  WARPGROUP.DEPBAR.LE gsb0, 0x0 ;  /* 0x00008000000079c5 */ /* 0x000fe40000010000 */
[----:B------:R-:W-:-:S06]  /*21f0*/  WARPGROUP.ARRIVE ;  /* 0x00000000000079c5 */ /* 0x000fcc0000000000 */
[----:B------:R-:W-:Y:S01]  /*2200*/  HGMMA.64x128x16.F32.BF16 R24, gdesc[UR4], R24, gsb0 ;  /* 0x01e00000041879f0 */ /* 0x000fe20008001818 */
[----:B------:R-:W-:Y:S02]  /*2210*/  ULDC UR6, c[0x0][0x448] ;  /* 0x0001120000067ab9 */ /* 0x000fe40000000800 */
[----:B------:R-:W-:-:S06]  /*2220*/  UISETP.NE.AND UP0, UPT, UR6, 0x1, UPT ;  /* 0x000000010600788c */ /* 0x000fcc000bf05270 */
[----:B------:R-:W-:Y:S02]  /*2230*/  PLOP3.LUT P2, PT, PT, PT, UP0, 0x80, 0x0 ;  /* 0x000000000000781c */ /* 0x000fe40003f4f008 */
[----:B------:R-:W-:-:S03]  /*2240*/  PLOP3.LUT P3, PT, PT, PT, UP0, 0x80, 0x0 ;  /* 0x000000000000781c */ /* 0x000fc60003f6f008 */
[----:B------:R-:W-:-:S08]  /*2250*/  @UP0 ULDC UR6, c[0x0][0x44c] ;  /* 0x0001130000060ab9 */ /* 0x000fd00000000800 */
[----:B------:R-:W-:Y:S01]  /*2260*/  @P2 IMAD.HI.U32 R4, R0, UR6, RZ ;  /* 0x0000000600042c27 */ /* 0x000fe2000f8e00ff */
[----:B------:R-:W-:-:S03]  /*2270*/  @UP0 ULDC UR6, c[0x0][0x450] ;  /* 0x0001140000060ab9 */ /* 0x000fc60000000800 */
[----:B------:R-:W-:Y:S01]  /*2280*/  @!P1 VIADD R0, R3, 0x16840 ;  /* 0x0001684003009836 */ /* 0x000fe20000000000 */
[----:B------:R-:W-:Y:S01]  /*2290*/  @P3 SHF.R.U32.HI R2, RZ, UR6, R4 ;  /* 0x00000006ff023c19 */ /* 0x000fe20008011604 */
[----:B------:R-:W-:Y:S01]  /*22a0*/  IMAD.MOV.U32 R3, RZ, RZ, -0x80 ;  /* 0xffffff80ff037424 */ /* 0x000fe200078e00ff */
[----:B------:R-:W-:Y:S02]  /*22b0*/  ULDC.64 UR6, c[0x0][0x9e0] ;  /* 0x0002780000067ab9 */ /* 0x000fe40000000a00 */
[----:B------:R-:W-:Y:S01]  /*22c0*/  UISETP.GE.AND UP1, UPT, UR7, 0x1, UPT ;  /* 0x000000010700788c */ /* 0x000fe2000bf26270 */
[----:B------:R-:W0:Y:S01]  /*22d0*/  SHFL.IDX PT, R11, R2, RZ, 0x1c1f ;  /* 0x001c1fff020b7589 */ /* 0x000e2200000e0000 */
[----:B------:R-:W-:Y:S01]  /*22e0*/  @!P1 PRMT R0, RZ, 0x654, R0 ;  /* 0x00000654ff009816 */ /* 0x000fe20000000000 */
[----:B------:R-:W-:Y:S02]  /*22f0*/  IMAD R7, R88, R3, 0x80 ;  /* 0x0000008058077424 */ /* 0x000fe400078e0203 */
[----:B------:R-:W-:Y:S01]  /*2300*/  IMAD.U32 R3, RZ, RZ, UR46 ;  /* 0x0000002eff037e24 */ /* 0x000fe2000f8e00ff */
[----:B------:R-:W-:-:S02]  /*2310*/  PLOP3.LUT P2, PT, PT, PT, UP1, 0x40, 0x0 ;  /* 0x000000000000781c */ /* 0x000fc40003f4e818 */
[----:B------:R-:W-:Y:S01]  /*2320*/  IADD3 R6, -R16, UR40, R7 ;  /* 0x0000002810067c10 */ /* 0x000fe2000fffe107 */
[----:B------:R-:W-:Y:S02]  /*2330*/  WARPGROUP.DEPBAR.LE gsb0, 0x0 ;  /* 0x00008000000079c5 */ /* 0x000fe40000010000 */
[----:B------:R-:W-:-:S06]  /*2340*/  WARPGROUP.ARRIVE ;  /* 0x00000000000079c5 */ /* 0x000fcc0000000000 */
[----:B------:R-:W-:Y:S01]  /*2350*/  HGMMA.64x128x16.F32.BF16 R24, gdesc[UR8], R24, gsb0 ;  /* 0x01e00000081879f0 */ /* 0x000fe20008001818 */
[----:B------:R-:W-:Y:S02]  /*2360*/  ULOP3.LUT UR10, URZ, UR23, URZ, 0x33, !UPT ;  /* 0x000000173f0a7292 */ /* 0x000fe4000f8e333f */
[----:B------:R-:W-:Y:S02]  /*2370*/  WARPGROUP.DEPBAR.LE gsb0, 0x0 ;  /* 0x00008000000079c5 */ /* 0x000fe40000010000 */
[----:B------:R-:W-:-:S07]  /*2380*/  WARPGROUP.ARRIVE ;  /* 0x00000000000079c5 */ /* 0x000fce0000000000 */
[----:B------:R-:W-:Y:S03]  /*2390*/  HGMMA.64x128x16.F32.BF16 R24, gdesc[UR12], R24, gsb0 ;  /* 0x01e000000c1879f0 */ /* 0x000fe60008001818 */
[----:B------:R-:W-:Y:S02]  /*23a0*/  WARPGROUP.DEPBAR.LE gsb0, 0x0 ;  /* 0x00008000000079c5 */ /* 0x000fe40000010000 */
[----:B------:R1:W-:Y:S02]  /*23b0*/  @!P1 SYNCS.ARRIVE.TRANS64.RED.A1T0 RZ, [R0+URZ], RZ ;  /* 0x000000ff00ff99a7 */ /* 0x0003e4000810043f */
[----:B-1----:R-:W-:-:S04]  /*23c0*/  IADD3 R0, -R16, 0x1, R7 ;  /* 0x0000000110007810 */ /* 0x002fc80007ffe107 */
[----:B------:R-:W-:-:S05]  /*23d0*/  IADD3 R0, -R3, UR40, R0 ;  /* 0x0000002803007c10 */ /* 0x000fca000fffe100 */
[C---:B------:R-:W-:Y:S02]  /*23e0*/  VIADD R9, R0.reuse, UR6 ;  /* 0x0000000600097c36 */ /* 0x040fe40008000000 */
[----:B------:R-:W-:-:S03]  /*23f0*/  VIADD R8, R0, UR10 ;  /* 0x0000000a00087c36 */ /* 0x000fc60008000000 */
[----:B0-----:R-:W-:Y:S01]  /*2400*/  VIADDMNMX R0, R11, R9, R6, PT ;  /* 0x000000090b007246 */ /* 0x001fe20003800106 */
[----:B------:R-:W-:Y:S01]  /*2410*/  IMAD.IADD R4, R8, 0x1, R11 ;  /* 0x0000000108047824 */ /* 0x000fe200078e020b */
[----:B------:R-:W-:Y:S06]  /*2420*/  @P2 BRA `(.L_x_1053) ;  /* 0x00000000005c2947 */ /* 0x000fec0003800000 */
[----:B------:R-:W-:Y:S01]  /*2430*/  IMAD.U32 R10, RZ, RZ, UR46 ;  /* 0x0000002eff0a7e24 */ /* 0x000fe2000f8e00ff */
[----:B------:R-:W-:Y:S04]  /*2440*/  BSSY B0, `(.L_x_1054) ;  /* 0x0000011000007945 */ /* 0x000fe80003800000 */
[----:B------:R-:W-:-:S04]  /*2450*/  IADD3 R3, -R10, UR40, R11 ;  /* 0x000000280a037c10 */ /* 0x000fc8000fffe10b */
        /* <DEDUP_REMOVED lines=10> */
.L_x_1055:
[----:B------:R-:W-:-:S06]  /*2500*/  UISETP.NE.AND UP2, UPT, UR7, 0x1, UPT ;  /* 0x000000010700788c */ /* 0x000fcc000bf45270 */
[----:B------:R-:W-:-:S05]  /*2510*/  PLOP3.LUT P2, PT, PT, PT, UP2, 0x80, 0x0 ;  /* 0x000000000000781c */ /* 0x000fca0003f4f028 */
[----:B------:R-:W-:-:S08]  /*2520*/  @UP2 ULDC.64 UR10, c[0x0][0x9e8] ;  /* 0x00027a00000a2ab9 */ /* 0x000fd00000000a00 */
[----:B------:R-:W-:-:S05]  /*2530*/  @P2 IMAD.HI.U32 R10, R3, UR10, RZ ;  /* 0x0000000a030a2c27 */ /* 0x000fca000f8e00ff */
[----:B------:R-:W-:-:S07]  /*2540*/  @P2 SHF.R.U32.HI R3, RZ, UR11, R10 ;  /* 0x0000000bff032c19 */ /* 0x000fce000801160a */
.L_x_1056:
[----:B------:R-:W-:Y:S05]  /*2550*/  BSYNC B0 ;  /* 0x0000000000007941 */ /* 0x000fea0003800000 */
.L_x_1054:
[----:B------:R-:W-:-:S04]  /*2560*/  IMAD R3, R3, UR7, -R5 ;  /* 0x0000000703037c24 */ /* 0x000fc8000f8e0a05 */
[----:B------:R-:W-:-:S05]  /*2570*/  IMAD.IADD R3, R3, 0x1, -R16 ;  /* 0x0000000103037824 */ /* 0x000fca00078e0a10 */
[----:B------:R-:W-:Y:S02]  /*2580*/  VIMNMX R4, R4, R3, !PT ;  /* 0x0000000304047248 */ /* 0x000fe40007fe0100 */
[----:B------:R-:W-:-:S07]  /*2590*/  VIADDMNMX R0, R3, UR7, R0, PT ;  /* 0x0000000703007c46 */ /* 0x000fce000b800100 */
.L_x_1053:
[----:B------:R-:W2:Y:S01]  /*25a0*/  LDL.LU R10, [R1] ;  /* 0x00000000010a7983 */ /* 0x000ea20000300800 */
[C---:B------:R-:W-:Y:S02]  /*25b0*/  ISETP.GE.AND P4, PT, R7.reuse, 0x9, PT ;  /* 0x000000090700780c */ /* 0x040fe40003f86270 */
[C---:B------:R-:W-:Y:S02]  /*25c0*/  ISETP.GE.AND P2, PT, R7.reuse, 0x2, PT ;  /* 0x000000020700780c */ /* 0x040fe40003f46270 */
[----:B------:R-:W-:Y:S02]  /*25d0*/  ISETP.GE.AND P5, PT, R7, 0xa, PT ;  /* 0x0000000a0700780c */ /* 0x000fe40003fa6270 */
[----:B------:R-:W-:-:S04]  /*25e0*/  ISETP.GT.AND P3, PT, R4, 0x1, !P2 ;  /* 0x000000010400780c */ /* 0x000fc80005764270 */
[----:B------:R-:W-:-:S04]  /*25f0*/  ISETP.LT.OR P3, PT, R0, 0x2, P3 ;  /* 0x000000020000780c */ /* 0x000fc80001f61670 */
[----:B------:R-:W-:Y:S02]  /*2600*/  FSEL R25, R25, -INF , !P3 ;  /* 0xff80000019197808 */ /* 0x000fe40005800000 */
[----:B------:R-:W-:-:S04]  /*2610*/  ISETP.GT.AND P3, PT, R4, 0x9, !P5 ;  /* 0x000000090400780c */ /* 0x000fc80006f64270 */
[----:B------:R-:W-:-:S04]  /*2620*/  ISETP.LT.OR P3, PT, R0, 0xa, P3 ;  /* 0x0000000a0000780c */ /* 0x000fc80001f61670 */
[----:B------:R-:W-:Y:S02]  /*2630*/  FSEL R29, R29, -INF , !P3 ;  /* 0xff8000001d1d7808 */ /* 0x000fe40005800000 */
[----:B--2---:R-:W-:-:S04]  /*2640*/  LOP3.LUT R10, R10, 0xfffffffd, RZ, 0xc0, !PT ;  /* 0xfffffffd0a0a7812 */ /* 0x004fc800078ec0ff */
[----:B------:R-:W-:Y:S02]  /*2650*/  @P4 LOP3.LUT R10, R10, 0x2, RZ, 0xfc, !PT ;  /* 0x000000020a0a4812 */ /* 0x000fe400078efcff */
[----:B------:R-:W-:Y:S02]  /*2660*/  ISETP.GT.AND P4, PT, R4, 0x8, !P4 ;  /* 0x000000080400780c */ /* 0x000fe40006784270 */
[----:B------:R-:W-:Y:S02]  /*2670*/  LOP3.LUT R10, R10, 0xfffffffb, RZ, 0xc0, !PT ;  /* 0xfffffffb0a0a7812 */ /* 0x000fe400078ec0ff */
[----:B------:R-:W-:Y:S02]  /*2680*/  ISETP.LT.OR P4, PT, R0, 0x9, P4 ;  /* 0x000000090000780c */ /* 0x000fe40002781670 */
[----:B------:R-:W-:Y:S02]  /*2690*/  @P5 LOP3.LUT R10, R10, 0x4, RZ, 0xfc, !PT ;  /* 0x000000040a0a5812 */ /* 0x000fe400078efcff */
[----:B------:R-:W-:-:S02]  /*26a0*/  ISETP.GE.AND P5, PT, R7, 0x11, PT ;  /* 0x000000110700780c */ /* 0x000fc40003fa6270 */
[----:B------:R-:W-:Y:S02]  /*26b0*/  FSEL R28, R28, -INF , !P4 ;  /* 0xff8000001c1c7808 */ /* 0x000fe40006000000 */
        /* <DEDUP_REMOVED lines=9> */
[----:B------:R-:W-:Y:S02]  /*2750*/  ISETP.GE.AND P4, PT, R7, 0x19, PT ;  /* 0x000000190700780c */ /* 0x000fe40003f86270 */
[----:B------:R-:W-:Y:S02]  /*2760*/  ISETP.LT.OR P3, PT, R0, 0x12, P3 ;  /* 0x000000120000780c */ /* 0x000fe40001f61670 */
[----:B------:R-:W-:Y:S02]  /*2770*/  LOP3.LUT R10, R10, 0xfeffffff, RZ, 0xc0, !PT ;  /* 0xfeffffff0a0a7812 */ /* 0x000fe400078ec0ff */
        /* <DEDUP_REMOVED lines=150> */
[----:B------:R-:W-:Y:S02]  /*30e0*/  ISETP.GE.AND P6, PT, R7, 0x7a, PT ;  /* 0x0000007a0700780c */ /* 0x000fe40003fc6270 */
[----:B------:R-:W0:Y:S11]  /*30f0*/  SHFL.IDX PT, R7, R2, 0x1, 0x1c1f ;  /* 0x003c1f0002077f89 */ /* 0x000e3600000e0000 */
[----:B------:R-:W-:-:S02]  /*3100*/  @P6 LOP3.LUT R10, R10, 0x8000000, RZ, 0xfc, !PT ;  /* 0x080000000a0a6812 */ /* 0x000fc400078efcff */
[----:B------:R-:W-:-:S03]  /*3110*/  ISETP.GT.AND P6, PT, R4, 0x79, !P6 ;  /* 0x000000790400780c */ /* 0x000fc600077c4270 */
[----:B------:R1:W-:Y:S01]  /*3120*/  STL [R1], R10 ;  /* 0x0000000a01007387 */ /* 0x0003e20000100800 */
[----:B------:R-:W-:-:S04]  /*3130*/  ISETP.LT.OR P6, PT, R0, 0x7a, P6 ;  /* 0x0000007a0000780c */ /* 0x000fc800037c1670 */
[----:B------:R-:W-:Y:S02]  /*3140*/  FSEL R85, R85, -INF , !P6 ;  /* 0xff80000055557808 */ /* 0x000fe40007000000 */
[----:B------:R-:W-:Y:S01]  /*3150*/  PLOP3.LUT P6, PT, PT, PT, UP1, 0x40, 0x0 ;  /* 0x000000000000781c */ /* 0x000fe20003fce818 */
[----:B0-----:R-:W-:Y:S01]  /*3160*/  IMAD.IADD R4, R8, 0x1, R7 ;  /* 0x0000000108047824 */ /* 0x001fe200078e0207 */
[----:B------:R-:W-:-:S11]  /*3170*/  VIADDMNMX R0, R7, R9, R6, PT ;  /* 0x0000000907007246 */ /* 0x000fd60003800106 */
[----:B-1----:R-:W-:Y:S05]  /*3180*/  @P6 BRA `(.L_x_1057) ;  /* 0x0000000000646947 */ /* 0x002fea0003800000 */
        /* <DEDUP_REMOVED lines=14> */
.L_x_1059:
[----:B------:R-:W-:-:S06]  /*3270*/  UISETP.NE.AND UP2, UPT, UR7, 0x1, UPT ;  /* 0x000000010700788c */ /* 0x000fcc000bf45270 */
[----:B------:R-:W-:-:S05]  /*3280*/  PLOP3.LUT P6, PT, PT, PT, UP2, 0x80, 0x0 ;  /* 0x000000000000781c */ /* 0x000fca0003fcf028 */
[----:B------:R-:W-:-:S08]  /*3290*/  @UP2 ULDC.64 UR10, c[0x0][0x9e8] ;  /* 0x00027a00000a2ab9 */ /* 0x000fd00000000a00 */
[----:B------:R-:W-:Y:S01]  /*32a0*/  @P6 IMAD.HI.U32 R6, R2, UR10, RZ ;  /* 0x0000000a02066c27 */ /* 0x000fe2000f8e00ff */
[----:B------:R-:W-:-:S13]  /*32b0*/  PLOP3.LUT P6, PT, PT, PT, UP2, 0x80, 0x0 ;  /* 0x000000000000781c */ /* 0x000fda0003fcf028 */
[----:B------:R-:W-:-:S07]  /*32c0*/  @P6 SHF.R.U32.HI R2, RZ, UR11, R6 ;  /* 0x0000000bff026c19 */ /* 0x000fce0008011606 */
.L_x_1060:
[----:B------:R-:W-:Y:S05]  /*32d0*/  BSYNC B0 ;  /* 0x0000000000007941 */ /* 0x000fea0003800000 */
.L_x_1058:
[----:B------:R-:W-:-:S04]  /*32e0*/  IMAD R5, R2, UR7, -R5 ;  /* 0x0000000702057c24 */ /* 0x000fc8000f8e0a05 */
[----:B------:R-:W-:-:S05]  /*32f0*/  IMAD.IADD R5, R5, 0x1, -R16 ;  /* 0x0000000105057824 */ /* 0x000fca00078e0a10 */
[----:B------:R-:W-:Y:S02]  /*3300*/  VIMNMX R4, R4, R5, !PT ;  /* 0x0000000504047248 */ /* 0x000fe40007fe0100 */
[----:B------:R-:W-:-:S07]  /*3310*/  VIADDMNMX R0, R5, UR7, R0, PT ;  /* 0x0000000705007c46 */ /* 0x000fce000b800100 */
.L_x_1057:
[----:B------:R-:W-:Y:S01]  /*3320*/  ISETP.GT.AND P2, PT, R4, 0x1, !P2 ;  /* 0x000000010400780c */ /* 0x000fe20005744270 */
[----:B------:R-:W-:Y:S01]  /*3330*/  ULDC UR21, c[0x0][0x988] ;  /* 0x0002620000157ab9 */ /* 0x000fe20000000800 */
[----:B------:R-:W-:Y:S01]  /*3340*/  LOP3.LUT P6, RZ, R10, 0x8, RZ, 0xc0, !PT ;  /* 0x000000080aff7812 */ /* 0x000fe200078cc0ff */
[----:B------:R-:W-:Y:S01]  /*3350*/  @UP0 ULDC UR10, c[0x0][0x44c] ;  /* 0x00011300000a0ab9 */ /* 0x000fe20000000800 */
[----:B------:R-:W-:Y:S01]  /*3360*/  ISETP.LT.OR P2, PT, R0, 0x2, P2 ;  /* 0x000000020000780c */ /* 0x000fe20001741670 */
[----:B------:R-:W-:Y:S01]  /*3370*/  UIMAD.WIDE.U32 UR10, UR39, UR10, URZ ;  /* 0x0000000a270a72a5 */ /* 0x000fe2000f8e003f */
[----:B------:R-:W-:Y:S01]  /*3380*/  FMNMX.FTZ R5, R3, R25, !PT ;  /* 0x0000001903057209 */ /* 0x000fe20007810000 */
[----:B------:R-:W-:Y:S01]  /*3390*/  @UP0 ULDC UR15, c[0x0][0x450] ;  /* 0x00011400000f0ab9 */ /* 0x000fe20000000800 */
[----:B------:R-:W-:Y:S01]  /*33a0*/  FSEL R27, R27, -INF , !P2 ;  /* 0xff8000001b1b7808 */ /* 0x000fe20005000000 */
[----:B------:R-:W-:Y:S01]  /*33b0*/  UMOV UR14, UR39 ;  /* 0x00000027000e7c82 */ /* 0x000fe20008000000 */
[----:B------:R-:W-:Y:S01]  /*33c0*/  LOP3.LUT P2, RZ, R10, 0x2, RZ, 0xc0, !PT ;  /* 0x000000020aff7812 */ /* 0x000fe2000784c0ff */
[----:B------:R-:W-:Y:S01]  /*33d0*/  @UP0 USHF.R.U32.HI UR14, URZ, UR15, UR11 ;  /* 0x0000000f3f0e0299 */ /* 0x000fe2000801160b */
[----:B------:R-:W-:-:S02]  /*33e0*/  FMNMX.FTZ R2, R28, R5, !PT ;  /* 0x000000051c027209 */ /* 0x000fc40007810000 */
[----:B------:R-:W-:Y:S01]  /*33f0*/  ISETP.GT.AND P2, PT, R4, 0x8, !P2 ;  /* 0x000000080400780c */ /* 0x000fe20005744270 */
[----:B------:R-:W-:Y:S01]  /*3400*/  UIADD3 UR51, UR51, UR14, URZ ;  /* 0x0000000e33337290 */ /* 0x000fe2000fffe03f */
[----:B------:R-:W-:Y:S02]  /*3410*/  FMNMX.FTZ R5, R29, R2, !PT ;  /* 0x000000021d057209 */ /* 0x000fe40007810000 */
[----:B------:R-:W-:Y:S01]  /*3420*/  ISETP.LT.OR P2, PT, R0, 0x9, P2 ;  /* 0x000000090000780c */ /* 0x000fe20001741670 */
[----:B------:R-:W-:Y:S01]  /*3430*/  UIADD3 UR6, UR51, UR6, URZ ;  /* 0x0000000633067290 */ /* 0x000fe2000fffe03f */
        /* <DEDUP_REMOVED lines=9> */
[----:B------:R-:W-:Y:S02]  /*34d0*/  ISETP.GT.AND P2, PT, R4, 0x10, !P6 ;  /* 0x000000100400780c */ /* 0x000fe40007744270 */
[----:B------:R-:W-:Y:S02]  /*34e0*/  FMNMX.FTZ R2, R40, R5, !PT ;  /* 0x0000000528027209 */ /* 0x000fe40007810000 */
[----:B------:R-:W-:Y:S02]  /*34f0*/  ISETP.LT.OR P2, PT, R0, 0x11, P2 ;  /* 0x000000110000780c */ /* 0x000fe40001741670 */
[----:B------:R-:W-:Y:S02]  /*3500*/  LOP3.LUT P6, RZ, R10, 0x8000, RZ, 0xc0, !PT ;  /* 0x000080000aff7812 */ /* 0x000fe400078cc0ff */
        /* <DEDUP_REMOVED lines=55> */
[----:B------:R-:W-:Y:S01]  /*3880*/  ISETP.GT.AND P3, PT, R4, 0x70, !P3 ;  /* 0x000000700400780c */ /* 0x000fe20005f64270 */
[----:B------:R-:W0:Y:S01]  /*3890*/  SHFL.BFLY PT, R2, R5, 0x2, 0x1f ;  /* 0x0c401f0005027f89 */ /* 0x000e2200000e0000 */
[----:B------:R-:W-:-:S02]  /*38a0*/  FSEL R50, R50, -INF , !P2 ;  /* 0xff80000032327808 */ /* 0x000fc40005000000 */
[----:B------:R-:W-:Y:S02]  /*38b0*/  LOP3.LUT P2, RZ, R10, 0x20000, RZ, 0xc0, !PT ;  /* 0x000200000aff7812 */ /* 0x000fe4000784c0ff */
[C---:B------:R-:W-:Y:S02]  /*38c0*/  ISETP.GT.AND P4, PT, R4.reuse, 0x71, !P4 ;  /* 0x000000710400780c */ /* 0x040fe40006784270 */
[C---:B------:R-:W-:Y:S02]  /*38d0*/  ISETP.GT.AND P2, PT, R4.reuse, 0x31, !P2 ;  /* 0x000000310400780c */ /* 0x040fe40005744270 */
[----:B------:R-:W-:Y:S02]  /*38e0*/  ISETP.GT.AND P5, PT, R4, 0x78, !P5 ;  /* 0x000000780400780c */ /* 0x000fe40006fa4270 */
[C---:B------:R-:W-:Y:S02]  /*38f0*/  ISETP.LT.OR P2, PT, R0.reuse, 0x32, P2 ;  /* 0x000000320000780c */ /* 0x040fe40001741670 */
[----:B------:R-:W-:-:S02]  /*3900*/  ISETP.LT.OR P3, PT, R0, 0x71, P3 ;  /* 0x000000710000780c */ /* 0x000fc40001f61670 */
[----:B------:R-:W-:Y:S02]  /*3910*/  FSEL R51, R51, -INF , !P2 ;  /* 0xff80000033337808 */ /* 0x000fe40005000000 */
[----:B------:R-:W-:Y:S02]  /*3920*/  LOP3.LUT P2, RZ, R10, 0x10000, RZ, 0xc0, !PT ;  /* 0x000100000aff7812 */ /* 0x000fe4000784c0ff */
[----:B------:R-:W-:Y:S02]  /*3930*/  ISETP.LT.OR P4, PT, R0, 0x72, P4 ;  /* 0x000000720000780c */ /* 0x000fe40002781670 */
[----:B------:R-:W-:Y:S02]  /*3940*/  ISETP.GT.AND P2, PT, R4, 0x38, !P2 ;  /* 0x000000380400780c */ /* 0x000fe40005744270 */
[----:B------:R-:W-:Y:S02]  /*3950*/  FSEL R82, R82, -INF , !P3 ;  /* 0xff80000052527808 */ /* 0x000fe40005800000 */
[----:B------:R-:W-:-:S02]  /*3960*/  ISETP.LT.OR P2, PT, R0, 0x39, P2 ;  /* 0x000000390000780c */ /* 0x000fc40001741670 */
[----:B0-----:R-:W-:Y:S02]  /*3970*/  FMNMX.FTZ R7, R5, R2, !PT ;  /* 0x0000000205077209 */ /* 0x001fe40007810000 */
[----:B------:R-:W-:Y:S02]  /*3980*/  FSEL R54, R54, -INF , !P2 ;  /* 0xff80000036367808 */ /* 0x000fe40005000000 */
[----:B------:R-:W-:Y:S01]  /*3990*/  ISETP.GT.AND P2, PT, R4, 0x39, !P6 ;  /* 0x000000390400780c */ /* 0x000fe20007744270 */
[----:B------:R-:W0:Y:S01]  /*39a0*/  SHFL.BFLY PT, R2, R7, 0x1, 0x1f ;  /* 0x0c201f0007027f89 */ /* 0x000e2200000e0000 */
[----:B------:R-:W-:Y:S02]  /*39b0*/  LOP3.LUT P6, RZ, R10, 0x10, RZ, 0xc0, !PT ;  /* 0x000000100aff7812 */ /* 0x000fe400078cc0ff */
[C---:B------:R-:W-:Y:S02]  /*39c0*/  ISETP.LT.OR P2, PT, R0.reuse, 0x3a, P2 ;  /* 0x0000003a0000780c */ /* 0x040fe40001741670 */
[----:B------:R-:W-:-:S02]  /*39d0*/  ISETP.LT.OR P5, PT, R0, 0x79, P5 ;  /* 0x000000790000780c */ /* 0x000fc40002fa1670 */
[----:B------:R-:W-:Y:S02]  /*39e0*/  FSEL R55, R55, -INF , !P2 ;  /* 0xff80000037377808 */ /* 0x000fe40005000000 */
[----:B------:R-:W-:Y:S02]  /*39f0*/  LOP3.LUT P2, RZ, R10, 0x4000, RZ, 0xc0, !PT ;  /* 0x000040000aff7812 */ /* 0x000fe4000784c0ff */
[----:B------:R-:W-:Y:S02]  /*3a00*/  FSEL R83, R83, -INF , !P4 ;  /* 0xff80000053537808 */ /* 0x000fe40006000000 */
[----:B------:R-:W-:Y:S02]  /*3a10*/  ISETP.GT.AND P2, PT, R4, 0x40, !P2 ;  /* 0x000000400400780c */ /* 0x000fe40005744270 */
[----:B------:R-:W-:Y:S02]  /*3a20*/  FSEL R86, R86, -INF , !P5 ;  /* 0xff80000056567808 */ /* 0x000fe40006800000 */
[----:B------:R-:W-:-:S04]  /*3a30*/  ISETP.LT.OR P2, PT, R0, 0x41, P2 ;  /* 0x000000410000780c */ /* 0x000fc80001741670 */
[----:B------:R-:W-:Y:S02]  /*3a40*/  FSEL R58, R58, -INF , !P2 ;  /* 0xff8000003a3a7808 */ /* 0x000fe40005000000 */
[----:B------:R-:W-:Y:S02]  /*3a50*/  LOP3.LUT P2, RZ, R10, 0x2000, RZ, 0xc0, !PT ;  /* 0x000020000aff7812 */ /* 0x000fe4000784c0ff */
[----:B0-----:R-:W-:Y:S02]  /*3a60*/  FMNMX.FTZ R2, R7, R2, !PT ;  /* 0x0000000207027209 */ /* 0x001fe40007810000 */
[----:B------:R-:W-:-:S03]  /*3a70*/  ISETP.GT.AND P2, PT, R4, 0x41, !P2 ;  /* 0x000000410400780c */ /* 0x000fc60005744270 */
[----:B------:R-:W-:Y:S01]  /*3a80*/  FMUL.FTZ R6, R2, UR21 ;  /* 0x0000001502067c20 */ /* 0x000fe20008410000 */
        /* <DEDUP_REMOVED lines=42> */
[--C-:B------:R-:W-:Y:S01]  /*3d30*/  FFMA.FTZ R148, R3, UR21, -R6.reuse ;  /* 0x0000001503947c23 */ /* 0x100fe20008010806 */
[----:B------:R-:W-:Y:S01]  /*3d40*/  ISETP.LT.OR P2, PT, R0, 0x1, P2 ;  /* 0x000000010000780c */ /* 0x000fe20001741670 */
[--C-:B------:R-:W-:Y:S01]  /*3d50*/  FFMA.FTZ R3, R25, UR21, -R6.reuse ;  /* 0x0000001519037c23 */ /* 0x100fe20008010806 */
[----:B------:R-:W-:Y:S01]  /*3d60*/  ISETP.GT.AND P6, PT, R4, 0x79, !P6 ;  /* 0x000000790400780c */ /* 0x000fe200077c4270 */
[--C-:B------:R-:W-:Y:S01]  /*3d70*/  FFMA.FTZ R5, R29, UR21, -R6.reuse ;  /* 0x000000151d057c23 */ /* 0x100fe20008010806 */
[----:B------:R-:W-:Y:S01]  /*3d80*/  FSEL R26, R26, -INF , !P2 ;  /* 0xff8000001a1a7808 */ /* 0x000fe20005000000 */
[--C-:B------:R-:W-:Y:S01]  /*3d90*/  FFMA.FTZ R41, R41, UR21, -R6.reuse ;  /* 0x0000001529297c23 */ /* 0x100fe20008010806 */
[----:B------:R-:W-:Y:S01]  /*3da0*/  LOP3.LUT P2, RZ, R10, 0x4000000, RZ, 0xc0, !PT ;  /* 0x040000000aff7812 */ /* 0x000fe2000784c0ff */
[--C-:B------:R-:W-:Y:S01]  /*3db0*/  FFMA.FTZ R53, R53, UR21, -R6.reuse ;  /* 0x0000001535357c23 */ /* 0x100fe20008010806 */
[----:B------:R-:W-:Y:S01]  /*3dc0*/  FMNMX.FTZ R7, R26, R27, !PT ;  /* 0x0000001b1a077209 */ /* 0x000fe20007810000 */
[--C-:B------:R-:W-:Y:S01]  /*3dd0*/  FFMA.FTZ R150, R28, UR21, -R6.reuse ;  /* 0x000000151c967c23 */ /* 0x100fe20008010806 */
[----:B------:R-:W-:Y:S01]  /*3de0*/  ISETP.GT.AND P2, PT, R4, 0x69, !P2 ;  /* 0x000000690400780c */ /* 0x000fe20005744270 */
[----:B------:R-:W-:Y:S01]  /*3df0*/  MUFU.EX2 R148, R148 ;  /* 0x0000009400947308 */ /* 0x000fe20000000800 */
[----:B------:R-:W-:Y:S01]  /*3e00*/  FMNMX.FTZ R8, R30, R7, !PT ;  /* 0x000000071e087209 */ /* 0x000fe20007810000 */
[--C-:B------:R-:W-:Y:S01]  /*3e10*/  FFMA.FTZ R144, R32, UR21, -R6.reuse ;  /* 0x0000001520907c23 */ /* 0x100fe20008010806 */
[----:B------:R-:W-:Y:S01]  /*3e20*/  ISETP.LT.OR P2, PT, R0, 0x6a, P2 ;  /* 0x0000006a0000780c */ /* 0x000fe20001741670 */
[--C-:B------:R-:W-:Y:S01]  /*3e30*/  FFMA.FTZ R33, R33, UR21, -R6.reuse ;  /* 0x0000001521217c23 */ /* 0x100fe20008010806 */
[----:B------:R-:W-:Y:S01]  /*3e40*/  FMNMX.FTZ R7, R31, R8, !PT ;  /* 0x000000081f077209 */ /* 0x000fe20007810000 */
[--C-:B------:R-:W-:Y:S01]  /*3e50*/  FFMA.FTZ R146, R36, UR21, -R6.reuse ;  /* 0x0000001524927c23 */ /* 0x100fe20008010806 */
[----:B------:R-:W-:Y:S01]  /*3e60*/  FSEL R79, R79, -INF , !P2 ;  /* 0xff8000004f4f7808 */ /* 0x000fe20005000000 */
[----:B------:R-:W0:Y:S01]  /*3e70*/  MUFU.EX2 R3, R3 ;  /* 0x0000000300037308 */ /* 0x000e220000000800 */
[----:B------:R-:W-:Y:S01]  /*3e80*/  FMNMX.FTZ R8, R34, R7, !PT ;  /* 0x0000000722087209 */ /* 0x000fe20007810000 */
[--C-:B------:R-:W-:Y:S01]  /*3e90*/  FFMA.FTZ R37, R37, UR21, -R6.reuse ;  /* 0x0000001525257c23 */ /* 0x100fe20008010806 */
[----:B------:R-:W-:Y:S01]  /*3ea0*/  ISETP.LT.OR P6, PT, R0, 0x7a, P6 ;  /* 0x0000007a0000780c */ /* 0x000fe200037c1670 */
[--C-:B------:R-:W-:Y:S01]  /*3eb0*/  FFMA.FTZ R140, R40, UR21, -R6.reuse ;  /* 0x00000015288c7c23 */ /* 0x100fe20008010806 */
[----:B------:R-:W-:Y:S01]  /*3ec0*/  FMNMX.FTZ R9, R35, R8, !PT ;  /* 0x0000000823097209 */ /* 0x000fe20007810000 */
[--C-:B------:R-:W-:Y:S01]  /*3ed0*/  FFMA.FTZ R45, R45, UR21, -R6.reuse ;  /* 0x000000152d2d7c23 */ /* 0x100fe20008010806 */
[----:B------:R-:W-:Y:S01]  /*3ee0*/  FSEL R87, R87, -INF , !P6 ;  /* 0xff80000057577808 */ /* 0x000fe20007000000 */
[----:B------:R-:W1:Y:S01]  /*3ef0*/  MUFU.EX2 R150, R150 ;  /* 0x0000009600967308 */ /* 0x000e620000000800 */
[----:B------:R-:W-:Y:S01]  /*3f00*/  FMNMX.FTZ R8, R38, R9, !PT ;  /* 0x0000000926087209 */ /* 0x000fe20007810000 */
[--C-:B------:R-:W-:Y:S01]  /*3f10*/  FFMA.FTZ R49, R49, UR21, -R6.reuse ;  /* 0x0000001531317c23 */ /* 0x100fe20008010806 */
[--C-:B------:R-:W-:Y:S01]  /*3f20*/  FFMA.FTZ R142, R44, UR21, -R6.reuse ;  /* 0x000000152c8e7c23 */ /* 0x100fe20008010806 */
[--C-:B------:R-:W-:Y:S01]  /*3f30*/  FFMA.FTZ R136, R48, UR21, -R6.reuse ;  /* 0x0000001530887c23 */ /* 0x100fe20008010806 */
[----:B------:R-:W-:Y:S01]  /*3f40*/  FMNMX.FTZ R9, R39, R8, !PT ;  /* 0x0000000827097209 */ /* 0x000fe20007810000 */
[--C-:B------:R-:W-:Y:S01]  /*3f50*/  FFMA.FTZ R138, R52, UR21, -R6.reuse ;  /* 0x00000015348a7c23 */ /* 0x100fe20008010806 */
[--C-:B------:R-:W-:Y:S01]  /*3f60*/  FFMA.FTZ R132, R56, UR21, -R6.reuse ;  /* 0x0000001538847c23 */ /* 0x100fe20008010806 */
[----:B------:R-:W2:Y:S01]  /*3f70*/  MUFU.EX2 R5, R5 ;  /* 0x0000000500057308 */ /* 0x000ea20000000800 */
[----:B------:R-:W-:Y:S01]  /*3f80*/  FMNMX.FTZ R8, R42, R9, !PT ;  /* 0x000000092a087209 */ /* 0x000fe20007810000 */
[--C-:B------:R-:W-:Y:S01]  /*3f90*/  FFMA.FTZ R57, R57, UR21, -R6.reuse ;  /* 0x0000001539397c23 */ /* 0x100fe20008010806 */
[--C-:B------:R-:W-:Y:S01]  /*3fa0*/  FFMA.FTZ R134, R60, UR21, -R6.reuse ;  /* 0x000000153c867c23 */ /* 0x100fe20008010806 */
[--C-:B------:R-:W-:Y:S01]  /*3fb0*/  FFMA.FTZ R128, R64, UR21, -R6.reuse ;  /* 0x0000001540807c23 */ /* 0x100fe20008010806 */
[----:B------:R-:W-:Y:S01]  /*3fc0*/  FMNMX.FTZ R11, R43, R8, !PT ;  /* 0x000000082b0b7209 */ /* 0x000fe20007810000 */
[--C-:B------:R-:W-:Y:S01]  /*3fd0*/  FFMA.FTZ R130, R68, UR21, -R6.reuse ;  /* 0x0000001544827c23 */ /* 0x100fe20008010806 */
[--C-:B------:R-:W-:Y:S01]  /*3fe0*/  FFMA.FTZ R124, R72, UR21, -R6.reuse ;  /* 0x00000015487c7c23 */ /* 0x100fe20008010806 */
[----:B------:R-:W3:Y:S01]  /*3ff0*/  MUFU.EX2 R144, R144 ;  /* 0x0000009000907308 */ /* 0x000ee20000000800 */
[----:B------:R-:W-:Y:S01]  /*4000*/  FMNMX.FTZ R8, R46, R11, !PT ;  /* 0x0000000b2e087209 */ /* 0x000fe20007810000 */
[--C-:B------:R-:W-:Y:S01]  /*4010*/  FFMA.FTZ R126, R76, UR21, -R6.reuse ;  /* 0x000000154c7e7c23 */ /* 0x100fe20008010806 */
[--C-:B------:R-:W-:Y:S01]  /*4020*/  FFMA.FTZ R120, R80, UR21, -R6.reuse ;  /* 0x0000001550787c23 */ /* 0x100fe20008010806 */
[----:B------:R-:W-:Y:S01]  /*4030*/  FFMA.FTZ R122, R84, UR21, -R6 ;  /* 0x00000015547a7c23 */ /* 0x000fe20008010806 */
[----:B------:R-:W-:-:S03]  /*4040*/  FMNMX.FTZ R11, R47, R8, !PT ;  /* 0x000000082f0b7209 */ /* 0x000fc60007810000 */
[----:B------:R4:W5:Y:S01]  /*4050*/  MUFU.EX2 R7, R33 ;  /* 0x0000002100077308 */ /* 0x0009620000000800 */
[----:B------:R-:W-:-:S04]  /*4060*/  FMNMX.FTZ R8, R50, R11, !PT ;  /* 0x0000000b32087209 */ /* 0x000fc80007810000 */
[----:B------:R-:W-:-:S03]  /*4070*/  FMNMX.FTZ R13, R51, R8, !PT ;  /* 0x00000008330d7209 */ /* 0x000fc60007810000 */
[----:B------:R-:W-:Y:S01]  /*4080*/  MUFU.EX2 R11, R41 ;  /* 0x00000029000b7308 */ /* 0x000fe20000000800 */
[----:B------:R-:W-:Y:S01]  /*4090*/  FMNMX.FTZ R8, R54, R13, !PT ;  /* 0x0000000d36087209 */ /* 0x000fe20007810000 */
[----:B----4-:R-:W-:-:S03]  /*40a0*/  FFMA.FTZ R33, R65, UR21, -R6 ;  /* 0x0000001541217c23 */ /* 0x010fc60008010806 */
[----:B------:R-:W-:-:S03]  /*40b0*/  FMNMX.FTZ R13, R55, R8, !PT ;  /* 0x00000008370d7209 */ /* 0x000fc60007810000 */
[----:B------:R-:W4:Y:S01]  /*40c0*/  MUFU.EX2 R146, R146 ;  /* 0x0000009200927308 */ /* 0x000f220000000800 */
[----:B------:R-:W-:-:S04]  /*40d0*/  FMNMX.FTZ R8, R58, R13, !PT ;  /* 0x0000000d3a087209 */ /* 0x000fc80007810000 */
[----:B------:R-:W-:-:S03]  /*40e0*/  FMNMX.FTZ R15, R59, R8, !PT ;  /* 0x000000083b0f7209 */ /* 0x000fc60007810000 */
[----:B------:R0:W4:Y:S01]  /*40f0*/  MUFU.EX2 R9, R37 ;  /* 0x0000002500097308 */ /* 0x0001220000000800 */
[----:B------:R-:W-:-:S04]  /*4100*/  FMNMX.FTZ R8, R62, R15, !PT ;  /* 0x0000000f3e087209 */ /* 0x000fc80007810000 */
[----:B------:R-:W-:-:S03]  /*4110*/  FMNMX.FTZ R15, R63, R8, !PT ;  /* 0x000000083f0f7209 */ /* 0x000fc60007810000 */
[----:B------:R-:W4:Y:S01]  /*4120*/  MUFU.EX2 R140, R140 ;  /* 0x0000008c008c7308 */ /* 0x000f220000000800 */
[----:B------:R-:W-:Y:S01]  /*4130*/  FMNMX.FTZ R8, R66, R15, !PT ;  /* 0x0000000f42087209 */ /* 0x000fe20007810000 */
[----:B0-----:R-:W-:-:S03]  /*4140*/  FFMA.FTZ R37, R69, UR21, -R6 ;  /* 0x0000001545257c23 */ /* 0x001fc60008010806 */
[----:B------:R-:W-:-:S03]  /*4150*/  FMNMX.FTZ R21, R67, R8, !PT ;  /* 0x0000000843157209 */ /* 0x000fc60007810000 */
[----:B------:R0:W-:Y:S01]  /*4160*/  MUFU.EX2 R13, R45 ;  /* 0x0000002d000d7308 */ /* 0x0001e20000000800 */
[----:B------:R-:W-:-:S04]  /*4170*/  FMNMX.FTZ R8, R70, R21, !PT ;  /* 0x0000001546087209 */ /* 0x000fc80007810000 */
[----:B------:R-:W-:-:S03]  /*4180*/  FMNMX.FTZ R21, R71, R8, !PT ;  /* 0x0000000847157209 */ /* 0x000fc60007810000 */
[----:B------:R1:W-:Y:S01]  /*4190*/  MUFU.EX2 R15, R49 ;  /* 0x00000031000f7308 */ /* 0x0003e20000000800 */
[----:B------:R-:W-:Y:S01]  /*41a0*/  FMNMX.FTZ R8, R74, R21, !PT ;  /* 0x000000154a087209 */ /* 0x000fe20007810000 */
[----:B0-----:R-:W-:-:S03]  /*41b0*/  FFMA.FTZ R45, R77, UR21, -R6 ;  /* 0x000000154d2d7c23 */ /* 0x001fc60008010806 */
[----:B------:R-:W-:-:S03]  /*41c0*/  FMNMX.FTZ R25, R75, R8, !PT ;  /* 0x000000084b197209 */ /* 0x000fc60007810000 */
[----:B------:R0:W-:Y:S01]  /*41d0*/  MUFU.EX2 R21, R53 ;  /* 0x0000003500157308 */ /* 0x0001e20000000800 */
[----:B------:R-:W-:Y:S01]  /*41e0*/  FMNMX.FTZ R4, R78, R25, !PT ;  /* 0x000000194e047209 */ /* 0x000fe20007810000 */
[----:B-1----:R-:W-:-:S03]  /*41f0*/  FFMA.FTZ R49, R81, UR21, -R6 ;  /* 0x0000001551317c23 */ /* 0x002fc60008010806 */
[----:B------:R-:W-:-:S03]  /*4200*/  FMNMX.FTZ R25, R79, R4, !PT ;  /* 0x000000044f197209 */ /* 0x000fc60007810000 */
[----:B------:R-:W-:Y:S01]  /*4210*/  MUFU.EX2 R142, R142 ;  /* 0x0000008e008e7308 */ /* 0x000fe20000000800 */
[----:B------:R-:W-:-:S04]  /*4220*/  FMNMX.FTZ R4, R82, R25, !PT ;  /* 0x0000001952047209 */ /* 0x000fc80007810000 */
[----:B------:R-:W-:-:S03]  /*4230*/  FMNMX.FTZ R29, R83, R4, !PT ;  /* 0x00000004531d7209 */ /* 0x000fc60007810000 */
[----:B------:R-:W-:Y:S01]  /*4240*/  MUFU.EX2 R136, R136 ;  /* 0x0000008800887308 */ /* 0x000fe20000000800 */
[----:B------:R-:W-:Y:S01]  /*4250*/  FMNMX.FTZ R0, R86, R29, !PT ;  /* 0x0000001d56007209 */ /* 0x000fe20007810000 */
[----:B------:R-:W-:-:S03]  /*4260*/  FFMA.FTZ R29, R61, UR21, -R6 ;  /* 0x000000153d1d7c23 */ /* 0x000fc60008010806 */
[----:B------:R-:W-:-:S03]  /*4270*/  FMNMX.FTZ R0, R87, R0, !PT ;  /* 0x0000000057007209 */ /* 0x000fc60007810000 */
[----:B------:R-:W-:Y:S02]  /*4280*/  MUFU.EX2 R138, R138 ;  /* 0x0000008a008a7308 */ /* 0x000fe40000000800 */
[----:B------:R-:W1:Y:S06]  /*4290*/  SHFL.BFLY PT, R41, R0, 0x2, 0x1f ;  /* 0x0c401f0000297f89 */ /* 0x000e6c00000e0000 */
[----:B------:R-:W-:Y:S08]  /*42a0*/  MUFU.EX2 R132, R132 ;  /* 0x0000008400847308 */ /* 0x000ff00000000800 */
[----:B------:R-:W-:Y:S08]  /*42b0*/  MUFU.EX2 R25, R57 ;  /* 0x0000003900197308 */ /* 0x000ff00000000800 */
[----:B------:R-:W-:Y:S01]  /*42c0*/  MUFU.EX2 R134, R134 ;  /* 0x0000008600867308 */ /* 0x000fe20000000800 */
[----:B-1----:R-:W-:Y:S01]  /*42d0*/  FMNMX.FTZ R4, R0, R41, !PT ;  /* 0x0000002900047209 */ /* 0x002fe20007810000 */
[----:B------:R-:W-:-:S04]  /*42e0*/  FFMA.FTZ R41, R73, UR21, -R6 ;  /* 0x0000001549297c23 */ /* 0x000fc80008010806 */
[----:B0-----:R-:W0:Y:S02]  /*42f0*/  SHFL.BFLY PT, R53, R4, 0x1, 0x1f ;  /* 0x0c201f0004357f89 */ /* 0x001e2400000e0000 */
[----:B------:R-:W-:Y:S08]  /*4300*/  MUFU.EX2 R29, R29 ;  /* 0x0000001d001d7308 */ /* 0x000ff00000000800 */
[----:B------:R-:W-:Y:S08]  /*4310*/  MUFU.EX2 R128, R128 ;  /* 0x0000008000807308 */ /* 0x000ff00000000800 */
[----:B------:R-:W-:Y:S01]  /*4320*/  MUFU.EX2 R33, R33 ;  /* 0x0000002100217308 */ /* 0x000fe20000000800 */
[----:B0-----:R-:W-:Y:S01]  /*4330*/  FMNMX.FTZ R0, R4, R53, !PT ;  /* 0x0000003504007209 */ /* 0x001fe20007810000 */
[----:B------:R-:W-:-:S06]  /*4340*/  FFMA.FTZ R53, R85, UR21, -R6 ;  /* 0x0000001555357c23 */ /* 0x000fcc0008010806 */
[----:B------:R-:W-:Y:S01]  /*4350*/  MUFU.EX2 R130, R130 ;  /* 0x0000008200827308 */ /* 0x000fe20000000800 */
[C---:B------:R-:W-:Y:S01]  /*4360*/  FSETP.NEU.FTZ.AND P2, PT, R0.reuse, -INF , PT ;  /* 0xff8000000000780b */ /* 0x040fe20003f5d000 */
[----:B------:R-:W-:-:S05]  /*4370*/  FMUL.FTZ R24, R0, UR21 ;  /* 0x0000001500187c20 */ /* 0x000fca0008410000 */
[----:B------:R-:W-:Y:S01]  /*4380*/  FSEL R24, R24, RZ, P2 ;  /* 0x000000ff18187208 */ /* 0x000fe20001000000 */
[----:B------:R-:W-:Y:S01]  /*4390*/  MUFU.EX2 R37, R37 ;  /* 0x0000002500257308 */ /* 0x000fe20000000800 */
[----:B------:R-:W-:-:S03]  /*43a0*/  PLOP3.LUT P2, PT, PT, PT, UP1, 0x40, 0x0 ;  /* 0x000000000000781c */ /* 0x000fc60003f4e818 */
[--C-:B------:R-:W-:Y:S01]  /*43b0*/  FFMA.FTZ R4, R27, UR21, -R24.reuse ;  /* 0x000000151b047c23 */ /* 0x100fe20008010818 */
[----:B------:R-:W-:Y:S01]  /*43c0*/  FADD.FTZ R27, R148, R3 ;  /* 0x00000003941b7221 */ /* 0x000fe20000010000 */
[--C-:B------:R-:W-:Y:S01]  /*43d0*/  FFMA.FTZ R149, R26, UR21, -R24.reuse ;  /* 0x000000151a957c23 */ /* 0x100fe20008010818 */
[--C-:B------:R-:W-:Y:S01]  /*43e0*/  FFMA.FTZ R151, R30, UR21, -R24.reuse ;  /* 0x000000151e977c23 */ /* 0x100fe20008010818 */
[--C-:B------:R-:W-:Y:S01]  /*43f0*/  FFMA.FTZ R6, R31, UR21, -R24.reuse ;  /* 0x000000151f067c23 */ /* 0x100fe20008010818 */
[----:B------:R-:W-:Y:S01]  /*4400*/  FADD.FTZ R26, R150, R27 ;  /* 0x0000001b961a7221 */ /* 0x000fe20000010000 */
[----:B------:R-:W-:Y:S01]  /*4410*/  MUFU.EX2 R4, R4 ;  /* 0x0000000400047308 */ /* 0x000fe20000000800 */
[--C-:B------:R-:W-:Y:S01]  /*4420*/  FFMA.FTZ R145, R34, UR21, -R24.reuse ;  /* 0x0000001522917c23 */ /* 0x100fe20008010818 */
[----:B------:R-:W-:Y:S01]  /*4430*/  FFMA.FTZ R8, R35, UR21, -R24 ;  /* 0x0000001523087c23 */ /* 0x000fe20008010818 */
[----:B--2---:R-:W-:Y:S01]  /*4440*/  FADD.FTZ R27, R5, R26 ;  /* 0x0000001a051b7221 */ /* 0x004fe20000010000 */
[--C-:B------:R-:W-:Y:S01]  /*4450*/  FFMA.FTZ R147, R38, UR21, -R24.reuse ;  /* 0x0000001526937c23 */ /* 0x100fe20008010818 */
[--C-:B------:R-:W-:Y:S01]  /*4460*/  FFMA.FTZ R10, R39, UR21, -R24.reuse ;  /* 0x00000015270a7c23 */ /* 0x100fe20008010818 */
[--C-:B------:R-:W-:Y:S01]  /*4470*/  FFMA.FTZ R141, R42, UR21, -R24.reuse ;  /* 0x000000152a8d7c23 */ /* 0x100fe20008010818 */
[----:B---3--:R-:W-:Y:S01]  /*4480*/  FADD.FTZ R28, R144, R27 ;  /* 0x0000001b901c7221 */ /* 0x008fe20000010000 */
[----:B------:R-:W0:Y:S01]  /*4490*/  MUFU.EX2 R149, R149 ;  /* 0x0000009500957308 */ /* 0x000e220000000800 */
[--C-:B------:R-:W-:Y:S01]  /*44a0*/  FFMA.FTZ R12, R43, UR21, -R24.reuse ;  /* 0x000000152b0c7c23 */ /* 0x100fe20008010818 */
[----:B------:R-:W-:Y:S01]  /*44b0*/  FFMA.FTZ R143, R46, UR21, -R24 ;  /* 0x000000152e8f7c23 */ /* 0x000fe20008010818 */
[----:B-----5:R-:W-:Y:S01]  /*44c0*/  FADD.FTZ R27, R7, R28 ;  /* 0x0000001c071b7221 */ /* 0x020fe20000010000 */
[--C-:B------:R-:W-:Y:S01]  /*44d0*/  FFMA.FTZ R14, R47, UR21, -R24.reuse ;  /* 0x000000152f0e7c23 */ /* 0x100fe20008010818 */
[--C-:B------:R-:W-:Y:S01]  /*44e0*/  FFMA.FTZ R137, R50, UR21, -R24.reuse ;  /* 0x0000001532897c23 */ /* 0x100fe20008010818 */
[--C-:B------:R-:W-:Y:S01]  /*44f0*/  FFMA.FTZ R20, R51, UR21, -R24.reuse ;  /* 0x0000001533147c23 */ /* 0x100fe20008010818 */
[----:B----4-:R-:W-:Y:S01]  /*4500*/  FADD.FTZ R28, R146, R27 ;  /* 0x0000001b921c7221 */ /* 0x010fe20000010000 */
[----:B------:R-:W1:Y:S01]  /*4510*/  MUFU.EX2 R151, R151 ;  /* 0x0000009700977308 */ /* 0x000e620000000800 */
[--C-:B------:R-:W-:Y:S01]  /*4520*/  FFMA.FTZ R139, R54, UR21, -R24.reuse ;  /* 0x00000015368b7c23 */ /* 0x100fe20008010818 */
[----:B------:R-:W-:Y:S01]  /*4530*/  FFMA.FTZ R26, R55, UR21, -R24 ;  /* 0x00000015371a7c23 */ /* 0x000fe20008010818 */
[----:B------:R-:W-:Y:S01]  /*4540*/  FADD.FTZ R27, R9, R28 ;  /* 0x0000001c091b7221 */ /* 0x000fe20000010000 */
[--C-:B------:R-:W-:Y:S01]  /*4550*/  FFMA.FTZ R133, R58, UR21, -R24.reuse ;  /* 0x000000153a857c23 */ /* 0x100fe20008010818 */
[----:B------:R-:W-:Y:S01]  /*4560*/  FFMA.FTZ R28, R59, UR21, -R24 ;  /* 0x000000153b1c7c23 */ /* 0x000fe20008010818 */
[----:B------:R-:W-:Y:S01]  /*4570*/  F2FP.BF16.F32.PACK_AB R148, R3, R148 ;  /* 0x000000940394723e */ /* 0x000fe200000010ff */
[----:B------:R-:W-:Y:S01]  /*4580*/  FADD.FTZ R30, R140, R27 ;  /* 0x0000001b8c1e7221 */ /* 0x000fe20000010000 */
[----:B------:R-:W2:Y:S01]  /*4590*/  MUFU.EX2 R6, R6 ;  /* 0x0000000600067308 */ /* 0x000ea20000000800 */
[----:B0-----:R-:W-:Y:S01]  /*45a0*/  FADD.FTZ R32, R149, R4 ;  /* 0x0000000495207221 */ /* 0x001fe20000010000 */
[----:B------:R-:W-:Y:S01]  /*45b0*/  FFMA.FTZ R135, R62, UR21, -R24 ;  /* 0x000000153e877c23 */ /* 0x000fe20008010818 */
[----:B------:R-:W-:Y:S01]  /*45c0*/  FADD.FTZ R27, R11, R30 ;  /* 0x0000001e0b1b7221 */ /* 0x000fe20000010000 */
[--C-:B------:R-:W-:Y:S01]  /*45d0*/  FFMA.FTZ R129, R66, UR21, -R24.reuse ;  /* 0x0000001542817c23 */ /* 0x100fe20008010818 */
[--C-:B------:R-:W-:Y:S01]  /*45e0*/  FFMA.FTZ R131, R70, UR21, -R24.reuse ;  /* 0x0000001546837c23 */ /* 0x100fe20008010818 */
[----:B------:R-:W-:Y:S01]  /*45f0*/  FFMA.FTZ R74, R74, UR21, -R24 ;  /* 0x000000154a4a7c23 */ /* 0x000fe20008010818 */
[----:B------:R-:W-:Y:S01]  /*4600*/  FADD.FTZ R30, R142, R27 ;  /* 0x0000001b8e1e7221 */ /* 0x000fe20000010000 */
[----:B------:R-:W0:Y:S01]  /*4610*/  MUFU.EX2 R145, R145 ;  /* 0x0000009100917308 */ /* 0x000e220000000800 */
[----:B-1----:R-:W-:Y:S01]  /*4620*/  FADD.FTZ R27, R151, R32 ;  /* 0x00000020971b7221 */ /* 0x002fe20000010000 */
[----:B------:R-:W-:Y:S01]  /*4630*/  FFMA.FTZ R75, R75, UR21, -R24 ;  /* 0x000000154b4b7c23 */ /* 0x000fe20008010818 */
[----:B------:R-:W-:Y:S01]  /*4640*/  FADD.FTZ R31, R13, R30 ;  /* 0x0000001e0d1f7221 */ /* 0x000fe20000010000 */
[--C-:B------:R-:W-:Y:S01]  /*4650*/  FFMA.FTZ R30, R63, UR21, -R24.reuse ;  /* 0x000000153f1e7c23 */ /* 0x100fe20008010818 */
[--C-:B------:R-:W-:Y:S01]  /*4660*/  FFMA.FTZ R78, R78, UR21, -R24.reuse ;  /* 0x000000154e4e7c23 */ /* 0x100fe20008010818 */
[--C-:B------:R-:W-:Y:S01]  /*4670*/  FFMA.FTZ R79, R79, UR21, -R24.reuse ;  /* 0x000000154f4f7c23 */ /* 0x100fe20008010818 */
[----:B------:R-:W-:Y:S01]  /*4680*/  FADD.FTZ R34, R136, R31 ;  /* 0x0000001f88227221 */ /* 0x000fe20000010000 */
[----:B------:R-:W1:Y:S01]  /*4690*/  MUFU.EX2 R8, R8 ;  /* 0x0000000800087308 */ /* 0x000e620000000800 */
[----:B--2---:R-:W-:Y:S01]  /*46a0*/  FADD.FTZ R32, R6, R27 ;  /* 0x0000001b06207221 */ /* 0x004fe20000010000 */
[----:B------:R-:W-:Y:S01]  /*46b0*/  FFMA.FTZ R82, R82, UR21, -R24 ;  /* 0x0000001552527c23 */ /* 0x000fe20008010818 */
[----:B------:R-:W-:Y:S01]  /*46c0*/  FADD.FTZ R31, R15, R34 ;  /* 0x000000220f1f7221 */ /* 0x000fe20000010000 */
[----:B------:R-:W-:Y:S01]  /*46d0*/  F2FP.BF16.F32.PACK_AB R150, R5, R150 ;  /* 0x000000960596723e */ /* 0x000fe200000010ff */
        /* <DEDUP_REMOVED lines=13> */
[----:B------:R-:W-:Y:S01]  /*47b0*/  F2FP.BF16.F32.PACK_AB R144, R7, R144 ;  /* 0x000000900790723e */ /* 0x000fe200000010ff */
[----:B------:R-:W-:Y:S01]  /*47c0*/  FADD.FTZ R31, R25, R38 ;  /* 0x00000026191f7221 */ /* 0x000fe20000010000 */
[----:B------:R-:W-:-:S02]  /*47d0*/  F2FP.BF16.F32.PACK_AB R146, R9, R146 ;  /* 0x000000920992723e */ /* 0x000fc400000010ff */
[----:B------:R-:W-:Y:S01]  /*47e0*/  F2FP.BF16.F32.PACK_AB R140, R11, R140 ;  /* 0x0000008c0b8c723e */ /* 0x000fe200000010ff */
[----:B------:R-:W-:Y:S01]  /*47f0*/  FADD.FTZ R38, R134, R31 ;  /* 0x0000001f86267221 */ /* 0x000fe20000010000 */
[----:B------:R-:W1:Y:S01]  /*4800*/  MUFU.EX2 R141, R141 ;  /* 0x0000008d008d7308 */ /* 0x000e620000000800 */
[----:B--2---:R-:W-:Y:S01]  /*4810*/  FADD.FTZ R27, R147, R36 ;  /* 0x00000024931b7221 */ /* 0x004fe20000010000 */
[----:B------:R-:W-:Y:S01]  /*4820*/  F2FP.BF16.F32.PACK_AB R142, R13, R142 ;  /* 0x0000008e0d8e723e */ /* 0x000fe200000010ff */
[----:B------:R-:W-:Y:S01]  /*4830*/  FADD.FTZ R31, R29, R38 ;  /* 0x000000261d1f7221 */ /* 0x000fe20000010000 */
[----:B------:R-:W-:Y:S02]  /*4840*/  F2FP.BF16.F32.PACK_AB R136, R15, R136 ;  /* 0x000000880f88723e */ /* 0x000fe400000010ff */
[----:B------:R-:W-:Y:S01]  /*4850*/  F2FP.BF16.F32.PACK_AB R138, R21, R138 ;  /* 0x0000008a158a723e */ /* 0x000fe200000010ff */
[----:B------:R-:W-:Y:S01]  /*4860*/  FADD.FTZ R38, R128, R31 ;  /* 0x0000001f80267221 */ /* 0x000fe20000010000 */
[----:B------:R-:W2:Y:S01]  /*4870*/  MUFU.EX2 R12, R12 ;  /* 0x0000000c000c7308 */ /* 0x000ea20000000800 */
[----:B0-----:R-:W-:Y:S01]  /*4880*/  FADD.FTZ R36, R10, R27 ;  /* 0x0000001b0a247221 */ /* 0x001fe20000010000 */
[----:B------:R-:W-:-:S02]  /*4890*/  F2FP.BF16.F32.PACK_AB R132, R25, R132 ;  /* 0x000000841984723e */ /* 0x000fc400000010ff */
[----:B------:R-:W-:Y:S02]  /*48a0*/  F2FP.BF16.F32.PACK_AB R134, R29, R134 ;  /* 0x000000861d86723e */ /* 0x000fe400000010ff */
[----:B------:R-:W-:Y:S02]  /*48b0*/  F2FP.BF16.F32.PACK_AB R128, R33, R128 ;  /* 0x000000802180723e */ /* 0x000fe400000010ff */
[----:B------:R-:W0:Y:S01]  /*48c0*/  MUFU.EX2 R143, R143 ;  /* 0x0000008f008f7308 */ /* 0x000e220000000800 */
[----:B-1----:R-:W-:Y:S01]  /*48d0*/  FADD.FTZ R27, R141, R36 ;  /* 0x000000248d1b7221 */ /* 0x002fe20000010000 */
[----:B------:R-:W-:Y:S02]  /*48e0*/  F2FP.BF16.F32.PACK_AB R151, R6, R151 ;  /* 0x000000970697723e */ /* 0x000fe400000010ff */
[----:B------:R-:W-:Y:S02]  /*48f0*/  F2FP.BF16.F32.PACK_AB R145, R8, R145 ;  /* 0x000000910891723e */ /* 0x000fe400000010ff */
[----:B------:R-:W-:-:S02]  /*4900*/  F2FP.BF16.F32.PACK_AB R147, R10, R147 ;  /* 0x000000930a93723e */ /* 0x000fc400000010ff */
[----:B------:R-:W1:Y:S01]  /*4910*/  MUFU.EX2 R14, R14 ;  /* 0x0000000e000e7308 */ /* 0x000e620000000800 */
[C---:B--2---:R-:W-:Y:S01]  /*4920*/  FADD.FTZ R36, R12.reuse, R27 ;  /* 0x0000001b0c247221 */ /* 0x044fe20000010000 */
[----:B------:R-:W-:-:S06]  /*4930*/  F2FP.BF16.F32.PACK_AB R141, R12, R141 ;  /* 0x0000008d0c8d723e */ /* 0x000fcc00000010ff */
[----:B------:R-:W2:Y:S01]  /*4940*/  MUFU.EX2 R137, R137 ;  /* 0x0000008900897308 */ /* 0x000ea20000000800 */
[----:B0-----:R-:W-:-:S07]  /*4950*/  FADD.FTZ R27, R143, R36 ;  /* 0x000000248f1b7221 */ /* 0x001fce0000010000 */
[----:B------:R-:W0:Y:S01]  /*4960*/  MUFU.EX2 R20, R20 ;  /* 0x0000001400147308 */ /* 0x000e220000000800 */
[C---:B-1----:R-:W-:Y:S01]  /*4970*/  FADD.FTZ R36, R14.reuse, R27 ;  /* 0x0000001b0e247221 */ /* 0x042fe20000010000 */
[----:B------:R-:W-:Y:S01]  /*4980*/  FADD.FTZ R27, R33, R38 ;  /* 0x00000026211b7221 */ /* 0x000fe20000010000 */
[----:B------:R-:W-:-:S03]  /*4990*/  F2FP.BF16.F32.PACK_AB R143, R14, R143 ;  /* 0x0000008f0e8f723e */ /* 0x000fc600000010ff */
[----:B------:R-:W-:Y:S01]  /*49a0*/  FADD.FTZ R38, R130, R27 ;  /* 0x0000001b82267221 */ /* 0x000fe20000010000 */
[----:B------:R-:W-:Y:S01]  /*49b0*/  F2FP.BF16.F32.PACK_AB R130, R37, R130 ;  /* 0x000000822582723e */ /* 0x000fe200000010ff */
[----:B------:R-:W1:Y:S01]  /*49c0*/  MUFU.EX2 R139, R139 ;  /* 0x0000008b008b7308 */ /* 0x000e620000000800 */
[----:B--2---:R-:W-:Y:S01]  /*49d0*/  FADD.FTZ R3, R137, R36 ;  /* 0x0000002489037221 */ /* 0x004fe20000010000 */
[----:B------:R-:W-:-:S06]  /*49e0*/  FADD.FTZ R5, R37, R38 ;  /* 0x0000002625057221 */ /* 0x000fcc0000010000 */
        /* <DEDUP_REMOVED lines=31> */
[----:B0-----:R-:W-:-:S07]  /*4be0*/  FADD.FTZ R38, R124, R5 ;  /* 0x000000057c267221 */ /* 0x001fce0000010000 */
[----:B------:R-:W0:Y:S01]  /*4bf0*/  MUFU.EX2 R78, R78 ;  /* 0x0000004e004e7308 */ /* 0x000e220000000800 */
[C---:B-1----:R-:W-:Y:S01]  /*4c00*/  FADD.FTZ R3, R75.reuse, R4 ;  /* 0x000000044b037221 */ /* 0x042fe20000010000 */
[----:B------:R-:W-:-:S06]  /*4c10*/  F2FP.BF16.F32.PACK_AB R125, R75, R74 ;  /* 0x0000004a4b7d723e */ /* 0x000fcc00000010ff */
[----:B------:R-:W1:Y:S01]  /*4c20*/  MUFU.EX2 R126, R126 ;  /* 0x0000007e007e7308 */ /* 0x000e620000000800 */
[C---:B--2---:R-:W-:Y:S01]  /*4c30*/  FADD.FTZ R5, R41.reuse, R38 ;  /* 0x0000002629057221 */ /* 0x044fe20000010000 */
[----:B------:R-:W-:-:S06]  /*4c40*/  F2FP.BF16.F32.PACK_AB R124, R41, R124 ;  /* 0x0000007c297c723e */ /* 0x000fcc00000010ff */
[----:B------:R-:W2:Y:S01]  /*4c50*/  MUFU.EX2 R79, R79 ;  /* 0x0000004f004f7308 */ /* 0x000ea20000000800 */
[----:B0-----:R-:W-:-:S07]  /*4c60*/  FADD.FTZ R4, R78, R3 ;  /* 0x000000034e047221 */ /* 0x001fce0000010000 */
[----:B------:R-:W0:Y:S01]  /*4c70*/  MUFU.EX2 R45, R45 ;  /* 0x0000002d002d7308 */ /* 0x000e220000000800 */
[----:B-1----:R-:W-:-:S07]  /*4c80*/  FADD.FTZ R38, R126, R5 ;  /* 0x000000057e267221 */ /* 0x002fce0000010000 */
[----:B------:R-:W1:Y:S01]  /*4c90*/  MUFU.EX2 R82, R82 ;  /* 0x0000005200527308 */ /* 0x000e620000000800 */
[C---:B--2---:R-:W-:Y:S01]  /*4ca0*/  FADD.FTZ R3, R79.reuse, R4 ;  /* 0x000000044f037221 */ /* 0x044fe20000010000 */
[----:B------:R-:W-:-:S06]  /*4cb0*/  F2FP.BF16.F32.PACK_AB R127, R79, R78 ;  /* 0x0000004e4f7f723e */ /* 0x000fcc00000010ff */
[----:B------:R-:W2:Y:S01]  /*4cc0*/  MUFU.EX2 R120, R120 ;  /* 0x0000007800787308 */ /* 0x000ea20000000800 */
[C---:B0-----:R-:W-:Y:S01]  /*4cd0*/  FADD.FTZ R5, R45.reuse, R38 ;  /* 0x000000262d057221 */ /* 0x041fe20000010000 */
[----:B------:R-:W-:-:S06]  /*4ce0*/  F2FP.BF16.F32.PACK_AB R126, R45, R126 ;  /* 0x0000007e2d7e723e */ /* 0x000fcc00000010ff */
[----:B------:R-:W0:Y:S01]  /*4cf0*/  MUFU.EX2 R83, R83 ;  /* 0x0000005300537308 */ /* 0x000e220000000800 */
[----:B-1----:R-:W-:-:S07]  /*4d00*/  FADD.FTZ R4, R82, R3 ;  /* 0x0000000352047221 */ /* 0x002fce0000010000 */
        /* <DEDUP_REMOVED lines=9> */
[----:B--2---:R-:W-:Y:S01]  /*4da0*/  FADD.FTZ R4, R86, R3 ;  /* 0x0000000356047221 */ /* 0x004fe20000010000 */
[----:B------:R-:W-:-:S06]  /*4db0*/  VIADD R3, R88, 0xfffffffe ;  /* 0xfffffffe58037836 */ /* 0x000fcc0000000000 */
[----:B------:R-:W2:Y:S01]  /*4dc0*/  MUFU.EX2 R53, R53 ;  /* 0x0000003500357308 */ /* 0x000ea20000000800 */
[----:B0-----:R-:W-:Y:S01]  /*4dd0*/  FADD.FTZ R38, R122, R5 ;  /* 0x000000057a267221 */ /* 0x001fe20000010000 */
[C---:B-1----:R-:W-:Y:S01]  /*4de0*/  FADD.FTZ R4, R123.reuse, R4 ;  /* 0x000000047b047221 */ /* 0x042fe20000010000 */
[----:B------:R-:W-:Y:S02]  /*4df0*/  F2FP.BF16.F32.PACK_AB R123, R123, R86 ;  /* 0x000000567b7b723e */ /* 0x000fe400000010ff */
        /* <DEDUP_REMOVED lines=13> */
.L_x_1062:
[----:B------:R-:W-:-:S11]  /*4ed0*/  UISETP.NE.AND UP2, UPT, UR7, 0x1, UPT ;  /* 0x000000010700788c */ /* 0x000fd6000bf45270 */
[----:B------:R-:W-:Y:S02]  /*4ee0*/  @UP2 ULDC.64 UR18, c[0x0][0x9e8] ;  /* 0x00027a0000122ab9 */ /* 0x000fe40000000a00 */
[----:B------:R-:W-:-:S04]  /*4ef0*/  UIMAD.WIDE.U32 UR10, UR14, UR18, URZ ;  /* 0x000000120e0a72a5 */ /* 0x000fc8000f8e003f */
[----:B------:R-:W-:-:S12]  /*4f00*/  @UP2 USHF.R.U32.HI UR14, URZ, UR19, UR11 ;  /* 0x000000133f0e2299 */ /* 0x000fd8000801160b */
.L_x_1063:
[----:B------:R-:W-:-:S04]  /*4f10*/  UIMAD UR7, UR14, UR7, UR7 ;  /* 0x000000070e0772a4 */ /* 0x000fc8000f8e0207 */
[----:B------:R-:W-:-:S04]  /*4f20*/  UISETP.LT.AND UP2, UPT, UR6, UR7, UPT ;  /* 0x000000070600728c */ /* 0x000fc8000bf41270 */
[----:B------:R-:W-:-:S12]  /*4f30*/  USEL UR6, UR6, UR7, UP2 ;  /* 0x0000000706067287 */ /* 0x000fd80009000000 */
.L_x_1061:
[----:B------:R-:W-:Y:S01]  /*4f40*/  USHF.R.S32.HI UR7, URZ, 0x1f, UR6 ;  /* 0x0000001f3f077899 */ /* 0x000fe20008011406 */
[----:B------:R-:W-:Y:S02]  /*4f50*/  CS2R R118, SRZ ;  /* 0x0000000000767805 */ /* 0x000fe4000001ff00 */
[----:B------:R-:W-:Y:S02]  /*4f60*/  CS2R R116, SRZ ;  /* 0x0000000000747805 */ /* 0x000fe4000001ff00 */
[----:B------:R-:W-:Y:S01]  /*4f70*/  CS2R R114, SRZ ;  /* 0x0000000000727805 */ /* 0x000fe2000001ff00 */
[----:B------:R-:W-:Y:S01]  /*4f80*/  ULEA.HI UR7, UR7, UR6, URZ, 0x7 ;  /* 0x0000000607077291 */ /* 0x000fe2000f8f383f */
[----:B------:R-:W-:Y:S02]  /*4f90*/  CS2R R112, SRZ ;  /* 0x0000000000707805 */ /* 0x000fe4000001ff00 */
[----:B------:R-:W-:Y:S02]  /*4fa0*/  CS2R R110, SRZ ;  /* 0x00000000006e7805 */ /* 0x000fe4000001ff00 */
[----:B------:R-:W-:Y:S01]  /*4fb0*/  CS2R R108, SRZ ;  /* 0x00000000006c7805 */ /* 0x000fe2000001ff00 */
        /* <DEDUP_REMOVED lines=10> */
[----:B------:R-:W-:Y:S02]  /*5060*/  CS2R R92, SRZ ;  /* 0x00000000005c7805 */ /* 0x000fe4000001ff00 */
[----:B------:R-:W-:Y:S02]  /*5070*/  CS2R R90, SRZ ;  /* 0x00000000005a7805 */ /* 0x000fe4000001ff00 */
[----:B------:R-:W-:Y:S02]  /*5080*/  CS2R R88, SRZ ;  /* 0x0000000000587805 */ /* 0x000fe4000001ff00 */
[----:B------:R-:W-:-:S13]  /*5090*/  ISETP.GE.AND P2, PT, R3, UR27, PT ;  /* 0x0000001b03007c0c */ /* 0x000fda000bf46270 */
[----:B------:R-:W-:Y:S05]  /*50a0*/  @!P2 BRA `(.L_x_1064) ;  /* 0x0000002c007ca947 */ /* 0x000fea0003800000 */
[----:B------:R-:W-:Y:S01]  /*50b0*/  IMAD.MOV.U32 R119, RZ, RZ, RZ ;  /* 0x000000ffff777224 */ /* 0x000fe200078e00ff */
[----:B------:R-:W-:Y:S01]  /*50c0*/  ULDC UR22, c[0x0][0x9e4] ;  /* 0x0002790000167ab9 */ /* 0x000fe20000000800 */
[----:B------:R-:W-:Y:S01]  /*50d0*/  ULDC UR23, c[0x0][0x9dc] ;  /* 0x0002770000177ab9 */ /* 0x000fe20000000800 */
[----:B------:R-:W-:Y:S01]  /*50e0*/  ULDC UR21, c[0x0][0x988] ;  /* 0x0002620000157ab9 */ /* 0x000fe20000000800 */
[----:B------:R-:W-:-:S05]  /*50f0*/  ULDC UR24, c[0x0][0x9e0] ;  /* 0x0002780000187ab9 */ /* 0x000fca0000000800 */
.L_x_1081:
        /* <DEDUP_REMOVED lines=9> */
.L_x_1066:
[----:B------:R-:W-:Y:S01]  /*5190*/  ULEA UR6, UR26, UR45, 0x3 ;  /* 0x0000002d1a067291 */ /* 0x000fe2000f8e183f */
[----:B------:R-:W-:-:S05]  /*51a0*/  IMAD.U32 R6, RZ, RZ, UR25 ;  /* 0x00000019ff067e24 */ /* 0x000fca000f8e00ff */
[----:B------:R-:W-:-:S04]  /*51b0*/  SHF.L.U32 R6, R6, 0x1f, RZ ;  /* 0x0000001f06067819 */ /* 0x000fc800000006ff */
[----:B------:R0:W1:Y:S01]  /*51c0*/  SYNCS.PHASECHK.TRANS64.TRYWAIT P2, [UR6+0x16830], R6 ;  /* 0x01683006ff0075a7 */ /* 0x0000620008040146 */
[----:B------:R-:W-:Y:S05]  /*51d0*/  @!P0 BRA `(.L_x_1067) ;  /* 0x0000000000048947 */ /* 0x000fea0003800000 */
[----:B------:R-:W-:Y:S01]  /*51e0*/  BPT.TRAP 0x1 ;  /* 0x000000040000795c */ /* 0x000fe20000300000 */
.L_x_1067:
[----:B-1----:R-:W-:Y:S05]  /*51f0*/  @P2 BRA `(.L_x_1065) ;  /* 0x0000000000082947 */ /* 0x002fea0003800000 */
[----:B------:R-:W1:Y:S02]  /*5200*/  SYNCS.PHASECHK.TRANS64.TRYWAIT P2, [UR6+0x16830], R6 ;  /* 0x01683006ff0075a7 */ /* 0x000e640008040146 */
[----:B-1----:R-:W-:Y:S05]  /*5210*/  @!P2 BRA `(.L_x_1068) ;  /* 0x0000010c0004a947 */ /* 0x002fea0003800000 */
.L_x_1065:
[----:B-1----:R-:W1:Y:S01]  /*5220*/  S2R R7, SR_TID.X ;  /* 0x0000000000077919 */ /* 0x002e620000002100 */
[----:B------:R-:W-:Y:S01]  /*5230*/  ULEA UR18, UR26, UR20, 0xa ;  /* 0x000000141a127291 */ /* 0x000fe2000f8e503f */
[----:B------:R-:W-:Y:S01]  /*5240*/  UMOV UR19, 0x40000040 ;  /* 0x4000004000137882 */ /* 0x000fe20000000000 */
[----:B------:R-:W-:Y:S02]  /*5250*/  UMOV UR7, 0x40000040 ;  /* 0x4000004000077882 */ /* 0x000fe40000000000 */
[----:B------:R-:W-:Y:S02]  /*5260*/  UIADD3 UR6, UR18, 0x2, URZ ;  /* 0x0000000212067890 */ /* 0x000fe4000fffe03f */
        /* <DEDUP_REMOVED lines=22> */
.L_x_1070:
[----:B------:R-:W-:Y:S01]  /*53d0*/  ULEA UR6, UR47, UR45, 0x3 ;  /* 0x0000002d2f067291 */ /* 0x000fe2000f8e183f */
[----:B------:R-:W-:-:S05]  /*53e0*/  IMAD.U32 R6, RZ, RZ, UR50 ;  /* 0x00000032ff067e24 */ /* 0x000fca000f8e00ff */
[----:B------:R-:W-:-:S04]  /*53f0*/  SHF.L.U32 R6, R6, 0x1f, RZ ;  /* 0x0000001f06067819 */ /* 0x000fc800000006ff */
[----:B------:R0:W1:Y:S01]  /*5400*/  SYNCS.PHASECHK.TRANS64.TRYWAIT P2, [UR6+0x16850], R6 ;  /* 0x01685006ff0075a7 */ /* 0x0000620008040146 */
[----:B------:R-:W-:Y:S05]  /*5410*/  @!P0 BRA `(.L_x_1071) ;  /* 0x0000000000048947 */ /* 0x000fea0003800000 */
[----:B------:R-:W-:Y:S01]  /*5420*/  BPT.TRAP 0x1 ;  /* 0x000000040000795c */ /* 0x000fe20000300000 */
.L_x_1071:
[----:B-1----:R-:W-:Y:S05]  /*5430*/  @P2 BRA `(.L_x_1069) ;  /* 0x0000000000082947 */ /* 0x002fea0003800000 */
[----:B------:R-:W1:Y:S02]  /*5440*/  SYNCS.PHASECHK.TRANS64.TRYWAIT P2, [UR6+0x16850], R6 ;  /* 0x01685006ff0075a7 */ /* 0x000e640008040146 */
[----:B-1----:R-:W-:Y:S05]  /*5450*/  @!P2 BRA `(.L_x_1072) ;  /* 0x00000108008ca947 */ /* 0x002fea0003800000 */
.L_x_1069:
[----:B------:R-:W-:Y:S01]  /*5460*/  UIADD3 UR6, UR45, 0x400, URZ ;  /* 0x000004002d067890 */ /* 0x000fe2000fffe03f */
[----:B------:R-:W-:Y:S01]  /*5470*/  WARPGROUP.ARRIVE ;  /* 0x00000000000079c5 */ /* 0x000fe20000000000 */
[----:B------:R-:W-:-:S05]  /*5480*/  UMOV UR7, 0x40000040 ;  /* 0x4000004000077882 */ /* 0x000fca0000000000 */
[----:B------:R-:W2:Y:S01]  /*5490*/  S2R R9, SR_TID.X ;  /* 0x0000000000097919 */ /* 0x000ea20000002100 */
[----:B------:R-:W-:Y:S01]  /*54a0*/  USHF.R.U32.HI UR6, URZ, 0x4, UR6 ;  /* 0x000000043f067899 */ /* 0x000fe20008011606 */
[----:B------:R-:W-:Y:S01]  /*54b0*/  PLOP3.LUT P2, PT, PT, PT, UP0, 0x80, 0x0 ;  /* 0x000000000000781c */ /* 0x000fe20003f4f008 */
[----:B------:R-:W-:Y:S01]  /*54c0*/  VIADD R14, R17, UR39 ;  /* 0x00000027110e7c36 */ /* 0x000fe20008000000 */
[----:B------:R-:W-:Y:S01]  /*54d0*/  PLOP3.LUT P3, PT, PT, PT, UP0, 0x80, 0x0 ;  /* 0x000000000000781c */ /* 0x000fe20003f6f008 */
[----:B------:R-:W-:Y:S01]  /*54e0*/  ULOP3.LUT UR6, UR6, 0x3fff, URZ, 0xc0, !UPT ;  /* 0x00003fff06067892 */ /* 0x000fe2000f8ec03f */
[----:B-1----:R-:W-:-:S03]  /*54f0*/  IMAD.U32 R7, RZ, RZ, UR26 ;  /* 0x0000001aff077e24 */ /* 0x002fc6000f8e00ff */
[----:B------:R-:W-:Y:S02]  /*5500*/  ULEA UR10, UR47, UR6, 0xa ;  /* 0x000000062f0a7291 */ /* 0x000fe4000f8e503f */
[----:B------:R-:W-:-:S05]  /*5510*/  @!P1 LEA R7, R7, UR45, 0x3 ;  /* 0x0000002d07079c11 */ /* 0x000fca000f8e18ff */
[----:B------:R-:W-:Y:S01]  /*5520*/  UMOV UR6, UR10 ;  /* 0x0000000a00067c82 */ /* 0x000fe20008000000 */
[----:B------:R-:W-:Y:S01]  /*5530*/  @!P1 VIADD R7, R7, 0x16840 ;  /* 0x0001684007079836 */ /* 0x000fe20000000000 */
[----:B------:R-:W-:Y:S01]  /*5540*/  HGMMA.64x64x16.F32.BF16 R88, R148, gdesc[UR4].tnspB, R88, gsb0 ;  /* 0x40e0000494587df0 */ /* 0x000fe20008001858 */
[----:B------:R-:W-:Y:S01]  /*5550*/  UIADD3 UR6, UR10, 0x80, URZ ;  /* 0x000000800a067890 */ /* 0x000fe2000fffe03f */
[----:B------:R-:W-:Y:S02]  /*5560*/  UMOV UR7, 0x40000040 ;  /* 0x4000004000077882 */ /* 0x000fe40000000000 */
[----:B------:R-:W-:Y:S02]  /*5570*/  @!P1 PRMT R7, RZ, 0x654, R7 ;  /* 0x00000654ff079816 */ /* 0x000fe40000000007 */
[----:B--2---:R-:W-:Y:S01]  /*5580*/  SHF.R.U32.HI R8, RZ, 0x7, R9 ;  /* 0x00000007ff087819 */ /* 0x004fe20000011609 */
        /* <DEDUP_REMOVED lines=33> */
[----:B------:R-:W-:Y:S02]  /*57a0*/  @UP0 ULDC UR6, c[0x0][0x44c] ;  /* 0x0001130000060ab9 */ /* 0x000fe40000000800 */
[----:B0-----:R-:W-:Y:S01]  /*57b0*/  @P2 IMAD.HI.U32 R6, R14, UR6, RZ ;  /* 0x000000060e062c27 */ /* 0x001fe2000f8e00ff */
[----:B------:R-:W-:Y:S01]  /*57c0*/  @UP0 ULDC UR6, c[0x0][0x450] ;  /* 0x0001140000060ab9 */ /* 0x000fe20000000800 */
[----:B------:R-:W-:Y:S02]  /*57d0*/  ISETP.GE.U32.AND P2, PT, R9, 0x180, PT ;  /* 0x000001800900780c */ /* 0x000fe40003f46070 */
[----:B------:R-:W-:Y:S01]  /*57e0*/  IMAD.SHL.U32 R9, R3, 0x80, RZ ;  /* 0x0000008003097824 */ /* 0x000fe200078e00ff */
[----:B------:R-:W-:Y:S01]  /*57f0*/  @P3 SHF.R.U32.HI R14, RZ, UR6, R6 ;  /* 0x00000006ff0e3c19 */ /* 0x000fe20008011606 */
[----:B------:R-:W-:Y:S01]  /*5800*/  VIADD R6, R8, 0x9 ;  /* 0x0000000908067836 */ /* 0x000fe20000000000 */
[----:B------:R-:W-:Y:S01]  /*5810*/  ULOP3.LUT UR6, URZ, UR23, URZ, 0x33, !UPT ;  /* 0x000000173f067292 */ /* 0x000fe2000f8e333f */
[----:B------:R-:W-:-:S02]  /*5820*/  IMAD.U32 R8, RZ, RZ, UR46 ;  /* 0x0000002eff087e24 */ /* 0x000fc4000f8e00ff */
[----:B------:R-:W0:Y:S01]  /*5830*/  SHFL.IDX PT, R11, R14, RZ, 0x1c1f ;  /* 0x001c1fff0e0b7589 */ /* 0x000e2200000e0000 */
[----:B------:R-:W-:Y:S02]  /*5840*/  SEL R6, R6, 0x9, !P2 ;  /* 0x0000000906067807 */ /* 0x000fe40005000000 */
[----:B------:R-:W-:Y:S01]  /*5850*/  PLOP3.LUT P2, PT, PT, PT, UP1, 0x40, 0x0 ;  /* 0x000000000000781c */ /* 0x000fe20003f4e818 */
[----:B------:R-:W-:Y:S02]  /*5860*/  WARPGROUP.DEPBAR.LE gsb0, 0x0 ;  /* 0x00008000000079c5 */ /* 0x000fe40000010000 */
[----:B------:R1:W-:Y:S06]  /*5870*/  BAR.ARV R6, 0x100 ;  /* 0x000400060000751d */ /* 0x0003ec0000002000 */
[----:B------:R2:W-:Y:S02]  /*5880*/  @!P1 SYNCS.ARRIVE.TRANS64.RED.A1T0 RZ, [R7+URZ], RZ ;  /* 0x000000ff07ff99a7 */ /* 0x0005e4000810043f */
[----:B--2---:R-:W-:-:S04]  /*5890*/  IADD3 R7, -R16, 0x1, -R9 ;  /* 0x0000000110077810 */ /* 0x004fc80007ffe909 */
[----:B------:R-:W-:-:S05]  /*58a0*/  IADD3 R7, -R8, UR40, R7 ;  /* 0x0000002808077c10 */ /* 0x000fca000fffe107 */
[C---:B------:R-:W-:Y:S02]  /*58b0*/  VIADD R13, R7.reuse, UR24 ;  /* 0x00000018070d7c36 */ /* 0x040fe40008000000 */
[----:B------:R-:W-:Y:S02]  /*58c0*/  VIADD R12, R7, UR6 ;  /* 0x00000006070c7c36 */ /* 0x000fe40008000000 */
[--C-:B0-----:R-:W-:Y:S02]  /*58d0*/  IMAD.IADD R10, R13, 0x1, R11.reuse ;  /* 0x000000010d0a7824 */ /* 0x101fe400078e020b */
[----:B------:R-:W-:Y:S01]  /*58e0*/  IMAD.IADD R8, R12, 0x1, R11 ;  /* 0x000000010c087824 */ /* 0x000fe200078e020b */
[----:B-1----:R-:W-:Y:S06]  /*58f0*/  @P2 BRA `(.L_x_1073) ;  /* 0x00000000005c2947 */ /* 0x002fec0003800000 */
[----:B------:R-:W-:Y:S01]  /*5900*/  IMAD.U32 R6, RZ, RZ, UR46 ;  /* 0x0000002eff067e24 */ /* 0x000fe2000f8e00ff */
[----:B------:R-:W-:Y:S04]  /*5910*/  BSSY B0, `(.L_x_1074) ;  /* 0x0000011000007945 */ /* 0x000fe80003800000 */
[----:B------:R-:W-:-:S04]  /*5920*/  IADD3 R11, -R6, UR40, R11 ;  /* 0x00000028060b7c10 */ /* 0x000fc8000fffe10b */
        /* <DEDUP_REMOVED lines=10> */
.L_x_1075:
[----:B------:R-:W-:-:S05]  /*59d0*/  IMAD.U32 R20, RZ, RZ, UR22 ;  /* 0x00000016ff147e24 */ /* 0x000fca000f8e00ff */
[----:B------:R-:W-:-:S13]  /*59e0*/  ISETP.NE.AND P2, PT, R20, 0x1, PT ;  /* 0x000000011400780c */ /* 0x000fda0003f45270 */
[----:B------:R-:W0:Y:S02]  /*59f0*/  @P2 LDC.64 R6, c[0x0][0x9e8] ;  /* 0x00027a00ff062b82 */ /* 0x000e240000000a00 */
[----:B0-----:R-:W-:-:S05]  /*5a00*/  @P2 IMAD.HI.U32 R6, R11, R6, RZ ;  /* 0x000000060b062227 */ /* 0x001fca00078e00ff */
[----:B------:R-:W-:-:S07]  /*5a10*/  @P2 SHF.R.U32.HI R11, RZ, R7, R6 ;  /* 0x00000007ff0b2219 */ /* 0x000fce0000011606 */
.L_x_1076:
[----:B------:R-:W-:Y:S05]  /*5a20*/  BSYNC B0 ;  /* 0x0000000000007941 */ /* 0x000fea0003800000 */
.L_x_1074:
[----:B------:R-:W-:-:S04]  /*5a30*/  IMAD R11, R11, R20, -R9 ;  /* 0x000000140b0b7224 */ /* 0x000fc800078e0a09 */
[----:B------:R-:W-:-:S05]  /*5a40*/  IMAD.IADD R11, R11, 0x1, -R16 ;  /* 0x000000010b0b7824 */ /* 0x000fca00078e0a10 */
[----:B------:R-:W-:Y:S02]  /*5a50*/  VIADDMNMX R10, R11, R20, R10, PT ;  /* 0x000000140b0a7246 */ /* 0x000fe4000380010a */
[----:B------:R-:W-:-:S07]  /*5a60*/  VIMNMX R8, R8, R11, !PT ;  /* 0x0000000b08087248 */ /* 0x000fce0007fe0100 */
.L_x_1073:
        /* <DEDUP_REMOVED lines=115> */
.L_x_1079:
[----:B------:R-:W-:-:S05]  /*61a0*/  IMAD.U32 R10, RZ, RZ, UR22 ;  /* 0x00000016ff0a7e24 */ /* 0x000fca000f8e00ff */
[----:B------:R-:W-:-:S13]  /*61b0*/  ISETP.NE.AND P3, PT, R10, 0x1, PT ;  /* 0x000000010a00780c */ /* 0x000fda0003f65270 */
[----:B------:R-:W0:Y:S02]  /*61c0*/  @P3 LDC.64 R6, c[0x0][0x9e8] ;  /* 0x00027a00ff063b82 */ /* 0x000e240000000a00 */
[----:B0-----:R-:W-:-:S05]  /*61d0*/  @P3 IMAD.HI.U32 R6, R8, R6, RZ ;  /* 0x0000000608063227 */ /* 0x001fca00078e00ff */
[----:B------:R-:W-:-:S07]  /*61e0*/  @P3 SHF.R.U32.HI R8, RZ, R7, R6 ;  /* 0x00000007ff083219 */ /* 0x000fce0000011606 */
.L_x_1080:
[----:B------:R-:W-:Y:S05]  /*61f0*/  BSYNC B0 ;  /* 0x0000000000007941 */ /* 0x000fea0003800000 */
.L_x_1078:
[----:B------:R-:W-:-:S04]  /*6200*/  IMAD R9, R8, R10, -R9 ;  /* 0x0000000a08097224 */ /* 0x000fc800078e0a09 */
[----:B------:R-:W-:-:S05]  /*6210*/  IMAD.IADD R9, R9, 0x1, -R16 ;  /* 0x0000000109097824 */ /* 0x000fca00078e0a10 */
[----:B------:R-:W-:Y:S02]  /*6220*/  VIADDMNMX R13, R9, R10, R13, PT ;  /* 0x0000000a090d7246 */ /* 0x000fe4000380010d */
[----:B------:R-:W-:-:S07]  /*6230*/  VIMNMX R12, R12, R9, !PT ;  /* 0x000000090c0c7248 */ /* 0x000fce0007fe0100 */
.L_x_1077:
[----:B------:R-:W-:Y:S01]  /*6240*/  FMNMX.FTZ R6, R11, R2, !PT ;  /* 0x000000020b067209 */ /* 0x000fe20007810000 */
[----:B------:R-:W-:Y:S01]  /*6250*/  UMOV UR50, UR25 ;  /* 0x0000001900327c82 */ /* 0x000fe20008000000 */
[----:B------:R-:W-:Y:S02]  /*6260*/  ISETP.GT.AND P5, PT, R12, 0x8, P2 ;  /* 0x000000080c00780c */ /* 0x000fe400017a4270 */
[----:B------:R-:W-:Y:S02]  /*6270*/  FMNMX.FTZ R7, R25, R6, !PT ;  /* 0x0000000619077209 */ /* 0x000fe40007810000 */
[----:B------:R-:W-:Y:S02]  /*6280*/  ISETP.LT.OR P5, PT, R13, 0x9, P5 ;  /* 0x000000090d00780c */ /* 0x000fe40002fa1670 */
[----:B------:R-:W-:Y:S02]  /*6290*/  FMNMX.FTZ R6, R28, R7, !PT ;  /* 0x000000071c067209 */ /* 0x000fe40007810000 */
[----:B------:R-:W-:-:S02]  /*62a0*/  FSEL R30, R30, -INF , !P5 ;  /* 0xff8000001e1e7808 */ /* 0x000fc40006800000 */
[----:B------:R-:W-:Y:S02]  /*62b0*/  FMNMX.FTZ R7, R29, R6, !PT ;  /* 0x000000061d077209 */ /* 0x000fe40007810000 */
        /* <DEDUP_REMOVED lines=12> */
[----:B------:R-:W-:Y:S02]  /*6380*/  ISETP.GT.AND P5, PT, R12, RZ, P2 ;  /* 0x000000ff0c00720c */ /* 0x000fe400017a4270 */
        /* <DEDUP_REMOVED lines=13> */
[----:B------:R-:W-:Y:S02]  /*6460*/  FMNMX.FTZ R10, R15, R0, !PT ;  /* 0x000000000f0a7209 */ /* 0x000fe40007810000 */
[----:B------:R-:W-:Y:S02]  /*6470*/  FMNMX.FTZ R7, R57, R6, !PT ;  /* 0x0000000639077209 */ /* 0x000fe40007810000 */
[----:B------:R-:W-:-:S02]  /*6480*/  ISETP.GT.AND P4, PT, R12, 0x10, P2 ;  /* 0x000000100c00780c */ /* 0x000fc40001784270 */
[----:B------:R-:W-:Y:S02]  /*6490*/  FMNMX.FTZ R6, R60, R7, !PT ;  /* 0x000000073c067209 */ /* 0x000fe40007810000 */
[----:B------:R-:W-:Y:S02]  /*64a0*/  ISETP.LT.OR P3, PT, R13, 0xa, P3 ;  /* 0x0000000a0d00780c */ /* 0x000fe40001f61670 */
[----:B------:R-:W-:Y:S02]  /*64b0*/  FMNMX.FTZ R7, R61, R6, !PT ;  /* 0x000000063d077209 */ /* 0x000fe40007810000 */
[----:B------:R-:W-:Y:S02]  /*64c0*/  FMNMX.FTZ R21, R27, R10, !PT ;  /* 0x0000000a1b157209 */ /* 0x000fe40007810000 */
[----:B------:R-:W-:Y:S02]  /*64d0*/  FMNMX.FTZ R6, R64, R7, !PT ;  /* 0x0000000740067209 */ /* 0x000fe40007810000 */
[----:B------:R-:W-:-:S02]  /*64e0*/  ISETP.LT.OR P4, PT, R13, 0x11, P4 ;  /* 0x000000110d00780c */ /* 0x000fc40002781670 */
[----:B------:R-:W-:Y:S02]  /*64f0*/  FMNMX.FTZ R7, R65, R6, !PT ;  /* 0x0000000641077209 */ /* 0x000fe40007810000 */
[----:B------:R-:W-:Y:S02]  /*6500*/  FSEL R31, R31, -INF , !P3 ;  /* 0xff8000001f1f7808 */ /* 0x000fe40005800000 */
[----:B------:R-:W-:Y:S02]  /*6510*/  FMNMX.FTZ R6, R68, R7, !PT ;  /* 0x0000000744067209 */ /* 0x000fe40007810000 */
[----:B------:R-:W-:Y:S02]  /*6520*/  FMNMX.FTZ R10, R30, R21, !PT ;  /* 0x000000151e0a7209 */ /* 0x000fe40007810000 */
        /* <DEDUP_REMOVED lines=17> */
[C---:B------:R-:W-:Y:S02]  /*6640*/  ISETP.GT.AND P3, PT, R12.reuse, 0x21, P2 ;  /* 0x000000210c00780c */ /* 0x040fe40001764270 */
[----:B------:R-:W-:Y:S01]  /*6650*/  FSEL R39, R39, -INF , !P4 ;  /* 0xff80000027277808 */ /* 0x000fe20006000000 */
[----:B------:R-:W0:Y:S01]  /*6660*/  SHFL.BFLY PT, R6, R7, 0x2, 0x1f ;  /* 0x0c401f0007067f89 */ /* 0x000e2200000e0000 */
[----:B------:R-:W-:-:S02]  /*6670*/  ISETP.GT.AND P4, PT, R12, 0x28, P2 ;  /* 0x000000280c00780c */ /* 0x000fc40001784270 */
[C---:B------:R-:W-:Y:S02]  /*6680*/  ISETP.LT.OR P3, PT, R13.reuse, 0x22, P3 ;  /* 0x000000220d00780c */ /* 0x040fe40001f61670 */
[----:B------:R-:W-:Y:S02]  /*6690*/  ISETP.LT.OR P4, PT, R13, 0x29, P4 ;  /* 0x000000290d00780c */ /* 0x000fe40002781670 */
[----:B------:R-:W-:Y:S02]  /*66a0*/  FSEL R43, R43, -INF , !P3 ;  /* 0xff8000002b2b7808 */ /* 0x000fe40005800000 */
[----:B------:R-:W-:Y:S02]  /*66b0*/  ISETP.GT.AND P3, PT, R12, 0x29, P2 ;  /* 0x000000290c00780c */ /* 0x000fe40001764270 */
[----:B------:R-:W-:Y:S02]  /*66c0*/  FSEL R46, R46, -INF , !P4 ;  /* 0xff8000002e2e7808 */ /* 0x000fe40006000000 */
[----:B------:R-:W-:-:S02]  /*66d0*/  ISETP.GT.AND P4, PT, R12, 0x30, P2 ;  /* 0x000000300c00780c */ /* 0x000fc40001784270 */
[----:B------:R-:W-:Y:S02]  /*66e0*/  ISETP.LT.OR P5, PT, R13, 0x2a, P3 ;  /* 0x0000002a0d00780c */ /* 0x000fe40001fa1670 */
[C---:B------:R-:W-:Y:S02]  /*66f0*/  ISETP.GT.AND P3, PT, R12.reuse, 0x31, P2 ;  /* 0x000000310c00780c */ /* 0x040fe40001764270 */
[----:B------:R-:W-:Y:S02]  /*6700*/  FSEL R47, R47, -INF , !P5 ;  /* 0xff8000002f2f7808 */ /* 0x000fe40006800000 */
[----:B------:R-:W-:Y:S02]  /*6710*/  ISETP.LT.OR P4, PT, R13, 0x31, P4 ;  /* 0x000000310d00780c */ /* 0x000fe40002781670 */
[----:B------:R-:W-:Y:S02]  /*6720*/  ISETP.GT.AND P5, PT, R12, 0x38, P2 ;  /* 0x000000380c00780c */ /* 0x000fe400017a4270 */
[----:B0-----:R-:W-:-:S02]  /*6730*/  FMNMX.FTZ R8, R7, R6, !PT ;  /* 0x0000000607087209 */ /* 0x001fc40007810000 */
[----:B------:R-:W-:Y:S02]  /*6740*/  ISETP.LT.OR P3, PT, R13, 0x32, P3 ;  /* 0x000000320d00780c */ /* 0x000fe40001f61670 */
[----:B------:R-:W-:Y:S01]  /*6750*/  FSEL R50, R50, -INF , !P4 ;  /* 0xff80000032327808 */ /* 0x000fe20006000000 */
[----:B------:R-:W0:Y:S01]  /*6760*/  SHFL.BFLY PT, R9, R8, 0x1, 0x1f ;  /* 0x0c201f0008097f89 */ /* 0x000e2200000e0000 */
[C---:B------:R-:W-:Y:S02]  /*6770*/  ISETP.GT.AND P4, PT, R12.reuse, 0x39, P2 ;  /* 0x000000390c00780c */ /* 0x040fe40001784270 */
[----:B------:R-:W-:Y:S02]  /*6780*/  FSEL R51, R51, -INF , !P3 ;  /* 0xff80000033337808 */ /* 0x000fe40005800000 */
[----:B------:R-:W-:Y:S02]  /*6790*/  ISETP.LT.OR P5, PT, R13, 0x39, P5 ;  /* 0x000000390d00780c */ /* 0x000fe40002fa1670 */
[----:B------:R-:W-:-:S02]  /*67a0*/  ISETP.GT.AND P3, PT, R12, 0x40, P2 ;  /* 0x000000400c00780c */ /* 0x000fc40001764270 */
[----:B------:R-:W-:Y:S02]  /*67b0*/  ISETP.LT.OR P4, PT, R13, 0x3a, P4 ;  /* 0x0000003a0d00780c */ /* 0x000fe40002781670 */
[----:B------:R-:W-:Y:S02]  /*67c0*/  FSEL R54, R54, -INF , !P5 ;  /* 0xff80000036367808 */ /* 0x000fe40006800000 */
[C---:B------:R-:W-:Y:S02]  /*67d0*/  ISETP.GT.AND P5, PT, R12.reuse, 0x41, P2 ;  /* 0x000000410c00780c */ /* 0x040fe400017a4270 */
[----:B------:R-:W-:Y:S02]  /*67e0*/  FSEL R55, R55, -INF , !P4 ;  /* 0xff80000037377808 */ /* 0x000fe40006000000 */
[----:B------:R-:W-:Y:S02]  /*67f0*/  ISETP.LT.OR P3, PT, R13, 0x41, P3 ;  /* 0x000000410d00780c */ /* 0x000fe40001f61670 */
[----:B------:R-:W-:-:S02]  /*6800*/  ISETP.GT.AND P4, PT, R12, 0x48, P2 ;  /* 0x000000480c00780c */ /* 0x000fc40001784270 */
[----:B------:R-:W-:Y:S02]  /*6810*/  ISETP.LT.OR P5, PT, R13, 0x42, P5 ;  /* 0x000000420d00780c */ /* 0x000fe40002fa1670 */
[----:B------:R-:W-:Y:S02]  /*6820*/  FSEL R58, R58, -INF , !P3 ;  /* 0xff8000003a3a7808 */ /* 0x000fe40005800000 */
[----:B0-----:R-:W-:Y:S02]  /*6830*/  FMNMX.FTZ R6, R8, R9, !PT ;  /* 0x0000000908067209 */ /* 0x001fe40007810000 */
[----:B------:R-:W-:Y:S02]  /*6840*/  ISETP.GT.AND P3, PT, R12, 0x49, P2 ;  /* 0x000000490c00780c */ /* 0x000fe40001764270 */
[C---:B------:R-:W-:Y:S01]  /*6850*/  FSETP.NEU.FTZ.AND P6, PT, R6.reuse, -INF , PT ;  /* 0xff8000000600780b */ /* 0x040fe20003fdd000 */
[----:B------:R-:W-:Y:S01]  /*6860*/  FMUL.FTZ R9, R6, UR21 ;  /* 0x0000001506097c20 */ /* 0x000fe20008410000 */
[----:B------:R-:W-:-:S02]  /*6870*/  FSEL R59, R59, -INF , !P5 ;  /* 0xff8000003b3b7808 */ /* 0x000fc40006800000 */
[----:B------:R-:W-:Y:S02]  /*6880*/  ISETP.LT.OR P4, PT, R13, 0x49, P4 ;  /* 0x000000490d00780c */ /* 0x000fe40002781670 */
[----:B------:R-:W-:Y:S02]  /*6890*/  FSEL R8, R9, RZ, P6 ;  /* 0x000000ff09087208 */ /* 0x000fe40003000000 */
[----:B------:R-:W-:Y:S02]  /*68a0*/  ISETP.GT.AND P5, PT, R12, 0x50, P2 ;  /* 0x000000500c00780c */ /* 0x000fe400017a4270 */
[----:B------:R-:W-:Y:S01]  /*68b0*/  ISETP.LT.OR P3, PT, R13, 0x4a, P3 ;  /* 0x0000004a0d00780c */ /* 0x000fe20001f61670 */
[--C-:B------:R-:W-:Y:S01]  /*68c0*/  FFMA.FTZ R7, R25, UR21, -R8.reuse ;  /* 0x0000001519077c23 */ /* 0x100fe20008010808 */
[----:B------:R-:W-:Y:S01]  /*68d0*/  FMNMX.FTZ R25, R35, R10, !PT ;  /* 0x0000000a23197209 */ /* 0x000fe20007810000 */
[--C-:B------:R-:W-:Y:S01]  /*68e0*/  FFMA.FTZ R9, R29, UR21, -R8.reuse ;  /* 0x000000151d097c23 */ /* 0x100fe20008010808 */
[--C-:B------:R-:W-:Y:S01]  /*68f0*/  FFMA.FTZ R148, R11, UR21, -R8.reuse ;  /* 0x000000150b947c23 */ /* 0x100fe20008010808 */
[--C-:B------:R-:W-:Y:S01]  /*6900*/  FFMA.FTZ R11, R33, UR21, -R8.reuse ;  /* 0x00000015210b7c23 */ /* 0x100fe20008010808 */
[----:B------:R-:W-:Y:S01]  /*6910*/  FMNMX.FTZ R10, R38, R25, !PT ;  /* 0x00000019260a7209 */ /* 0x000fe20007810000 */
[--C-:B------:R-:W-:Y:S01]  /*6920*/  FFMA.FTZ R21, R37, UR21, -R8.reuse ;  /* 0x0000001525157c23 */ /* 0x100fe20008010808 */
[----:B------:R-:W-:Y:S01]  /*6930*/  FSEL R62, R62, -INF , !P4 ;  /* 0xff8000003e3e7808 */ /* 0x000fe20006000000 */
[--C-:B------:R-:W-:Y:S01]  /*6940*/  FFMA.FTZ R150, R28, UR21, -R8.reuse ;  /* 0x000000151c967c23 */ /* 0x100fe20008010808 */
[----:B------:R-:W-:Y:S01]  /*6950*/  FMNMX.FTZ R25, R39, R10, !PT ;  /* 0x0000000a27197209 */ /* 0x000fe20007810000 */
[--C-:B------:R-:W-:Y:S01]  /*6960*/  FFMA.FTZ R144, R32, UR21, -R8.reuse ;  /* 0x0000001520907c23 */ /* 0x100fe20008010808 */
[----:B------:R-:W-:Y:S01]  /*6970*/  ISETP.GT.AND P4, PT, R12, 0x51, P2 ;  /* 0x000000510c00780c */ /* 0x000fe20001784270 */
[--C-:B------:R-:W-:Y:S01]  /*6980*/  FFMA.FTZ R146, R36, UR21, -R8.reuse ;  /* 0x0000001524927c23 */ /* 0x100fe20008010808 */
[----:B------:R-:W-:Y:S01]  /*6990*/  FMNMX.FTZ R10, R42, R25, !PT ;  /* 0x000000192a0a7209 */ /* 0x000fe20007810000 */
[--C-:B------:R-:W-:Y:S01]  /*69a0*/  FFMA.FTZ R25, R41, UR21, -R8.reuse ;  /* 0x0000001529197c23 */ /* 0x100fe20008010808 */
[----:B------:R-:W-:Y:S01]  /*69b0*/  FSEL R63, R63, -INF , !P3 ;  /* 0xff8000003f3f7808 */ /* 0x000fe20005800000 */
[--C-:B------:R-:W-:Y:S01]  /*69c0*/  FFMA.FTZ R140, R40, UR21, -R8.reuse ;  /* 0x00000015288c7c23 */ /* 0x100fe20008010808 */
[----:B------:R-:W-:Y:S01]  /*69d0*/  FMNMX.FTZ R29, R43, R10, !PT ;  /* 0x0000000a2b1d7209 */ /* 0x000fe20007810000 */
[--C-:B------:R-:W-:Y:S01]  /*69e0*/  FFMA.FTZ R142, R44, UR21, -R8.reuse ;  /* 0x000000152c8e7c23 */ /* 0x100fe20008010808 */
[----:B------:R-:W-:Y:S01]  /*69f0*/  ISETP.LT.OR P5, PT, R13, 0x51, P5 ;  /* 0x000000510d00780c */ /* 0x000fe20002fa1670 */
[--C-:B------:R-:W-:Y:S01]  /*6a00*/  FFMA.FTZ R136, R48, UR21, -R8.reuse ;  /* 0x0000001530887c23 */ /* 0x100fe20008010808 */
[----:B------:R-:W-:Y:S01]  /*6a10*/  FMNMX.FTZ R10, R46, R29, !PT ;  /* 0x0000001d2e0a7209 */ /* 0x000fe20007810000 */
[--C-:B------:R-:W-:Y:S01]  /*6a20*/  FFMA.FTZ R138, R52, UR21, -R8.reuse ;  /* 0x00000015348a7c23 */ /* 0x100fe20008010808 */
[----:B------:R-:W-:Y:S01]  /*6a30*/  ISETP.GT.AND P3, PT, R12, 0x58, P2 ;  /* 0x000000580c00780c */ /* 0x000fe20001764270 */
[--C-:B------:R-:W-:Y:S01]  /*6a40*/  FFMA.FTZ R132, R56, UR21, -R8.reuse ;  /* 0x0000001538847c23 */ /* 0x100fe20008010808 */
[----:B------:R-:W-:Y:S01]  /*6a50*/  FMNMX.FTZ R29, R47, R10, !PT ;  /* 0x0000000a2f1d7209 */ /* 0x000fe20007810000 */
[--C-:B------:R-:W-:Y:S01]  /*6a60*/  FFMA.FTZ R134, R60, UR21, -R8.reuse ;  /* 0x000000153c867c23 */ /* 0x100fe20008010808 */
[----:B------:R-:W-:Y:S01]  /*6a70*/  ISETP.LT.OR P4, PT, R13, 0x52, P4 ;  /* 0x000000520d00780c */ /* 0x000fe20002781670 */
        /* <DEDUP_REMOVED lines=16> */
[----:B------:R-:W-:Y:S01]  /*6b80*/  MUFU.EX2 R148, R148 ;  /* 0x0000009400947308 */ /* 0x000fe20000000800 */
[----:B------:R-:W-:Y:S01]  /*6b90*/  FMNMX.FTZ R10, R58, R33, !PT ;  /* 0x000000213a0a7209 */ /* 0x000fe20007810000 */
[--C-:B------:R-:W-:Y:S01]  /*6ba0*/  FFMA.FTZ R33, R49, UR21, -R8.reuse ;  /* 0x0000001531217c23 */ /* 0x100fe20008010808 */
[----:B------:R-:W-:Y:S01]  /*6bb0*/  ISETP.GT.AND P4, PT, R12, 0x60, P2 ;  /* 0x000000600c00780c */ /* 0x000fe20001784270 */
[----:B------:R-:W-:Y:S01]  /*6bc0*/  FFMA.FTZ R49, R69, UR21, -R8 ;  /* 0x0000001545317c23 */ /* 0x000fe20008010808 */
[----:B------:R-:W-:-:S02]  /*6bd0*/  FMNMX.FTZ R37, R59, R10, !PT ;  /* 0x0000000a3b257209 */ /* 0x000fc40007810000 */
[----:B------:R-:W-:Y:S01]  /*6be0*/  ISETP.LT.OR P5, PT, R13, 0x5a, P5 ;  /* 0x0000005a0d00780c */ /* 0x000fe20002fa1670 */
[----:B------:R-:W-:Y:S01]  /*6bf0*/  MUFU.EX2 R7, R7 ;  /* 0x0000000700077308 */ /* 0x000fe20000000800 */
[----:B------:R-:W-:Y:S02]  /*6c00*/  FMNMX.FTZ R10, R62, R37, !PT ;  /* 0x000000253e0a7209 */ /* 0x000fe40007810000 */
[----:B------:R-:W-:Y:S02]  /*6c10*/  FSEL R70, R70, -INF , !P3 ;  /* 0xff80000046467808 */ /* 0x000fe40005800000 */
[----:B------:R-:W-:Y:S02]  /*6c20*/  FMNMX.FTZ R37, R63, R10, !PT ;  /* 0x0000000a3f257209 */ /* 0x000fe40007810000 */
[----:B------:R-:W-:Y:S01]  /*6c30*/  ISETP.GT.AND P3, PT, R12, 0x61, P2 ;  /* 0x000000610c00780c */ /* 0x000fe20001764270 */
[----:B------:R-:W-:Y:S01]  /*6c40*/  MUFU.EX2 R150, R150 ;  /* 0x0000009600967308 */ /* 0x000fe20000000800 */
[----:B------:R-:W-:Y:S01]  /*6c50*/  FMNMX.FTZ R10, R66, R37, !PT ;  /* 0x00000025420a7209 */ /* 0x000fe20007810000 */
[--C-:B------:R-:W-:Y:S01]  /*6c60*/  FFMA.FTZ R37, R53, UR21, -R8.reuse ;  /* 0x0000001535257c23 */ /* 0x100fe20008010808 */
[----:B------:R-:W-:Y:S01]  /*6c70*/  FSEL R71, R71, -INF , !P5 ;  /* 0xff80000047477808 */ /* 0x000fe20006800000 */
[----:B------:R-:W-:Y:S01]  /*6c80*/  FFMA.FTZ R53, R73, UR21, -R8 ;  /* 0x0000001549357c23 */ /* 0x000fe20008010808 */
[----:B------:R-:W-:-:S02]  /*6c90*/  FMNMX.FTZ R41, R67, R10, !PT ;  /* 0x0000000a43297209 */ /* 0x000fc40007810000 */
[C---:B------:R-:W-:Y:S01]  /*6ca0*/  ISETP.LT.OR P4, PT, R13.reuse, 0x61, P4 ;  /* 0x000000610d00780c */ /* 0x040fe20002781670 */
        /* <DEDUP_REMOVED lines=11> */
[----:B------:R-:W-:Y:S01]  /*6d60*/  FMNMX.FTZ R10, R74, R41, !PT ;  /* 0x000000294a0a7209 */ /* 0x000fe20007810000 */
[----:B------:R-:W-:Y:S01]  /*6d70*/  FFMA.FTZ R41, R57, UR21, -R8 ;  /* 0x0000001539297c23 */ /* 0x000fe20008010808 */
[----:B------:R-:W-:Y:S02]  /*6d80*/  ISETP.GT.AND P3, PT, R12, 0x70, P2 ;  /* 0x000000700c00780c */ /* 0x000fe40001764270 */
[----:B------:R-:W-:-:S02]  /*6d90*/  ISETP.LT.OR P4, PT, R13, 0x6a, P4 ;  /* 0x0000006a0d00780c */ /* 0x000fc40002781670 */
[----:B------:R-:W-:Y:S01]  /*6da0*/  FSEL R78, R78, -INF , !P5 ;  /* 0xff8000004e4e7808 */ /* 0x000fe20006800000 */
[----:B------:R-:W-:Y:S01]  /*6db0*/  MUFU.EX2 R146, R146 ;  /* 0x0000009200927308 */ /* 0x000fe20000000800 */
[----:B------:R-:W-:Y:S02]  /*6dc0*/  FMNMX.FTZ R45, R75, R10, !PT ;  /* 0x0000000a4b2d7209 */ /* 0x000fe40007810000 */
        /* <DEDUP_REMOVED lines=11> */
[----:B------:R-:W-:-:S02]  /*6e80*/  ISETP.LT.OR P4, PT, R13, 0x79, P4 ;  /* 0x000000790d00780c */ /* 0x000fc40002781670 */
[----:B------:R-:W-:Y:S01]  /*6e90*/  FSEL R83, R83, -INF , !P5 ;  /* 0xff80000053537808 */ /* 0x000fe20006800000 */
[----:B------:R-:W-:Y:S01]  /*6ea0*/  MUFU.EX2 R25, R25 ;  /* 0x0000001900197308 */ /* 0x000fe20000000800 */
[----:B------:R-:W-:Y:S02]  /*6eb0*/  FMNMX.FTZ R10, R82, R45, !PT ;  /* 0x0000002d520a7209 */ /* 0x000fe40007810000 */
[----:B------:R-:W-:Y:S01]  /*6ec0*/  ISETP.LT.OR P2, PT, R13, 0x7a, P2 ;  /* 0x0000007a0d00780c */ /* 0x000fe20001741670 */
[--C-:B------:R-:W-:Y:S01]  /*6ed0*/  FFMA.FTZ R13, R61, UR21, -R8.reuse ;  /* 0x000000153d0d7c23 */ /* 0x100fe20008010808 */
[----:B------:R-:W-:Y:S01]  /*6ee0*/  FSEL R86, R86, -INF , !P4 ;  /* 0xff80000056567808 */ /* 0x000fe20006000000 */
[----:B------:R-:W-:Y:S01]  /*6ef0*/  FFMA.FTZ R61, R81, UR21, -R8 ;  /* 0x00000015513d7c23 */ /* 0x000fe20008010808 */
[----:B------:R-:W-:Y:S01]  /*6f00*/  FMNMX.FTZ R45, R83, R10, !PT ;  /* 0x0000000a532d7209 */ /* 0x000fe20007810000 */
[----:B------:R-:W-:Y:S01]  /*6f10*/  MUFU.EX2 R142, R142 ;  /* 0x0000008e008e7308 */ /* 0x000fe20000000800 */
[----:B------:R-:W-:-:S02]  /*6f20*/  FSEL R87, R87, -INF , !P2 ;  /* 0xff80000057577808 */ /* 0x000fc40005000000 */
[----:B------:R-:W-:Y:S01]  /*6f30*/  FMNMX.FTZ R10, R86, R45, !PT ;  /* 0x0000002d560a7209 */ /* 0x000fe20007810000 */
[----:B------:R-:W-:Y:S01]  /*6f40*/  FFMA.FTZ R45, R65, UR21, -R8 ;  /* 0x00000015412d7c23 */ /* 0x000fe20008010808 */
[----:B------:R-:W-:Y:S02]  /*6f50*/  FSEL R69, R6, RZ, P6 ;  /* 0x000000ff06457208 */ /* 0x000fe40003000000 */
[----:B------:R-:W-:Y:S01]  /*6f60*/  FMNMX.FTZ R10, R87, R10, !PT ;  /* 0x0000000a570a7209 */ /* 0x000fe20007810000 */
[----:B------:R-:W-:Y:S02]  /*6f70*/  MUFU.EX2 R29, R29 ;  /* 0x0000001d001d7308 */ /* 0x000fe40000000800 */
[----:B------:R-:W-:Y:S02]  /*6f80*/  FADD.FTZ R2, -R69, R2 ;  /* 0x0000000245027221 */ /* 0x000fe40000010100 */
[----:B------:R-:W0:Y:S04]  /*6f90*/  SHFL.BFLY PT, R57, R10, 0x2, 0x1f ;  /* 0x0c401f000a397f89 */ /* 0x000e2800000e0000 */
[----:B------:R-:W-:Y:S08]  /*6fa0*/  MUFU.EX2 R136, R136 ;  /* 0x0000008800887308 */ /* 0x000ff00000000800 */
[----:B------:R-:W-:Y:S08]  /*6fb0*/  MUFU.EX2 R33, R33 ;  /* 0x0000002100217308 */ /* 0x000ff00000000800 */
[----:B------:R-:W-:Y:S01]  /*6fc0*/  MUFU.EX2 R138, R138 ;  /* 0x0000008a008a7308 */ /* 0x000fe20000000800 */
[----:B0-----:R-:W-:Y:S01]  /*6fd0*/  FMNMX.FTZ R12, R10, R57, !PT ;  /* 0x000000390a0c7209 */ /* 0x001fe20007810000 */
[----:B------:R-:W-:-:S06]  /*6fe0*/  FFMA.FTZ R57, R77, UR21, -R8 ;  /* 0x000000154d397c23 */ /* 0x000fcc0008010808 */
[----:B------:R-:W-:Y:S01]  /*6ff0*/  MUFU.EX2 R37, R37 ;  /* 0x0000002500257308 */ /* 0x000fe20000000800 */
[----:B------:R-:W0:Y:S07]  /*7000*/  SHFL.BFLY PT, R65, R12, 0x1, 0x1f ;  /* 0x0c201f000c417f89 */ /* 0x000e2e00000e0000 */
[----:B------:R-:W-:Y:S08]  /*7010*/  MUFU.EX2 R132, R132 ;  /* 0x0000008400847308 */ /* 0x000ff00000000800 */
[----:B------:R-:W-:Y:S08]  /*7020*/  MUFU.EX2 R41, R41 ;  /* 0x0000002900297308 */ /* 0x000ff00000000800 */
[----:B------:R-:W-:Y:S01]  /*7030*/  MUFU.EX2 R134, R134 ;  /* 0x0000008600867308 */ /* 0x000fe20000000800 */
[----:B0-----:R-:W-:Y:S01]  /*7040*/  FMNMX.FTZ R8, R12, R65, !PT ;  /* 0x000000410c087209 */ /* 0x001fe20007810000 */
[----:B------:R-:W-:-:S03]  /*7050*/  FMUL.FTZ R65, R2, UR21 ;  /* 0x0000001502417c20 */ /* 0x000fc60008410000 */
[C---:B------:R-:W-:Y:S01]  /*7060*/  FSETP.NEU.FTZ.AND P2, PT, R8.reuse, -INF , PT ;  /* 0xff8000000800780b */ /* 0x040fe20003f5d000 */
[----:B------:R-:W-:Y:S02]  /*7070*/  FMUL.FTZ R32, R8, UR21 ;  /* 0x0000001508207c20 */ /* 0x000fe40008410000 */
[----:B------:R-:W0:Y:S03]  /*7080*/  MUFU.EX2 R65, R65 ;  /* 0x0000004100417308 */ /* 0x000e260000000800 */
[----:B------:R-:W-:-:S05]  /*7090*/  FSEL R32, R32, RZ, P2 ;  /* 0x000000ff20207208 */ /* 0x000fca0001000000 */
[--C-:B------:R-:W-:Y:S01]  /*70a0*/  FFMA.FTZ R149, R15, UR21, -R32.reuse ;  /* 0x000000150f957c23 */ /* 0x100fe20008010820 */
[--C-:B------:R-:W-:Y:S01]  /*70b0*/  FFMA.FTZ R151, R30, UR21, -R32.reuse ;  /* 0x000000151e977c23 */ /* 0x100fe20008010820 */
[--C-:B------:R-:W-:Y:S01]  /*70c0*/  FFMA.FTZ R2, R27, UR21, -R32.reuse ;  /* 0x000000151b027c23 */ /* 0x100fe20008010820 */
[--C-:B------:R-:W-:Y:S01]  /*70d0*/  FFMA.FTZ R10, R31, UR21, -R32.reuse ;  /* 0x000000151f0a7c23 */ /* 0x100fe20008010820 */
[--C-:B------:R-:W-:Y:S01]  /*70e0*/  FFMA.FTZ R145, R34, UR21, -R32.reuse ;  /* 0x0000001522917c23 */ /* 0x100fe20008010820 */
[--C-:B------:R-:W-:Y:S01]  /*70f0*/  FFMA.FTZ R12, R35, UR21, -R32.reuse ;  /* 0x00000015230c7c23 */ /* 0x100fe20008010820 */
[----:B------:R-:W-:Y:S01]  /*7100*/  MUFU.EX2 R149, R149 ;  /* 0x0000009500957308 */ /* 0x000fe20000000800 */
[--C-:B------:R-:W-:Y:S01]  /*7110*/  FFMA.FTZ R147, R38, UR21, -R32.reuse ;  /* 0x0000001526937c23 */ /* 0x100fe20008010820 */
[----:B------:R-:W-:Y:S01]  /*7120*/  FFMA.FTZ R14, R39, UR21, -R32 ;  /* 0x00000015270e7c23 */ /* 0x000fe20008010820 */
[----:B0-----:R-:W-:Y:S01]  /*7130*/  FFMA.FTZ R28, R65, R5, R148 ;  /* 0x00000005411c7223 */ /* 0x001fe20000010094 */
[--C-:B------:R-:W-:Y:S01]  /*7140*/  FFMA.FTZ R141, R42, UR21, -R32.reuse ;  /* 0x000000152a8d7c23 */ /* 0x100fe20008010820 */
[--C-:B------:R-:W-:Y:S01]  /*7150*/  FFMA.FTZ R20, R43, UR21, -R32.reuse ;  /* 0x000000152b147c23 */ /* 0x100fe20008010820 */
[----:B------:R-:W-:Y:S01]  /*7160*/  FFMA.FTZ R143, R46, UR21, -R32 ;  /* 0x000000152e8f7c23 */ /* 0x000fe20008010820 */
[----:B------:R-:W-:Y:S01]  /*7170*/  FADD.FTZ R5, R7, R28 ;  /* 0x0000001c07057221 */ /* 0x000fe20000010000 */
[----:B------:R-:W-:Y:S01]  /*7180*/  MUFU.EX2 R2, R2 ;  /* 0x0000000200027308 */ /* 0x000fe20000000800 */
[--C-:B------:R-:W-:Y:S01]  /*7190*/  FFMA.FTZ R24, R47, UR21, -R32.reuse ;  /* 0x000000152f187c23 */ /* 0x100fe20008010820 */
[--C-:B------:R-:W-:Y:S01]  /*71a0*/  FFMA.FTZ R137, R50, UR21, -R32.reuse ;  /* 0x0000001532897c23 */ /* 0x100fe20008010820 */
[----:B------:R-:W-:Y:S01]  /*71b0*/  FADD.FTZ R28, R150, R5 ;  /* 0x00000005961c7221 */ /* 0x000fe20000010000 */
[----:B------:R-:W-:Y:S01]  /*71c0*/  FSEL R5, R8, RZ, P2 ;  /* 0x000000ff08057208 */ /* 0x000fe20001000000 */
[--C-:B------:R-:W-:Y:S01]  /*71d0*/  FFMA.FTZ R26, R51, UR21, -R32.reuse ;  /* 0x00000015331a7c23 */ /* 0x100fe20008010820 */
[----:B------:R-:W-:Y:S01]  /*71e0*/  FFMA.FTZ R139, R54, UR21, -R32 ;  /* 0x00000015368b7c23 */ /* 0x000fe20008010820 */
[----:B------:R-:W-:Y:S01]  /*71f0*/  FADD.FTZ R15, R9, R28 ;  /* 0x0000001c090f7221 */ /* 0x000fe20000010000 */
[----:B------:R-:W-:Y:S01]  /*7200*/  MUFU.EX2 R151, R151 ;  /* 0x0000009700977308 */ /* 0x000fe20000000800 */
[----:B------:R-:W-:Y:S01]  /*7210*/  FADD.FTZ R5, -R5, R0 ;  /* 0x0000000005057221 */ /* 0x000fe20000010100 */
[--C-:B------:R-:W-:Y:S01]  /*7220*/  FFMA.FTZ R28, R55, UR21, -R32.reuse ;  /* 0x00000015371c7c23 */ /* 0x100fe20008010820 */
[----:B------:R-:W-:Y:S01]  /*7230*/  FADD.FTZ R30, R144, R15 ;  /* 0x0000000f901e7221 */ /* 0x000fe20000010000 */
[--C-:B------:R-:W-:Y:S01]  /*7240*/  FFMA.FTZ R133, R58, UR21, -R32.reuse ;  /* 0x000000153a857c23 */ /* 0x100fe20008010820 */
[----:B------:R-:W-:Y:S01]  /*7250*/  FMUL.FTZ R0, R5, UR21 ;  /* 0x0000001505007c20 */ /* 0x000fe20008410000 */
[----:B------:R-:W-:Y:S01]  /*7260*/  FFMA.FTZ R135, R62, UR21, -R32 ;  /* 0x000000153e877c23 */ /* 0x000fe20008010820 */
[----:B------:R-:W-:Y:S01]  /*7270*/  FADD.FTZ R15, R11, R30 ;  /* 0x0000001e0b0f7221 */ /* 0x000fe20000010000 */
[----:B------:R-:W-:Y:S01]  /*7280*/  MUFU.EX2 R10, R10 ;  /* 0x0000000a000a7308 */ /* 0x000fe20000000800 */
[----:B------:R-:W-:Y:S01]  /*7290*/  F2FP.BF16.F32.PACK_AB R148, R7, R148 ;  /* 0x000000940794723e */ /* 0x000fe200000010ff */
[----:B------:R-:W-:Y:S01]  /*72a0*/  FFMA.FTZ R129, R66, UR21, -R32 ;  /* 0x0000001542817c23 */ /* 0x000fe20008010820 */
[----:B------:R-:W-:Y:S01]  /*72b0*/  FADD.FTZ R30, R146, R15 ;  /* 0x0000000f921e7221 */ /* 0x000fe20000010000 */
[----:B------:R-:W-:-:S02]  /*72c0*/  IMAD.U32 R15, RZ, RZ, UR47 ;  /* 0x0000002fff0f7e24 */ /* 0x000fc4000f8e00ff */
[--C-:B------:R-:W-:Y:S01]  /*72d0*/  FFMA.FTZ R131, R70, UR21, -R32.reuse ;  /* 0x0000001546837c23 */ /* 0x100fe20008010820 */
[----:B------:R-:W-:Y:S01]  /*72e0*/  FFMA.FTZ R74, R74, UR21, -R32 ;  /* 0x000000154a4a7c23 */ /* 0x000fe20008010820 */
[----:B------:R-:W-:Y:S01]  /*72f0*/  FADD.FTZ R5, R21, R30 ;  /* 0x0000001e15057221 */ /* 0x000fe20000010000 */
[----:B------:R-:W0:Y:S01]  /*7300*/  MUFU.EX2 R0, R0 ;  /* 0x0000000000007308 */ /* 0x000e220000000800 */
[----:B------:R-:W-:Y:S01]  /*7310*/  @!P1 LEA R15, R15, UR45, 0x3 ;  /* 0x0000002d0f0f9c11 */ /* 0x000fe2000f8e18ff */
[--C-:B------:R-:W-:Y:S01]  /*7320*/  FFMA.FTZ R75, R75, UR21, -R32.reuse ;  /* 0x000000154b4b7c23 */ /* 0x100fe20008010820 */
[----:B------:R-:W-:Y:S01]  /*7330*/  FADD.FTZ R30, R140, R5 ;  /* 0x000000058c1e7221 */ /* 0x000fe20000010000 */
[--C-:B------:R-:W-:Y:S01]  /*7340*/  FFMA.FTZ R78, R78, UR21, -R32.reuse ;  /* 0x000000154e4e7c23 */ /* 0x100fe20008010820 */
[----:B------:R-:W-:Y:S01]  /*7350*/  FFMA.FTZ R79, R79, UR21, -R32 ;  /* 0x000000154f4f7c23 */ /* 0x000fe20008010820 */
[----:B------:R-:W-:Y:S02]  /*7360*/  @!P1 VIADD R15, R15, 0x16860 ;  /* 0x000168600f0f9836 */ /* 0x000fe40000000000 */
[----:B------:R-:W-:Y:S01]  /*7370*/  FADD.FTZ R5, R25, R30 ;  /* 0x0000001e19057221 */ /* 0x000fe20000010000 */
[----:B------:R-:W1:Y:S01]  /*7380*/  MUFU.EX2 R145, R145 ;  /* 0x0000009100917308 */ /* 0x000e620000000800 */
[--C-:B------:R-:W-:Y:S01]  /*7390*/  FFMA.FTZ R30, R59, UR21, -R32.reuse ;  /* 0x000000153b1e7c23 */ /* 0x100fe20008010820 */
[--C-:B------:R-:W-:Y:S01]  /*73a0*/  FFMA.FTZ R82, R82, UR21, -R32.reuse ;  /* 0x0000001552527c23 */ /* 0x100fe20008010820 */
[----:B------:R-:W-:Y:S01]  /*73b0*/  FADD.FTZ R34, R142, R5 ;  /* 0x000000058e227221 */ /* 0x000fe20000010000 */
[----:B------:R-:W-:Y:S01]  /*73c0*/  @!P1 PRMT R5, RZ, 0x654, R15 ;  /* 0x00000654ff059816 */ /* 0x000fe2000000000f */
[--C-:B------:R-:W-:Y:S01]  /*73d0*/  FFMA.FTZ R83, R83, UR21, -R32.reuse ;  /* 0x0000001553537c23 */ /* 0x100fe20008010820 */
[----:B------:R-:W-:Y:S01]  /*73e0*/  FFMA.FTZ R86, R86, UR21, -R32 ;  /* 0x0000001556567c23 */ /* 0x000fe20008010820 */
[----:B------:R-:W-:Y:S01]  /*73f0*/  FADD.FTZ R15, R29, R34 ;  /* 0x000000221d0f7221 */ /* 0x000fe20000010000 */
[----:B------:R2:W-:Y:S01]  /*7400*/  @!P1 SYNCS.ARRIVE.TRANS64.RED.A1T0 RZ, [R5+URZ], RZ ;  /* 0x000000ff05ff99a7 */ /* 0x0005e2000810043f */
[----:B------:R-:W3:Y:S01]  /*7410*/  MUFU.EX2 R12, R12 ;  /* 0x0000000c000c7308 */ /* 0x000ee20000000800 */
[----:B------:R-:W-:Y:S01]  /*7420*/  ISETP.GT.AND P2, PT, R3, UR27, PT ;  /* 0x0000001b03007c0c */ /* 0x000fe2000bf44270 */
[----:B------:R-:W-:Y:S01]  /*7430*/  FADD.FTZ R34, R136, R15 ;  /* 0x0000000f88227221 */ /* 0x000fe20000010000 */
[----:B------:R-:W-:Y:S01]  /*7440*/  UMOV UR47, UR26 ;  /* 0x0000001a002f7c82 */ /* 0x000fe20008000000 */
[-C--:B0-----:R-:W-:Y:S01]  /*7450*/  FMUL.FTZ R90, R90, R0.reuse ;  /* 0x000000005a5a7220 */ /* 0x081fe20000410000 */
[----:B------:R-:W-:Y:S01]  /*7460*/  FMUL.FTZ R91, R91, R0 ;  /* 0x000000005b5b7220 */ /* 0x000fe20000410000 */
[----:B------:R-:W-:Y:S01]  /*7470*/  FADD.FTZ R15, R33, R34 ;  /* 0x00000022210f7221 */ /* 0x000fe20000010000 */
[----:B--2---:R-:W-:Y:S01]  /*7480*/  FFMA.FTZ R5, R0, R4, R149 ;  /* 0x0000000400057223 */ /* 0x004fe20000010095 */
[----:B------:R-:W0:Y:S01]  /*7490*/  MUFU.EX2 R147, R147 ;  /* 0x0000009300937308 */ /* 0x000e220000000800 */
[--C-:B------:R-:W-:Y:S01]  /*74a0*/  FFMA.FTZ R4, R63, UR21, -R32.reuse ;  /* 0x000000153f047c23 */ /* 0x100fe20008010820 */
[----:B------:R-:W-:Y:S01]  /*74b0*/  FFMA.FTZ R34, R67, UR21, -R32 ;  /* 0x0000001543227c23 */ /* 0x000fe20008010820 */
[C---:B------:R-:W-:Y:S01]  /*74c0*/  FADD.FTZ R36, R2.reuse, R5 ;  /* 0x0000000502247221 */ /* 0x040fe20000010000 */
[----:B------:R-:W-:Y:S01]  /*74d0*/  F2FP.BF16.F32.PACK_AB R149, R2, R149 ;  /* 0x000000950295723e */ /* 0x000fe200000010ff */
[-C--:B------:R-:W-:Y:S01]  /*74e0*/  FMUL.FTZ R94, R94, R0.reuse ;  /* 0x000000005e5e7220 */ /* 0x080fe20000410000 */
[-C--:B------:R-:W-:Y:S01]  /*74f0*/  FMUL.FTZ R95, R95, R0.reuse ;  /* 0x000000005f5f7220 */ /* 0x080fe20000410000 */
[----:B------:R-:W-:Y:S01]  /*7500*/  FADD.FTZ R5, R151, R36 ;  /* 0x0000002497057221 */ /* 0x000fe20000010000 */
[----:B------:R-:W2:Y:S01]  /*7510*/  MUFU.EX2 R14, R14 ;  /* 0x0000000e000e7308 */ /* 0x000ea20000000800 */
[----:B------:R-:W-:Y:S01]  /*7520*/  FADD.FTZ R36, R138, R15 ;  /* 0x0000000f8a247221 */ /* 0x000fe20000010000 */
[-C--:B------:R-:W-:Y:S01]  /*7530*/  FMUL.FTZ R98, R98, R0.reuse ;  /* 0x0000000062627220 */ /* 0x080fe20000410000 */
[----:B------:R-:W-:Y:S01]  /*7540*/  FADD.FTZ R38, R10, R5 ;  /* 0x000000050a267221 */ /* 0x000fe20000010000 */
[-C--:B------:R-:W-:Y:S01]  /*7550*/  FMUL.FTZ R99, R99, R0.reuse ;  /* 0x0000000063637220 */ /* 0x080fe20000410000 */
[----:B------:R-:W-:Y:S01]  /*7560*/  FADD.FTZ R15, R37, R36 ;  /* 0x00000024250f7221 */ /* 0x000fe20000010000 */
[----:B------:R-:W-:Y:S01]  /*7570*/  FFMA.FTZ R36, R71, UR21, -R32 ;  /* 0x0000001547247c23 */ /* 0x000fe20008010820 */
[----:B-1----:R-:W-:Y:S01]  /*7580*/  FADD.FTZ R5, R145, R38 ;  /* 0x0000002691057221 */ /* 0x002fe20000010000 */
[----:B------:R-:W1:Y:S01]  /*7590*/  MUFU.EX2 R141, R141 ;  /* 0x0000008d008d7308 */ /* 0x000e620000000800 */
[----:B------:R-:W-:Y:S01]  /*75a0*/  FADD.FTZ R40, R132, R15 ;  /* 0x0000000f84287221 */ /* 0x000fe20000010000 */
[----:B------:R-:W-:Y:S01]  /*75b0*/  FFMA.FTZ R32, R87, UR21, -R32 ;  /* 0x0000001557207c23 */ /* 0x000fe20008010820 */
[----:B---3--:R-:W-:Y:S01]  /*75c0*/  FADD.FTZ R38, R12, R5 ;  /* 0x000000050c267221 */ /* 0x008fe20000010000 */
[-C--:B------:R-:W-:Y:S01]  /*75d0*/  FMUL.FTZ R102, R102, R0.reuse ;  /* 0x0000000066667220 */ /* 0x080fe20000410000 */
[----:B------:R-:W-:Y:S01]  /*75e0*/  FADD.FTZ R15, R41, R40 ;  /* 0x00000028290f7221 */ /* 0x000fe20000010000 */
[-C--:B------:R-:W-:Y:S01]  /*75f0*/  FMUL.FTZ R103, R103, R0.reuse ;  /* 0x0000000067677220 */ /* 0x080fe20000410000 */
[----:B0-----:R-:W-:Y:S01]  /*7600*/  FADD.FTZ R5, R147, R38 ;  /* 0x0000002693057221 */ /* 0x001fe20000010000 */
[----:B------:R-:W0:Y:S01]  /*7610*/  MUFU.EX2 R13, R13 ;  /* 0x0000000d000d7308 */ /* 0x000e220000000800 */
[----:B------:R-:W-:Y:S01]  /*7620*/  FADD.FTZ R40, R134, R15 ;  /* 0x0000000f86287221 */ /* 0x000fe20000010000 */
[-C--:B------:R-:W-:Y:S01]  /*7630*/  FMUL.FTZ R106, R106, R0.reuse ;  /* 0x000000006a6a7220 */ /* 0x080fe20000410000 */
[----:B--2---:R-:W-:Y:S01]  /*7640*/  FADD.FTZ R38, R14, R5 ;  /* 0x000000050e267221 */ /* 0x004fe20000010000 */
        /* <DEDUP_REMOVED lines=8> */
[----:B------:R-:W-:Y:S01]  /*76d0*/  FMUL.FTZ R119, R119, R0 ;  /* 0x0000000077777220 */ /* 0x000fe20000410000 */
[----:B------:R-:W-:Y:S01]  /*76e0*/  F2FP.BF16.F32.PACK_AB R150, R9, R150 ;  /* 0x000000960996723e */ /* 0x000fe200000010ff */
[-C--:B------:R-:W-:Y:S01]  /*76f0*/  FMUL.FTZ R88, R88, R65.reuse ;  /* 0x0000004158587220 */ /* 0x080fe20000410000 */
[----:B------:R-:W-:Y:S01]  /*7700*/  F2FP.BF16.F32.PACK_AB R144, R11, R144 ;  /* 0x000000900b90723e */ /* 0x000fe200000010ff */
[----:B------:R-:W1:Y:S01]  /*7710*/  MUFU.EX2 R128, R128 ;  /* 0x0000008000807308 */ /* 0x000e620000000800 */
[----:B0-----:R-:W-:Y:S01]  /*7720*/  FADD.FTZ R15, R13, R40 ;  /* 0x000000280d0f7221 */ /* 0x001fe20000010000 */
[----:B------:R-:W-:Y:S01]  /*7730*/  F2FP.BF16.F32.PACK_AB R146, R21, R146 ;  /* 0x000000921592723e */ /* 0x000fe200000010ff */
[-C--:B------:R-:W-:Y:S01]  /*7740*/  FMUL.FTZ R89, R89, R65.reuse ;  /* 0x0000004159597220 */ /* 0x080fe20000410000 */
[----:B------:R-:W-:Y:S01]  /*7750*/  F2FP.BF16.F32.PACK_AB R140, R25, R140 ;  /* 0x0000008c198c723e */ /* 0x000fe200000010ff */
[-C--:B------:R-:W-:Y:S01]  /*7760*/  FMUL.FTZ R92, R92, R65.reuse ;  /* 0x000000415c5c7220 */ /* 0x080fe20000410000 */
[----:B------:R-:W-:Y:S01]  /*7770*/  F2FP.BF16.F32.PACK_AB R142, R29, R142 ;  /* 0x0000008e1d8e723e */ /* 0x000fe200000010ff */
[-C--:B------:R-:W-:Y:S01]  /*7780*/  FMUL.FTZ R93, R93, R65.reuse ;  /* 0x000000415d5d7220 */ /* 0x080fe20000410000 */
[----:B------:R-:W0:Y:S01]  /*7790*/  MUFU.EX2 R143, R143 ;  /* 0x0000008f008f7308 */ /* 0x000e220000000800 */
[----:B--2---:R-:W-:Y:S01]  /*77a0*/  FADD.FTZ R38, R20, R5 ;  /* 0x0000000514267221 */ /* 0x004fe20000010000 */
[----:B------:R-:W-:Y:S01]  /*77b0*/  F2FP.BF16.F32.PACK_AB R136, R33, R136 ;  /* 0x000000882188723e */ /* 0x000fe200000010ff */
[-C--:B------:R-:W-:Y:S01]  /*77c0*/  FMUL.FTZ R96, R96, R65.reuse ;  /* 0x0000004160607220 */ /* 0x080fe20000410000 */
[----:B------:R-:W-:Y:S01]  /*77d0*/  F2FP.BF16.F32.PACK_AB R138, R37, R138 ;  /* 0x0000008a258a723e */ /* 0x000fe200000010ff */
[-C--:B------:R-:W-:Y:S01]  /*77e0*/  FMUL.FTZ R97, R97, R65.reuse ;  /* 0x0000004161617220 */ /* 0x080fe20000410000 */
[----:B------:R-:W-:Y:S01]  /*77f0*/  F2FP.BF16.F32.PACK_AB R132, R41, R132 ;  /* 0x000000842984723e */ /* 0x000fe200000010ff */
[-C--:B------:R-:W-:Y:S01]  /*7800*/  FMUL.FTZ R100, R100, R65.reuse ;  /* 0x0000004164647220 */ /* 0x080fe20000410000 */
[----:B------:R-:W2:Y:S01]  /*7810*/  MUFU.EX2 R45, R45 ;  /* 0x0000002d002d7308 */ /* 0x000ea20000000800 */
[----:B-1----:R-:W-:Y:S01]  /*7820*/  FADD.FTZ R40, R128, R15 ;  /* 0x0000000f80287221 */ /* 0x002fe20000010000 */
[----:B------:R-:W-:Y:S01]  /*7830*/  F2FP.BF16.F32.PACK_AB R134, R13, R134 ;  /* 0x000000860d86723e */ /* 0x000fe200000010ff */
[-C--:B------:R-:W-:Y:S01]  /*7840*/  FMUL.FTZ R101, R101, R65.reuse ;  /* 0x0000004165657220 */ /* 0x080fe20000410000 */
[-C--:B------:R-:W-:Y:S01]  /*7850*/  FMUL.FTZ R104, R104, R65.reuse ;  /* 0x0000004168687220 */ /* 0x080fe20000410000 */
[-C--:B------:R-:W-:Y:S01]  /*7860*/  FMUL.FTZ R105, R105, R65.reuse ;  /* 0x0000004169697220 */ /* 0x080fe20000410000 */
[-C--:B------:R-:W-:Y:S01]  /*7870*/  FMUL.FTZ R108, R108, R65.reuse ;  /* 0x000000416c6c7220 */ /* 0x080fe20000410000 */
[-C--:B------:R-:W-:Y:S01]  /*7880*/  FMUL.FTZ R109, R109, R65.reuse ;  /* 0x000000416d6d7220 */ /* 0x080fe20000410000 */
[----:B------:R-:W1:Y:S01]  /*7890*/  MUFU.EX2 R24, R24 ;  /* 0x0000001800187308 */ /* 0x000e620000000800 */
[----:B0-----:R-:W-:Y:S01]  /*78a0*/  FADD.FTZ R5, R143, R38 ;  /* 0x000000268f057221 */ /* 0x001fe20000010000 */
[-C--:B------:R-:W-:Y:S01]  /*78b0*/  FMUL.FTZ R112, R112, R65.reuse ;  /* 0x0000004170707220 */ /* 0x080fe20000410000 */
[-C--:B------:R-:W-:Y:S01]  /*78c0*/  FMUL.FTZ R113, R113, R65.reuse ;  /* 0x0000004171717220 */ /* 0x080fe20000410000 */
[-C--:B------:R-:W-:Y:S01]  /*78d0*/  FMUL.FTZ R116, R116, R65.reuse ;  /* 0x0000004174747220 */ /* 0x080fe20000410000 */
[----:B------:R-:W-:Y:S01]  /*78e0*/  FMUL.FTZ R117, R117, R65 ;  /* 0x0000004175757220 */ /* 0x000fe20000410000 */
[----:B------:R-:W-:Y:S01]  /*78f0*/  F2FP.BF16.F32.PACK_AB R151, R10, R151 ;  /* 0x000000970a97723e */ /* 0x000fe200000010ff */
[----:B------:R-:W-:Y:S01]  /*7900*/  VIADD R3, R3, 0xffffffff ;  /* 0xffffffff03037836 */ /* 0x000fe20000000000 */
[----:B------:R-:W0:Y:S01]  /*7910*/  MUFU.EX2 R130, R130 ;  /* 0x0000008200827308 */ /* 0x000e220000000800 */
[C---:B--2---:R-:W-:Y:S01]  /*7920*/  FADD.FTZ R15, R45.reuse, R40 ;  /* 0x000000282d0f7221 */ /* 0x044fe20000010000 */
[----:B------:R-:W-:Y:S01]  /*7930*/  F2FP.BF16.F32.PACK_AB R128, R45, R128 ;  /* 0x000000802d80723e */ /* 0x000fe200000010ff */
[----:B------:R-:W-:Y:S01]  /*7940*/  IMAD.MOV.U32 R2, RZ, RZ, R6 ;  /* 0x000000ffff027224 */ /* 0x000fe200078e0006 */
[----:B------:R-:W-:Y:S01]  /*7950*/  F2FP.BF16.F32.PACK_AB R145, R12, R145 ;  /* 0x000000910c91723e */ /* 0x000fe200000010ff */
[----:B------:R-:W-:Y:S01]  /*7960*/  IMAD.MOV.U32 R0, RZ, RZ, R8 ;  /* 0x000000ffff007224 */ /* 0x000fe200078e0008 */
[----:B------:R-:W-:-:S02]  /*7970*/  F2FP.BF16.F32.PACK_AB R147, R14, R147 ;  /* 0x000000930e93723e */ /* 0x000fc400000010ff */
[----:B------:R-:W2:Y:S01]  /*7980*/  MUFU.EX2 R137, R137 ;  /* 0x0000008900897308 */ /* 0x000ea20000000800 */
[----:B-1----:R-:W-:Y:S01]  /*7990*/  FADD.FTZ R38, R24, R5 ;  /* 0x0000000518267221 */ /* 0x002fe20000010000 */
[----:B------:R-:W-:Y:S02]  /*79a0*/  F2FP.BF16.F32.PACK_AB R141, R20, R141 ;  /* 0x0000008d148d723e */ /* 0x000fe400000010ff */
[----:B------:R-:W-:-:S04]  /*79b0*/  F2FP.BF16.F32.PACK_AB R143, R24, R143 ;  /* 0x0000008f188f723e */ /* 0x000fc800000010ff */
        /* <DEDUP_REMOVED lines=74> */
[----:B------:R-:W-:Y:S01]  /*7e60*/  IMAD.MOV.U32 R0, RZ, RZ, R8 ;  /* 0x000000ffff007224 */ /* 0x000fe200078e0008 */
[----:B------:R-:W-:Y:S01]  /*7e70*/  UMOV UR47, UR26 ;  /* 0x0000001a002f7c82 */ /* 0x000fe20008000000 */
[----:B------:R-:W-:Y:S01]  /*7e80*/  IMAD.MOV.U32 R2, RZ, RZ, R6 ;  /* 0x000000ffff027224 */ /* 0x000fe200078e0006 */
[----:B------:R-:W-:-:S06]  /*7e90*/  UMOV UR50, UR25 ;  /* 0x0000001900327c82 */ /* 0x000fcc0008000000 */
.L_x_1064:
[----:B------:R-:W-:Y:S01]  /*7ea0*/  ULDC UR6, c[0x0][0x448] ;  /* 0x0001120000067ab9 */ /* 0x000fe20000000800 */
[----:B------:R-:W-:Y:S01]  /*7eb0*/  ULDC UR14, c[0x0][0x9e4] ;  /* 0x00027900000e7ab9 */ /* 0x000fe20000000800 */
[----:B------:R-:W-:Y:S02]  /*7ec0*/  UISETP.NE.AND UP0, UPT, UR6, 0x1, UPT ;  /* 0x000000010600788c */ /* 0x000fe4000bf05270 */
[----:B------:R-:W-:Y:S02]  /*7ed0*/  UISETP.GE.AND UP1, UPT, UR14, 0x1, UPT ;  /* 0x000000010e00788c */ /* 0x000fe4000bf26270 */
[----:B------:R-:W-:Y:S02]  /*7ee0*/  UIADD3 UR10, UR39, 0xbf, URZ ;  /* 0x000000bf270a7890 */ /* 0x000fe4000fffe03f */
[----:B------:R-:W-:Y:S02]  /*7ef0*/  UIADD3 UR11, UR40, 0x1, -UR46 ;  /* 0x00000001280b7890 */ /* 0x000fe4000fffe82e */
[----:B------:R-:W-:-:S03]  /*7f00*/  PLOP3.LUT P5, PT, PT, PT, UP1, 0x80, 0x0 ;  /* 0x000000000000781c */ /* 0x000fc60003faf018 */
[----:B------:R-:W-:Y:S01]  /*7f10*/  @UP0 ULDC UR6, c[0x0][0x44c] ;  /* 0x0001130000060ab9 */ /* 0x000fe20000000800 */
[----:B------:R-:W-:Y:S01]  /*7f20*/  @UP0 ULDC UR15, c[0x0][0x450] ;  /* 0x00011400000f0ab9 */ /* 0x000fe20000000800 */
[----:B------:R-:W-:-:S04]  /*7f30*/  UIMAD.WIDE.U32 UR6, UR10, UR6, URZ ;  /* 0x000000060a0672a5 */ /* 0x000fc8000f8e003f */
[----:B------:R-:W-:-:S04]  /*7f40*/  @UP0 USHF.R.U32.HI UR10, URZ, UR15, UR7 ;  /* 0x0000000f3f0a0299 */ /* 0x000fc80008011607 */
[----:B------:R-:W-:-:S04]  /*7f50*/  UIADD3 UR10, UR11, UR10, URZ ;  /* 0x0000000a0b0a7290 */ /* 0x000fc8000fffe03f */
        /* <DEDUP_REMOVED lines=12> */
.L_x_1083:
[----:B------:R-:W-:-:S11]  /*8020*/  UISETP.NE.AND UP1, UPT, UR14, 0x1, UPT ;  /* 0x000000010e00788c */ /* 0x000fd6000bf25270 */
[----:B------:R-:W-:Y:S02]  /*8030*/  @UP1 ULDC.64 UR18, c[0x0][0x9e8] ;  /* 0x00027a0000121ab9 */ /* 0x000fe40000000a00 */
[----:B------:R-:W-:-:S04]  /*8040*/  UIMAD.WIDE.U32 UR6, UR10, UR18, URZ ;  /* 0x000000120a0672a5 */ /* 0x000fc8000f8e003f */
[----:B------:R-:W-:-:S12]  /*8050*/  @UP1 USHF.R.U32.HI UR10, URZ, UR19, UR7 ;  /* 0x000000133f0a1299 */ /* 0x000fd80008011607 */
.L_x_1084:
[----:B------:R-:W-:-:S04]  /*8060*/  UIMAD UR10, UR10, UR14, URZ ;  /* 0x0000000e0a0a72a4 */ /* 0x000fc8000f8e023f */
[----:B------:R-:W-:-:S04]  /*8070*/  UISETP.LT.AND UP1, UPT, UR23, UR10, UPT ;  /* 0x0000000a1700728c */ /* 0x000fc8000bf21270 */
[----:B------:R-:W-:-:S12]  /*8080*/  USEL UR23, UR23, UR10, !UP1 ;  /* 0x0000000a17177287 */ /* 0x000fd8000c800000 */
.L_x_1082:
        /* <DEDUP_REMOVED lines=11> */
[----:B------:R-:W-:Y:S01]  /*8140*/  UMOV UR23, UR47 ;  /* 0x0000002f00177c82 */ /* 0x000fe20008000000 */
[----:B------:R-:W-:-:S05]  /*8150*/  ULDC UR21, c[0x0][0x988] ;  /* 0x0002620000157ab9 */ /* 0x000fca0000000800 */
.L_x_1094:
        /* <DEDUP_REMOVED lines=9> */
.L_x_1087:
[----:B------:R-:W-:Y:S01]  /*81f0*/  ULEA UR6, UR47, UR45, 0x3 ;  /* 0x0000002d2f067291 */ /* 0x000fe2000f8e183f */
[----:B------:R-:W-:-:S05]  /*8200*/  IMAD.U32 R0, RZ, RZ, UR50 ;  /* 0x00000032ff007e24 */ /* 0x000fca000f8e00ff */
[----:B------:R-:W-:-:S04]  /*8210*/  SHF.L.U32 R0, R0, 0x1f, RZ ;  /* 0x0000001f00007819 */ /* 0x000fc800000006ff */
[----:B------:R0:W1:Y:S01]  /*8220*/  SYNCS.PHASECHK.TRANS64.TRYWAIT P2, [UR6+0x16830], R0 ;  /* 0x01683000ff0075a7 */ /* 0x0000620008040146 */
[----:B------:R-:W-:Y:S05]  /*8230*/  @!P0 BRA `(.L_x_1088) ;  /* 0x0000000000048947 */ /* 0x000fea0003800000 */
[----:B------:R-:W-:Y:S01]  /*8240*/  BPT.TRAP 0x1 ;  /* 0x000000040000795c */ /* 0x000fe20000300000 */
.L_x_1088:
[----:B-1----:R-:W-:Y:S05]  /*8250*/  @P2 BRA `(.L_x_1086) ;  /* 0x0000000000082947 */ /* 0x002fea0003800000 */
[----:B------:R-:W1:Y:S02]  /*8260*/  SYNCS.PHASECHK.TRANS64.TRYWAIT P2, [UR6+0x16830], R0 ;  /* 0x01683000ff0075a7 */ /* 0x000e640008040146 */
[----:B-1----:R-:W-:Y:S05]  /*8270*/  @!P2 BRA `(.L_x_1089) ;  /* 0x000000dc001ca947 */ /* 0x002fea0003800000 */
.L_x_1086:
[----:B------:R-:W2:Y:S01]  /*8280*/  S2R R2, SR_TID.X ;  /* 0x0000000000027919 */ /* 0x000ea20000002100 */
        /* <DEDUP_REMOVED lines=8> */
[----:B--2---:R-:W-:-:S05]  /*8310*/  SHF.R.U32.HI R2, RZ, 0x7, R2 ;  /* 0x00000007ff027819 */ /* 0x004fca0000011602 */
[----:B01----:R-:W-:-:S05]  /*8320*/  VIADD R0, R2, 0x8 ;  /* 0x0000000802007836 */ /* 0x003fca0000000000 */
        /* <DEDUP_REMOVED lines=16> */
.L_x_1091:
[----:B------:R-:W-:Y:S01]  /*8430*/  ULEA UR6, UR23, UR45, 0x3 ;  /* 0x0000002d17067291 */ /* 0x000fe2000f8e183f */
[----:B------:R-:W-:-:S05]  /*8440*/  IMAD.U32 R0, RZ, RZ, UR24 ;  /* 0x00000018ff007e24 */ /* 0x000fca000f8e00ff */
[----:B------:R-:W-:-:S04]  /*8450*/  SHF.L.U32 R0, R0, 0x1f, RZ ;  /* 0x0000001f00007819 */ /* 0x000fc800000006ff */
[----:B------:R0:W1:Y:S01]  /*8460*/  SYNCS.PHASECHK.TRANS64.TRYWAIT P2, [UR6+0x16850], R0 ;  /* 0x01685000ff0075a7 */ /* 0x0000620008040146 */
[----:B------:R-:W-:Y:S05]  /*8470*/  @!P0 BRA `(.L_x_1092) ;  /* 0x0000000000048947 */ /* 0x000fea0003800000 */
[----:B------:R-:W-:Y:S01]  /*8480*/  BPT.TRAP 0x1 ;  /* 0x000000040000795c */ /* 0x000fe20000300000 */
.L_x_1092:
[----:B-1----:R-:W-:Y:S05]  /*8490*/  @P2 BRA `(.L_x_1090) ;  /* 0x0000000000082947 */ /* 0x002fea0003800000 */
[----:B------:R-:W1:Y:S02]  /*84a0*/  SYNCS.PHASECHK.TRANS64.TRYWAIT P2, [UR6+0x16850], R0 ;  /* 0x01685000ff0075a7 */ /* 0x000e640008040146 */
[----:B-1----:R-:W-:Y:S05]  /*84b0*/  @!P2 BRA `(.L_x_1093) ;  /* 0x000000d800a4a947 */ /* 0x002fea0003800000 */
.L_x_1090:
[----:B------:R-:W-:Y:S01]  /*84c0*/  UIADD3 UR6, UR45, 0x400, URZ ;  /* 0x000004002d067890 */ /* 0x000fe2000fffe03f */
[----:B------:R-:W-:Y:S01]  /*84d0*/  WARPGROUP.ARRIVE ;  /* 0x00000000000079c5 */ /* 0x000fe20000000000 */
[----:B------:R-:W-:Y:S01]  /*84e0*/  UMOV UR7, 0x40000040 ;  /* 0x4000004000077882 */ /* 0x000fe20000000000 */
[----:B01----:R-:W-:Y:S01]  /*84f0*/  FMNMX.FTZ R0, R24, R7, !PT ;  /* 0x0000000718007209 */ /* 0x003fe20007810000 */
[----:B------:R-:W-:Y:S01]  /*8500*/  USHF.R.U32.HI UR6, URZ, 0x4, UR6 ;  /* 0x000000043f067899 */ /* 0x000fe20008011606 */
[----:B------:R-:W-:Y:S02]  /*8510*/  UMOV UR24, UR50 ;  /* 0x0000003200187c82 */ /* 0x000fe40008000000 */
[----:B------:R-:W-:Y:S01]  /*8520*/  FMNMX.FTZ R9, R25, R0, !PT ;  /* 0x0000000019097209 */ /* 0x000fe20007810000 */
[----:B------:R-:W-:-:S03]  /*8530*/  ULOP3.LUT UR6, UR6, 0x3fff, URZ, 0xc0, !UPT ;  /* 0x00003fff06067892 */ /* 0x000fc6000f8ec03f */
[----:B------:R-:W-:Y:S01]  /*8540*/  FMNMX.FTZ R0, R28, R9, !PT ;  /* 0x000000091c007209 */ /* 0x000fe20007810000 */
[----:B------:R-:W-:-:S03]  /*8550*/  ULEA UR10, UR23, UR6, 0xa ;  /* 0x00000006170a7291 */ /* 0x000fc6000f8e503f */
[----:B------:R-:W-:-:S04]  /*8560*/  FMNMX.FTZ R9, R29, R0, !PT ;  /* 0x000000001d097209 */ /* 0x000fc80007810000 */
[----:B------:R-:W-:Y:S01]  /*8570*/  UMOV UR6, UR10 ;  /* 0x0000000a00067c82 */ /* 0x000fe20008000000 */
        /* <DEDUP_REMOVED lines=38> */
[----:B------:R-:W-:-:S03]  /*87e0*/  FMNMX.FTZ R0, R26, R6, !PT ;  /* 0x000000061a007209 */ /* 0x000fc60007810000 */
[----:B------:R-:W0:Y:S01]  /*87f0*/  SHFL.BFLY PT, R2, R9, 0x1, 0x1f ;  /* 0x0c201f0009027f89 */ /* 0x000e2200000e0000 */
[----:B------:R-:W-:-:S04]  /*8800*/  FMNMX.FTZ R11, R27, R0, !PT ;  /* 0x000000001b0b7209 */ /* 0x000fc80007810000 */
[----:B------:R-:W-:-:S04]  /*8810*/  FMNMX.FTZ R0, R30, R11, !PT ;  /* 0x0000000b1e007209 */ /* 0x000fc80007810000 */
[----:B------:R-:W-:-:S04]  /*8820*/  FMNMX.FTZ R11, R31, R0, !PT ;  /* 0x000000001f0b7209 */ /* 0x000fc80007810000 */
[----:B------:R-:W-:-:S04]  /*8830*/  FMNMX.FTZ R0, R34, R11, !PT ;  /* 0x0000000b22007209 */ /* 0x000fc80007810000 */
[----:B------:R-:W-:Y:S01]  /*8840*/  FMNMX.FTZ R11, R35, R0, !PT ;  /* 0x00000000230b7209 */ /* 0x000fe20007810000 */
[----:B------:R-:W-:Y:S02]  /*8850*/  WARPGROUP.DEPBAR.LE gsb0, 0x0 ;  /* 0x00008000000079c5 */ /* 0x000fe40000010000 */
[----:B------:R-:W-:Y:S01]  /*8860*/  WARPGROUP.ARRIVE ;  /* 0x00000000000079c5 */ /* 0x000fe20000000000 */
[----:B------:R-:W-:Y:S02]  /*8870*/  FMNMX.FTZ R0, R38, R11, !PT ;  /* 0x0000000b26007209 */ /* 0x000fe40007810000 */
[----:B0-----:R-:W-:Y:S02]  /*8880*/  FMNMX.FTZ R2, R9, R2, !PT ;  /* 0x0000000209027209 */ /* 0x001fe40007810000 */
[----:B------:R-:W-:Y:S01]  /*8890*/  FMNMX.FTZ R11, R39, R0, !PT ;  /* 0x00000000270b7209 */ /* 0x000fe20007810000 */
[----:B------:R-:W-:Y:S01]  /*88a0*/  HGMMA.64x64x16.F32.BF16 R88, R140, gdesc[UR4].tnspB, R88, gsb0 ;  /* 0x40e000048c587df0 */ /* 0x000fe20008001858 */
[----:B------:R-:W-:Y:S01]  /*88b0*/  UIADD3 UR6, UR10, 0x180, URZ ;  /* 0x000001800a067890 */ /* 0x000fe2000fffe03f */
[----:B------:R-:W-:Y:S01]  /*88c0*/  FMUL.FTZ R8, R2, UR21 ;  /* 0x0000001502087c20 */ /* 0x000fe20008410000 */
[----:B------:R-:W-:Y:S01]  /*88d0*/  UMOV UR7, 0x40000040 ;  /* 0x4000004000077882 */ /* 0x000fe20000000000 */
[----:B------:R-:W-:Y:S01]  /*88e0*/  FMNMX.FTZ R0, R42, R11, !PT ;  /* 0x0000000b2a007209 */ /* 0x000fe20007810000 */
[----:B------:R-:W-:Y:S01]  /*88f0*/  FADD.FTZ R7, -R2, R7 ;  /* 0x0000000702077221 */ /* 0x000fe20000010100 */
[--C-:B------:R-:W-:Y:S01]  /*8900*/  FFMA.FTZ R9, R25, UR21, -R8.reuse ;  /* 0x0000001519097c23 */ /* 0x100fe20008010808 */
[--C-:B------:R-:W-:Y:S01]  /*8910*/  FFMA.FTZ R12, R37, UR21, -R8.reuse ;  /* 0x00000015250c7c23 */ /* 0x100fe20008010808 */
[----:B------:R-:W-:Y:S01]  /*8920*/  FMNMX.FTZ R11, R43, R0, !PT ;  /* 0x000000002b0b7209 */ /* 0x000fe20007810000 */
[--C-:B------:R-:W-:Y:S01]  /*8930*/  FFMA.FTZ R45, R45, UR21, -R8.reuse ;  /* 0x000000152d2d7c23 */ /* 0x100fe20008010808 */
        /* <DEDUP_REMOVED lines=20> */
[----:B------:R0:W-:Y:S01]  /*8a80*/  MUFU.EX2 R11, R45 ;  /* 0x0000002d000b7308 */ /* 0x0001e20000000800 */
[--C-:B------:R-:W-:Y:S01]  /*8a90*/  FFMA.FTZ R33, R72, UR21, -R8.reuse ;  /* 0x0000001548217c23 */ /* 0x100fe20008010808 */
[----:B------:R-:W-:Y:S01]  /*8aa0*/  FMNMX.FTZ R21, R55, R0, !PT ;  /* 0x0000000037157209 */ /* 0x000fe20007810000 */
[--C-:B------:R-:W-:Y:S01]  /*8ab0*/  FFMA.FTZ R36, R73, UR21, -R8.reuse ;  /* 0x0000001549247c23 */ /* 0x100fe20008010808 */
[--C-:B------:R-:W-:Y:S01]  /*8ac0*/  FFMA.FTZ R41, R80, UR21, -R8.reuse ;  /* 0x0000001550297c23 */ /* 0x100fe20008010808 */
[--C-:B------:R-:W-:Y:S01]  /*8ad0*/  FFMA.FTZ R84, R84, UR21, -R8.reuse ;  /* 0x0000001554547c23 */ /* 0x100fe20008010808 */
[----:B------:R-:W-:Y:S01]  /*8ae0*/  FMNMX.FTZ R0, R58, R21, !PT ;  /* 0x000000153a007209 */ /* 0x000fe20007810000 */
[----:B------:R-:W-:Y:S01]  /*8af0*/  FFMA.FTZ R85, R85, UR21, -R8 ;  /* 0x0000001555557c23 */ /* 0x000fe20008010808 */
[----:B------:R-:W-:Y:S01]  /*8b00*/  FMUL.FTZ R7, R7, UR21 ;  /* 0x0000001507077c20 */ /* 0x000fe20008410000 */
[----:B------:R-:W-:Y:S01]  /*8b10*/  MUFU.EX2 R148, R148 ;  /* 0x0000009400947308 */ /* 0x000fe20000000800 */
[----:B------:R-:W-:-:S04]  /*8b20*/  FMNMX.FTZ R21, R59, R0, !PT ;  /* 0x000000003b157209 */ /* 0x000fc80007810000 */
[----:B------:R-:W-:-:S03]  /*8b30*/  FMNMX.FTZ R0, R62, R21, !PT ;  /* 0x000000153e007209 */ /* 0x000fc60007810000 */
[----:B------:R-:W1:Y:S01]  /*8b40*/  MUFU.EX2 R7, R7 ;  /* 0x0000000700077308 */ /* 0x000e620000000800 */
[----:B------:R-:W-:-:S04]  /*8b50*/  FMNMX.FTZ R21, R63, R0, !PT ;  /* 0x000000003f157209 */ /* 0x000fc80007810000 */
[----:B------:R-:W-:-:S03]  /*8b60*/  FMNMX.FTZ R0, R66, R21, !PT ;  /* 0x0000001542007209 */ /* 0x000fc60007810000 */
[----:B------:R-:W2:Y:S01]  /*8b70*/  MUFU.EX2 R9, R9 ;  /* 0x0000000900097308 */ /* 0x000ea20000000800 */
[----:B------:R-:W-:-:S04]  /*8b80*/  FMNMX.FTZ R21, R67, R0, !PT ;  /* 0x0000000043157209 */ /* 0x000fc80007810000 */
[----:B------:R-:W-:-:S03]  /*8b90*/  FMNMX.FTZ R0, R70, R21, !PT ;  /* 0x0000001546007209 */ /* 0x000fc60007810000 */
[----:B------:R-:W-:Y:S01]  /*8ba0*/  MUFU.EX2 R150, R150 ;  /* 0x0000009600967308 */ /* 0x000fe20000000800 */
[----:B------:R-:W-:-:S04]  /*8bb0*/  FMNMX.FTZ R21, R71, R0, !PT ;  /* 0x0000000047157209 */ /* 0x000fc80007810000 */
[----:B------:R-:W-:-:S03]  /*8bc0*/  FMNMX.FTZ R0, R74, R21, !PT ;  /* 0x000000154a007209 */ /* 0x000fc60007810000 */
[----:B------:R-:W-:Y:S01]  /*8bd0*/  MUFU.EX2 R15, R15 ;  /* 0x0000000f000f7308 */ /* 0x000fe20000000800 */
[----:B------:R-:W-:-:S04]  /*8be0*/  FMNMX.FTZ R21, R75, R0, !PT ;  /* 0x000000004b157209 */ /* 0x000fc80007810000 */
[----:B------:R-:W-:Y:S01]  /*8bf0*/  FMNMX.FTZ R0, R78, R21, !PT ;  /* 0x000000154e007209 */ /* 0x000fe20007810000 */
[----:B------:R-:W-:Y:S02]  /*8c00*/  WARPGROUP.DEPBAR.LE gsb0, 0x0 ;  /* 0x00008000000079c5 */ /* 0x000fe40000010000 */
[----:B------:R-:W-:Y:S01]  /*8c10*/  WARPGROUP.ARRIVE ;  /* 0x00000000000079c5 */ /* 0x000fe20000000000 */
[----:B------:R-:W-:Y:S01]  /*8c20*/  FMNMX.FTZ R25, R79, R0, !PT ;  /* 0x000000004f197209 */ /* 0x000fe20007810000 */
[--C-:B------:R-:W-:Y:S01]  /*8c30*/  FFMA.FTZ R140, R40, UR21, -R8.reuse ;  /* 0x00000015288c7c23 */ /* 0x100fe20008010808 */
[--C-:B------:R-:W-:Y:S01]  /*8c40*/  FFMA.FTZ R142, R44, UR21, -R8.reuse ;  /* 0x000000152c8e7c23 */ /* 0x100fe20008010808 */
[--C-:B------:R-:W-:Y:S01]  /*8c50*/  FFMA.FTZ R40, R77, UR21, -R8.reuse ;  /* 0x000000154d287c23 */ /* 0x100fe20008010808 */
[----:B------:R-:W-:Y:S01]  /*8c60*/  FMNMX.FTZ R0, R82, R25, !PT ;  /* 0x0000001952007209 */ /* 0x000fe20007810000 */
[----:B------:R-:W-:Y:S01]  /*8c70*/  HGMMA.64x64x16.F32.BF16 R88, R136, gdesc[UR4].tnspB, R88, gsb0 ;  /* 0x40e0000488587df0 */ /* 0x000fe20008001858 */
[----:B------:R-:W-:Y:S01]  /*8c80*/  UIADD3 UR6, UR10, 0x200, URZ ;  /* 0x000002000a067890 */ /* 0x000fe2000fffe03f */
[----:B------:R-:W-:Y:S01]  /*8c90*/  FFMA.FTZ R44, R81, UR21, -R8 ;  /* 0x00000015512c7c23 */ /* 0x000fe20008010808 */
[----:B------:R-:W-:Y:S01]  /*8ca0*/  UMOV UR7, 0x40000040 ;  /* 0x4000004000077882 */ /* 0x000fe20000000000 */
[----:B------:R-:W-:Y:S01]  /*8cb0*/  FMNMX.FTZ R25, R83, R0, !PT ;  /* 0x0000000053197209 */ /* 0x000fe20007810000 */
[----:B------:R-:W-:Y:S03]  /*8cc0*/  MUFU.EX2 R144, R144 ;  /* 0x0000009000907308 */ /* 0x000fe60000000800 */
[----:B------:R-:W-:-:S04]  /*8cd0*/  FMNMX.FTZ R0, R86, R25, !PT ;  /* 0x0000001956007209 */ /* 0x000fc80007810000 */
[----:B------:R-:W-:Y:S01]  /*8ce0*/  FMNMX.FTZ R0, R87, R0, !PT ;  /* 0x0000000057007209 */ /* 0x000fe20007810000 */
[----:B------:R-:W-:Y:S04]  /*8cf0*/  MUFU.EX2 R10, R10 ;  /* 0x0000000a000a7308 */ /* 0x000fe80000000800 */
        /* <DEDUP_REMOVED lines=11> */
[----:B0-----:R-:W-:-:S07]  /*8db0*/  FMNMX.FTZ R0, R45, R0, !PT ;  /* 0x000000002d007209 */ /* 0x001fce0007810000 */
[----:B------:R-:W-:Y:S01]  /*8dc0*/  MUFU.EX2 R21, R57 ;  /* 0x0000003900157308 */ /* 0x000fe20000000800 */
[----:B------:R-:W-:Y:S02]  /*8dd0*/  WARPGROUP.DEPBAR.LE gsb0, 0x0 ;  /* 0x00008000000079c5 */ /* 0x000fe40000010000 */
[----:B------:R-:W-:Y:S01]  /*8de0*/  WARPGROUP.ARRIVE ;  /* 0x00000000000079c5 */ /* 0x000fe20000000000 */
[--C-:B------:R-:W-:Y:S01]  /*8df0*/  FFMA.FTZ R136, R48, UR21, -R8.reuse ;  /* 0x0000001530887c23 */ /* 0x100fe20008010808 */
[----:B------:R-:W-:Y:S01]  /*8e00*/  FMUL.FTZ R48, R0, UR21 ;  /* 0x0000001500307c20 */ /* 0x000fe20008410000 */
[----:B------:R-:W-:Y:S02]  /*8e10*/  FFMA.FTZ R138, R52, UR21, -R8 ;  /* 0x00000015348a7c23 */ /* 0x000fe40008010808 */
[----:B------:R-:W-:Y:S01]  /*8e20*/  MUFU.EX2 R25, R61 ;  /* 0x0000003d00197308 */ /* 0x000fe20000000800 */
[----:B------:R-:W-:Y:S01]  /*8e30*/  HGMMA.64x64x16.F32.BF16 R88, R132, gdesc[UR4].tnspB, R88, gsb0 ;  /* 0x40e0000484587df0 */ /* 0x000fe20008001858 */
[----:B------:R-:W-:Y:S01]  /*8e40*/  UIADD3 UR6, UR10, 0x280, URZ ;  /* 0x000002800a067890 */ /* 0x000fe2000fffe03f */
[--C-:B------:R-:W-:Y:S01]  /*8e50*/  FFMA.FTZ R149, R26, UR21, -R48.reuse ;  /* 0x000000151a957c23 */ /* 0x100fe20008010830 */
[----:B------:R-:W-:Y:S01]  /*8e60*/  UMOV UR7, 0x40000040 ;  /* 0x4000004000077882 */ /* 0x000fe20000000000 */
[----:B------:R-:W-:Y:S01]  /*8e70*/  FFMA.FTZ R26, R27, UR21, -R48 ;  /* 0x000000151b1a7c23 */ /* 0x000fe20008010830 */
[----:B------:R-:W-:-:S02]  /*8e80*/  IMAD.U32 R27, RZ, RZ, UR47 ;  /* 0x0000002fff1b7e24 */ /* 0x000fc4000f8e00ff */
[--C-:B------:R-:W-:Y:S01]  /*8e90*/  FFMA.FTZ R151, R30, UR21, -R48.reuse ;  /* 0x000000151e977c23 */ /* 0x100fe20008010830 */
[--C-:B------:R-:W-:Y:S01]  /*8ea0*/  FFMA.FTZ R30, R31, UR21, -R48.reuse ;  /* 0x000000151f1e7c23 */ /* 0x100fe20008010830 */
[----:B------:R-:W-:Y:S01]  /*8eb0*/  MUFU.EX2 R149, R149 ;  /* 0x0000009500957308 */ /* 0x000fe20000000800 */
[--C-:B------:R-:W-:Y:S01]  /*8ec0*/  FFMA.FTZ R145, R34, UR21, -R48.reuse ;  /* 0x0000001522917c23 */ /* 0x100fe20008010830 */
[----:B------:R-:W-:Y:S01]  /*8ed0*/  @!P1 LEA R27, R27, UR45, 0x3 ;  /* 0x0000002d1b1b9c11 */ /* 0x000fe2000f8e18ff */
[--C-:B------:R-:W-:Y:S01]  /*8ee0*/  FFMA.FTZ R34, R35, UR21, -R48.reuse ;  /* 0x0000001523227c23 */ /* 0x100fe20008010830 */
[--C-:B------:R-:W-:Y:S01]  /*8ef0*/  FFMA.FTZ R147, R38, UR21, -R48.reuse ;  /* 0x0000001526937c23 */ /* 0x100fe20008010830 */
[--C-:B------:R-:W-:Y:S01]  /*8f00*/  FFMA.FTZ R52, R39, UR21, -R48.reuse ;  /* 0x0000001527347c23 */ /* 0x100fe20008010830 */
[--C-:B------:R-:W-:Y:S01]  /*8f10*/  FFMA.FTZ R141, R42, UR21, -R48.reuse ;  /* 0x000000152a8d7c23 */ /* 0x100fe20008010830 */
[----:B------:R-:W-:Y:S01]  /*8f20*/  @!P1 VIADD R27, R27, 0x16840 ;  /* 0x000168401b1b9836 */ /* 0x000fe20000000000 */
[----:B------:R-:W-:Y:S01]  /*8f30*/  MUFU.EX2 R26, R26 ;  /* 0x0000001a001a7308 */ /* 0x000fe20000000800 */
[--C-:B------:R-:W-:Y:S01]  /*8f40*/  FFMA.FTZ R38, R43, UR21, -R48.reuse ;  /* 0x000000152b267c23 */ /* 0x100fe20008010830 */
[--C-:B------:R-:W-:Y:S01]  /*8f50*/  FFMA.FTZ R143, R46, UR21, -R48.reuse ;  /* 0x000000152e8f7c23 */ /* 0x100fe20008010830 */
[--C-:B------:R-:W-:Y:S01]  /*8f60*/  FFMA.FTZ R42, R47, UR21, -R48.reuse ;  /* 0x000000152f2a7c23 */ /* 0x100fe20008010830 */
[----:B------:R-:W-:Y:S01]  /*8f70*/  @!P1 PRMT R27, RZ, 0x654, R27 ;  /* 0x00000654ff1b9816 */ /* 0x000fe2000000001b */
[--C-:B------:R-:W-:Y:S01]  /*8f80*/  FFMA.FTZ R137, R50, UR21, -R48.reuse ;  /* 0x0000001532897c23 */ /* 0x100fe20008010830 */
[--C-:B------:R-:W-:Y:S01]  /*8f90*/  FFMA.FTZ R50, R51, UR21, -R48.reuse ;  /* 0x0000001533327c23 */ /* 0x100fe20008010830 */
[--C-:B------:R-:W-:Y:S01]  /*8fa0*/  FFMA.FTZ R139, R54, UR21, -R48.reuse ;  /* 0x00000015368b7c23 */ /* 0x100fe20008010830 */
[----:B------:R-:W-:Y:S01]  /*8fb0*/  MUFU.EX2 R151, R151 ;  /* 0x0000009700977308 */ /* 0x000fe20000000800 */
[--C-:B------:R-:W-:Y:S01]  /*8fc0*/  FFMA.FTZ R46, R55, UR21, -R48.reuse ;  /* 0x00000015372e7c23 */ /* 0x100fe20008010830 */
        /* <DEDUP_REMOVED lines=8> */
[----:B------:R-:W-:-:S06]  /*9050*/  FFMA.FTZ R86, R86, UR21, -R48 ;  /* 0x0000001556567c23 */ /* 0x000fcc0008010830 */
[----:B------:R-:W-:Y:S08]  /*9060*/  MUFU.EX2 R145, R145 ;  /* 0x0000009100917308 */ /* 0x000ff00000000800 */
[----:B------:R-:W-:Y:S08]  /*9070*/  MUFU.EX2 R34, R34 ;  /* 0x0000002200227308 */ /* 0x000ff00000000800 */
[----:B------:R-:W-:Y:S08]  /*9080*/  MUFU.EX2 R147, R147 ;  /* 0x0000009300937308 */ /* 0x000ff00000000800 */
[----:B------:R-:W-:Y:S08]  /*9090*/  MUFU.EX2 R52, R52 ;  /* 0x0000003400347308 */ /* 0x000ff00000000800 */
[----:B------:R-:W-:Y:S01]  /*90a0*/  MUFU.EX2 R141, R141 ;  /* 0x0000008d008d7308 */ /* 0x000fe20000000800 */
[----:B------:R-:W-:-:S02]  /*90b0*/  WARPGROUP.DEPBAR.LE gsb0, 0x0 ;  /* 0x00008000000079c5 */ /* 0x000fc40000010000 */
[----:B------:R-:W-:-:S06]  /*90c0*/  WARPGROUP.ARRIVE ;  /* 0x00000000000079c5 */ /* 0x000fcc0000000000 */
[----:B------:R-:W0:Y:S01]  /*90d0*/  S2R R135, SR_TID.X ;  /* 0x0000000000877919 */ /* 0x000e220000002100 */
[--C-:B------:R-:W-:Y:S01]  /*90e0*/  FFMA.FTZ R132, R56, UR21, -R8.reuse ;  /* 0x0000001538847c23 */ /* 0x100fe20008010808 */
[----:B------:R-:W-:Y:S01]  /*90f0*/  FFMA.FTZ R134, R60, UR21, -R8 ;  /* 0x000000153c867c23 */ /* 0x000fe20008010808 */
[----:B------:R-:W-:Y:S01]  /*9100*/  FADD.FTZ R8, -R0, R6 ;  /* 0x0000000600087221 */ /* 0x000fe20000010100 */
[----:B-1----:R-:W-:Y:S01]  /*9110*/  FFMA.FTZ R56, R7, R5, R148 ;  /* 0x0000000507387223 */ /* 0x002fe20000010094 */
[----:B------:R-:W-:Y:S01]  /*9120*/  HGMMA.64x64x16.F32.BF16 R88, R128, gdesc[UR4].tnspB, R88, gsb0 ;  /* 0x40e0000480587df0 */ /* 0x000fe20008001858 */
[----:B------:R-:W-:Y:S01]  /*9130*/  UIADD3 UR6, UR10, 0x300, URZ ;  /* 0x000003000a067890 */ /* 0x000fe2000fffe03f */
[----:B------:R-:W-:Y:S01]  /*9140*/  FMUL.FTZ R8, R8, UR21 ;  /* 0x0000001508087c20 */ /* 0x000fe20008410000 */
[----:B------:R-:W-:Y:S01]  /*9150*/  UMOV UR7, 0x40000040 ;  /* 0x4000004000077882 */ /* 0x000fe20000000000 */
[----:B------:R-:W-:Y:S01]  /*9160*/  FFMA.FTZ R133, R58, UR21, -R48 ;  /* 0x000000153a857c23 */ /* 0x000fe20008010830 */
[----:B------:R-:W-:Y:S01]  /*9170*/  MUFU.EX2 R38, R38 ;  /* 0x0000002600267308 */ /* 0x000fe20000000800 */
[----:B--2---:R-:W-:-:S07]  /*9180*/  F2FP.BF16.F32.PACK_AB R148, R9, R148 ;  /* 0x000000940994723e */ /* 0x004fce00000010ff */
[----:B------:R-:W1:Y:S08]  /*9190*/  MUFU.EX2 R8, R8 ;  /* 0x0000000800087308 */ /* 0x000e700000000800 */
[----:B------:R-:W-:Y:S01]  /*91a0*/  MUFU.EX2 R143, R143 ;  /* 0x0000008f008f7308 */ /* 0x000fe20000000800 */
[----:B0-----:R-:W-:Y:S02]  /*91b0*/  SHF.R.U32.HI R49, RZ, 0x7, R135 ;  /* 0x00000007ff317819 */ /* 0x001fe40000011687 */
[----:B------:R-:W-:Y:S01]  /*91c0*/  ISETP.GE.U32.AND P2, PT, R135, 0x180, PT ;  /* 0x000001808700780c */ /* 0x000fe20003f46070 */
[----:B-1----:R-:W-:-:S04]  /*91d0*/  FFMA.FTZ R5, R8, R4, R149 ;  /* 0x0000000408057223 */ /* 0x002fc80000010095 */
[----:B------:R-:W-:Y:S01]  /*91e0*/  MUFU.EX2 R42, R42 ;  /* 0x0000002a002a7308 */ /* 0x000fe20000000800 */
[----:B------:R-:W-:Y:S02]  /*91f0*/  VIADD R31, R49, 0x9 ;  /* 0x00000009311f7836 */ /* 0x000fe40000000000 */
[----:B------:R-:W-:Y:S01]  /*9200*/  FFMA.FTZ R135, R62, UR21, -R48 ;  /* 0x000000153e877c23 */ /* 0x000fe20008010830 */
[----:B------:R-:W-:Y:S02]  /*9210*/  F2FP.BF16.F32.PACK_AB R149, R26, R149 ;  /* 0x000000951a95723e */ /* 0x000fe400000010ff */
[----:B------:R-:W-:Y:S02]  /*9220*/  SEL R31, R31, 0x9, !P2 ;  /* 0x000000091f1f7807 */ /* 0x000fe40005000000 */
[----:B------:R-:W-:Y:S01]  /*9230*/  MUFU.EX2 R136, R136 ;  /* 0x0000008800887308 */ /* 0x000fe20000000800 */
[C---:B------:R-:W-:Y:S01]  /*9240*/  ISETP.GT.AND P2, PT, R3.reuse, UR22, PT ;  /* 0x0000001603007c0c */ /* 0x040fe2000bf44270 */
[----:B------:R-:W-:-:S06]  /*9250*/  VIADD R3, R3, 0xffffffff ;  /* 0xffffffff03037836 */ /* 0x000fcc0000000000 */
[----:B------:R-:W-:Y:S08]  /*9260*/  MUFU.EX2 R137, R137 ;  /* 0x0000008900897308 */ /* 0x000ff00000000800 */
[----:B------:R-:W-:Y:S08]  /*9270*/  MUFU.EX2 R50, R50 ;  /* 0x0000003200327308 */ /* 0x000ff00000000800 */
[----:B------:R-:W-:Y:S08]  /*9280*/  MUFU.EX2 R138, R138 ;  /* 0x0000008a008a7308 */ /* 0x000ff00000000800 */
[----:B------:R-:W-:Y:S01]  /*9290*/  MUFU.EX2 R139, R139 ;  /* 0x0000008b008b7308 */ /* 0x000fe20000000800 */
[----:B------:R-:W-:-:S02]  /*92a0*/  WARPGROUP.DEPBAR.LE gsb0, 0x0 ;  /* 0x00008000000079c5 */ /* 0x000fc40000010000 */
[----:B------:R-:W-:-:S05]  /*92b0*/  WARPGROUP.ARRIVE ;  /* 0x00000000000079c5 */ /* 0x000fca0000000000 */
[----:B------:R-:W-:Y:S01]  /*92c0*/  MUFU.EX2 R46, R46 ;  /* 0x0000002e002e7308 */ /* 0x000fe20000000800 */
[--C-:B------:R-:W-:Y:S01]  /*92d0*/  FFMA.FTZ R129, R66, UR21, -R48.reuse ;  /* 0x0000001542817c23 */ /* 0x100fe20008010830 */
[----:B------:R-:W-:Y:S01]  /*92e0*/  FFMA.FTZ R131, R70, UR21, -R48 ;  /* 0x0000001546837c23 */ /* 0x000fe20008010830 */
[----:B------:R-:W-:Y:S01]  /*92f0*/  HGMMA.64x64x16.F32.BF16 R88, R124, gdesc[UR4].tnspB, R88, gsb0 ;  /* 0x40e000047c587df0 */ /* 0x000fe20008001858 */
[----:B------:R-:W-:Y:S01]  /*9300*/  UIADD3 UR6, UR10, 0x380, URZ ;  /* 0x000003800a067890 */ /* 0x000fe2000fffe03f */
[----:B------:R-:W-:-:S03]  /*9310*/  UMOV UR7, 0x40000040 ;  /* 0x4000004000077882 */ /* 0x000fc60000000000 */
[----:B------:R-:W-:Y:S08]  /*9320*/  MUFU.EX2 R132, R132 ;  /* 0x0000008400847308 */ /* 0x000ff00000000800 */
[----:B------:R-:W-:Y:S08]  /*9330*/  MUFU.EX2 R133, R133 ;  /* 0x0000008500857308 */ /* 0x000ff00000000800 */
[----:B------:R-:W-:Y:S08]  /*9340*/  MUFU.EX2 R54, R54 ;  /* 0x0000003600367308 */ /* 0x000ff00000000800 */
[----:B------:R-:W-:Y:S08]  /*9350*/  MUFU.EX2 R134, R134 ;  /* 0x0000008600867308 */ /* 0x000ff00000000800 */
[----:B------:R-:W-:Y:S08]  /*9360*/  MUFU.EX2 R135, R135 ;  /* 0x0000008700877308 */ /* 0x000ff00000000800 */
[----:B------:R-:W-:Y:S08]  /*9370*/  MUFU.EX2 R20, R20 ;  /* 0x0000001400147308 */ /* 0x000ff00000000800 */
[----:B------:R-:W-:Y:S08]  /*9380*/  MUFU.EX2 R129, R129 ;  /* 0x0000008100817308 */ /* 0x000ff00000000800 */
[----:B------:R-:W0:Y:S08]  /*9390*/  MUFU.EX2 R28, R28 ;  /* 0x0000001c001c7308 */ /* 0x000e300000000800 */
[----:B------:R-:W-:Y:S08]  /*93a0*/  MUFU.EX2 R29, R29 ;  /* 0x0000001d001d7308 */ /* 0x000ff00000000800 */
[----:B------:R-:W-:Y:S01]  /*93b0*/  MUFU.EX2 R131, R131 ;  /* 0x0000008300837308 */ /* 0x000fe20000000800 */
[----:B0-----:R-:W-:Y:S01]  /*93c0*/  F2FP.BF16.F32.PACK_AB R128, R28, R20 ;  /* 0x000000141c80723e */ /* 0x001fe200000010ff */
[----:B------:R-:W-:-:S02]  /*93d0*/  WARPGROUP.DEPBAR.LE gsb0, 0x0 ;  /* 0x00008000000079c5 */ /* 0x000fc40000010000 */
[----:B------:R-:W-:-:S04]  /*93e0*/  WARPGROUP.ARRIVE ;  /* 0x00000000000079c5 */ /* 0x000fc80000000000 */
[----:B------:R-:W0:Y:S02]  /*93f0*/  MUFU.EX2 R32, R32 ;  /* 0x0000002000207308 */ /* 0x000e240000000800 */
[----:B------:R-:W-:Y:S06]  /*9400*/  HGMMA.64x64x16.F32.BF16 R88, R120, gdesc[UR4].tnspB, R88, gsb0 ;  /* 0x40e0000478587df0 */ /* 0x000fec0008001858 */
[----:B------:R-:W-:Y:S08]  /*9410*/  MUFU.EX2 R33, R33 ;  /* 0x0000002100217308 */ /* 0x000ff00000000800 */
[----:B------:R-:W-:Y:S01]  /*9420*/  MUFU.EX2 R74, R74 ;  /* 0x0000004a004a7308 */ /* 0x000fe20000000800 */
[----:B0-----:R-:W-:-:S07]  /*9430*/  F2FP.BF16.F32.PACK_AB R130, R32, R29 ;  /* 0x0000001d2082723e */ /* 0x001fce00000010ff */
[----:B------:R-:W0:Y:S08]  /*9440*/  MUFU.EX2 R36, R36 ;  /* 0x0000002400247308 */ /* 0x000e300000000800 */
[----:B------:R-:W1:Y:S08]  /*9450*/  MUFU.EX2 R75, R75 ;  /* 0x0000004b004b7308 */ /* 0x000e700000000800 */
[----:B------:R-:W-:Y:S01]  /*9460*/  MUFU.EX2 R37, R37 ;  /* 0x0000002500257308 */ /* 0x000fe20000000800 */
[----:B0-----:R-:W-:-:S07]  /*9470*/  F2FP.BF16.F32.PACK_AB R124, R36, R33 ;  /* 0x00000021247c723e */ /* 0x001fce00000010ff */
[----:B------:R-:W-:Y:S01]  /*9480*/  MUFU.EX2 R78, R78 ;  /* 0x0000004e004e7308 */ /* 0x000fe20000000800 */
[----:B-1----:R-:W-:-:S07]  /*9490*/  F2FP.BF16.F32.PACK_AB R125, R75, R74 ;  /* 0x0000004a4b7d723e */ /* 0x002fce00000010ff */
[----:B------:R-:W0:Y:S08]  /*94a0*/  MUFU.EX2 R40, R40 ;  /* 0x0000002800287308 */ /* 0x000e300000000800 */
[----:B------:R-:W-:Y:S08]  /*94b0*/  MUFU.EX2 R79, R79 ;  /* 0x0000004f004f7308 */ /* 0x000ff00000000800 */
[----:B------:R-:W-:Y:S01]  /*94c0*/  MUFU.EX2 R41, R41 ;  /* 0x0000002900297308 */ /* 0x000fe20000000800 */
[----:B0-----:R-:W-:Y:S01]  /*94d0*/  F2FP.BF16.F32.PACK_AB R126, R40, R37 ;  /* 0x00000025287e723e */ /* 0x001fe200000010ff */
[----:B------:R-:W-:-:S02]  /*94e0*/  WARPGROUP.DEPBAR.LE gsb0, 0x0 ;  /* 0x00008000000079c5 */ /* 0x000fc40000010000 */
[----:B------:R0:W-:Y:S06]  /*94f0*/  BAR.ARV R31, 0x100 ;  /* 0x0004001f0000751d */ /* 0x0001ec0000002000 */
[----:B------:R1:W-:Y:S01]  /*9500*/  @!P1 SYNCS.ARRIVE.TRANS64.RED.A1T0 RZ, [R27+URZ], RZ ;  /* 0x000000ff1bff99a7 */ /* 0x0003e2000810043f */
[----:B------:R-:W-:Y:S01]  /*9510*/  MUFU.EX2 R121, R82 ;  /* 0x0000005200797308 */ /* 0x000fe20000000800 */
[-C--:B------:R-:W-:Y:S01]  /*9520*/  FMUL.FTZ R88, R88, R7.reuse ;  /* 0x0000000758587220 */ /* 0x080fe20000410000 */
[-C--:B------:R-:W-:Y:S01]  /*9530*/  FMUL.FTZ R89, R89, R7.reuse ;  /* 0x0000000759597220 */ /* 0x080fe20000410000 */
[-C--:B------:R-:W-:Y:S01]  /*9540*/  FMUL.FTZ R92, R92, R7.reuse ;  /* 0x000000075c5c7220 */ /* 0x080fe20000410000 */
[-C--:B------:R-:W-:Y:S01]  /*9550*/  FMUL.FTZ R93, R93, R7.reuse ;  /* 0x000000075d5d7220 */ /* 0x080fe20000410000 */
[-C--:B------:R-:W-:Y:S01]  /*9560*/  FMUL.FTZ R96, R96, R7.reuse ;  /* 0x0000000760607220 */ /* 0x080fe20000410000 */
[-C--:B------:R-:W-:Y:S01]  /*9570*/  FMUL.FTZ R97, R97, R7.reuse ;  /* 0x0000000761617220 */ /* 0x080fe20000410000 */
[----:B-1----:R-:W-:Y:S01]  /*9580*/  IMAD.U32 R27, RZ, RZ, UR23 ;  /* 0x00000017ff1b7e24 */ /* 0x002fe2000f8e00ff */
[----:B------:R-:W-:Y:S01]  /*9590*/  MUFU.EX2 R44, R44 ;  /* 0x0000002c002c7308 */ /* 0x000fe20000000800 */
[----:B------:R-:W-:Y:S01]  /*95a0*/  UMOV UR23, UR47 ;  /* 0x0000002f00177c82 */ /* 0x000fe20008000000 */
[-C--:B------:R-:W-:Y:S01]  /*95b0*/  FMUL.FTZ R100, R100, R7.reuse ;  /* 0x0000000764647220 */ /* 0x080fe20000410000 */
[-C--:B------:R-:W-:Y:S01]  /*95c0*/  FMUL.FTZ R101, R101, R7.reuse ;  /* 0x0000000765657220 */ /* 0x080fe20000410000 */
[----:B------:R-:W-:Y:S01]  /*95d0*/  @!P1 LEA R4, R27, UR45, 0x3 ;  /* 0x0000002d1b049c11 */ /* 0x000fe2000f8e18ff */
[----:B------:R-:W-:Y:S01]  /*95e0*/  FADD.FTZ R27, R9, R56 ;  /* 0x00000038091b7221 */ /* 0x000fe20000010000 */
[----:B------:R-:W-:Y:S01]  /*95f0*/  FADD.FTZ R56, R26, R5 ;  /* 0x000000051a387221 */ /* 0x000fe20000010000 */
[----:B------:R-:W-:Y:S01]  /*9600*/  FMUL.FTZ R104, R104, R7 ;  /* 0x0000000768687220 */ /* 0x000fe20000410000 */
[----:B------:R-:W-:Y:S01]  /*9610*/  MUFU.EX2 R83, R83 ;  /* 0x0000005300537308 */ /* 0x000fe20000000800 */
[----:B------:R-:W-:Y:S01]  /*9620*/  FADD.FTZ R58, R150, R27 ;  /* 0x0000001b963a7221 */ /* 0x000fe20000010000 */
[----:B------:R-:W-:Y:S01]  /*9630*/  FADD.FTZ R5, R151, R56 ;  /* 0x0000003897057221 */ /* 0x000fe20000010000 */
[----:B0-----:R-:W-:-:S02]  /*9640*/  @!P1 VIADD R31, R4, 0x16860 ;  /* 0x00016860041f9836 */ /* 0x001fc40000000000 */
[----:B------:R-:W-:Y:S01]  /*9650*/  FFMA.FTZ R4, R63, UR21, -R48 ;  /* 0x000000153f047c23 */ /* 0x000fe20008010830 */
[----:B------:R-:W-:Y:S01]  /*9660*/  FADD.FTZ R27, R15, R58 ;  /* 0x0000003a0f1b7221 */ /* 0x000fe20000010000 */
[----:B------:R-:W-:Y:S01]  /*9670*/  FADD.FTZ R56, R30, R5 ;  /* 0x000000051e387221 */ /* 0x000fe20000010000 */
[----:B------:R-:W-:Y:S01]  /*9680*/  FFMA.FTZ R58, R71, UR21, -R48 ;  /* 0x00000015473a7c23 */ /* 0x000fe20008010830 */
[----:B------:R-:W-:Y:S01]  /*9690*/  MUFU.EX2 R45, R84 ;  /* 0x00000054002d7308 */ /* 0x000fe20000000800 */
[----:B------:R-:W-:Y:S01]  /*96a0*/  FADD.FTZ R27, R144, R27 ;  /* 0x0000001b901b7221 */ /* 0x000fe20000010000 */
[----:B------:R-:W-:Y:S01]  /*96b0*/  FADD.FTZ R5, R145, R56 ;  /* 0x0000003891057221 */ /* 0x000fe20000010000 */
[C---:B------:R-:W-:Y:S01]  /*96c0*/  F2FP.BF16.F32.PACK_AB R144, R10.reuse, R144 ;  /* 0x000000900a90723e */ /* 0x040fe200000010ff */
[--C-:B------:R-:W-:Y:S01]  /*96d0*/  FFMA.FTZ R56, R67, UR21, -R48.reuse ;  /* 0x0000001543387c23 */ /* 0x100fe20008010830 */
[----:B------:R-:W-:Y:S01]  /*96e0*/  FADD.FTZ R27, R10, R27 ;  /* 0x0000001b0a1b7221 */ /* 0x000fe20000010000 */
[----:B------:R-:W-:Y:S01]  /*96f0*/  FADD.FTZ R60, R34, R5 ;  /* 0x00000005223c7221 */ /* 0x000fe20000010000 */
[----:B------:R-:W-:Y:S01]  /*9700*/  FFMA.FTZ R48, R87, UR21, -R48 ;  /* 0x0000001557307c23 */ /* 0x000fe20008010830 */
[----:B------:R-:W0:Y:S01]  /*9710*/  MUFU.EX2 R4, R4 ;  /* 0x0000000400047308 */ /* 0x000e220000000800 */
[----:B------:R-:W-:Y:S01]  /*9720*/  FADD.FTZ R27, R146, R27 ;  /* 0x0000001b921b7221 */ /* 0x000fe20000010000 */
[----:B------:R-:W-:Y:S01]  /*9730*/  FADD.FTZ R5, R147, R60 ;  /* 0x0000003c93057221 */ /* 0x000fe20000010000 */
[C---:B------:R-:W-:Y:S01]  /*9740*/  F2FP.BF16.F32.PACK_AB R146, R12.reuse, R146 ;  /* 0x000000920c92723e */ /* 0x040fe200000010ff */
[-C--:B------:R-:W-:Y:S01]  /*9750*/  FMUL.FTZ R105, R105, R7.reuse ;  /* 0x0000000769697220 */ /* 0x080fe20000410000 */
[----:B------:R-:W-:Y:S01]  /*9760*/  FADD.FTZ R27, R12, R27 ;  /* 0x0000001b0c1b7221 */ /* 0x000fe20000010000 */
[----:B------:R-:W-:Y:S01]  /*9770*/  FADD.FTZ R60, R52, R5 ;  /* 0x00000005343c7221 */ /* 0x000fe20000010000 */
[----:B------:R-:W-:Y:S01]  /*9780*/  @!P1 PRMT R31, RZ, 0x654, R31 ;  /* 0x00000654ff1f9816 */ /* 0x000fe2000000001f */
[----:B------:R-:W-:Y:S01]  /*9790*/  MUFU.EX2 R56, R56 ;  /* 0x0000003800387308 */ /* 0x000fe20000000800 */
[----:B------:R-:W-:Y:S01]  /*97a0*/  FADD.FTZ R62, R140, R27 ;  /* 0x0000001b8c3e7221 */ /* 0x000fe20000010000 */
[----:B------:R-:W-:Y:S01]  /*97b0*/  FADD.FTZ R5, R141, R60 ;  /* 0x0000003c8d057221 */ /* 0x000fe20000010000 */
[----:B------:R1:W-:Y:S01]  /*97c0*/  @!P1 SYNCS.ARRIVE.TRANS64.RED.A1T0 RZ, [R31+URZ], RZ ;  /* 0x000000ff1fff99a7 */ /* 0x0003e2000810043f */
[-C--:B------:R-:W-:Y:S01]  /*97d0*/  FMUL.FTZ R108, R108, R7.reuse ;  /* 0x000000076c6c7220 */ /* 0x080fe20000410000 */
[----:B------:R-:W-:Y:S01]  /*97e0*/  FADD.FTZ R27, R13, R62 ;  /* 0x0000003e0d1b7221 */ /* 0x000fe20000010000 */
[----:B------:R-:W-:Y:S01]  /*97f0*/  FADD.FTZ R60, R38, R5 ;  /* 0x00000005263c7221 */ /* 0x000fe20000010000 */
[-C--:B------:R-:W-:Y:S01]  /*9800*/  FMUL.FTZ R109, R109, R7.reuse ;  /* 0x000000076d6d7220 */ /* 0x080fe20000410000 */
[----:B------:R-:W-:Y:S01]  /*9810*/  MUFU.EX2 R58, R58 ;  /* 0x0000003a003a7308 */ /* 0x000fe20000000800 */
[----:B------:R-:W-:Y:S01]  /*9820*/  FADD.FTZ R62, R142, R27 ;  /* 0x0000001b8e3e7221 */ /* 0x000fe20000010000 */
[----:B------:R-:W-:Y:S01]  /*9830*/  FADD.FTZ R5, R143, R60 ;  /* 0x0000003c8f057221 */ /* 0x000fe20000010000 */
[-C--:B------:R-:W-:Y:S01]  /*9840*/  FMUL.FTZ R112, R112, R7.reuse ;  /* 0x0000000770707220 */ /* 0x080fe20000410000 */
[-C--:B------:R-:W-:Y:S01]  /*9850*/  FMUL.FTZ R113, R113, R7.reuse ;  /* 0x0000000771717220 */ /* 0x080fe20000410000 */
[----:B------:R-:W-:Y:S01]  /*9860*/  FADD.FTZ R27, R11, R62 ;  /* 0x0000003e0b1b7221 */ /* 0x000fe20000010000 */
[----:B------:R-:W-:Y:S01]  /*9870*/  FADD.FTZ R60, R42, R5 ;  /* 0x000000052a3c7221 */ /* 0x000fe20000010000 */
[-C--:B------:R-:W-:Y:S01]  /*9880*/  FMUL.FTZ R116, R116, R7.reuse ;  /* 0x0000000774747220 */ /* 0x080fe20000410000 */
[----:B------:R-:W-:Y:S01]  /*9890*/  MUFU.EX2 R123, R86 ;  /* 0x00000056007b7308 */ /* 0x000fe20000000800 */
[----:B------:R-:W-:Y:S01]  /*98a0*/  FADD.FTZ R27, R136, R27 ;  /* 0x0000001b881b7221 */ /* 0x000fe20000010000 */
[----:B------:R-:W-:Y:S01]  /*98b0*/  FADD.FTZ R5, R137, R60 ;  /* 0x0000003c89057221 */ /* 0x000fe20000010000 */
[----:B------:R-:W-:Y:S01]  /*98c0*/  FMUL.FTZ R117, R117, R7 ;  /* 0x0000000775757220 */ /* 0x000fe20000410000 */
[----:B------:R-:W-:Y:S01]  /*98d0*/  F2FP.BF16.F32.PACK_AB R150, R15, R150 ;  /* 0x000000960f96723e */ /* 0x000fe200000010ff */
[----:B------:R-:W-:Y:S01]  /*98e0*/  FADD.FTZ R27, R14, R27 ;  /* 0x0000001b0e1b7221 */ /* 0x000fe20000010000 */
[----:B------:R-:W-:Y:S01]  /*98f0*/  FADD.FTZ R60, R50, R5 ;  /* 0x00000005323c7221 */ /* 0x000fe20000010000 */
[----:B------:R-:W-:Y:S01]  /*9900*/  F2FP.BF16.F32.PACK_AB R151, R30, R151 ;  /* 0x000000971e97723e */ /* 0x000fe200000010ff */
[----:B------:R-:W2:Y:S01]  /*9910*/  MUFU.EX2 R6, R85 ;  /* 0x0000005500067308 */ /* 0x000ea20000000800 */
[----:B------:R-:W-:Y:S01]  /*9920*/  FADD.FTZ R27, R138, R27 ;  /* 0x0000001b8a1b7221 */ /* 0x000fe20000010000 */
[----:B------:R-:W-:Y:S01]  /*9930*/  FADD.FTZ R5, R139, R60 ;  /* 0x0000003c8b057221 */ /* 0x000fe20000010000 */
[----:B------:R-:W-:Y:S01]  /*9940*/  F2FP.BF16.F32.PACK_AB R145, R34, R145 ;  /* 0x000000912291723e */ /* 0x000fe200000010ff */
[----:B------:R-:W-:Y:S01]  /*9950*/  FMUL.FTZ R90, R90, R8 ;  /* 0x000000085a5a7220 */ /* 0x000fe20000410000 */
[----:B------:R-:W-:Y:S01]  /*9960*/  FADD.FTZ R27, R24, R27 ;  /* 0x0000001b181b7221 */ /* 0x000fe20000010000 */
[----:B------:R-:W-:Y:S01]  /*9970*/  FADD.FTZ R10, R46, R5 ;  /* 0x000000052e0a7221 */ /* 0x000fe20000010000 */
[----:B------:R-:W-:Y:S01]  /*9980*/  F2FP.BF16.F32.PACK_AB R147, R52, R147 ;  /* 0x000000933493723e */ /* 0x000fe200000010ff */
[----:B------:R-:W3:Y:S01]  /*9990*/  MUFU.EX2 R48, R48 ;  /* 0x0000003000307308 */ /* 0x000ee20000000800 */
[----:B------:R-:W-:Y:S01]  /*99a0*/  FADD.FTZ R26, R132, R27 ;  /* 0x0000001b841a7221 */ /* 0x000fe20000010000 */
[----:B------:R-:W-:Y:S01]  /*99b0*/  FADD.FTZ R5, R133, R10 ;  /* 0x0000000a85057221 */ /* 0x000fe20000010000 */
[----:B------:R-:W-:Y:S01]  /*99c0*/  F2FP.BF16.F32.PACK_AB R140, R13, R140 ;  /* 0x0000008c0d8c723e */ /* 0x000fe200000010ff */
[-C--:B------:R-:W-:Y:S01]  /*99d0*/  FMUL.FTZ R91, R91, R8.reuse ;  /* 0x000000085b5b7220 */ /* 0x080fe20000410000 */
[----:B------:R-:W-:Y:S01]  /*99e0*/  FADD.FTZ R9, R21, R26 ;  /* 0x0000001a15097221 */ /* 0x000fe20000010000 */
[----:B------:R-:W-:Y:S01]  /*99f0*/  FADD.FTZ R10, R54, R5 ;  /* 0x00000005360a7221 */ /* 0x000fe20000010000 */
[----:B------:R-:W-:Y:S01]  /*9a00*/  F2FP.BF16.F32.PACK_AB R141, R38, R141 ;  /* 0x0000008d268d723e */ /* 0x000fe200000010ff */
[-C--:B------:R-:W-:Y:S01]  /*9a10*/  FMUL.FTZ R94, R94, R8.reuse ;  /* 0x000000085e5e7220 */ /* 0x080fe20000410000 */
[----:B------:R-:W-:Y:S01]  /*9a20*/  FADD.FTZ R12, R134, R9 ;  /* 0x00000009860c7221 */ /* 0x000fe20000010000 */
[----:B------:R-:W-:Y:S01]  /*9a30*/  FADD.FTZ R5, R135, R10 ;  /* 0x0000000a87057221 */ /* 0x000fe20000010000 */
[C---:B0-----:R-:W-:Y:S01]  /*9a40*/  F2FP.BF16.F32.PACK_AB R135, R4.reuse, R135 ;  /* 0x000000870487723e */ /* 0x041fe200000010ff */
[-C--:B------:R-:W-:Y:S01]  /*9a50*/  FMUL.FTZ R95, R95, R8.reuse ;  /* 0x000000085f5f7220 */ /* 0x080fe20000410000 */
[----:B------:R-:W-:Y:S01]  /*9a60*/  FADD.FTZ R9, R25, R12 ;  /* 0x0000000c19097221 */ /* 0x000fe20000010000 */
[----:B------:R-:W-:Y:S01]  /*9a70*/  FADD.FTZ R10, R4, R5 ;  /* 0x00000005040a7221 */ /* 0x000fe20000010000 */
[----:B--2---:R-:W-:Y:S01]  /*9a80*/  F2FP.BF16.F32.PACK_AB R122, R6, R45 ;  /* 0x0000002d067a723e */ /* 0x004fe200000010ff */
        /* <DEDUP_REMOVED lines=46> */
[----:B------:R-:W-:Y:S01]  /*9d70*/  F2FP.BF16.F32.PACK_AB R127, R79, R78 ;  /* 0x0000004e4f7f723e */ /* 0x000fe200000010ff */
[----:B---3--:R-:W-:Y:S01]  /*9d80*/  FADD.FTZ R4, R48, R4 ;  /* 0x0000000430047221 */ /* 0x008fe20000010000 */
[----:B------:R-:W-:Y:S01]  /*9d90*/  F2FP.BF16.F32.PACK_AB R120, R44, R41 ;  /* 0x000000292c78723e */ /* 0x000fe200000010ff */
[----:B------:R-:W-:Y:S01]  /*9da0*/  IMAD.MOV.U32 R6, RZ, RZ, R0 ;  /* 0x000000ffff067224 */ /* 0x000fe200078e0000 */
[----:B------:R-:W-:Y:S01]  /*9db0*/  F2FP.BF16.F32.PACK_AB R121, R83, R121 ;  /* 0x000000795379723e */ /* 0x000fe200000010ff */
[----:B------:R-:W-:Y:S01]  /*9dc0*/  IMAD.MOV.U32 R7, RZ, RZ, R2 ;  /* 0x000000ffff077224 */ /* 0x000fe200078e0002 */
[----:B------:R-:W-:Y:S01]  /*9dd0*/  F2FP.BF16.F32.PACK_AB R123, R48, R123 ;  /* 0x0000007b307b723e */ /* 0x000fe200000010ff */
[----:B-1----:R-:W-:Y:S06]  /*9de0*/  @P2 BRA `(.L_x_1094) ;  /* 0xffffffe000dc2947 */ /* 0x002fec000383ffff */
.L_x_1085:
[----:B------:R-:W-:-:S13]  /*9df0*/  ISETP.GE.AND P2, PT, R3, UR43, PT ;  /* 0x0000002b03007c0c */ /* 0x000fda000bf46270 */
[----:B------:R-:W-:Y:S05]  /*9e00*/  @!P2 BRA `(.L_x_1095) ;  /* 0x0000002c006ca947 */ /* 0x000fea0003800000 */
[----:B------:R-:W-:Y:S01]  /*9e10*/  IMAD.MOV.U32 R6, RZ, RZ, R0 ;  /* 0x000000ffff067224 */ /* 0x000fe200078e0000 */
[----:B------:R-:W-:Y:S01]  /*9e20*/  UMOV UR26, UR50 ;  /* 0x00000032001a7c82 */ /* 0x000fe20008000000 */
[----:B------:R-:W-:Y:S01]  /*9e30*/  IMAD.MOV.U32 R7, RZ, RZ, R2 ;  /* 0x000000ffff077224 */ /* 0x000fe200078e0002 */
[----:B------:R-:W-:Y:S01]  /*9e40*/  UMOV UR25, UR47 ;  /* 0x0000002f00197c82 */ /* 0x000fe20008000000 */
[----:B------:R-:W-:Y:S01]  /*9e50*/  ULDC UR22, c[0x0][0x9e4] ;  /* 0x0002790000167ab9 */ /* 0x000fe20000000800 */
[----:B------:R-:W-:Y:S01]  /*9e60*/  ULDC UR24, c[0x0][0x9dc] ;  /* 0x0002770000187ab9 */ /* 0x000fe20000000800 */
[----:B------:R-:W-:Y:S01]  /*9e70*/  ULDC UR21, c[0x0][0x988] ;  /* 0x0002620000157ab9 */ /* 0x000fe20000000800 */
[----:B------:R-:W-:-:S05]  /*9e80*/  ULDC UR23, c[0x0][0x9e0] ;  /* 0x0002780000177ab9 */ /* 0x000fca0000000800 */
.L_x_1112:
        /* <DEDUP_REMOVED lines=9> */
.L_x_1097:
[----:B------:R-:W-:Y:S01]  /*9f20*/  ULEA UR6, UR47, UR45, 0x3 ;  /* 0x0000002d2f067291 */ /* 0x000fe2000f8e183f */
[----:B------:R-:W-:-:S05]  /*9f30*/  IMAD.U32 R0, RZ, RZ, UR50 ;  /* 0x00000032ff007e24 */ /* 0x000fca000f8e00ff */
[----:B------:R-:W-:-:S04]  /*9f40*/  SHF.L.U32 R0, R0, 0x1f, RZ ;  /* 0x0000001f00007819 */ /* 0x000fc800000006ff */
[----:B------:R0:W1:Y:S01]  /*9f50*/  SYNCS.PHASECHK.TRANS64.TRYWAIT P2, [UR6+0x16830], R0 ;  /* 0x01683000ff0075a7 */ /* 0x0000620008040146 */
[----:B------:R-:W-:Y:S05]  /*9f60*/  @!P0 BRA `(.L_x_1098) ;  /* 0x0000000000048947 */ /* 0x000fea0003800000 */
[----:B------:R-:W-:Y:S01]  /*9f70*/  BPT.TRAP 0x1 ;  /* 0x000000040000795c */ /* 0x000fe20000300000 */
.L_x_1098:
[----:B-1----:R-:W-:Y:S05]  /*9f80*/  @P2 BRA `(.L_x_1096) ;  /* 0x0000000000082947 */ /* 0x002fea0003800000 */
[----:B------:R-:W1:Y:S02]  /*9f90*/  SYNCS.PHASECHK.TRANS64.TRYWAIT P2, [UR6+0x16830], R0 ;  /* 0x01683000ff0075a7 */ /* 0x000e640008040146 */
[----:B-1----:R-:W-:Y:S05]  /*9fa0*/  @!P2 BRA `(.L_x_1099) ;  /* 0x000000c00000a947 */ /* 0x002fea0003800000 */
.L_x_1096:
        /* <DEDUP_REMOVED lines=27> */
.L_x_1101:
[----:B------:R-:W-:Y:S01]  /*a160*/  ULEA UR6, UR25, UR45, 0x3 ;  /* 0x0000002d19067291 */ /* 0x000fe2000f8e183f */
[----:B------:R-:W-:-:S05]  /*a170*/  IMAD.U32 R0, RZ, RZ, UR26 ;  /* 0x0000001aff007e24 */ /* 0x000fca000f8e00ff */
[----:B------:R-:W-:-:S04]  /*a180*/  SHF.L.U32 R0, R0, 0x1f, RZ ;  /* 0x0000001f00007819 */ /* 0x000fc800000006ff */
[----:B------:R0:W1:Y:S01]  /*a190*/  SYNCS.PHASECHK.TRANS64.TRYWAIT P2, [UR6+0x16850], R0 ;  /* 0x01685000ff0075a7 */ /* 0x0000620008040146 */
[----:B------:R-:W-:Y:S05]  /*a1a0*/  @!P0 BRA `(.L_x_1102) ;  /* 0x0000000000048947 */ /* 0x000fea0003800000 */
[----:B------:R-:W-:Y:S01]  /*a1b0*/  BPT.TRAP 0x1 ;  /* 0x000000040000795c */ /* 0x000fe20000300000 */
.L_x_1102:
[----:B-1----:R-:W-:Y:S05]  /*a1c0*/  @P2 BRA `(.L_x_1100) ;  /* 0x0000000000082947 */ /* 0x002fea0003800000 */
[----:B------:R-:W1:Y:S02]  /*a1d0*/  SYNCS.PHASECHK.TRANS64.TRYWAIT P2, [UR6+0x16850], R0 ;  /* 0x01685000ff0075a7 */ /* 0x000e640008040146 */
[----:B-1----:R-:W-:Y:S05]  /*a1e0*/  @!P2 BRA `(.L_x_1103) ;  /* 0x000000bc0088a947 */ /* 0x002fea0003800000 */
.L_x_1100:
[----:B------:R-:W-:Y:S01]  /*a1f0*/  UIADD3 UR6, UR45, 0x400, URZ ;  /* 0x000004002d067890 */ /* 0x000fe2000fffe03f */
[----:B------:R-:W-:Y:S01]  /*a200*/  WARPGROUP.ARRIVE ;  /* 0x00000000000079c5 */ /* 0x000fe20000000000 */
[----:B------:R-:W-:-:S05]  /*a210*/  UMOV UR7, 0x40000040 ;  /* 0x4000004000077882 */ /* 0x000fca0000000000 */
[----:B------:R-:W2:Y:S01]  /*a220*/  S2R R9, SR_TID.X ;  /* 0x0000000000097919 */ /* 0x000ea20000002100 */
[----:B------:R-:W-:Y:S01]  /*a230*/  USHF.R.U32.HI UR6, URZ, 0x4, UR6 ;  /* 0x000000043f067899 */ /* 0x000fe20008011606 */
[----:B------:R-:W-:Y:S01]  /*a240*/  PLOP3.LUT P2, PT, PT, PT, UP0, 0x80, 0x0 ;  /* 0x000000000000781c */ /* 0x000fe20003f4f008 */
[----:B------:R-:W-:Y:S02]  /*a250*/  VIADD R13, R17, UR39 ;  /* 0x00000027110d7c36 */ /* 0x000fe40008000000 */
[----:B------:R-:W-:Y:S01]  /*a260*/  ULOP3.LUT UR6, UR6, 0x3fff, URZ, 0xc0, !UPT ;  /* 0x00003fff06067892 */ /* 0x000fe2000f8ec03f */
[----:B-1----:R-:W-:Y:S02]  /*a270*/  IMAD.U32 R2, RZ, RZ, UR47 ;  /* 0x0000002fff027e24 */ /* 0x002fe4000f8e00ff */
[----:B------:R-:W-:Y:S01]  /*a280*/  IMAD.SHL.U32 R11, R3, 0x80, RZ ;  /* 0x00000080030b7824 */ /* 0x000fe200078e00ff */
[----:B------:R-:W-:Y:S01]  /*a290*/  ULEA UR10, UR25, UR6, 0xa ;  /* 0x00000006190a7291 */ /* 0x000fe2000f8e503f */
[----:B------:R-:W-:Y:S01]  /*a2a0*/  IMAD.U32 R15, RZ, RZ, UR46 ;  /* 0x0000002eff0f7e24 */ /* 0x000fe2000f8e00ff */
        /* <DEDUP_REMOVED lines=43> */
[----:B------:R-:W-:-:S04]  /*a560*/  @UP0 ULDC UR6, c[0x0][0x450] ;  /* 0x0001140000060ab9 */ /* 0x000fc80000000800 */
[----:B------:R-:W-:Y:S01]  /*a570*/  @P2 SHF.R.U32.HI R13, RZ, UR6, R0 ;  /* 0x00000006ff0d2c19 */ /* 0x000fe20008011600 */
[----:B------:R-:W-:Y:S01]  /*a580*/  VIADD R0, R8, 0x9 ;  /* 0x0000000908007836 */ /* 0x000fe20000000000 */
[----:B------:R-:W-:Y:S01]  /*a590*/  ISETP.GE.U32.AND P2, PT, R9, 0x180, PT ;  /* 0x000001800900780c */ /* 0x000fe20003f46070 */
[----:B------:R-:W-:Y:S02]  /*a5a0*/  ULOP3.LUT UR6, URZ, UR24, URZ, 0x33, !UPT ;  /* 0x000000183f067292 */ /* 0x000fe4000f8e333f */
[----:B------:R-:W0:Y:S01]  /*a5b0*/  SHFL.IDX PT, R9, R13, RZ, 0x1c1f ;  /* 0x001c1fff0d097589 */ /* 0x000e2200000e0000 */
[----:B------:R-:W-:Y:S02]  /*a5c0*/  SEL R8, R0, 0x9, !P2 ;  /* 0x0000000900087807 */ /* 0x000fe40005000000 */
[----:B------:R-:W-:-:S04]  /*a5d0*/  IADD3 R0, -R16, 0x1, -R11 ;  /* 0x0000000110007810 */ /* 0x000fc80007ffe90b */
[----:B------:R-:W-:-:S05]  /*a5e0*/  IADD3 R0, -R15, UR40, R0 ;  /* 0x000000280f007c10 */ /* 0x000fca000fffe100 */
[C---:B------:R-:W-:Y:S02]  /*a5f0*/  VIADD R12, R0.reuse, UR23 ;  /* 0x00000017000c7c36 */ /* 0x040fe40008000000 */
[----:B------:R-:W-:-:S04]  /*a600*/  VIADD R10, R0, UR6 ;  /* 0x00000006000a7c36 */ /* 0x000fc80008000000 */
[--C-:B0-----:R-:W-:Y:S01]  /*a610*/  IMAD.IADD R0, R10, 0x1, R9.reuse ;  /* 0x000000010a007824 */ /* 0x101fe200078e0209 */
[----:B------:R-:W-:Y:S02]  /*a620*/  WARPGROUP.DEPBAR.LE gsb0, 0x0 ;  /* 0x00008000000079c5 */ /* 0x000fe40000010000 */
[----:B------:R0:W-:Y:S06]  /*a630*/  BAR.ARV R8, 0x100 ;  /* 0x000400080000751d */ /* 0x0001ec0000002000 */
[----:B------:R1:W-:Y:S02]  /*a640*/  @!P1 SYNCS.ARRIVE.TRANS64.RED.A1T0 RZ, [R2+URZ], RZ ;  /* 0x000000ff02ff99a7 */ /* 0x0003e4000810043f */
[----:B-1----:R-:W-:Y:S01]  /*a650*/  IMAD.IADD R2, R12, 0x1, R9 ;  /* 0x000000010c027824 */ /* 0x002fe200078e0209 */
[----:B0-----:R-:W-:Y:S06]  /*a660*/  @!P5 BRA `(.L_x_1104) ;  /* 0x00000000005cd947 */ /* 0x001fec0003800000 */
        /* <DEDUP_REMOVED lines=13> */
.L_x_1106:
[----:B------:R-:W-:-:S05]  /*a740*/  IMAD.U32 R20, RZ, RZ, UR22 ;  /* 0x00000016ff147e24 */ /* 0x000fca000f8e00ff */
[----:B------:R-:W-:-:S13]  /*a750*/  ISETP.NE.AND P2, PT, R20, 0x1, PT ;  /* 0x000000011400780c */ /* 0x000fda0003f45270 */
[----:B------:R-:W0:Y:S02]  /*a760*/  @P2 LDC.64 R8, c[0x0][0x9e8] ;  /* 0x00027a00ff082b82 */ /* 0x000e240000000a00 */
[----:B0-----:R-:W-:-:S05]  /*a770*/  @P2 IMAD.HI.U32 R8, R14, R8, RZ ;  /* 0x000000080e082227 */ /* 0x001fca00078e00ff */
[----:B------:R-:W-:-:S07]  /*a780*/  @P2 SHF.R.U32.HI R14, RZ, R9, R8 ;  /* 0x00000009ff0e2219 */ /* 0x000fce0000011608 */
.L_x_1107:
[----:B------:R-:W-:Y:S05]  /*a790*/  BSYNC B0 ;  /* 0x0000000000007941 */ /* 0x000fea0003800000 */
.L_x_1105:
[----:B------:R-:W-:-:S04]  /*a7a0*/  IMAD R9, R14, R20, -R11 ;  /* 0x000000140e097224 */ /* 0x000fc800078e0a0b */
[----:B------:R-:W-:-:S05]  /*a7b0*/  IMAD.IADD R9, R9, 0x1, -R16 ;  /* 0x0000000109097824 */ /* 0x000fca00078e0a10 */
[----:B------:R-:W-:Y:S02]  /*a7c0*/  VIADDMNMX R2, R9, R20, R2, PT ;  /* 0x0000001409027246 */ /* 0x000fe40003800102 */
[----:B------:R-:W-:-:S07]  /*a7d0*/  VIMNMX R0, R0, R9, !PT ;  /* 0x0000000900007248 */ /* 0x000fce0007fe0100 */
.L_x_1104:
        /* <DEDUP_REMOVED lines=114> */
.L_x_1110:
[----:B------:R-:W-:-:S05]  /*af00*/  IMAD.U32 R2, RZ, RZ, UR22 ;  /* 0x00000016ff027e24 */ /* 0x000fca000f8e00ff */
[----:B------:R-:W-:-:S13]  /*af10*/  ISETP.NE.AND P3, PT, R2, 0x1, PT ;  /* 0x000000010200780c */ /* 0x000fda0003f65270 */
[----:B------:R-:W0:Y:S02]  /*af20*/  @P3 LDC.64 R8, c[0x0][0x9e8] ;  /* 0x00027a00ff083b82 */ /* 0x000e240000000a00 */
[----:B0-----:R-:W-:-:S05]  /*af30*/  @P3 IMAD.HI.U32 R8, R0, R8, RZ ;  /* 0x0000000800083227 */ /* 0x001fca00078e00ff */
[----:B------:R-:W-:-:S07]  /*af40*/  @P3 SHF.R.U32.HI R0, RZ, R9, R8 ;  /* 0x00000009ff003219 */ /* 0x000fce0000011608 */
.L_x_1111:
[----:B------:R-:W-:Y:S05]  /*af50*/  BSYNC B0 ;  /* 0x0000000000007941 */ /* 0x000fea0003800000 */
.L_x_1109:
[----:B------:R-:W-:-:S04]  /*af60*/  IMAD R11, R0, R2, -R11 ;  /* 0x00000002000b7224 */ /* 0x000fc800078e0a0b */
[----:B------:R-:W-:-:S05]  /*af70*/  IMAD.IADD R11, R11, 0x1, -R16 ;  /* 0x000000010b0b7824 */ /* 0x000fca00078e0a10 */
[----:B------:R-:W-:Y:S02]  /*af80*/  VIADDMNMX R12, R11, R2, R12, PT ;  /* 0x000000020b0c7246 */ /* 0x000fe4000380010c */
[----:B------:R-:W-:-:S07]  /*af90*/  VIMNMX R10, R10, R11, !PT ;  /* 0x0000000b0a0a7248 */ /* 0x000fce0007fe0100 */
.L_x_1108:
        /* <DEDUP_REMOVED lines=34> */
[----:B------:R-:W-:Y:S02]  /*b1c0*/  ISETP.GT.AND P3, PT, R10, RZ, P2 ;  /* 0x000000ff0a00720c */ /* 0x000fe40001764270 */
        /* <DEDUP_REMOVED lines=9> */
[----:B------:R-:W-:Y:S02]  /*b260*/  ISETP.GT.AND P4, PT, R10, 0x18, P2 ;  /* 0x000000180a00780c */ /* 0x000fe40001784270 */
[----:B------:R-:W-:Y:S02]  /*b270*/  FMNMX.FTZ R0, R68, R9, !PT ;  /* 0x0000000944007209 */ /* 0x000fe40007810000 */
[----:B------:R-:W-:Y:S02]  /*b280*/  FSEL R13, R26, -INF , !P3 ;  /* 0xff8000001a0d7808 */ /* 0x000fe40005800000 */
[----:B------:R-:W-:Y:S02]  /*b290*/  FMNMX.FTZ R9, R69, R0, !PT ;  /* 0x0000000045097209 */ /* 0x000fe40007810000 */
[----:B------:R-:W-:-:S02]  /*b2a0*/  ISETP.LT.OR P6, PT, R12, 0x9, P6 ;  /* 0x000000090c00780c */ /* 0x000fc400037c1670 */
[----:B------:R-:W-:Y:S02]  /*b2b0*/  FMNMX.FTZ R0, R72, R9, !PT ;  /* 0x0000000948007209 */ /* 0x000fe40007810000 */
[----:B------:R-:W-:Y:S02]  /*b2c0*/  ISETP.LT.OR P4, PT, R12, 0x19, P4 ;  /* 0x000000190c00780c */ /* 0x000fe40002781670 */
[----:B------:R-:W-:Y:S02]  /*b2d0*/  FMNMX.FTZ R9, R73, R0, !PT ;  /* 0x0000000049097209 */ /* 0x000fe40007810000 */
[----:B------:R-:W-:Y:S02]  /*b2e0*/  FMNMX.FTZ R8, R13, R6, !PT ;  /* 0x000000060d087209 */ /* 0x000fe40007810000 */
[----:B------:R-:W-:Y:S02]  /*b2f0*/  FMNMX.FTZ R0, R76, R9, !PT ;  /* 0x000000094c007209 */ /* 0x000fe40007810000 */
[----:B------:R-:W-:-:S02]  /*b300*/  FSEL R30, R30, -INF , !P6 ;  /* 0xff8000001e1e7808 */ /* 0x000fc40007000000 */
[----:B------:R-:W-:Y:S02]  /*b310*/  FMNMX.FTZ R9, R77, R0, !PT ;  /* 0x000000004d097209 */ /* 0x000fe40007810000 */
[----:B------:R-:W-:Y:S02]  /*b320*/  FSEL R38, R38, -INF , !P4 ;  /* 0xff80000026267808 */ /* 0x000fe40006000000 */
[----:B------:R-:W-:Y:S02]  /*b330*/  FMNMX.FTZ R0, R80, R9, !PT ;  /* 0x0000000950007209 */ /* 0x000fe40007810000 */
[----:B------:R-:W-:Y:S02]  /*b340*/  FMNMX.FTZ R21, R27, R8, !PT ;  /* 0x000000081b157209 */ /* 0x000fe40007810000 */
[----:B------:R-:W-:Y:S02]  /*b350*/  FMNMX.FTZ R9, R81, R0, !PT ;  /* 0x0000000051097209 */ /* 0x000fe40007810000 */
[----:B------:R-:W-:-:S02]  /*b360*/  ISETP.GT.AND P4, PT, R10, 0x20, P2 ;  /* 0x000000200a00780c */ /* 0x000fc40001784270 */
[----:B------:R-:W-:Y:S02]  /*b370*/  FMNMX.FTZ R0, R84, R9, !PT ;  /* 0x0000000954007209 */ /* 0x000fe40007810000 */
[----:B------:R-:W-:Y:S02]  /*b380*/  FMNMX.FTZ R8, R30, R21, !PT ;  /* 0x000000151e087209 */ /* 0x000fe40007810000 */
[----:B------:R-:W-:Y:S02]  /*b390*/  FMNMX.FTZ R0, R85, R0, !PT ;  /* 0x0000000055007209 */ /* 0x000fe40007810000 */
[----:B------:R-:W-:Y:S02]  /*b3a0*/  ISETP.LT.OR P4, PT, R12, 0x21, P4 ;  /* 0x000000210c00780c */ /* 0x000fe40002781670 */
[----:B------:R-:W-:Y:S01]  /*b3b0*/  FMNMX.FTZ R21, R31, R8, !PT ;  /* 0x000000081f157209 */ /* 0x000fe20007810000 */
[----:B------:R-:W0:Y:S01]  /*b3c0*/  SHFL.BFLY PT, R9, R0, 0x2, 0x1f ;  /* 0x0c401f0000097f89 */ /* 0x000e2200000e0000 */
[----:B------:R-:W-:-:S02]  /*b3d0*/  FSEL R42, R42, -INF , !P4 ;  /* 0xff8000002a2a7808 */ /* 0x000fc40006000000 */
[----:B------:R-:W-:Y:S02]  /*b3e0*/  ISETP.GT.AND P4, PT, R10, 0x28, P2 ;  /* 0x000000280a00780c */ /* 0x000fe40001784270 */
[----:B------:R-:W-:Y:S02]  /*b3f0*/  FMNMX.FTZ R8, R34, R21, !PT ;  /* 0x0000001522087209 */ /* 0x000fe40007810000 */
[----:B------:R-:W-:Y:S02]  /*b400*/  ISETP.LT.OR P4, PT, R12, 0x29, P4 ;  /* 0x000000290c00780c */ /* 0x000fe40002781670 */
[----:B------:R-:W-:Y:S02]  /*b410*/  ISETP.GT.AND P3, PT, R10, 0x30, P2 ;  /* 0x000000300a00780c */ /* 0x000fe40001764270 */
[----:B------:R-:W-:Y:S02]  /*b420*/  FSEL R46, R46, -INF , !P4 ;  /* 0xff8000002e2e7808 */ /* 0x000fe40006000000 */
[----:B------:R-:W-:-:S02]  /*b430*/  ISETP.GT.AND P4, PT, R10, 0x29, P2 ;  /* 0x000000290a00780c */ /* 0x000fc40001784270 */
[C---:B------:R-:W-:Y:S02]  /*b440*/  ISETP.LT.OR P3, PT, R12.reuse, 0x31, P3 ;  /* 0x000000310c00780c */ /* 0x040fe40001f61670 */
[----:B------:R-:W-:Y:S02]  /*b450*/  ISETP.LT.OR P4, PT, R12, 0x2a, P4 ;  /* 0x0000002a0c00780c */ /* 0x000fe40002781670 */
[----:B------:R-:W-:Y:S02]  /*b460*/  FSEL R50, R50, -INF , !P3 ;  /* 0xff80000032327808 */ /* 0x000fe40005800000 */
[----:B------:R-:W-:Y:S02]  /*b470*/  FSEL R47, R47, -INF , !P4 ;  /* 0xff8000002f2f7808 */ /* 0x000fe40006000000 */
[----:B------:R-:W-:Y:S02]  /*b480*/  ISETP.GT.AND P4, PT, R10, 0x31, P2 ;  /* 0x000000310a00780c */ /* 0x000fe40001784270 */
[----:B0-----:R-:W-:-:S02]  /*b490*/  FMNMX.FTZ R9, R0, R9, !PT ;  /* 0x0000000900097209 */ /* 0x001fc40007810000 */
[----:B------:R-:W-:Y:S02]  /*b4a0*/  ISETP.GT.AND P3, PT, R10, 0x38, P2 ;  /* 0x000000380a00780c */ /* 0x000fe40001764270 */
[C---:B------:R-:W-:Y:S01]  /*b4b0*/  ISETP.LT.OR P4, PT, R12.reuse, 0x32, P4 ;  /* 0x000000320c00780c */ /* 0x040fe20002781670 */
[----:B------:R-:W0:Y:S01]  /*b4c0*/  SHFL.BFLY PT, R2, R9, 0x1, 0x1f ;  /* 0x0c201f0009027f89 */ /* 0x000e2200000e0000 */
[----:B------:R-:W-:Y:S02]  /*b4d0*/  ISETP.LT.OR P3, PT, R12, 0x39, P3 ;  /* 0x000000390c00780c */ /* 0x000fe40001f61670 */
[----:B------:R-:W-:Y:S02]  /*b4e0*/  FSEL R51, R51, -INF , !P4 ;  /* 0xff80000033337808 */ /* 0x000fe40006000000 */
[----:B------:R-:W-:Y:S02]  /*b4f0*/  ISETP.GT.AND P4, PT, R10, 0x39, P2 ;  /* 0x000000390a00780c */ /* 0x000fe40001784270 */
[----:B------:R-:W-:-:S02]  /*b500*/  FSEL R54, R54, -INF , !P3 ;  /* 0xff80000036367808 */ /* 0x000fc40005800000 */
[----:B------:R-:W-:Y:S02]  /*b510*/  ISETP.GT.AND P3, PT, R10, 0x40, P2 ;  /* 0x000000400a00780c */ /* 0x000fe40001764270 */
[C---:B------:R-:W-:Y:S02]  /*b520*/  ISETP.LT.OR P4, PT, R12.reuse, 0x3a, P4 ;  /* 0x0000003a0c00780c */ /* 0x040fe40002781670 */
[----:B------:R-:W-:Y:S02]  /*b530*/  ISETP.LT.OR P3, PT, R12, 0x41, P3 ;  /* 0x000000410c00780c */ /* 0x000fe40001f61670 */
[----:B------:R-:W-:Y:S02]  /*b540*/  FSEL R55, R55, -INF , !P4 ;  /* 0xff80000037377808 */ /* 0x000fe40006000000 */
[----:B------:R-:W-:Y:S02]  /*b550*/  ISETP.GT.AND P4, PT, R10, 0x41, P2 ;  /* 0x000000410a00780c */ /* 0x000fe40001784270 */
[----:B------:R-:W-:-:S02]  /*b560*/  FSEL R58, R58, -INF , !P3 ;  /* 0xff8000003a3a7808 */ /* 0x000fc40005800000 */
[----:B------:R-:W-:Y:S02]  /*b570*/  ISETP.GT.AND P3, PT, R10, 0x48, P2 ;  /* 0x000000480a00780c */ /* 0x000fe40001764270 */
[C---:B------:R-:W-:Y:S02]  /*b580*/  ISETP.LT.OR P4, PT, R12.reuse, 0x42, P4 ;  /* 0x000000420c00780c */ /* 0x040fe40002781670 */
[----:B0-----:R-:W-:Y:S02]  /*b590*/  FMNMX.FTZ R2, R9, R2, !PT ;  /* 0x0000000209027209 */ /* 0x001fe40007810000 */
[----:B------:R-:W-:Y:S02]  /*b5a0*/  ISETP.LT.OR P3, PT, R12, 0x49, P3 ;  /* 0x000000490c00780c */ /* 0x000fe40001f61670 */
[C---:B------:R-:W-:Y:S01]  /*b5b0*/  FSETP.NEU.FTZ.AND P6, PT, R2.reuse, -INF , PT ;  /* 0xff8000000200780b */ /* 0x040fe20003fdd000 */
[----:B------:R-:W-:Y:S01]  /*b5c0*/  FMUL.FTZ R0, R2, UR21 ;  /* 0x0000001502007c20 */ /* 0x000fe20008410000 */
[----:B------:R-:W-:-:S02]  /*b5d0*/  FSEL R59, R59, -INF , !P4 ;  /* 0xff8000003b3b7808 */ /* 0x000fc40006000000 */
[----:B------:R-:W-:Y:S02]  /*b5e0*/  ISETP.GT.AND P4, PT, R10, 0x49, P2 ;  /* 0x000000490a00780c */ /* 0x000fe40001784270 */
[----:B------:R-:W-:Y:S02]  /*b5f0*/  FSEL R0, R0, RZ, P6 ;  /* 0x000000ff00007208 */ /* 0x000fe40003000000 */
[----:B------:R-:W-:Y:S02]  /*b600*/  FSEL R62, R62, -INF , !P3 ;  /* 0xff8000003e3e7808 */ /* 0x000fe40005800000 */
[----:B------:R-:W-:Y:S01]  /*b610*/  ISETP.GT.AND P3, PT, R10, 0x50, P2 ;  /* 0x000000500a00780c */ /* 0x000fe20001764270 */
[--C-:B------:R-:W-:Y:S01]  /*b620*/  FFMA.FTZ R9, R25, UR21, -R0.reuse ;  /* 0x0000001519097c23 */ /* 0x100fe20008010800 */
[----:B------:R-:W-:Y:S01]  /*b630*/  FMNMX.FTZ R25, R35, R8, !PT ;  /* 0x0000000823197209 */ /* 0x000fe20007810000 */
[--C-:B------:R-:W-:Y:S01]  /*b640*/  FFMA.FTZ R11, R29, UR21, -R0.reuse ;  /* 0x000000151d0b7c23 */ /* 0x100fe20008010800 */
[--C-:B------:R-:W-:Y:S01]  /*b650*/  FFMA.FTZ R15, R33, UR21, -R0.reuse ;  /* 0x00000015210f7c23 */ /* 0x100fe20008010800 */
[----:B------:R-:W-:Y:S01]  /*b660*/  ISETP.LT.OR P4, PT, R12, 0x4a, P4 ;  /* 0x0000004a0c00780c */ /* 0x000fe20002781670 */
[--C-:B------:R-:W-:Y:S01]  /*b670*/  FFMA.FTZ R21, R37, UR21, -R0.reuse ;  /* 0x0000001525157c23 */ /* 0x100fe20008010800 */
[----:B------:R-:W-:Y:S01]  /*b680*/  FMNMX.FTZ R8, R38, R25, !PT ;  /* 0x0000001926087209 */ /* 0x000fe20007810000 */
[--C-:B------:R-:W-:Y:S01]  /*b690*/  FFMA.FTZ R148, R24, UR21, -R0.reuse ;  /* 0x0000001518947c23 */ /* 0x100fe20008010800 */
[----:B------:R-:W-:Y:S01]  /*b6a0*/  ISETP.LT.OR P3, PT, R12, 0x51, P3 ;  /* 0x000000510c00780c */ /* 0x000fe20001f61670 */
[--C-:B------:R-:W-:Y:S01]  /*b6b0*/  FFMA.FTZ R150, R28, UR21, -R0.reuse ;  /* 0x000000151c967c23 */ /* 0x100fe20008010800 */
[----:B------:R-:W-:Y:S01]  /*b6c0*/  FMNMX.FTZ R25, R39, R8, !PT ;  /* 0x0000000827197209 */ /* 0x000fe20007810000 */
[----:B------:R-:W-:Y:S01]  /*b6d0*/  MUFU.EX2 R9, R9 ;  /* 0x0000000900097308 */ /* 0x000fe20000000800 */
[----:B------:R-:W-:Y:S01]  /*b6e0*/  FSEL R63, R63, -INF , !P4 ;  /* 0xff8000003f3f7808 */ /* 0x000fe20006000000 */
[--C-:B------:R-:W-:Y:S01]  /*b6f0*/  FFMA.FTZ R144, R32, UR21, -R0.reuse ;  /* 0x0000001520907c23 */ /* 0x100fe20008010800 */
[----:B------:R-:W-:Y:S01]  /*b700*/  FMNMX.FTZ R8, R42, R25, !PT ;  /* 0x000000192a087209 */ /* 0x000fe20007810000 */
[--C-:B------:R-:W-:Y:S01]  /*b710*/  FFMA.FTZ R25, R41, UR21, -R0.reuse ;  /* 0x0000001529197c23 */ /* 0x100fe20008010800 */
[----:B------:R-:W-:Y:S01]  /*b720*/  ISETP.GT.AND P4, PT, R10, 0x51, P2 ;  /* 0x000000510a00780c */ /* 0x000fe20001784270 */
        /* <DEDUP_REMOVED lines=36> */
[----:B------:R-:W-:Y:S01]  /*b970*/  FFMA.FTZ R85, R85, UR21, -R0 ;  /* 0x0000001555557c23 */ /* 0x000fe20008010800 */
[----:B------:R-:W-:Y:S01]  /*b980*/  FMNMX.FTZ R8, R62, R37, !PT ;  /* 0x000000253e087209 */ /* 0x000fe20007810000 */
[----:B------:R-:W-:Y:S01]  /*b990*/  MUFU.EX2 R144, R144 ;  /* 0x0000009000907308 */ /* 0x000fe20000000800 */
[----:B------:R-:W-:-:S02]  /*b9a0*/  ISETP.LT.OR P3, PT, R12, 0x61, P3 ;  /* 0x000000610c00780c */ /* 0x000fc40001f61670 */
[----:B------:R-:W-:Y:S02]  /*b9b0*/  FMNMX.FTZ R37, R63, R8, !PT ;  /* 0x000000083f257209 */ /* 0x000fe40007810000 */
[----:B------:R-:W-:Y:S02]  /*b9c0*/  FSEL R71, R71, -INF , !P4 ;  /* 0xff80000047477808 */ /* 0x000fe40006000000 */
[----:B------:R-:W-:Y:S01]  /*b9d0*/  FMNMX.FTZ R8, R66, R37, !PT ;  /* 0x0000002542087209 */ /* 0x000fe20007810000 */
[--C-:B------:R-:W-:Y:S01]  /*b9e0*/  FFMA.FTZ R37, R53, UR21, -R0.reuse ;  /* 0x0000001535257c23 */ /* 0x100fe20008010800 */
[----:B------:R-:W-:Y:S01]  /*b9f0*/  ISETP.GT.AND P4, PT, R10, 0x61, P2 ;  /* 0x000000610a00780c */ /* 0x000fe20001784270 */
[----:B------:R-:W-:Y:S01]  /*ba00*/  FFMA.FTZ R53, R69, UR21, -R0 ;  /* 0x0000001545357c23 */ /* 0x000fe20008010800 */
[----:B------:R-:W-:Y:S01]  /*ba10*/  FMNMX.FTZ R41, R67, R8, !PT ;  /* 0x0000000843297209 */ /* 0x000fe20007810000 */
[----:B------:R-:W-:Y:S01]  /*ba20*/  MUFU.EX2 R15, R15 ;  /* 0x0000000f000f7308 */ /* 0x000fe20000000800 */
[----:B------:R-:W-:-:S02]  /*ba30*/  FSEL R74, R74, -INF , !P3 ;  /* 0xff8000004a4a7808 */ /* 0x000fc40005800000 */
[----:B------:R-:W-:Y:S02]  /*ba40*/  FMNMX.FTZ R8, R70, R41, !PT ;  /* 0x0000002946087209 */ /* 0x000fe40007810000 */
[----:B------:R-:W-:Y:S02]  /*ba50*/  ISETP.GT.AND P3, PT, R10, 0x68, P2 ;  /* 0x000000680a00780c */ /* 0x000fe40001764270 */
[C---:B------:R-:W-:Y:S01]  /*ba60*/  ISETP.LT.OR P4, PT, R12.reuse, 0x62, P4 ;  /* 0x000000620c00780c */ /* 0x040fe20002781670 */
[----:B------:R-:W-:Y:S01]  /*ba70*/  MUFU.EX2 R146, R146 ;  /* 0x0000009200927308 */ /* 0x000fe20000000800 */
[----:B------:R-:W-:Y:S02]  /*ba80*/  FMNMX.FTZ R41, R71, R8, !PT ;  /* 0x0000000847297209 */ /* 0x000fe40007810000 */
[----:B------:R-:W-:Y:S02]  /*ba90*/  ISETP.LT.OR P3, PT, R12, 0x69, P3 ;  /* 0x000000690c00780c */ /* 0x000fe40001f61670 */
[----:B------:R-:W-:-:S02]  /*baa0*/  FSEL R75, R75, -INF , !P4 ;  /* 0xff8000004b4b7808 */ /* 0x000fc40006000000 */
[----:B------:R-:W-:Y:S01]  /*bab0*/  ISETP.GT.AND P4, PT, R10, 0x69, P2 ;  /* 0x000000690a00780c */ /* 0x000fe20001784270 */
[----:B------:R-:W-:Y:S01]  /*bac0*/  MUFU.EX2 R21, R21 ;  /* 0x0000001500157308 */ /* 0x000fe20000000800 */
[----:B------:R-:W-:Y:S01]  /*bad0*/  FMNMX.FTZ R8, R74, R41, !PT ;  /* 0x000000294a087209 */ /* 0x000fe20007810000 */
[--C-:B------:R-:W-:Y:S01]  /*bae0*/  FFMA.FTZ R41, R57, UR21, -R0.reuse ;  /* 0x0000001539297c23 */ /* 0x100fe20008010800 */
[----:B------:R-:W-:Y:S01]  /*baf0*/  FSEL R78, R78, -INF , !P3 ;  /* 0xff8000004e4e7808 */ /* 0x000fe20005800000 */
[----:B------:R-:W-:Y:S01]  /*bb00*/  FFMA.FTZ R57, R73, UR21, -R0 ;  /* 0x0000001549397c23 */ /* 0x000fe20008010800 */
[----:B------:R-:W-:Y:S02]  /*bb10*/  ISETP.GT.AND P3, PT, R10, 0x70, P2 ;  /* 0x000000700a00780c */ /* 0x000fe40001764270 */
[----:B------:R-:W-:Y:S01]  /*bb20*/  ISETP.LT.OR P4, PT, R12, 0x6a, P4 ;  /* 0x0000006a0c00780c */ /* 0x000fe20002781670 */
[----:B------:R-:W-:Y:S01]  /*bb30*/  MUFU.EX2 R140, R140 ;  /* 0x0000008c008c7308 */ /* 0x000fe20000000800 */
[----:B------:R-:W-:-:S02]  /*bb40*/  FMNMX.FTZ R45, R75, R8, !PT ;  /* 0x000000084b2d7209 */ /* 0x000fc40007810000 */
[----:B------:R-:W-:Y:S02]  /*bb50*/  ISETP.LT.OR P3, PT, R12, 0x71, P3 ;  /* 0x000000710c00780c */ /* 0x000fe40001f61670 */
[----:B------:R-:W-:Y:S02]  /*bb60*/  FSEL R79, R79, -INF , !P4 ;  /* 0xff8000004f4f7808 */ /* 0x000fe40006000000 */
[----:B------:R-:W-:Y:S01]  /*bb70*/  ISETP.GT.AND P4, PT, R10, 0x71, P2 ;  /* 0x000000710a00780c */ /* 0x000fe20001784270 */
[----:B------:R-:W-:Y:S01]  /*bb80*/  MUFU.EX2 R25, R25 ;  /* 0x0000001900197308 */ /* 0x000fe20000000800 */
        /* <DEDUP_REMOVED lines=11> */
[----:B------:R-:W-:Y:S01]  /*bc40*/  FFMA.FTZ R45, R61, UR21, -R0 ;  /* 0x000000153d2d7c23 */ /* 0x000fe20008010800 */
[----:B------:R-:W-:-:S02]  /*bc50*/  ISETP.LT.OR P2, PT, R12, 0x7a, P2 ;  /* 0x0000007a0c00780c */ /* 0x000fc40001741670 */
[----:B------:R-:W-:Y:S02]  /*bc60*/  FSEL R86, R86, -INF , !P3 ;  /* 0xff80000056567808 */ /* 0x000fe40005800000 */
[----:B------:R-:W-:Y:S01]  /*bc70*/  FMNMX.FTZ R49, R83, R8, !PT ;  /* 0x0000000853317209 */ /* 0x000fe20007810000 */
[----:B------:R-:W-:Y:S01]  /*bc80*/  MUFU.EX2 R136, R136 ;  /* 0x0000008800887308 */ /* 0x000fe20000000800 */
[----:B------:R-:W-:Y:S02]  /*bc90*/  FSEL R87, R87, -INF , !P2 ;  /* 0xff80000057577808 */ /* 0x000fe40005000000 */
[----:B------:R-:W-:Y:S01]  /*bca0*/  FMNMX.FTZ R8, R86, R49, !PT ;  /* 0x0000003156087209 */ /* 0x000fe20007810000 */
[--C-:B------:R-:W-:Y:S01]  /*bcb0*/  FFMA.FTZ R49, R65, UR21, -R0.reuse ;  /* 0x0000001541317c23 */ /* 0x100fe20008010800 */
[--C-:B------:R-:W-:Y:S02]  /*bcc0*/  FFMA.FTZ R65, R81, UR21, -R0.reuse ;  /* 0x0000001551417c23 */ /* 0x100fe40008010800 */
[----:B------:R-:W-:Y:S01]  /*bcd0*/  FMNMX.FTZ R8, R87, R8, !PT ;  /* 0x0000000857087209 */ /* 0x000fe20007810000 */
[----:B------:R-:W-:Y:S04]  /*bce0*/  MUFU.EX2 R33, R33 ;  /* 0x0000002100217308 */ /* 0x000fe80000000800 */
[----:B------:R-:W0:Y:S04]  /*bcf0*/  SHFL.BFLY PT, R61, R8, 0x2, 0x1f ;  /* 0x0c401f00083d7f89 */ /* 0x000e2800000e0000 */
[----:B------:R-:W-:Y:S08]  /*bd00*/  MUFU.EX2 R138, R138 ;  /* 0x0000008a008a7308 */ /* 0x000ff00000000800 */
[----:B------:R-:W-:Y:S08]  /*bd10*/  MUFU.EX2 R37, R37 ;  /* 0x0000002500257308 */ /* 0x000ff00000000800 */
[----:B------:R-:W-:Y:S01]  /*bd20*/  MUFU.EX2 R132, R132 ;  /* 0x0000008400847308 */ /* 0x000fe20000000800 */
[----:B0-----:R-:W-:Y:S01]  /*bd30*/  FMNMX.FTZ R10, R8, R61, !PT ;  /* 0x0000003d080a7209 */ /* 0x001fe20007810000 */
[----:B------:R-:W-:Y:S01]  /*bd40*/  FFMA.FTZ R61, R77, UR21, -R0 ;  /* 0x000000154d3d7c23 */ /* 0x000fe20008010800 */
[----:B------:R-:W-:-:S05]  /*bd50*/  FSEL R8, R2, RZ, P6 ;  /* 0x000000ff02087208 */ /* 0x000fca0003000000 */
[----:B------:R-:W-:Y:S01]  /*bd60*/  MUFU.EX2 R41, R41 ;  /* 0x0000002900297308 */ /* 0x000fe20000000800 */
[----:B------:R-:W0:Y:S01]  /*bd70*/  SHFL.BFLY PT, R69, R10, 0x1, 0x1f ;  /* 0x0c201f000a457f89 */ /* 0x000e2200000e0000 */
[----:B------:R-:W-:-:S04]  /*bd80*/  FADD.FTZ R8, -R8, R7 ;  /* 0x0000000708087221 */ /* 0x000fc80000010100 */
[----:B------:R-:W-:Y:S02]  /*bd90*/  FMUL.FTZ R7, R8, UR21 ;  /* 0x0000001508077c20 */ /* 0x000fe40008410000 */
[----:B------:R-:W-:Y:S08]  /*bda0*/  MUFU.EX2 R134, R134 ;  /* 0x0000008600867308 */ /* 0x000ff00000000800 */
[----:B------:R-:W1:Y:S08]  /*bdb0*/  MUFU.EX2 R7, R7 ;  /* 0x0000000700077308 */ /* 0x000e700000000800 */
[----:B------:R-:W-:Y:S01]  /*bdc0*/  MUFU.EX2 R45, R45 ;  /* 0x0000002d002d7308 */ /* 0x000fe20000000800 */
[----:B0-----:R-:W-:-:S04]  /*bdd0*/  FMNMX.FTZ R0, R10, R69, !PT ;  /* 0x000000450a007209 */ /* 0x001fc80007810000 */
[C---:B------:R-:W-:Y:S01]  /*bde0*/  FSETP.NEU.FTZ.AND P2, PT, R0.reuse, -INF , PT ;  /* 0xff8000000000780b */ /* 0x040fe20003f5d000 */
[----:B------:R-:W-:Y:S02]  /*bdf0*/  FMUL.FTZ R32, R0, UR21 ;  /* 0x0000001500207c20 */ /* 0x000fe40008410000 */
[----:B------:R-:W-:Y:S01]  /*be00*/  MUFU.EX2 R128, R128 ;  /* 0x0000008000807308 */ /* 0x000fe20000000800 */
[----:B-1----:R-:W-:Y:S01]  /*be10*/  FFMA.FTZ R28, R7, R5, R148 ;  /* 0x00000005071c7223 */ /* 0x002fe20000010094 */
[C---:B------:R-:W-:Y:S01]  /*be20*/  F2FP.BF16.F32.PACK_AB R148, R9.reuse, R148 ;  /* 0x000000940994723e */ /* 0x040fe200000010ff */
[-C--:B------:R-:W-:Y:S01]  /*be30*/  FMUL.FTZ R88, R88, R7.reuse ;  /* 0x0000000758587220 */ /* 0x080fe20000410000 */
[----:B------:R-:W-:Y:S01]  /*be40*/  FSEL R32, R32, RZ, P2 ;  /* 0x000000ff20207208 */ /* 0x000fe20001000000 */
[----:B------:R-:W-:Y:S01]  /*be50*/  FADD.FTZ R5, R9, R28 ;  /* 0x0000001c09057221 */ /* 0x000fe20000010000 */
[-C--:B------:R-:W-:Y:S01]  /*be60*/  FMUL.FTZ R89, R89, R7.reuse ;  /* 0x0000000759597220 */ /* 0x080fe20000410000 */
[-C--:B------:R-:W-:Y:S01]  /*be70*/  FMUL.FTZ R92, R92, R7.reuse ;  /* 0x000000075c5c7220 */ /* 0x080fe20000410000 */
[----:B------:R-:W-:Y:S01]  /*be80*/  MUFU.EX2 R49, R49 ;  /* 0x0000003100317308 */ /* 0x000fe20000000800 */
[----:B------:R-:W-:Y:S01]  /*be90*/  FADD.FTZ R28, R150, R5 ;  /* 0x00000005961c7221 */ /* 0x000fe20000010000 */
[--C-:B------:R-:W-:Y:S01]  /*bea0*/  FFMA.FTZ R149, R13, UR21, -R32.reuse ;  /* 0x000000150d957c23 */ /* 0x100fe20008010820 */
[----:B------:R-:W-:Y:S01]  /*beb0*/  FSEL R5, R0, RZ, P2 ;  /* 0x000000ff00057208 */ /* 0x000fe20001000000 */
[----:B------:R-:W-:Y:S01]  /*bec0*/  FFMA.FTZ R151, R30, UR21, -R32 ;  /* 0x000000151e977c23 */ /* 0x000fe20008010820 */
[----:B------:R-:W-:Y:S01]  /*bed0*/  FADD.FTZ R13, R11, R28 ;  /* 0x0000001c0b0d7221 */ /* 0x000fe20000010000 */
[--C-:B------:R-:W-:Y:S01]  /*bee0*/  FFMA.FTZ R8, R27, UR21, -R32.reuse ;  /* 0x000000151b087c23 */ /* 0x100fe20008010820 */
[----:B------:R-:W-:Y:S01]  /*bef0*/  FFMA.FTZ R10, R31, UR21, -R32 ;  /* 0x000000151f0a7c23 */ /* 0x000fe20008010820 */
[----:B------:R-:W-:Y:S01]  /*bf00*/  FADD.FTZ R5, -R5, R6 ;  /* 0x0000000605057221 */ /* 0x000fe20000010100 */
[----:B------:R-:W-:Y:S01]  /*bf10*/  FADD.FTZ R30, R144, R13 ;  /* 0x0000000d901e7221 */ /* 0x000fe20000010000 */
[----:B------:R-:W-:Y:S01]  /*bf20*/  MUFU.EX2 R149, R149 ;  /* 0x0000009500957308 */ /* 0x000fe20000000800 */
[----:B------:R-:W-:Y:S01]  /*bf30*/  FFMA.FTZ R145, R34, UR21, -R32 ;  /* 0x0000001522917c23 */ /* 0x000fe20008010820 */
[----:B------:R-:W-:Y:S01]  /*bf40*/  FMUL.FTZ R5, R5, UR21 ;  /* 0x0000001505057c20 */ /* 0x000fe20008410000 */
[----:B------:R-:W-:Y:S01]  /*bf50*/  FADD.FTZ R13, R15, R30 ;  /* 0x0000001e0f0d7221 */ /* 0x000fe20000010000 */
[--C-:B------:R-:W-:Y:S01]  /*bf60*/  FFMA.FTZ R12, R35, UR21, -R32.reuse ;  /* 0x00000015230c7c23 */ /* 0x100fe20008010820 */
[--C-:B------:R-:W-:Y:S01]  /*bf70*/  FFMA.FTZ R147, R38, UR21, -R32.reuse ;  /* 0x0000001526937c23 */ /* 0x100fe20008010820 */
[--C-:B------:R-:W-:Y:S01]  /*bf80*/  FFMA.FTZ R14, R39, UR21, -R32.reuse ;  /* 0x00000015270e7c23 */ /* 0x100fe20008010820 */
[----:B------:R-:W-:Y:S01]  /*bf90*/  FADD.FTZ R30, R146, R13 ;  /* 0x0000000d921e7221 */ /* 0x000fe20000010000 */
[----:B------:R-:W0:Y:S01]  /*bfa0*/  MUFU.EX2 R6, R5 ;  /* 0x0000000500067308 */ /* 0x000e220000000800 */
[--C-:B------:R-:W-:Y:S01]  /*bfb0*/  FFMA.FTZ R141, R42, UR21, -R32.reuse ;  /* 0x000000152a8d7c23 */ /* 0x100fe20008010820 */
[----:B------:R-:W-:Y:S01]  /*bfc0*/  FFMA.FTZ R20, R43, UR21, -R32 ;  /* 0x000000152b147c23 */ /* 0x000fe20008010820 */
[----:B------:R-:W-:Y:S01]  /*bfd0*/  FADD.FTZ R13, R21, R30 ;  /* 0x0000001e150d7221 */ /* 0x000fe20000010000 */
[--C-:B------:R-:W-:Y:S01]  /*bfe0*/  FFMA.FTZ R143, R46, UR21, -R32.reuse ;  /* 0x000000152e8f7c23 */ /* 0x100fe20008010820 */
[--C-:B------:R-:W-:Y:S01]  /*bff0*/  FFMA.FTZ R24, R47, UR21, -R32.reuse ;  /* 0x000000152f187c23 */ /* 0x100fe20008010820 */
[--C-:B------:R-:W-:Y:S01]  /*c000*/  FFMA.FTZ R137, R50, UR21, -R32.reuse ;  /* 0x0000001532897c23 */ /* 0x100fe20008010820 */
[----:B------:R-:W-:Y:S01]  /*c010*/  FADD.FTZ R30, R140, R13 ;  /* 0x0000000d8c1e7221 */ /* 0x000fe20000010000 */
[----:B------:R-:W1:Y:S01]  /*c020*/  MUFU.EX2 R8, R8 ;  /* 0x0000000800087308 */ /* 0x000e620000000800 */
[--C-:B------:R-:W-:Y:S01]  /*c030*/  FFMA.FTZ R26, R51, UR21, -R32.reuse ;  /* 0x00000015331a7c23 */ /* 0x100fe20008010820 */
[----:B------:R-:W-:Y:S01]  /*c040*/  FFMA.FTZ R139, R54, UR21, -R32 ;  /* 0x00000015368b7c23 */ /* 0x000fe20008010820 */
[----:B------:R-:W-:Y:S01]  /*c050*/  FADD.FTZ R13, R25, R30 ;  /* 0x0000001e190d7221 */ /* 0x000fe20000010000 */
[--C-:B------:R-:W-:Y:S01]  /*c060*/  FFMA.FTZ R28, R55, UR21, -R32.reuse ;  /* 0x00000015371c7c23 */ /* 0x100fe20008010820 */
[--C-:B------:R-:W-:Y:S01]  /*c070*/  FFMA.FTZ R133, R58, UR21, -R32.reuse ;  /* 0x000000153a857c23 */ /* 0x100fe20008010820 */
[--C-:B------:R-:W-:Y:S01]  /*c080*/  FFMA.FTZ R30, R59, UR21, -R32.reuse ;  /* 0x000000153b1e7c23 */ /* 0x100fe20008010820 */
[----:B------:R-:W-:Y:S01]  /*c090*/  FADD.FTZ R34, R142, R13 ;  /* 0x0000000d8e227221 */ /* 0x000fe20000010000 */
[----:B------:R-:W2:Y:S01]  /*c0a0*/  MUFU.EX2 R151, R151 ;  /* 0x0000009700977308 */ /* 0x000ea20000000800 */
[----:B0-----:R-:W-:Y:S01]  /*c0b0*/  FFMA.FTZ R5, R6, R4, R149 ;  /* 0x0000000406057223 */ /* 0x001fe20000010095 */
[----:B------:R-:W-:Y:S01]  /*c0c0*/  FFMA.FTZ R135, R62, UR21, -R32 ;  /* 0x000000153e877c23 */ /* 0x000fe20008010820 */
[----:B------:R-:W-:Y:S01]  /*c0d0*/  FADD.FTZ R13, R29, R34 ;  /* 0x000000221d0d7221 */ /* 0x000fe20000010000 */
[--C-:B------:R-:W-:Y:S01]  /*c0e0*/  FFMA.FTZ R4, R63, UR21, -R32.reuse ;  /* 0x000000153f047c23 */ /* 0x100fe20008010820 */
[--C-:B------:R-:W-:Y:S01]  /*c0f0*/  FFMA.FTZ R129, R66, UR21, -R32.reuse ;  /* 0x0000001542817c23 */ /* 0x100fe20008010820 */
[--C-:B------:R-:W-:Y:S01]  /*c100*/  FFMA.FTZ R131, R70, UR21, -R32.reuse ;  /* 0x0000001546837c23 */ /* 0x100fe20008010820 */
        /* <DEDUP_REMOVED lines=8> */
[----:B------:R-:W-:Y:S01]  /*c190*/  FFMA.FTZ R79, R79, UR21, -R32 ;  /* 0x000000154f4f7c23 */ /* 0x000fe20008010820 */
[----:B------:R-:W1:Y:S01]  /*c1a0*/  MUFU.EX2 R145, R145 ;  /* 0x0000009100917308 */ /* 0x000e620000000800 */
[----:B--2---:R-:W-:Y:S01]  /*c1b0*/  FADD.FTZ R5, R151, R36 ;  /* 0x0000002497057221 */ /* 0x004fe20000010000 */
[----:B------:R-:W-:Y:S01]  /*c1c0*/  FADD.FTZ R36, R138, R13 ;  /* 0x0000000d8a247221 */ /* 0x000fe20000010000 */
[--C-:B------:R-:W-:Y:S01]  /*c1d0*/  FFMA.FTZ R82, R82, UR21, -R32.reuse ;  /* 0x0000001552527c23 */ /* 0x100fe20008010820 */
[--C-:B------:R-:W-:Y:S01]  /*c1e0*/  FFMA.FTZ R83, R83, UR21, -R32.reuse ;  /* 0x0000001553537c23 */ /* 0x100fe20008010820 */
[----:B------:R-:W-:Y:S01]  /*c1f0*/  FFMA.FTZ R86, R86, UR21, -R32 ;  /* 0x0000001556567c23 */ /* 0x000fe20008010820 */
[----:B------:R-:W-:Y:S01]  /*c200*/  FADD.FTZ R13, R37, R36 ;  /* 0x00000024250d7221 */ /* 0x000fe20000010000 */
[--C-:B------:R-:W-:Y:S01]  /*c210*/  FFMA.FTZ R36, R71, UR21, -R32.reuse ;  /* 0x0000001547247c23 */ /* 0x100fe20008010820 */
[----:B------:R-:W2:Y:S01]  /*c220*/  MUFU.EX2 R12, R12 ;  /* 0x0000000c000c7308 */ /* 0x000ea20000000800 */
[----:B0-----:R-:W-:Y:S01]  /*c230*/  FADD.FTZ R38, R10, R5 ;  /* 0x000000050a267221 */ /* 0x001fe20000010000 */
[----:B------:R-:W-:Y:S01]  /*c240*/  FADD.FTZ R40, R132, R13 ;  /* 0x0000000d84287221 */ /* 0x000fe20000010000 */
[----:B------:R-:W-:Y:S01]  /*c250*/  FFMA.FTZ R32, R87, UR21, -R32 ;  /* 0x0000001557207c23 */ /* 0x000fe20008010820 */
[----:B------:R-:W-:Y:S01]  /*c260*/  IMAD.U32 R27, RZ, RZ, UR25 ;  /* 0x00000019ff1b7e24 */ /* 0x000fe2000f8e00ff */
[----:B------:R-:W-:Y:S01]  /*c270*/  ISETP.GT.AND P2, PT, R3, UR43, PT ;  /* 0x0000002b03007c0c */ /* 0x000fe2000bf44270 */
[----:B------:R-:W-:Y:S01]  /*c280*/  FADD.FTZ R13, R41, R40 ;  /* 0x00000028290d7221 */ /* 0x000fe20000010000 */
[----:B------:R-:W-:Y:S01]  /*c290*/  UMOV UR25, UR47 ;  /* 0x0000002f00197c82 */ /* 0x000fe20008000000 */
[----:B------:R-:W0:Y:S01]  /*c2a0*/  MUFU.EX2 R147, R147 ;  /* 0x0000009300937308 */ /* 0x000e220000000800 */
[----:B-1----:R-:W-:Y:S01]  /*c2b0*/  FADD.FTZ R5, R145, R38 ;  /* 0x0000002691057221 */ /* 0x002fe20000010000 */
[----:B------:R-:W-:Y:S01]  /*c2c0*/  FADD.FTZ R40, R134, R13 ;  /* 0x0000000d86287221 */ /* 0x000fe20000010000 */
[----:B------:R-:W-:Y:S01]  /*c2d0*/  @!P1 LEA R27, R27, UR45, 0x3 ;  /* 0x0000002d1b1b9c11 */ /* 0x000fe2000f8e18ff */
[-C--:B------:R-:W-:Y:S01]  /*c2e0*/  FMUL.FTZ R93, R93, R7.reuse ;  /* 0x000000075d5d7220 */ /* 0x080fe20000410000 */
[-C--:B------:R-:W-:Y:S01]  /*c2f0*/  FMUL.FTZ R96, R96, R7.reuse ;  /* 0x0000000760607220 */ /* 0x080fe20000410000 */
[----:B------:R-:W-:Y:S01]  /*c300*/  FADD.FTZ R13, R45, R40 ;  /* 0x000000282d0d7221 */ /* 0x000fe20000010000 */
[----:B------:R-:W-:Y:S01]  /*c310*/  FMUL.FTZ R97, R97, R7 ;  /* 0x0000000761617220 */ /* 0x000fe20000410000 */
[----:B------:R-:W1:Y:S01]  /*c320*/  MUFU.EX2 R14, R14 ;  /* 0x0000000e000e7308 */ /* 0x000e620000000800 */
[----:B--2---:R-:W-:Y:S01]  /*c330*/  FADD.FTZ R38, R12, R5 ;  /* 0x000000050c267221 */ /* 0x004fe20000010000 */
[----:B------:R-:W-:Y:S01]  /*c340*/  FADD.FTZ R40, R128, R13 ;  /* 0x0000000d80287221 */ /* 0x000fe20000010000 */
[----:B------:R-:W-:-:S02]  /*c350*/  @!P1 VIADD R27, R27, 0x16860 ;  /* 0x000168601b1b9836 */ /* 0x000fc40000000000 */
[-C--:B------:R-:W-:Y:S01]  /*c360*/  FMUL.FTZ R100, R100, R7.reuse ;  /* 0x0000000764647220 */ /* 0x080fe20000410000 */
[-C--:B------:R-:W-:Y:S01]  /*c370*/  FMUL.FTZ R101, R101, R7.reuse ;  /* 0x0000000765657220 */ /* 0x080fe20000410000 */
[----:B------:R-:W-:Y:S01]  /*c380*/  FADD.FTZ R13, R49, R40 ;  /* 0x00000028310d7221 */ /* 0x000fe20000010000 */
[-C--:B------:R-:W-:Y:S01]  /*c390*/  FMUL.FTZ R104, R104, R7.reuse ;  /* 0x0000000768687220 */ /* 0x080fe20000410000 */
[----:B------:R-:W2:Y:S01]  /*c3a0*/  MUFU.EX2 R141, R141 ;  /* 0x0000008d008d7308 */ /* 0x000ea20000000800 */
[----:B0-----:R-:W-:Y:S01]  /*c3b0*/  FADD.FTZ R5, R147, R38 ;  /* 0x0000002693057221 */ /* 0x001fe20000010000 */
[----:B------:R-:W-:Y:S01]  /*c3c0*/  @!P1 PRMT R27, RZ, 0x654, R27 ;  /* 0x00000654ff1b9816 */ /* 0x000fe2000000001b */
[-C--:B------:R-:W-:Y:S01]  /*c3d0*/  FMUL.FTZ R105, R105, R7.reuse ;  /* 0x0000000769697220 */ /* 0x080fe20000410000 */
[-C--:B------:R-:W-:Y:S01]  /*c3e0*/  FMUL.FTZ R108, R108, R7.reuse ;  /* 0x000000076c6c7220 */ /* 0x080fe20000410000 */
[-C--:B------:R-:W-:Y:S01]  /*c3f0*/  FMUL.FTZ R109, R109, R7.reuse ;  /* 0x000000076d6d7220 */ /* 0x080fe20000410000 */
[----:B------:R0:W-:Y:S01]  /*c400*/  @!P1 SYNCS.ARRIVE.TRANS64.RED.A1T0 RZ, [R27+URZ], RZ ;  /* 0x000000ff1bff99a7 */ /* 0x0001e2000810043f */
[-C--:B------:R-:W-:Y:S01]  /*c410*/  FMUL.FTZ R112, R112, R7.reuse ;  /* 0x0000000770707220 */ /* 0x080fe20000410000 */
[----:B------:R-:W3:Y:S01]  /*c420*/  MUFU.EX2 R20, R20 ;  /* 0x0000001400147308 */ /* 0x000ee20000000800 */
[----:B-1----:R-:W-:Y:S01]  /*c430*/  FADD.FTZ R38, R14, R5 ;  /* 0x000000050e267221 */ /* 0x002fe20000010000 */
[-C--:B------:R-:W-:Y:S01]  /*c440*/  FMUL.FTZ R113, R113, R7.reuse ;  /* 0x0000000771717220 */ /* 0x080fe20000410000 */
[-C--:B------:R-:W-:Y:S01]  /*c450*/  FMUL.FTZ R116, R116, R7.reuse ;  /* 0x0000000774747220 */ /* 0x080fe20000410000 */
[----:B------:R-:W-:Y:S01]  /*c460*/  FMUL.FTZ R117, R117, R7 ;  /* 0x0000000775757220 */ /* 0x000fe20000410000 */
[-C--:B------:R-:W-:Y:S01]  /*c470*/  FMUL.FTZ R90, R90, R6.reuse ;  /* 0x000000065a5a7220 */ /* 0x080fe20000410000 */
[-C--:B------:R-:W-:Y:S01]  /*c480*/  FMUL.FTZ R91, R91, R6.reuse ;  /* 0x000000065b5b7220 */ /* 0x080fe20000410000 */
[-C--:B------:R-:W-:Y:S01]  /*c490*/  FMUL.FTZ R94, R94, R6.reuse ;  /* 0x000000065e5e7220 */ /* 0x080fe20000410000 */
[----:B------:R-:W1:Y:S01]  /*c4a0*/  MUFU.EX2 R143, R143 ;  /* 0x0000008f008f7308 */ /* 0x000e620000000800 */
        /* <DEDUP_REMOVED lines=8> */
[----:B---3--:R-:W-:Y:S01]  /*c530*/  FADD.FTZ R38, R20, R5 ;  /* 0x0000000514267221 */ /* 0x008fe20000010000 */
[-C--:B------:R-:W-:Y:S01]  /*c540*/  FMUL.FTZ R107, R107, R6.reuse ;  /* 0x000000066b6b7220 */ /* 0x080fe20000410000 */
[-C--:B------:R-:W-:Y:S01]  /*c550*/  FMUL.FTZ R110, R110, R6.reuse ;  /* 0x000000066e6e7220 */ /* 0x080fe20000410000 */
[-C--:B------:R-:W-:Y:S01]  /*c560*/  FMUL.FTZ R111, R111, R6.reuse ;  /* 0x000000066f6f7220 */ /* 0x080fe20000410000 */
[-C--:B------:R-:W-:Y:S01]  /*c570*/  FMUL.FTZ R114, R114, R6.reuse ;  /* 0x0000000672727220 */ /* 0x080fe20000410000 */
[-C--:B------:R-:W-:Y:S01]  /*c580*/  FMUL.FTZ R115, R115, R6.reuse ;  /* 0x0000000673737220 */ /* 0x080fe20000410000 */
[-C--:B------:R-:W-:Y:S01]  /*c590*/  FMUL.FTZ R118, R118, R6.reuse ;  /* 0x0000000676767220 */ /* 0x080fe20000410000 */
[----:B------:R-:W3:Y:S01]  /*c5a0*/  MUFU.EX2 R130, R130 ;  /* 0x0000008200827308 */ /* 0x000ee20000000800 */
[----:B-1----:R-:W-:Y:S01]  /*c5b0*/  FADD.FTZ R5, R143, R38 ;  /* 0x000000268f057221 */ /* 0x002fe20000010000 */
[----:B------:R-:W-:Y:S01]  /*c5c0*/  FMUL.FTZ R119, R119, R6 ;  /* 0x0000000677777220 */ /* 0x000fe20000410000 */
[----:B------:R-:W-:Y:S01]  /*c5d0*/  F2FP.BF16.F32.PACK_AB R150, R11, R150 ;  /* 0x000000960b96723e */ /* 0x000fe200000010ff */
[----:B------:R-:W-:Y:S01]  /*c5e0*/  VIADD R3, R3, 0xffffffff ;  /* 0xffffffff03037836 */ /* 0x000fe20000000000 */
[----:B------:R-:W-:Y:S01]  /*c5f0*/  F2FP.BF16.F32.PACK_AB R144, R15, R144 ;  /* 0x000000900f90723e */ /* 0x000fe200000010ff */
[----:B------:R-:W-:Y:S01]  /*c600*/  IMAD.MOV.U32 R7, RZ, RZ, R2 ;  /* 0x000000ffff077224 */ /* 0x000fe200078e0002 */
[----:B------:R-:W-:Y:S01]  /*c610*/  F2FP.BF16.F32.PACK_AB R146, R21, R146 ;  /* 0x000000921592723e */ /* 0x000fe200000010ff */
[----:B------:R-:W1:Y:S01]  /*c620*/  MUFU.EX2 R137, R137 ;  /* 0x0000008900897308 */ /* 0x000e620000000800 */
[----:B--2---:R-:W-:Y:S01]  /*c630*/  FADD.FTZ R38, R24, R5 ;  /* 0x0000000518267221 */ /* 0x004fe20000010000 */
[----:B------:R-:W-:Y:S01]  /*c640*/  F2FP.BF16.F32.PACK_AB R140, R25, R140 ;  /* 0x0000008c198c723e */ /* 0x000fe200000010ff */
[----:B------:R-:W-:Y:S01]  /*c650*/  IMAD.MOV.U32 R6, RZ, RZ, R0 ;  /* 0x000000ffff067224 */ /* 0x000fe200078e0000 */
[----:B------:R-:W-:-:S02]  /*c660*/  F2FP.BF16.F32.PACK_AB R142, R29, R142 ;  /* 0x0000008e1d8e723e */ /* 0x000fc400000010ff */
[----:B------:R-:W-:Y:S02]  /*c670*/  F2FP.BF16.F32.PACK_AB R136, R33, R136 ;  /* 0x000000882188723e */ /* 0x000fe400000010ff */
[----:B------:R-:W2:Y:S01]  /*c680*/  MUFU.EX2 R53, R53 ;  /* 0x0000003500357308 */ /* 0x000ea20000000800 */
[----:B---3--:R-:W-:Y:S01]  /*c690*/  FADD.FTZ R40, R130, R13 ;  /* 0x0000000d82287221 */ /* 0x008fe20000010000 */
[----:B------:R-:W-:Y:S02]  /*c6a0*/  F2FP.BF16.F32.PACK_AB R138, R37, R138 ;  /* 0x0000008a258a723e */ /* 0x000fe400000010ff */
[----:B------:R-:W-:Y:S02]  /*c6b0*/  F2FP.BF16.F32.PACK_AB R132, R41, R132 ;  /* 0x000000842984723e */ /* 0x000fe400000010ff */
[----:B------:R-:W-:Y:S02]  /*c6c0*/  F2FP.BF16.F32.PACK_AB R134, R45, R134 ;  /* 0x000000862d86723e */ /* 0x000fe400000010ff */
[----:B------:R-:W3:Y:S01]  /*c6d0*/  MUFU.EX2 R26, R26 ;  /* 0x0000001a001a7308 */ /* 0x000ee20000000800 */
[----:B-1----:R-:W-:Y:S01]  /*c6e0*/  FADD.FTZ R5, R137, R38 ;  /* 0x0000002689057221 */ /* 0x002fe20000010000 */
[----:B------:R-:W-:-:S02]  /*c6f0*/  F2FP.BF16.F32.PACK_AB R128, R49, R128 ;  /* 0x000000803180723e */ /* 0x000fc400000010ff */
[----:B------:R-:W-:Y:S02]  /*c700*/  F2FP.BF16.F32.PACK_AB R149, R8, R149 ;  /* 0x000000950895723e */ /* 0x000fe400000010ff */
[----:B------:R-:W-:Y:S02]  /*c710*/  F2FP.BF16.F32.PACK_AB R151, R10, R151 ;  /* 0x000000970a97723e */ /* 0x000fe400000010ff */
[----:B------:R-:W1:Y:S01]  /*c720*/  MUFU.EX2 R124, R124 ;  /* 0x0000007c007c7308 */ /* 0x000e620000000800 */
[C---:B--2---:R-:W-:Y:S01]  /*c730*/  FADD.FTZ R9, R53.reuse, R40 ;  /* 0x0000002835097221 */ /* 0x044fe20000010000 */
[----:B------:R-:W-:Y:S02]  /*c740*/  F2FP.BF16.F32.PACK_AB R130, R53, R130 ;  /* 0x000000823582723e */ /* 0x000fe400000010ff */
[----:B------:R-:W-:Y:S02]  /*c750*/  F2FP.BF16.F32.PACK_AB R145, R12, R145 ;  /* 0x000000910c91723e */ /* 0x000fe400000010ff */
[----:B------:R-:W-:-:S02]  /*c760*/  F2FP.BF16.F32.PACK_AB R147, R14, R147 ;  /* 0x000000930e93723e */ /* 0x000fc400000010ff */
[----:B------:R-:W2:Y:S01]  /*c770*/  MUFU.EX2 R139, R139 ;  /* 0x0000008b008b7308 */ /* 0x000ea20000000800 */
[----:B---3--:R-:W-:Y:S01]  /*c780*/  FADD.FTZ R38, R26, R5 ;  /* 0x000000051a267221 */ /* 0x008fe20000010000 */
[----:B------:R-:W-:Y:S02]  /*c790*/  F2FP.BF16.F32.PACK_AB R141, R20, R141 ;  /* 0x0000008d148d723e */ /* 0x000fe400000010ff */
[----:B------:R-:W-:Y:S02]  /*c7a0*/  F2FP.BF16.F32.PACK_AB R143, R24, R143 ;  /* 0x0000008f188f723e */ /* 0x000fe400000010ff */
[----:B------:R-:W-:Y:S02]  /*c7b0*/  F2FP.BF16.F32.PACK_AB R137, R26, R137 ;  /* 0x000000891a89723e */ /* 0x000fe400000010ff */
[----:B------:R-:W3:Y:S01]  /*c7c0*/  MUFU.EX2 R57, R57 ;  /* 0x0000003900397308 */ /* 0x000ee20000000800 */
[----:B-1----:R-:W-:-:S07]  /*c7d0*/  FADD.FTZ R40, R124, R9 ;  /* 0x000000097c287221 */ /* 0x002fce0000010000 */
[----:B------:R-:W1:Y:S01]  /*c7e0*/  MUFU.EX2 R28, R28 ;  /* 0x0000001c001c7308 */ /* 0x000e620000000800 */
[----:B--2---:R-:W-:-:S07]  /*c7f0*/  FADD.FTZ R5, R139, R38 ;  /* 0x000000268b057221 */ /* 0x004fce0000010000 */
[----:B------:R-:W2:Y:S01]  /*c800*/  MUFU.EX2 R126, R126 ;  /* 0x0000007e007e7308 */ /* 0x000ea20000000800 */
[C---:B---3--:R-:W-:Y:S01]  /*c810*/  FADD.FTZ R9, R57.reuse, R40 ;  /* 0x0000002839097221 */ /* 0x048fe20000010000 */
[----:B------:R-:W-:-:S06]  /*c820*/  F2FP.BF16.F32.PACK_AB R124, R57, R124 ;  /* 0x0000007c397c723e */ /* 0x000fcc00000010ff */
[----:B------:R-:W3:Y:S01]  /*c830*/  MUFU.EX2 R133, R133 ;  /* 0x0000008500857308 */ /* 0x000ee20000000800 */
[C---:B-1----:R-:W-:Y:S01]  /*c840*/  FADD.FTZ R38, R28.reuse, R5 ;  /* 0x000000051c267221 */ /* 0x042fe20000010000 */
[----:B------:R-:W-:-:S06]  /*c850*/  F2FP.BF16.F32.PACK_AB R139, R28, R139 ;  /* 0x0000008b1c8b723e */ /* 0x000fcc00000010ff */
        /* <DEDUP_REMOVED lines=16> */
[----:B------:R-:W-:-:S06]  /*c960*/  F2FP.BF16.F32.PACK_AB R120, R65, R120 ;  /* 0x000000784178723e */ /* 0x000fcc00000010ff */
        /* <DEDUP_REMOVED lines=11> */
[----:B-1----:R-:W-:-:S07]  /*ca20*/  FADD.FTZ R9, R131, R38 ;  /* 0x0000002683097221 */ /* 0x002fce0000010000 */
[----:B------:R-:W1:Y:S01]  /*ca30*/  MUFU.EX2 R75, R75 ;  /* 0x0000004b004b7308 */ /* 0x000e620000000800 */
[C---:B--2---:R-:W-:Y:S01]  /*ca40*/  FADD.FTZ R9, R36.reuse, R9 ;  /* 0x0000000924097221 */ /* 0x044fe20000010000 */
[----:B------:R-:W-:-:S06]  /*ca50*/  F2FP.BF16.F32.PACK_AB R131, R36, R131 ;  /* 0x000000832483723e */ /* 0x000fcc00000010ff */
[----:B------:R-:W2:Y:S01]  /*ca60*/  MUFU.EX2 R78, R78 ;  /* 0x0000004e004e7308 */ /* 0x000ea20000000800 */
[----:B---3--:R-:W-:-:S07]  /*ca70*/  FADD.FTZ R38, R74, R9 ;  /* 0x000000094a267221 */ /* 0x008fce0000010000 */
[----:B------:R-:W3:Y:S01]  /*ca80*/  MUFU.EX2 R79, R79 ;  /* 0x0000004f004f7308 */ /* 0x000ee20000000800 */
[C---:B-1----:R-:W-:Y:S01]  /*ca90*/  FADD.FTZ R9, R75.reuse, R38 ;  /* 0x000000264b097221 */ /* 0x042fe20000010000 */
[----:B------:R-:W-:-:S06]  /*caa0*/  F2FP.BF16.F32.PACK_AB R125, R75, R74 ;  /* 0x0000004a4b7d723e */ /* 0x000fcc00000010ff */
        /* <DEDUP_REMOVED lines=11> */
[----:B---3--:R-:W-:Y:S01]  /*cb60*/  FADD.FTZ R9, R86, R9 ;  /* 0x0000000956097221 */ /* 0x008fe20000010000 */
[C---:B-1----:R-:W-:Y:S01]  /*cb70*/  FADD.FTZ R5, R69.reuse, R40 ;  /* 0x0000002845057221 */ /* 0x042fe20000010000 */
[----:B------:R-:W-:Y:S02]  /*cb80*/  F2FP.BF16.F32.PACK_AB R122, R69, R122 ;  /* 0x0000007a457a723e */ /* 0x000fe400000010ff */
[C---:B--2---:R-:W-:Y:S01]  /*cb90*/  FADD.FTZ R4, R32.reuse, R9 ;  /* 0x0000000920047221 */ /* 0x044fe20000010000 */
[----:B------:R-:W-:Y:S01]  /*cba0*/  F2FP.BF16.F32.PACK_AB R123, R32, R86 ;  /* 0x00000056207b723e */ /* 0x000fe200000010ff */
[----:B0-----:R-:W-:Y:S06]  /*cbb0*/  @P2 BRA `(.L_x_1112) ;  /* 0xffffffd000b42947 */ /* 0x001fec000383ffff */
.L_x_1095:
[----:B------:R-:W-:Y:S06]  /*cbc0*/  BAR.ARV 0x8, 0x200 ;  /* 0x0208000000007b1d */ /* 0x000fec0000002000 */
[----:B------:R-:W-:Y:S05]  /*cbd0*/  @!P0 BRA `(.L_x_1113) ;  /* 0x0000000000048947 */ /* 0x000fea0003800000 */
[----:B------:R-:W-:Y:S01]  /*cbe0*/  BPT.TRAP 0x1 ;  /* 0x000000040000795c */ /* 0x000fe20000300000 */
.L_x_1113:
[----:B------:R-:W-:Y:S01]  /*cbf0*/  ULEA UR5, UR47, UR45, 0x3 ;  /* 0x0000002d2f057291 */ /* 0x000fe2000f8e183f */
[----:B------:R-:W-:-:S05]  /*cc00*/  IMAD.U32 R3, RZ, RZ, UR50 ;  /* 0x00000032ff037e24 */ /* 0x000fca000f8e00ff */
[----:B------:R-:W-:-:S04]  /*cc10*/  SHF.L.U32 R3, R3, 0x1f, RZ ;  /* 0x0000001f03037819 */ /* 0x000fc800000006ff */
[----:B------:R0:W1:Y:S01]  /*cc20*/  SYNCS.PHASECHK.TRANS64.TRYWAIT P2, [UR5+0x16850], R3 ;  /* 0x01685003ff0075a7 */ /* 0x0000620008040145 */
[----:B------:R-:W-:Y:S05]  /*cc30*/  @!P0 BRA `(.L_x_1114) ;  /* 0x0000000000048947 */ /* 0x000fea0003800000 */
[----:B------:R-:W-:Y:S01]  /*cc40*/  BPT.TRAP 0x1 ;  /* 0x000000040000795c */ /* 0x000fe20000300000 */
.L_x_1114:
[----:B-1----:R-:W-:Y:S05]  /*cc50*/  @P2 BRA `(.L_x_1115) ;  /* 0x0000000000082947 */ /* 0x002fea0003800000 */
[----:B------:R-:W1:Y:S02]  /*cc60*/  SYNCS.PHASECHK.TRANS64.TRYWAIT P0, [UR5+0x16850], R3 ;  /* 0x01685003ff0075a7 */ /* 0x000e640008000145 */
[----:B-1----:R-:W-:Y:S05]  /*cc70*/  @!P0 BRA `(.L_x_1116) ;  /* 0x0000009000fc8947 */ /* 0x002fea0003800000 */
.L_x_1115:
[----:B------:R-:W-:Y:S01]  /*cc80*/  UIADD3 UR45, UR45, 0x400, URZ ;  /* 0x000004002d2d7890 */ /* 0x000fe2000fffe03f */
[----:B------:R-:W-:Y:S01]  /*cc90*/  WARPGROUP.ARRIVE ;  /* 0x00000000000079c5 */ /* 0x000fe20000000000 */
[----:B------:R-:W-:Y:S01]  /*cca0*/  UMOV UR7, 0x40000040 ;  /* 0x4000004000077882 */ /* 0x000fe20000000000 */
[----:B-1----:R-:W1:Y:S01]  /*ccb0*/  SHFL.BFLY PT, R6, R5, 0x2, 0x1f ;  /* 0x0c401f0005067f89 */ /* 0x002e6200000e0000 */
[----:B------:R-:W-:Y:S01]  /*ccc0*/  USHF.R.U32.HI UR45, URZ, 0x4, UR45 ;  /* 0x000000043f2d7899 */ /* 0x000fe2000801162d */
[----:B------:R-:W-:Y:S01]  /*ccd0*/  IMAD.U32 R9, RZ, RZ, UR5 ;  /* 0x00000005ff097e24 */ /* 0x000fe2000f8e00ff */
[----:B------:R-:W-:Y:S01]  /*cce0*/  UIADD3 UR48, UR48, 0x1, URZ ;  /* 0x0000000130307890 */ /* 0x000fe2000fffe03f */
[----:B0-----:R-:W0:Y:S01]  /*ccf0*/  SHFL.BFLY PT, R3, R4, 0x2, 0x1f ;  /* 0x0c401f0004037f89 */ /* 0x001e2200000e0000 */
[----:B------:R-:W-:Y:S01]  /*cd00*/  ULOP3.LUT UR4, UR45, 0x3fff, URZ, 0xc0, !UPT ;  /* 0x00003fff2d047892 */ /* 0x000fe2000f8ec03f */
[----:B------:R-:W-:Y:S02]  /*cd10*/  @!P1 VIADD R9, R9, 0x16860 ;  /* 0x0001686009099836 */ /* 0x000fe40000000000 */
[----:B------:R-:W-:Y:S01]  /*cd20*/  IMAD.U32 R12, RZ, RZ, UR21 ;  /* 0x00000015ff0c7e24 */ /* 0x000fe2000f8e00ff */
[----:B------:R-:W-:Y:S01]  /*cd30*/  ULEA UR4, UR47, UR4, 0xa ;  /* 0x000000042f047291 */ /* 0x000fe2000f8e503f */
[----:B------:R-:W-:Y:S01]  /*cd40*/  IMAD.MOV.U32 R21, RZ, RZ, -0x800000 ;  /* 0xff800000ff157424 */ /* 0x000fe200078e00ff */
[----:B------:R-:W-:Y:S01]  /*cd50*/  @!P1 PRMT R9, RZ, 0x654, R9 ;  /* 0x00000654ff099816 */ /* 0x000fe20000000009 */
[----:B------:R-:W-:Y:S01]  /*cd60*/  UIADD3 UR47, UR47, 0x1, URZ ;  /* 0x000000012f2f7890 */ /* 0x000fe2000fffe03f */
[----:B------:R-:W-:-:S03]  /*cd70*/  IMAD.MOV.U32 R20, RZ, RZ, -0x800000 ;  /* 0xff800000ff147424 */ /* 0x000fc600078e00ff */
[----:B------:R-:W-:Y:S01]  /*cd80*/  UMOV UR6, UR4 ;  /* 0x0000000400067c82 */ /* 0x000fe20008000000 */
[----:B------:R-:W-:Y:S01]  /*cd90*/  UISETP.NE.AND UP0, UPT, UR47, 0x2, UPT ;  /* 0x000000022f00788c */ /* 0x000fe2000bf05270 */
[----:B------:R-:W-:Y:S01]  /*cda0*/  HGMMA.64x64x16.F32.BF16 R88, R148, gdesc[UR4].tnspB, R88, gsb0 ;  /* 0x40e0000494587df0 */ /* 0x000fe20008001858 */
[----:B------:R-:W-:Y:S01]  /*cdb0*/  UIADD3 UR6, UR4, 0x80, URZ ;  /* 0x0000008004067890 */ /* 0x000fe2000fffe03f */
[----:B------:R-:W-:Y:S01]  /*cdc0*/  UMOV UR7, 0x40000040 ;  /* 0x4000004000077882 */ /* 0x000fe20000000000 */
[----:B------:R-:W-:Y:S01]  /*cdd0*/  USEL UR47, UR47, URZ, UP0 ;  /* 0x0000003f2f2f7287 */ /* 0x000fe20008000000 */
[----:B-1----:R-:W-:Y:S01]  /*cde0*/  FADD.FTZ R6, R6, R5 ;  /* 0x0000000506067221 */ /* 0x002fe20000010000 */
[----:B0-----:R-:W-:Y:S01]  /*cdf0*/  FADD.FTZ R7, R3, R4 ;  /* 0x0000000403077221 */ /* 0x001fe20000010000 */
[----:B------:R-:W-:-:S03]  /*ce00*/  IMAD.MOV.U32 R4, RZ, RZ, RZ ;  /* 0x000000ffff047224 */ /* 0x000fc600078e00ff */
[----:B------:R-:W0:Y:S04]  /*ce10*/  SHFL.BFLY PT, R3, R6, 0x1, 0x1f ;  /* 0x0c201f0006037f89 */ /* 0x000e2800000e0000 */
[----:B------:R-:W1:Y:S01]  /*ce20*/  SHFL.BFLY PT, R8, R7, 0x1, 0x1f ;  /* 0x0c201f0007087f89 */ /* 0x000e6200000e0000 */
[----:B0-----:R-:W-:Y:S01]  /*ce30*/  FADD.FTZ R10, R6, R3 ;  /* 0x00000003060a7221 */ /* 0x001fe20000010000 */
[----:B------:R-:W-:Y:S02]  /*ce40*/  IMAD.U32 R3, RZ, RZ, UR21 ;  /* 0x00000015ff037e24 */ /* 0x000fe4000f8e00ff */
[----:B-1----:R-:W-:Y:S02]  /*ce50*/  FADD.FTZ R11, R7, R8 ;  /* 0x00000008070b7221 */ /* 0x002fe40000010000 */
[----:B------:R-:W-:Y:S01]  /*ce60*/  FSETP.NE.FTZ.AND P0, PT, R10, RZ, PT ;  /* 0x000000ff0a00720b */ /* 0x000fe20003f15000 */
[----:B------:R-:W-:-:S02]  /*ce70*/  IMAD.MOV.U32 R7, RZ, RZ, RZ ;  /* 0x000000ffff077224 */ /* 0x000fc400078e00ff */
[----:B------:R-:W-:-:S10]  /*ce80*/  FSETP.NE.FTZ.AND P2, PT, R11, RZ, PT ;  /* 0x000000ff0b00720b */ /* 0x000fd40003f55000 */
[----:B------:R-:W0:Y:S01]  /*ce90*/  @P0 MUFU.LG2 R5, R10 ;  /* 0x0000000a00050308 */ /* 0x000e220000000c00 */
[----:B------:R-:W-:-:S07]  /*cea0*/  @P0 FMUL.FTZ R3, R3, 0.69314718246459960938 ;  /* 0x3f31721803030820 */ /* 0x000fce0000410000 */
[----:B------:R-:W1:Y:S08]  /*ceb0*/  @P2 MUFU.LG2 R8, R11 ;  /* 0x0000000b00082308 */ /* 0x000e700000000c00 */
[----:B------:R2:W3:Y:S01]  /*cec0*/  @P0 MUFU.RCP R4, R10 ;  /* 0x0000000a00040308 */ /* 0x0004e20000001000 */
[----:B0-----:R-:W-:-:S04]  /*ced0*/  @P0 FMUL.FTZ R6, R5, 0.69314718246459960938 ;  /* 0x3f31721805060820 */ /* 0x001fc80000410000 */
[----:B------:R-:W-:Y:S01]  /*cee0*/  @P0 FFMA.FTZ R21, R3, R2, R6 ;  /* 0x0000000203150223 */ /* 0x000fe20000010006 */
[----:B------:R-:W-:Y:S01]  /*cef0*/  PLOP3.LUT P0, PT, PT, PT, PT, 0x8, 0x0 ;  /* 0x000000000000781c */ /* 0x000fe20003f0e170 */
[----:B------:R-:W-:Y:S02]  /*cf00*/  WARPGROUP.DEPBAR.LE gsb0, 0x0 ;  /* 0x00008000000079c5 */ /* 0x000fe40000010000 */
[----:B------:R-:W-:Y:S01]  /*cf10*/  WARPGROUP.ARRIVE ;  /* 0x00000000000079c5 */ /* 0x000fe20000000000 */
[----:B------:R-:W0:Y:S01]  /*cf20*/  @P2 MUFU.RCP R7, R11 ;  /* 0x0000000b00072308 */ /* 0x000e220000001000 */
[----:B--2---:R-:W-:Y:S01]  /*cf30*/  @P2 FMUL.FTZ R10, R12, 0.69314718246459960938 ;  /* 0x3f3172180c0a2820 */ /* 0x004fe20000410000 */
[----:B-1----:R-:W-:-:S03]  /*cf40*/  @P2 FMUL.FTZ R5, R8, 0.69314718246459960938 ;  /* 0x3f31721808052820 */ /* 0x002fc60000410000 */
[----:B------:R-:W-:Y:S01]  /*cf50*/  HGMMA.64x64x16.F32.BF16 R88, R144, gdesc[UR4].tnspB, R88, gsb0 ;  /* 0x40e0000490587df0 */ /* 0x000fe20008001858 */
[----:B------:R-:W-:Y:S01]  /*cf60*/  UIADD3 UR6, UR4, 0x100, URZ ;  /* 0x0000010004067890 */ /* 0x000fe2000fffe03f */
[----:B------:R-:W-:Y:S01]  /*cf70*/  @P2 FFMA.FTZ R20, R10, R0, R5 ;  /* 0x000000000a142223 */ /* 0x000fe20000010005 */
        /* <DEDUP_REMOVED lines=24> */
[----:B------:R-:W-:Y:S01]  /*d100*/  HGMMA.64x64x16.F32.BF16 R88, R124, gdesc[UR4].tnspB, R88, gsb0 ;  /* 0x40e000047c587df0 */ /* 0x000fe20008001858 */
[----:B------:R-:W-:Y:S01]  /*d110*/  UMOV UR6, UR4 ;  /* 0x0000000400067c82 */ /* 0x000fe20008000000 */
[----:B------:R-:W-:Y:S01]  /*d120*/  UMOV UR7, 0x40000040 ;  /* 0x4000004000077882 */ /* 0x000fe20000000000 */
[----:B------:R-:W-:-:S04]  /*d130*/  USEL UR4, URZ, 0x1, UP0 ;  /* 0x000000013f047887 */ /* 0x000fc80008000000 */
[----:B------:R-:W-:Y:S01]  /*d140*/  ULOP3.LUT UR50, UR50, UR4, URZ, 0x3c, !UPT ;  /* 0x0000000432327292 */ /* 0x000fe2000f8e3c3f */
[----:B------:R-:W-:Y:S02]  /*d150*/  WARPGROUP.DEPBAR.LE gsb0, 0x0 ;  /* 0x00008000000079c5 */ /* 0x000fe40000010000 */
[----:B------:R-:W-:-:S06]  /*d160*/  WARPGROUP.ARRIVE ;  /* 0x00000000000079c5 */ /* 0x000fcc0000000000 */
[----:B------:R-:W-:Y:S03]  /*d170*/  HGMMA.64x64x16.F32.BF16 R88, R120, gdesc[UR4].tnspB, R88, gsb0 ;  /* 0x40e0000478587df0 */ /* 0x000fe60008001858 */
        /* <DEDUP_REMOVED lines=34> */
.L_x_1046:
[----:B------:R-:W0:Y:S01]  /*d3a0*/  S2R R5, SR_CgaCtaId ;  /* 0x0000000000057919 */ /* 0x000e220000008800 */
[----:B------:R-:W-:Y:S01]  /*d3b0*/  MOV R0, 0x400 ;  /* 0x0000040000007802 */ /* 0x000fe20000000f00 */
[----:B------:R-:W-:Y:S01]  /*d3c0*/  BSSY B0, `(.L_x_1117) ;  /* 0x0000238000007945 */ /* 0x000fe20003800000 */
[----:B------:R-:W-:Y:S02]  /*d3d0*/  BAR.SYNC.DEFER_BLOCKING 0x5, 0x200 ;  /* 0x0148000000007b1d */ /* 0x000fe40000010000 */
[----:B0-----:R-:W-:-:S05]  /*d3e0*/  LEA R0, R5, R0, 0x18 ;  /* 0x0000000005007211 */ /* 0x001fca00078ec0ff */
[----:B------:R-:W0:Y:S02]  /*d3f0*/  LDS.128 R4, [R0+0x168d0] ;  /* 0x0168d00000047984 */ /* 0x000e240000000c00 */
[----:B0-----:R-:W-:Y:S02]  /*d400*/  R2UR UR5, R5 ;  /* 0x00000000050572ca */ /* 0x001fe400000e0000 */
[----:B------:R-:W-:Y:S02]  /*d410*/  R2UR UR7, R6 ;  /* 0x00000000060772ca */ /* 0x000fe400000e0000 */
[----:B------:R-:W-:Y:S01]  /*d420*/  R2UR UR6, R7 ;  /* 0x00000000070672ca */ /* 0x000fe200000e0000 */
[----:B------:R-:W-:Y:S06]  /*d430*/  BAR.ARV 0x4, 0x200 ;  /* 0x0108000000007b1d */ /* 0x000fec0000002000 */
[----:B------:R-:W-:Y:S08]  /*d440*/  @P0 BRA `(.L_x_1118) ;  /* 0x0000001800180947 */ /* 0x000ff00003800000 */
[----:B------:R-:W2:Y:S01]  /*d450*/  LDL R8, [R1+0x38] ;  /* 0x0000380001087983 */ /* 0x000ea20000100800 */
[----:B------:R-:W-:Y:S01]  /*d460*/  F2FP.BF16.F32.PACK_AB R12, R105, R104 ;  /* 0x00000068690c723e */ /* 0x000fe200000010ff */
[----:B------:R-:W-:Y:S01]  /*d470*/  ULDC.64 UR10, c[0x0][0xc00] ;  /* 0x00030000000a7ab9 */ /* 0x000fe20000000a00 */
[----:B------:R-:W-:Y:S01]  /*d480*/  F2FP.BF16.F32.PACK_AB R14, R109, R108 ;  /* 0x0000006c6d0e723e */ /* 0x000fe200000010ff */
[----:B------:R-:W0:Y:S01]  /*d490*/  S2R R5, SR_SWINHI ;  /* 0x0000000000057919 */ /* 0x000e220000002f00 */
[----:B------:R-:W-:Y:S01]  /*d4a0*/  F2FP.BF16.F32.PACK_AB R15, R111, R110 ;  /* 0x0000006e6f0f723e */ /* 0x000fe200000010ff */
[----:B------:R-:W-:Y:S01]  /*d4b0*/  ULDC.64 UR8, c[0x0][0xc00] ;  /* 0x0003000000087ab9 */ /* 0x000fe20000000a00 */
[----:B------:R-:W-:Y:S01]  /*d4c0*/  F2FP.BF16.F32.PACK_AB R24, R113, R112 ;  /* 0x000000707118723e */ /* 0x000fe200000010ff */
[----:B------:R-:W-:Y:S01]  /*d4d0*/  UIMAD.WIDE UR8, UR38, 0x4, UR8 ;  /* 0x00000004260878a5 */ /* 0x000fe2000f8e0208 */
[----:B------:R-:W-:Y:S02]  /*d4e0*/  F2FP.BF16.F32.PACK_AB R25, R115, R114 ;  /* 0x000000727319723e */ /* 0x000fe400000010ff */
[----:B------:R-:W-:-:S02]  /*d4f0*/  F2FP.BF16.F32.PACK_AB R26, R117, R116 ;  /* 0x00000074751a723e */ /* 0x000fc400000010ff */
[----:B------:R-:W-:Y:S01]  /*d500*/  F2FP.BF16.F32.PACK_AB R27, R119, R118 ;  /* 0x00000076771b723e */ /* 0x000fe200000010ff */
[----:B------:R-:W-:Y:S02]  /*d510*/  IMAD.U32 R30, RZ, RZ, UR8 ;  /* 0x00000008ff1e7e24 */ /* 0x000fe4000f8e00ff */
[----:B------:R-:W-:Y:S01]  /*d520*/  IMAD.U32 R31, RZ, RZ, UR9 ;  /* 0x00000009ff1f7e24 */ /* 0x000fe2000f8e00ff */
[----:B------:R-:W-:Y:S01]  /*d530*/  ULDC.64 UR8, c[0x0][0xc08] ;  /* 0x0003020000087ab9 */ /* 0x000fe20000000a00 */
[----:B------:R-:W-:Y:S02]  /*d540*/  MOV R28, R0 ;  /* 0x00000000001c7202 */ /* 0x000fe40000000f00 */
[----:B0-----:R-:W-:Y:S01]  /*d550*/  MOV R29, R5 ;  /* 0x00000005001d7202 */ /* 0x001fe20000000f00 */
[----:B------:R-:W-:Y:S02]  /*d560*/  BAR.SYNC.DEFER_BLOCKING 0x1, 0x180 ;  /* 0x0046000000007b1d */ /* 0x000fe40000010000 */
[----:B--2---:R-:W-:-:S03]  /*d570*/  IMAD.WIDE R4, R8, 0x2, R28 ;  /* 0x0000000208047825 */ /* 0x004fc600078e021c */
[C---:B------:R-:W-:Y:S02]  /*d580*/  IADD3 R9, P1, R4.reuse, 0x40, RZ ;  /* 0x0000004004097810 */ /* 0x040fe40007f3e0ff */
[C---:B------:R-:W-:Y:S02]  /*d590*/  IADD3 R11, P2, R4.reuse, 0x20, RZ ;  /* 0x00000020040b7810 */ /* 0x040fe40007f5e0ff */
[C---:B------:R-:W-:Y:S02]  /*d5a0*/  IADD3 R13, P0, R4.reuse, 0x60, RZ ;  /* 0x00000060040d7810 */ /* 0x040fe40007f1e0ff */
[----:B------:R-:W-:Y:S02]  /*d5b0*/  LOP3.LUT R7, R4, 0x380, RZ, 0xc0, !PT ;  /* 0x0000038004077812 */ /* 0x000fe400078ec0ff */
[----:B------:R-:W-:Y:S02]  /*d5c0*/  LOP3.LUT R8, R9, 0x380, RZ, 0xc0, !PT ;  /* 0x0000038009087812 */ /* 0x000fe400078ec0ff */
[----:B------:R-:W-:-:S02]  /*d5d0*/  LOP3.LUT R10, R11, 0x380, RZ, 0xc0, !PT ;  /* 0x000003800b0a7812 */ /* 0x000fc400078ec0ff */
[----:B------:R-:W-:Y:S02]  /*d5e0*/  LOP3.LUT R6, R13, 0x380, RZ, 0xc0, !PT ;  /* 0x000003800d067812 */ /* 0x000fe400078ec0ff */
[----:B------:R-:W-:Y:S02]  /*d5f0*/  SHF.R.U64 R7, R7, 0x3, RZ ;  /* 0x0000000307077819 */ /* 0x000fe400000012ff */
[----:B------:R-:W-:Y:S02]  /*d600*/  SHF.R.U64 R8, R8, 0x3, RZ ;  /* 0x0000000308087819 */ /* 0x000fe400000012ff */
[----:B------:R-:W-:Y:S02]  /*d610*/  SHF.R.U64 R10, R10, 0x3, RZ ;  /* 0x000000030a0a7819 */ /* 0x000fe400000012ff */
[----:B------:R-:W-:Y:S02]  /*d620*/  SHF.R.U64 R6, R6, 0x3, RZ ;  /* 0x0000000306067819 */ /* 0x000fe400000012ff */
[----:B------:R-:W-:Y:S01]  /*d630*/  LOP3.LUT R4, R7, R4, RZ, 0x3c, !PT ;  /* 0x0000000407047212 */ /* 0x000fe200078e3cff */
[--C-:B------:R-:W-:Y:S01]  /*d640*/  IMAD.X R7, RZ, RZ, R5.reuse, P0 ;  /* 0x000000ffff077224 */ /* 0x100fe200000e0605 */
[----:B------:R-:W-:Y:S01]  /*d650*/  LOP3.LUT R8, R8, R9, RZ, 0x3c, !PT ;  /* 0x0000000908087212 */ /* 0x000fe200078e3cff */
[--C-:B------:R-:W-:Y:S01]  /*d660*/  IMAD.X R9, RZ, RZ, R5.reuse, P1 ;  /* 0x000000ffff097224 */ /* 0x100fe200008e0605 */
[----:B------:R-:W-:Y:S01]  /*d670*/  LOP3.LUT R10, R10, R11, RZ, 0x3c, !PT ;  /* 0x0000000b0a0a7212 */ /* 0x000fe200078e3cff */
[----:B------:R-:W-:Y:S01]  /*d680*/  IMAD.X R11, RZ, RZ, R5, P2 ;  /* 0x000000ffff0b7224 */ /* 0x000fe200010e0605 */
[----:B------:R-:W-:-:S02]  /*d690*/  LOP3.LUT R6, R6, R13, RZ, 0x3c, !PT ;  /* 0x0000000d06067212 */ /* 0x000fc400078e3cff */
[----:B------:R-:W-:Y:S02]  /*d6a0*/  MOV R36, R4 ;  /* 0x0000000400247202 */ /* 0x000fe40000000f00 */
        /* <DEDUP_REMOVED lines=8> */
[----:B------:R-:W-:Y:S01]  /*d730*/  F2FP.BF16.F32.PACK_AB R9, R99, R98 ;  /* 0x000000626309723e */ /* 0x000fe200000010ff */
[----:B------:R-:W-:Y:S01]  /*d740*/  STSM.16.M88.4 [R36], R4 ;  /* 0x0000000424007844 */ /* 0x000fe20000000200 */
[----:B------:R-:W-:Y:S02]  /*d750*/  F2FP.BF16.F32.PACK_AB R10, R101, R100 ;  /* 0x00000064650a723e */ /* 0x000fe400000010ff */
[----:B------:R-:W-:-:S02]  /*d760*/  F2FP.BF16.F32.PACK_AB R11, R103, R102 ;  /* 0x00000066670b723e */ /* 0x000fc400000010ff */
[----:B------:R-:W-:Y:S02]  /*d770*/  F2FP.BF16.F32.PACK_AB R13, R107, R106 ;  /* 0x0000006a6b0d723e */ /* 0x000fe400000010ff */
[----:B------:R-:W-:Y:S01]  /*d780*/  ISETP.NE.U32.AND P0, PT, RZ, UR10, PT ;  /* 0x0000000aff007c0c */ /* 0x000fe2000bf05070 */
[----:B------:R-:W-:Y:S03]  /*d790*/  STSM.16.M88.4 [R35], R8 ;  /* 0x0000000823007844 */ /* 0x000fe60000000200 */
[----:B------:R-:W-:Y:S01]  /*d7a0*/  ISETP.NE.AND.EX P0, PT, RZ, UR11, PT, P0 ;  /* 0x0000000bff007c0c */ /* 0x000fe2000bf05300 */
[----:B------:R-:W-:Y:S04]  /*d7b0*/  STSM.16.M88.4 [R34], R12 ;  /* 0x0000000c22007844 */ /* 0x000fe80000000200 */
[----:B------:R0:W-:Y:S01]  /*d7c0*/  STSM.16.M88.4 [R32], R24 ;  /* 0x0000001820007844 */ /* 0x0001e20000000200 */
[----:B------:R-:W-:Y:S08]  /*d7d0*/  BAR.SYNC.DEFER_BLOCKING 0x1, 0x180 ;  /* 0x0046000000007b1d */ /* 0x000ff00000010000 */
[----:B0-----:R-:W0:Y:S01]  /*d7e0*/  LDC R32, c[0x0][0xbe8] ;  /* 0x0002fa00ff207b82 */ /* 0x001e220000000800 */
[----:B------:R-:W2:Y:S01]  /*d7f0*/  @P0 LDG.E R33, desc[UR52][R30.64] ;  /* 0x000000341e210981 */ /* 0x000ea2000c1e1900 */
[----:B------:R-:W-:Y:S01]  /*d800*/  UISETP.NE.U32.AND UP0, UPT, UR8, URZ, UPT ;  /* 0x0000003f0800728c */ /* 0x000fe2000bf05070 */
[----:B------:R-:W-:-:S03]  /*d810*/  ULDC UR4, c[0x0][0xa88] ;  /* 0x0002a20000047ab9 */ /* 0x000fc60000000800 */
[----:B------:R-:W-:Y:S01]  /*d820*/  UISETP.NE.AND.EX UP0, UPT, UR9, URZ, UPT, UP0 ;  /* 0x0000003f0900728c */ /* 0x000fe2000bf05300 */
[----:B------:R-:W-:Y:S01]  /*d830*/  IMAD.U32 R9, RZ, RZ, UR4 ;  /* 0x00000004ff097e24 */ /* 0x000fe2000f8e00ff */
[----:B------:R-:W-:-:S04]  /*d840*/  ULDC UR4, c[0x0][0xad4] ;  /* 0x0002b50000047ab9 */ /* 0x000fc80000000800 */
[----:B------:R-:W-:Y:S02]  /*d850*/  PLOP3.LUT P4, PT, PT, PT, UP0, 0x80, 0x0 ;  /* 0x000000000000781c */ /* 0x000fe40003f8f008 */
[----:B0-----:R-:W-:-:S03]  /*d860*/  ISETP.NE.AND P1, PT, R32, 0x1, PT ;  /* 0x000000012000780c */ /* 0x001fc60003f25270 */
[----:B------:R-:W-:Y:S02]  /*d870*/  @UP0 ULDC.64 UR8, c[0x0][0xc08] ;  /* 0x0003020000080ab9 */ /* 0x000fe40000000a00 */
[----:B------:R-:W-:Y:S02]  /*d880*/  @UP0 UIMAD.WIDE UR8, UR38, 0x4, UR8 ;  /* 0x00000004260808a5 */ /* 0x000fe4000f8e0208 */
[----:B------:R-:W-:-:S06]  /*d890*/  UISETP.NE.AND UP0, UPT, UR42, URZ, UPT ;  /* 0x0000003f2a00728c */ /* 0x000fcc000bf05270 */
[----:B------:R-:W0:Y:S01]  /*d8a0*/  @P1 LDC R6, c[0x0][0xbec] ;  /* 0x0002fb00ff061b82 */ /* 0x000e220000000800 */
[----:B------:R-:W-:Y:S01]  /*d8b0*/  USEL UR4, UR42, UR4, UP0 ;  /* 0x000000042a047287 */ /* 0x000fe20008000000 */
[----:B------:R-:W-:Y:S01]  /*d8c0*/  IMAD.U32 R4, RZ, RZ, UR8 ;  /* 0x00000008ff047e24 */ /* 0x000fe2000f8e00ff */
[----:B------:R-:W-:Y:S01]  /*d8d0*/  UMOV UR19, 0x9b8 ;  /* 0x000009b800137882 */ /* 0x000fe20000000000 */
[----:B------:R-:W-:Y:S01]  /*d8e0*/  IMAD.U32 R5, RZ, RZ, UR9 ;  /* 0x00000009ff057e24 */ /* 0x000fe2000f8e00ff */
[----:B------:R-:W-:-:S03]  /*d8f0*/  UISETP.GT.AND UP1, UPT, UR4, 0x1, UPT ;  /* 0x000000010400788c */ /* 0x000fc6000bf24270 */
[----:B------:R-:W1:Y:S01]  /*d900*/  @P1 LDC R11, c[0x0][0xbf0] ;  /* 0x0002fc00ff0b1b82 */ /* 0x000e620000000800 */
[----:B------:R-:W-:Y:S01]  /*d910*/  USEL UR19, UR19, 0x978, UP1 ;  /* 0x0000097813137887 */ /* 0x000fe20008800000 */
[----:B------:R-:W-:Y:S01]  /*d920*/  VIADD R25, R17, UR39 ;  /* 0x0000002711197c36 */ /* 0x000fe20008000000 */
[----:B------:R-:W-:Y:S01]  /*d930*/  UISETP.NE.U32.AND UP0, UPT, UR10, URZ, UPT ;  /* 0x0000003f0a00728c */ /* 0x000fe2000bf05070 */
[----:B------:R0:W5:Y:S01]  /*d940*/  @P4 LDG.E R9, desc[UR52][R4.64] ;  /* 0x0000003404094981 */ /* 0x000162000c1e1900 */
[----:B------:R-:W-:Y:S01]  /*d950*/  UMOV UR4, URZ ;  /* 0x0000003f00047c82 */ /* 0x000fe20008000000 */
[----:B------:R-:W-:Y:S01]  /*d960*/  USHF.R.S32.HI UR10, URZ, 0x1f, UR38 ;  /* 0x0000001f3f0a7899 */ /* 0x000fe20008011426 */
[----:B------:R-:W-:Y:S01]  /*d970*/  IMAD.MOV.U32 R7, RZ, RZ, R25 ;  /* 0x000000ffff077224 */ /* 0x000fe200078e0019 */
[----:B------:R-:W-:Y:S02]  /*d980*/  UISETP.NE.AND.EX UP0, UPT, UR11, URZ, UPT, UP0 ;  /* 0x0000003f0b00728c */ /* 0x000fe4000bf05300 */
[----:B------:R-:W-:-:S02]  /*d990*/  USEL UR9, UR41, URZ, UP1 ;  /* 0x0000003f29097287 */ /* 0x000fc40008800000 */
[----:B------:R-:W-:Y:S02]  /*d9a0*/  USEL UR8, UR38, URZ, !UP0 ;  /* 0x0000003f26087287 */ /* 0x000fe4000c000000 */
[----:B------:R-:W-:Y:S01]  /*d9b0*/  USEL UR18, UR10, URZ, !UP0 ;  /* 0x0000003f0a127287 */ /* 0x000fe2000c000000 */
[----:B------:R-:W-:Y:S02]  /*d9c0*/  ULDC.64 UR12, c[0x0][UR19+0x220] ;  /* 0x00008800130c7abb */ /* 0x000fe40008000a00 */
[----:B------:R-:W-:Y:S01]  /*d9d0*/  ULDC.64 UR10, c[0x0][UR19+0x218] ;  /* 0x00008600130a7abb */ /* 0x000fe20008000a00 */
[----:B0-----:R-:W-:Y:S01]  /*d9e0*/  @P1 IMAD.HI.U32 R4, R25, R6, RZ ;  /* 0x0000000619041227 */ /* 0x001fe200078e00ff */
[----:B------:R-:W-:Y:S01]  /*d9f0*/  ULDC.64 UR14, c[0x0][UR19+0x228] ;  /* 0x00008a00130e7abb */ /* 0x000fe20008000a00 */
[----:B------:R-:W-:Y:S02]  /*da00*/  UIMAD UR13, UR13, UR8, URZ ;  /* 0x000000080d0d72a4 */ /* 0x000fe4000f8e023f */
[----:B------:R-:W-:-:S02]  /*da10*/  UIMAD.WIDE.U32 UR16, UR10, UR37, URZ ;  /* 0x000000250a1072a5 */ /* 0x000fc4000f8e003f */
[----:B------:R-:W-:Y:S01]  /*da20*/  UIMAD UR20, UR11, UR37, URZ ;  /* 0x000000250b1472a4 */ /* 0x000fe2000f8e023f */
[----:B-1----:R-:W-:Y:S01]  /*da30*/  @P1 SHF.R.U32.HI R7, RZ, R11, R4 ;  /* 0x0000000bff071219 */ /* 0x002fe20000011604 */
[----:B------:R-:W-:Y:S02]  /*da40*/  UIMAD.WIDE.U32 UR10, UR12, UR8, URZ ;  /* 0x000000080c0a72a5 */ /* 0x000fe4000f8e003f */
[----:B------:R-:W-:Y:S02]  /*da50*/  UIMAD.WIDE.U32 UR22, UR14, UR9, URZ ;  /* 0x000000090e1672a5 */ /* 0x000fe4000f8e003f */
[----:B------:R-:W-:Y:S01]  /*da60*/  UIMAD UR9, UR15, UR9, URZ ;  /* 0x000000090f0972a4 */ /* 0x000fe2000f8e023f */
[----:B------:R-:W-:Y:S01]  /*da70*/  IMAD.MOV R11, RZ, RZ, -R7 ;  /* 0x000000ffff0b7224 */ /* 0x000fe200078e0a07 */
[----:B------:R-:W-:Y:S02]  /*da80*/  UIMAD UR13, UR12, UR18, UR13 ;  /* 0x000000120c0d72a4 */ /* 0x000fe4000f8e020d */
[----:B------:R-:W-:Y:S01]  /*da90*/  UIADD3 UR20, UR17, UR20, URZ ;  /* 0x0000001411147290 */ /* 0x000fe2000fffe03f */
[----:B------:R-:W-:-:S02]  /*daa0*/  IMAD.U32 R4, RZ, RZ, UR22 ;  /* 0x00000016ff047e24 */ /* 0x000fc4000f8e00ff */
[----:B------:R-:W-:Y:S01]  /*dab0*/  IMAD.U32 R5, RZ, RZ, UR23 ;  /* 0x00000017ff057e24 */ /* 0x000fe2000f8e00ff */
[----:B------:R-:W-:Y:S01]  /*dac0*/  SHF.R.S32.HI R5, RZ, 0x1f, R7 ;  /* 0x0000001fff057819 */ /* 0x000fe20000011407 */
[----:B------:R-:W-:-:S05]  /*dad0*/  IMAD R11, R32, R11, R25 ;  /* 0x0000000b200b7224 */ /* 0x000fca00078e0219 */
[----:B------:R-:W-:Y:S02]  /*dae0*/  SHF.R.S32.HI R6, RZ, 0x1f, R11 ;  /* 0x0000001fff067819 */ /* 0x000fe4000001140b */
[----:B--2---:R-:W-:-:S13]  /*daf0*/  @P0 R2UR UR4, R33 ;  /* 0x00000000210402ca */ /* 0x004fda00000e0000 */
[----:B------:R-:W-:Y:S02]  /*db00*/  UIADD3 UR16, UP0, UP2, UR10, UR16, UR4 ;  /* 0x000000100a107290 */ /* 0x000fe4000fa1e004 */
[----:B------:R-:W-:Y:S02]  /*db10*/  UIADD3 UR10, UR23, UR9, URZ ;  /* 0x00000009170a7290 */ /* 0x000fe4000fffe03f */
[----:B------:R-:W-:Y:S02]  /*db20*/  UIADD3 UR9, UR11, UR13, URZ ;  /* 0x0000000d0b097290 */ /* 0x000fe4000fffe03f */
[----:B------:R-:W-:Y:S01]  /*db30*/  USHF.R.S32.HI UR14, URZ, 0x1f, UR4 ;  /* 0x0000001f3f0e7899 */ /* 0x000fe20008011404 */
[----:B------:R-:W-:Y:S01]  /*db40*/  IADD3 R4, P2, P3, R7, UR16, R4 ;  /* 0x0000001007047c10 */ /* 0x000fe2000fb5e004 */
[----:B------:R-:W-:Y:S01]  /*db50*/  IMAD.U32 R8, RZ, RZ, UR10 ;  /* 0x0000000aff087e24 */ /* 0x000fe2000f8e00ff */
[----:B------:R-:W-:Y:S01]  /*db60*/  ULDC.64 UR10, c[0x0][UR19+0x210] ;  /* 0x00008400130a7abb */ /* 0x000fe20008000a00 */
[----:B------:R-:W-:Y:S01]  /*db70*/  UIADD3.X UR9, UR9, UR20, UR14, UP0, UP2 ;  /* 0x0000001409097290 */ /* 0x000fe200087e440e */
[----:B------:R-:W-:Y:S01]  /*db80*/  IMAD R7, R11, UR11, RZ ;  /* 0x0000000b0b077c24 */ /* 0x000fe2000f8e02ff */
[----:B------:R-:W-:Y:S01]  /*db90*/  ULDC.64 UR12, c[0x0][0xba8] ;  /* 0x0002ea00000c7ab9 */ /* 0x000fe20000000a00 */
[----:B------:R-:W-:Y:S01]  /*dba0*/  @!UP1 ULDC UR12, c[0x0][0xb50] ;  /* 0x0002d400000c9ab9 */ /* 0x000fe20000000800 */
[----:B------:R-:W-:Y:S01]  /*dbb0*/  @!UP1 ULDC UR13, c[0x0][0xb54] ;  /* 0x0002d500000d9ab9 */ /* 0x000fe20000000800 */
[----:B------:R-:W-:Y:S01]  /*dbc0*/  IMAD R7, R6, UR10, R7 ;  /* 0x0000000a06077c24 */ /* 0x000fe2000f8e0207 */
[----:B------:R-:W-:-:S03]  /*dbd0*/  IADD3.X R5, R5, UR9, R8, P2, P3 ;  /* 0x0000000905057c10 */ /* 0x000fc600097e6408 */
[----:B------:R-:W-:-:S04]  /*dbe0*/  IMAD.WIDE.U32 R4, R11, UR10, R4 ;  /* 0x0000000a0b047c25 */ /* 0x000fc8000f8e0004 */
[----:B------:R-:W-:Y:S01]  /*dbf0*/  IMAD.IADD R5, R5, 0x1, R7 ;  /* 0x0000000105057824 */ /* 0x000fe200078e0207 */
[----:B------:R-:W-:-:S04]  /*dc00*/  LEA R8, P2, R4, UR12, 0x2 ;  /* 0x0000000c04087c11 */ /* 0x000fc8000f8410ff */
[----:B------:R-:W-:Y:S01]  /*dc10*/  LEA.HI.X R10, R4, UR13, R5, 0x2, P2 ;  /* 0x0000000d040a7c11 */ /* 0x000fe200090f1405 */
[----:B------:R-:W-:Y:S08]  /*dc20*/  @P4 BRA `(.L_x_1119) ;  /* 0x0000000000104947 */ /* 0x000ff00003800000 */
[----:B------:R-:W-:Y:S05]  /*dc30*/  @!P0 BRA `(.L_x_1119) ;  /* 0x00000000000c8947 */ /* 0x000fea0003800000 */
[----:B------:R-:W2:Y:S04]  /*dc40*/  LDG.E R4, desc[UR52][R30.64] ;  /* 0x000000341e047981 */ /* 0x000ea8000c1e1900 */
[----:B-----5:R-:W2:Y:S02]  /*dc50*/  LDG.E R9, desc[UR52][R30.64+0x4] ;  /* 0x000004341e097981 */ /* 0x020ea4000c1e1900 */
[----:B--2---:R-:W-:-:S07]  /*dc60*/  IMAD.IADD R9, R9, 0x1, -R4 ;  /* 0x0000000109097824 */ /* 0x004fce00078e0a04 */
.L_x_1119:
        /* <DEDUP_REMOVED lines=13> */
[----:B--2---:R-:W-:-:S04]  /*dd40*/  VIADD R13, R12, UR39 ;  /* 0x000000270c0d7c36 */ /* 0x004fc80008000000 */
[C---:B------:R-:W-:Y:S01]  /*dd50*/  VIADD R15, R13.reuse, 0x8 ;  /* 0x000000080d0f7836 */ /* 0x040fe20000000000 */
[----:B------:R-:W-:-:S04]  /*dd60*/  ISETP.GE.OR P2, PT, R13, R30, P0 ;  /* 0x0000001e0d00720c */ /* 0x000fc80000746670 */
[----:B------:R-:W-:-:S09]  /*dd70*/  ISETP.GE.OR P0, PT, R15, R30, P0 ;  /* 0x0000001e0f00720c */ /* 0x000fd20000706670 */
[----:B0-----:R0:W-:Y:S04]  /*dd80*/  @!P2 ST.E desc[UR52][R4.64], R21 ;  /* 0x000000150400a985 */ /* 0x0011e8000c101934 */
[----:B------:R0:W-:Y:S01]  /*dd90*/  @!P0 ST.E desc[UR52][R6.64], R20 ;  /* 0x0000001406008985 */ /* 0x0001e2000c101934 */
[----:B------:R-:W-:-:S13]  /*dda0*/  PLOP3.LUT P0, PT, PT, PT, UP1, 0x80, 0x0 ;  /* 0x000000000000781c */ /* 0x000fda0003f0f018 */
[----:B0-----:R-:W-:Y:S05]  /*ddb0*/  @P0 BRA `(.L_x_1120) ;  /* 0x0000000400b00947 */ /* 0x001fea0003800000 */
[----:B------:R-:W-:Y:S01]  /*ddc0*/  IMAD R3, R157, 0x40, R19 ;  /* 0x000000409d037824 */ /* 0x000fe200078e0213 */
[----:B------:R-:W-:-:S03]  /*ddd0*/  ULDC.64 UR12, c[0x0][0xaa0] ;  /* 0x0002a800000c7ab9 */ /* 0x000fc60000000a00 */
        /* <DEDUP_REMOVED lines=16> */
[----:B------:R-:W3:Y:S04]  /*dee0*/  LD.E.128 R8, desc[UR52][R8.64] ;  /* 0x0000003408087980 */ /* 0x000ee8000c101d00 */
[----:B------:R-:W4:Y:S01]  /*def0*/  LD.E.128 R12, desc[UR52][R12.64] ;  /* 0x000000340c0c7980 */ /* 0x000f22000c101d00 */
[----:B------:R-:W-:-:S04]  /*df00*/  IADD3 R3, P0, R28, 0x4800, RZ ;  /* 0x000048001c037810 */ /* 0x000fc80007f1e0ff */
[----:B------:R-:W-:Y:S01]  /*df10*/  LOP3.LUT R2, R3, 0x380, RZ, 0xc0, !PT ;  /* 0x0000038003027812 */ /* 0x000fe200078ec0ff */
[----:B------:R-:W-:Y:S01]  /*df20*/  IMAD.X R25, RZ, RZ, R29, P0 ;  /* 0x000000ffff197224 */ /* 0x000fe200000e061d */
[----:B------:R-:W-:Y:S01]  /*df30*/  UIMAD UR9, UR14, UR12, URZ ;  /* 0x0000000c0e0972a4 */ /* 0x000fe2000f8e023f */
[----:B------:R-:W0:Y:S01]  /*df40*/  @P1 LDC R29, c[0x0][0xbf0] ;  /* 0x0002fc00ff1d1b82 */ /* 0x000e220000000800 */
[----:B------:R-:W-:-:S04]  /*df50*/  SHF.R.U64 R2, R2, 0x3, RZ ;  /* 0x0000000302027819 */ /* 0x000fc800000012ff */
[----:B------:R-:W-:-:S03]  /*df60*/  LOP3.LUT R24, R2, R3, RZ, 0x3c, !PT ;  /* 0x0000000302187212 */ /* 0x000fc600078e3cff */
[----:B------:R-:W1:Y:S01]  /*df70*/  @P1 LDC R3, c[0x0][0xbec] ;  /* 0x0002fb00ff031b82 */ /* 0x000e620000000800 */
[----:B------:R-:W-:Y:S02]  /*df80*/  UIMAD.WIDE.U32 UR10, UR4, UR12, URZ ;  /* 0x0000000c040a72a5 */ /* 0x000fe4000f8e003f */
[----:B------:R-:W-:Y:S01]  /*df90*/  UIMAD UR9, UR4, UR13, UR9 ;  /* 0x0000000d040972a4 */ /* 0x000fe2000f8e0209 */
[----:B------:R-:W-:Y:S01]  /*dfa0*/  IMAD R2, R18, 0x30, R157 ;  /* 0x0000003012027824 */ /* 0x000fe200078e029d */
[----:B------:R-:W5:Y:S01]  /*dfb0*/  LD.E.128 R24, desc[UR52][R24.64] ;  /* 0x0000003418187980 */ /* 0x000f62000c101d00 */
[----:B------:R-:W-:Y:S01]  /*dfc0*/  ULDC.64 UR12, c[0x0][0xae8] ;  /* 0x0002ba00000c7ab9 */ /* 0x000fe20000000a00 */
[----:B------:R-:W-:Y:S01]  /*dfd0*/  UIADD3 UR11, UR11, UR9, URZ ;  /* 0x000000090b0b7290 */ /* 0x000fe2000fffe03f */
[----:B------:R-:W-:Y:S01]  /*dfe0*/  VIADD R28, R2, UR39 ;  /* 0x00000027021c7c36 */ /* 0x000fe20008000000 */
[----:B------:R-:W-:Y:S01]  /*dff0*/  USHF.R.S32.HI UR4, URZ, 0x1f, UR8 ;  /* 0x0000001f3f047899 */ /* 0x000fe20008011408 */
[----:B------:R-:W-:Y:S01]  /*e000*/  @!PT LDS RZ, [RZ] ;  /* 0x00000000fffff984 */ /* 0x000fe20000000800 */
[----:B------:R-:W-:Y:S01]  /*e010*/  @!PT LDS RZ, [RZ] ;  /* 0x00000000fffff984 */ /* 0x000fe20000000800 */
[----:B------:R-:W-:Y:S01]  /*e020*/  @!PT LDS RZ, [RZ] ;  /* 0x00000000fffff984 */ /* 0x000fe20000000800 */
[----:B------:R-:W-:Y:S01]  /*e030*/  @!PT LDS RZ, [RZ] ;  /* 0x00000000fffff984 */ /* 0x000fe20000000800 */
[----:B------:R0:W-:Y:S06]  /*e040*/  MEMBAR.ALL.CTA ;  /* 0x0000000000007992 */ /* 0x0001ec0000008000 */
[----:B0-----:R-:W0:Y:S01]  /*e050*/  FENCE.VIEW.ASYNC.S ;  /* 0x00000000000073c6 */ /* 0x001e220000000000 */
[----:B------:R-:W-:Y:S01]  /*e060*/  UIMAD.WIDE.U32 UR10, UR37, UR12, UR10 ;  /* 0x0000000c250a72a5 */ /* 0x000fe2000f8e000a */
[----:B------:R-:W-:Y:S01]  /*e070*/  IMAD.MOV.U32 R21, RZ, RZ, R28 ;  /* 0x000000ffff157224 */ /* 0x000fe200078e001c */
[----:B------:R-:W-:Y:S01]  /*e080*/  SHF.R.S32.HI R35, RZ, 0x1f, R19 ;  /* 0x0000001fff237819 */ /* 0x000fe20000011413 */
[----:B------:R-:W-:Y:S01]  /*e090*/  VIADD R0, R0, 0x16820 ;  /* 0x0001682000007836 */ /* 0x000fe20000000000 */
[----:B------:R-:W-:-:S03]  /*e0a0*/  UIMAD UR11, UR37, UR13, UR11 ;  /* 0x0000000d250b72a4 */ /* 0x000fc6000f8e020b */
[----:B------:R-:W-:Y:S01]  /*e0b0*/  ULDC.64 UR12, c[0x0][0xaf0] ;  /* 0x0002bc00000c7ab9 */ /* 0x000fe20000000a00 */
[----:B------:R-:W-:Y:S01]  /*e0c0*/  PRMT R0, RZ, 0x654, R0 ;  /* 0x00000654ff007816 */ /* 0x000fe20000000000 */
[----:B------:R-:W-:Y:S01]  /*e0d0*/  UIMAD UR4, UR4, UR12, URZ ;  /* 0x0000000c040472a4 */ /* 0x000fe2000f8e023f */
[----:B-1----:R-:W-:-:S03]  /*e0e0*/  @P1 IMAD.HI.U32 R2, R28, R3, RZ ;  /* 0x000000031c021227 */ /* 0x002fc600078e00ff */
[----:B------:R-:W-:Y:S02]  /*e0f0*/  UIMAD UR4, UR8, UR13, UR4 ;  /* 0x0000000d080472a4 */ /* 0x000fe4000f8e0204 */
[----:B------:R-:W-:Y:S01]  /*e100*/  UIMAD.WIDE.U32 UR8, UR8, UR12, UR10 ;  /* 0x0000000c080872a5 */ /* 0x000fe2000f8e000a */
[----:B------:R-:W-:Y:S02]  /*e110*/  @P1 SHF.R.U32.HI R21, RZ, R29, R2 ;  /* 0x0000001dff151219 */ /* 0x000fe40000011602 */
[----:B------:R-:W-:Y:S01]  /*e120*/  ULDC.64 UR10, c[0x0][0xae0] ;  /* 0x0002b800000a7ab9 */ /* 0x000fe20000000a00 */
[----:B------:R-:W-:Y:S01]  /*e130*/  UIADD3 UR4, UR9, UR4, URZ ;  /* 0x0000000409047290 */ /* 0x000fe2000fffe03f */
[--C-:B------:R-:W-:Y:S01]  /*e140*/  SHF.R.S32.HI R20, RZ, 0x1f, R21.reuse ;  /* 0x0000001fff147819 */ /* 0x100fe20000011415 */
[----:B------:R-:W-:Y:S01]  /*e150*/  IMAD.MOV R29, RZ, RZ, -R21 ;  /* 0x000000ffff1d7224 */ /* 0x000fe200078e0a15 */
[----:B0-----:R0:W-:Y:S01]  /*e160*/  SYNCS.ARRIVE.TRANS64.RED.A1T0 RZ, [R0+URZ], RZ ;  /* 0x000000ff00ff79a7 */ /* 0x0011e2000810043f */
[----:B------:R-:W-:-:S02]  /*e170*/  IMAD.U32 R3, RZ, RZ, UR9 ;  /* 0x00000009ff037e24 */ /* 0x000fc4000f8e00ff */
[----:B------:R-:W-:Y:S02]  /*e180*/  IMAD R20, R20, UR10, RZ ;  /* 0x0000000a14147c24 */ /* 0x000fe4000f8e02ff */
[----:B------:R-:W-:Y:S02]  /*e190*/  IMAD R29, R32, R29, R28 ;  /* 0x0000001d201d7224 */ /* 0x000fe400078e021c */
[----:B------:R-:W-:Y:S01]  /*e1a0*/  IMAD.U32 R2, RZ, RZ, UR8 ;  /* 0x00000008ff027e24 */ /* 0x000fe2000f8e00ff */
[----:B------:R-:W-:Y:S01]  /*e1b0*/  ULDC.64 UR8, c[0x0][0xad8] ;  /* 0x0002b60000087ab9 */ /* 0x000fe20000000a00 */
[----:B------:R-:W-:Y:S01]  /*e1c0*/  IMAD.U32 R3, RZ, RZ, UR4 ;  /* 0x00000004ff037e24 */ /* 0x000fe2000f8e00ff */
[----:B------:R-:W-:Y:S01]  /*e1d0*/  ULDC UR4, c[0x0][0xac8] ;  /* 0x0002b20000047ab9 */ /* 0x000fe20000000800 */
[C---:B------:R-:W-:Y:S01]  /*e1e0*/  IMAD R31, R21.reuse, UR11, R20 ;  /* 0x0000000b151f7c24 */ /* 0x040fe2000f8e0214 */
[----:B------:R-:W-:Y:S01]  /*e1f0*/  SHF.R.S32.HI R20, RZ, 0x1f, R29 ;  /* 0x0000001fff147819 */ /* 0x000fe2000001141d */
[----:B------:R-:W-:-:S04]  /*e200*/  IMAD.WIDE.U32 R2, R21, UR10, R2 ;  /* 0x0000000a15027c25 */ /* 0x000fc8000f8e0002 */
[----:B------:R-:W-:Y:S02]  /*e210*/  IMAD.IADD R3, R3, 0x1, R31 ;  /* 0x0000000103037824 */ /* 0x000fe400078e021f */
[----:B------:R-:W-:Y:S02]  /*e220*/  IMAD R20, R20, UR8, RZ ;  /* 0x0000000814147c24 */ /* 0x000fe4000f8e02ff */
[----:B------:R-:W-:-:S04]  /*e230*/  IMAD.WIDE.U32 R2, R29, UR8, R2 ;  /* 0x000000081d027c25 */ /* 0x000fc8000f8e0002 */
[----:B------:R-:W-:Y:S01]  /*e240*/  IMAD R21, R29, UR9, R20 ;  /* 0x000000091d157c24 */ /* 0x000fe2000f8e0214 */
[----:B------:R-:W-:Y:S01]  /*e250*/  ULDC.64 UR8, c[0x0][0xa80] ;  /* 0x0002a00000087ab9 */ /* 0x000fe20000000a00 */
[----:B------:R-:W-:Y:S01]  /*e260*/  VIADD R31, R157, UR39 ;  /* 0x000000279d1f7c36 */ /* 0x000fe20008000000 */
[C---:B------:R-:W-:Y:S01]  /*e270*/  LEA R32, P0, R2.reuse, UR8, 0x1 ;  /* 0x0000000802207c11 */ /* 0x040fe2000f8008ff */
[----:B------:R-:W-:Y:S02]  /*e280*/  IMAD.IADD R3, R3, 0x1, R21 ;  /* 0x0000000103037824 */ /* 0x000fe400078e0215 */
[C---:B------:R-:W-:Y:S02]  /*e290*/  VIADD R21, R31.reuse, 0x60 ;  /* 0x000000601f157836 */ /* 0x040fe40000000000 */
[----:B------:R-:W1:Y:S01]  /*e2a0*/  SHFL.IDX PT, R20, R32, 0x1, 0x181f ;  /* 0x00381f0020147f89 */ /* 0x000e6200000e0000 */
[----:B------:R-:W-:Y:S01]  /*e2b0*/  LEA.HI.X R33, R2, UR9, R3, 0x1, P0 ;  /* 0x0000000902217c11 */ /* 0x000fe200080f0c03 */
[----:B------:R-:W-:Y:S01]  /*e2c0*/  VIADD R3, R31, 0x30 ;  /* 0x000000301f037836 */ /* 0x000fe20000000000 */
[----:B------:R-:W-:Y:S01]  /*e2d0*/  ISETP.GE.AND P0, PT, R19, UR4, PT ;  /* 0x0000000413007c0c */ /* 0x000fe2000bf06270 */
[----:B------:R-:W0:Y:S03]  /*e2e0*/  SHFL.IDX PT, R2, R32, RZ, 0x181f ;  /* 0x00181fff20027589 */ /* 0x000e2600000e0000 */
[-C--:B------:R-:W-:Y:S01]  /*e2f0*/  ISETP.GE.OR P1, PT, R31, R30.reuse, P0 ;  /* 0x0000001e1f00720c */ /* 0x080fe20000726670 */
[----:B------:R-:W0:Y:S01]  /*e300*/  SHFL.IDX PT, R28, R32, 0x2, 0x181f ;  /* 0x00581f00201c7f89 */ /* 0x000e2200000e0000 */
[-C--:B------:R-:W-:Y:S01]  /*e310*/  ISETP.GE.OR P2, PT, R3, R30.reuse, P0 ;  /* 0x0000001e0300720c */ /* 0x080fe20000746670 */
[----:B------:R-:W-:Y:S01]  /*e320*/  VIADD R31, R31, 0x90 ;  /* 0x000000901f1f7836 */ /* 0x000fe20000000000 */
[-C--:B------:R-:W-:Y:S01]  /*e330*/  ISETP.GE.OR P3, PT, R21, R30.reuse, P0 ;  /* 0x0000001e1500720c */ /* 0x080fe20000766670 */
[----:B------:R-:W0:Y:S03]  /*e340*/  SHFL.IDX PT, R34, R33, RZ, 0x181f ;  /* 0x00181fff21227589 */ /* 0x000e2600000e0000 */
[----:B------:R-:W-:Y:S01]  /*e350*/  ISETP.GE.OR P0, PT, R31, R30, P0 ;  /* 0x0000001e1f00720c */ /* 0x000fe20000706670 */
[----:B------:R-:W0:Y:S04]  /*e360*/  SHFL.IDX PT, R36, R33, 0x1, 0x181f ;  /* 0x00381f0021247f89 */ /* 0x000e2800000e0000 */
[----:B------:R-:W0:Y:S02]  /*e370*/  SHFL.IDX PT, R38, R33, 0x2, 0x181f ;  /* 0x00581f0021267f89 */ /* 0x000e2400000e0000 */
[----:B-1----:R-:W-:-:S02]  /*e380*/  @!P2 LEA R20, P5, R19, R20, 0x1 ;  /* 0x000000141314a211 */ /* 0x002fc400078a08ff */
[----:B------:R-:W1:Y:S01]  /*e390*/  SHFL.IDX PT, R32, R32, 0x3, 0x181f ;  /* 0x00781f0020207f89 */ /* 0x000e6200000e0000 */
[----:B0-----:R-:W-:-:S03]  /*e3a0*/  @!P1 LEA R2, P4, R19, R2, 0x1 ;  /* 0x0000000213029211 */ /* 0x001fc600078808ff */
[----:B------:R0:W0:Y:S01]  /*e3b0*/  SHFL.IDX PT, R0, R33, 0x3, 0x181f ;  /* 0x00781f0021007f89 */ /* 0x00002200000e0000 */
[C---:B------:R-:W-:Y:S02]  /*e3c0*/  @!P3 LEA R28, P6, R19.reuse, R28, 0x1 ;  /* 0x0000001c131cb211 */ /* 0x040fe400078c08ff */
[C-C-:B------:R-:W-:Y:S02]  /*e3d0*/  @!P1 LEA.HI.X R3, R19.reuse, R34, R35.reuse, 0x1, P4 ;  /* 0x0000002213039211 */ /* 0x140fe400020f0c23 */
[C-C-:B------:R-:W-:Y:S02]  /*e3e0*/  @!P2 LEA.HI.X R21, R19.reuse, R36, R35.reuse, 0x1, P5 ;  /* 0x000000241315a211 */ /* 0x140fe400028f0c23 */
[----:B------:R-:W-:Y:S01]  /*e3f0*/  @!P3 LEA.HI.X R29, R19, R38, R35, 0x1, P6 ;  /* 0x00000026131db211 */ /* 0x000fe200030f0c23 */
[----:B--2---:R2:W-:Y:S04]  /*e400*/  @!P1 ST.E.128 desc[UR52][R2.64], R4 ;  /* 0x0000000402009985 */ /* 0x0045e8000c101d34 */
[----:B---3--:R2:W-:Y:S04]  /*e410*/  @!P2 ST.E.128 desc[UR52][R20.64], R8 ;  /* 0x000000081400a985 */ /* 0x0085e8000c101d34 */
[----:B----4-:R2:W-:Y:S01]  /*e420*/  @!P3 ST.E.128 desc[UR52][R28.64], R12 ;  /* 0x0000000c1c00b985 */ /* 0x0105e2000c101d34 */
[----:B01----:R-:W-:Y:S05]  /*e430*/  @P0 BRA `(.L_x_1121) ;  /* 0x0000001000c00947 */ /* 0x003fea0003800000 */
[----:B--2---:R-:W-:-:S04]  /*e440*/  LEA R2, P0, R19, R32, 0x1 ;  /* 0x0000002013027211 */ /* 0x004fc800078008ff */
[----:B------:R-:W-:-:S05]  /*e450*/  LEA.HI.X R3, R19, R0, R35, 0x1, P0 ;  /* 0x0000000013037211 */ /* 0x000fca00000f0c23 */
[----:B-----5:R0:W-:Y:S01]  /*e460*/  ST.E.128 desc[UR52][R2.64], R24 ;  /* 0x0000001802007985 */ /* 0x0201e2000c101d34 */
[----:B------:R-:W-:Y:S05]  /*e470*/  BRA `(.L_x_1121) ;  /* 0x0000001000b07947 */ /* 0x000fea0003800000 */
.L_x_1120:
[----:B------:R-:W-:Y:S01]  /*e480*/  ULDC.64 UR12, c[0x0][0xb08] ;  /* 0x0002c200000c7ab9 */ /* 0x000fe20000000a00 */
[----:B------:R-:W0:Y:S01]  /*e490*/  @P1 LDC R4, c[0x0][0xbec] ;  /* 0x0002fb00ff041b82 */ /* 0x000e220000000800 */
[----:B------:R-:W-:Y:S01]  /*e4a0*/  UIMAD UR9, UR14, UR12, URZ ;  /* 0x0000000c0e0972a4 */ /* 0x000fe2000f8e023f */
[----:B------:R-:W-:Y:S01]  /*e4b0*/  IMAD.MOV.U32 R7, RZ, RZ, R25 ;  /* 0x000000ffff077224 */ /* 0x000fe200078e0019 */
[----:B------:R-:W-:Y:S01]  /*e4c0*/  UIMAD.WIDE.U32 UR10, UR4, UR12, URZ ;  /* 0x0000000c040a72a5 */ /* 0x000fe2000f8e003f */
[----:B------:R-:W-:Y:S01]  /*e4d0*/  ISETP.GE.AND P0, PT, R13, R30, PT ;  /* 0x0000001e0d00720c */ /* 0x000fe20003f06270 */
[----:B------:R-:W-:Y:S01]  /*e4e0*/  UIMAD UR9, UR4, UR13, UR9 ;  /* 0x0000000d040972a4 */ /* 0x000fe2000f8e0209 */
[----:B------:R-:W-:Y:S01]  /*e4f0*/  BSSY B1, `(.L_x_1122) ;  /* 0x0000054000017945 */ /* 0x000fe20003800000 */
[----:B------:R-:W-:Y:S01]  /*e500*/  USHF.R.S32.HI UR4, URZ, 0x1f, UR8 ;  /* 0x0000001f3f047899 */ /* 0x000fe20008011408 */
[----:B------:R-:W1:Y:S01]  /*e510*/  @P1 LDC R5, c[0x0][0xbf0] ;  /* 0x0002fc00ff051b82 */ /* 0x000e620000000800 */
[----:B------:R-:W-:Y:S01]  /*e520*/  UIADD3 UR11, UR11, UR9, URZ ;  /* 0x000000090b0b7290 */ /* 0x000fe2000fffe03f */
[----:B------:R-:W-:Y:S01]  /*e530*/  SHF.R.S32.HI R20, RZ, 0x1f, R22 ;  /* 0x0000001fff147819 */ /* 0x000fe20000011416 */
[----:B------:R-:W-:Y:S01]  /*e540*/  ULDC.64 UR12, c[0x0][0xb38] ;  /* 0x0002ce00000c7ab9 */ /* 0x000fe20000000a00 */
[----:B------:R-:W-:Y:S01]  /*e550*/  SHF.R.S32.HI R24, RZ, 0x1f, R23 ;  /* 0x0000001fff187819 */ /* 0x000fe20000011417 */
[----:B------:R-:W-:Y:S01]  /*e560*/  UIMAD.WIDE.U32 UR10, UR37, UR12, UR10 ;  /* 0x0000000c250a72a5 */ /* 0x000fe2000f8e000a */
[----:B------:R-:W-:-:S02]  /*e570*/  SHF.R.S32.HI R26, RZ, 0x1f, R152 ;  /* 0x0000001fff1a7819 */ /* 0x000fc40000011498 */
[----:B------:R-:W-:Y:S01]  /*e580*/  SHF.R.S32.HI R27, RZ, 0x1f, R153 ;  /* 0x0000001fff1b7819 */ /* 0x000fe20000011499 */
[----:B------:R-:W-:Y:S01]  /*e590*/  UIMAD UR11, UR37, UR13, UR11 ;  /* 0x0000000d250b72a4 */ /* 0x000fe2000f8e020b */
[----:B------:R-:W-:Y:S02]  /*e5a0*/  SHF.R.S32.HI R28, RZ, 0x1f, R154 ;  /* 0x0000001fff1c7819 */ /* 0x000fe4000001149a */
[----:B------:R-:W-:Y:S01]  /*e5b0*/  ULDC.64 UR12, c[0x0][0xb40] ;  /* 0x0002d000000c7ab9 */ /* 0x000fe20000000a00 */
[----:B------:R-:W-:Y:S01]  /*e5c0*/  SHF.R.S32.HI R29, RZ, 0x1f, R155 ;  /* 0x0000001fff1d7819 */ /* 0x000fe2000001149b */
[----:B------:R-:W-:Y:S01]  /*e5d0*/  UIMAD UR4, UR4, UR12, URZ ;  /* 0x0000000c040472a4 */ /* 0x000fe2000f8e023f */
[----:B------:R-:W-:Y:S01]  /*e5e0*/  SHF.R.S32.HI R31, RZ, 0x1f, R156 ;  /* 0x0000001fff1f7819 */ /* 0x000fe2000001149c */
[----:B0-----:R-:W-:Y:S01]  /*e5f0*/  @P1 IMAD.HI.U32 R4, R25, R4, RZ ;  /* 0x0000000419041227 */ /* 0x001fe200078e00ff */
[----:B------:R-:W-:Y:S01]  /*e600*/  SHF.R.S32.HI R33, RZ, 0x1f, R16 ;  /* 0x0000001fff217819 */ /* 0x000fe20000011410 */
[----:B------:R-:W-:-:S02]  /*e610*/  UIMAD UR4, UR8, UR13, UR4 ;  /* 0x0000000d080472a4 */ /* 0x000fc4000f8e0204 */
[----:B------:R-:W-:-:S03]  /*e620*/  UIMAD.WIDE.U32 UR8, UR8, UR12, UR10 ;  /* 0x0000000c080872a5 */ /* 0x000fc6000f8e000a */
[----:B------:R-:W-:Y:S01]  /*e630*/  ULDC.64 UR10, c[0x0][0xb48] ;  /* 0x0002d200000a7ab9 */ /* 0x000fe20000000a00 */
[----:B------:R-:W-:Y:S01]  /*e640*/  UIADD3 UR9, UR9, UR4, URZ ;  /* 0x0000000409097290 */ /* 0x000fe2000fffe03f */
[----:B-1----:R-:W-:-:S03]  /*e650*/  @P1 SHF.R.U32.HI R7, RZ, R5, R4 ;  /* 0x00000005ff071219 */ /* 0x002fc60000011604 */
[----:B------:R-:W-:Y:S01]  /*e660*/  UIMAD.WIDE.U32 UR8, UR41, UR10, UR8 ;  /* 0x0000000a290872a5 */ /* 0x000fe2000f8e0008 */
[--C-:B------:R-:W-:Y:S01]  /*e670*/  SHF.R.S32.HI R4, RZ, 0x1f, R7.reuse ;  /* 0x0000001fff047819 */ /* 0x100fe20000011407 */
[----:B------:R-:W-:Y:S02]  /*e680*/  IMAD.MOV R9, RZ, RZ, -R7 ;  /* 0x000000ffff097224 */ /* 0x000fe400078e0a07 */
[----:B------:R-:W-:Y:S02]  /*e690*/  UIMAD UR41, UR41, UR11, UR9 ;  /* 0x0000000b292972a4 */ /* 0x000fe4000f8e0209 */
[----:B------:R-:W-:Y:S01]  /*e6a0*/  IMAD R9, R32, R9, R25 ;  /* 0x0000000920097224 */ /* 0x000fe200078e0219 */
[----:B------:R-:W-:Y:S01]  /*e6b0*/  ULDC.64 UR10, c[0x0][0xb30] ;  /* 0x0002cc00000a7ab9 */ /* 0x000fe20000000a00 */
[----:B------:R-:W-:Y:S02]  /*e6c0*/  IMAD.U32 R5, RZ, RZ, UR9 ;  /* 0x00000009ff057e24 */ /* 0x000fe4000f8e00ff */
[----:B------:R-:W-:-:S02]  /*e6d0*/  IMAD R6, R4, UR10, RZ ;  /* 0x0000000a04067c24 */ /* 0x000fc4000f8e02ff */
[----:B------:R-:W-:Y:S01]  /*e6e0*/  IMAD.U32 R4, RZ, RZ, UR8 ;  /* 0x00000008ff047e24 */ /* 0x000fe2000f8e00ff */
[----:B------:R-:W-:Y:S01]  /*e6f0*/  ULDC.64 UR8, c[0x0][0xb28] ;  /* 0x0002ca0000087ab9 */ /* 0x000fe20000000a00 */
[----:B------:R-:W-:Y:S02]  /*e700*/  IMAD.U32 R5, RZ, RZ, UR41 ;  /* 0x00000029ff057e24 */ /* 0x000fe4000f8e00ff */
[C---:B------:R-:W-:Y:S01]  /*e710*/  IMAD R11, R7.reuse, UR11, R6 ;  /* 0x0000000b070b7c24 */ /* 0x040fe2000f8e0206 */
[----:B------:R-:W-:Y:S01]  /*e720*/  SHF.R.S32.HI R6, RZ, 0x1f, R9 ;  /* 0x0000001fff067819 */ /* 0x000fe20000011409 */
[----:B------:R-:W-:-:S04]  /*e730*/  IMAD.WIDE.U32 R4, R7, UR10, R4 ;  /* 0x0000000a07047c25 */ /* 0x000fc8000f8e0004 */
[----:B------:R-:W-:Y:S02]  /*e740*/  IMAD R6, R6, UR8, RZ ;  /* 0x0000000806067c24 */ /* 0x000fe4000f8e02ff */
[----:B------:R-:W-:Y:S02]  /*e750*/  IMAD.IADD R5, R5, 0x1, R11 ;  /* 0x0000000105057824 */ /* 0x000fe400078e020b */
[C---:B------:R-:W-:Y:S02]  /*e760*/  IMAD R7, R9.reuse, UR9, R6 ;  /* 0x0000000909077c24 */ /* 0x040fe4000f8e0206 */
[----:B------:R-:W-:Y:S01]  /*e770*/  IMAD.WIDE.U32 R4, R9, UR8, R4 ;  /* 0x0000000809047c25 */ /* 0x000fe2000f8e0004 */
[----:B------:R-:W-:-:S03]  /*e780*/  ULDC.64 UR8, c[0x0][0xb00] ;  /* 0x0002c00000087ab9 */ /* 0x000fc60000000a00 */
[----:B------:R-:W-:Y:S01]  /*e790*/  VIADD R6, R0, 0x16820 ;  /* 0x0001682000067836 */ /* 0x000fe20000000000 */
[----:B------:R-:W-:Y:S01]  /*e7a0*/  LEA R0, P1, R4, UR8, 0x2 ;  /* 0x0000000804007c11 */ /* 0x000fe2000f8210ff */
[----:B------:R-:W-:-:S03]  /*e7b0*/  IMAD.IADD R5, R5, 0x1, R7 ;  /* 0x0000000105057824 */ /* 0x000fc600078e0207 */
[----:B------:R-:W-:Y:S01]  /*e7c0*/  PRMT R6, RZ, 0x654, R6 ;  /* 0x00000654ff067816 */ /* 0x000fe20000000006 */
[----:B------:R0:W1:Y:S01]  /*e7d0*/  SHFL.IDX PT, R21, R0, RZ, 0x1c1f ;  /* 0x001c1fff00157589 */ /* 0x00006200000e0000 */
[----:B------:R-:W-:Y:S02]  /*e7e0*/  LEA.HI.X R14, R4, UR9, R5, 0x2, P1 ;  /* 0x00000009040e7c11 */ /* 0x000fe400088f1405 */
[----:B------:R0:W-:Y:S03]  /*e7f0*/  SYNCS.ARRIVE.TRANS64.RED.A1T0 RZ, [R6+URZ], RZ ;  /* 0x000000ff06ff79a7 */ /* 0x0001e6000810043f */
[----:B------:R0:W2:Y:S01]  /*e800*/  SHFL.IDX PT, R13, R14, RZ, 0x1c1f ;  /* 0x001c1fff0e0d7589 */ /* 0x0000a200000e0000 */
[----:B------:R-:W-:Y:S05]  /*e810*/  @P0 BRA `(.L_x_1123) ;  /* 0x0000000000840947 */ /* 0x000fea0003800000 */
[----:B------:R-:W-:Y:S02]  /*e820*/  ULDC UR4, c[0x0][0xac8] ;  /* 0x0002b20000047ab9 */ /* 0x000fe40000000800 */
[----:B------:R-:W-:Y:S02]  /*e830*/  ISETP.GE.AND P0, PT, R16, UR4, PT ;  /* 0x0000000410007c0c */ /* 0x000fe4000bf06270 */
[----:B------:R-:W-:Y:S02]  /*e840*/  ISETP.GE.AND P1, PT, R156, UR4, PT ;  /* 0x000000049c007c0c */ /* 0x000fe4000bf26270 */
[----:B------:R-:W-:Y:S02]  /*e850*/  ISETP.GE.AND P5, PT, R155, UR4, PT ;  /* 0x000000049b007c0c */ /* 0x000fe4000bfa6270 */
[----:B------:R-:W-:-:S07]  /*e860*/  ISETP.GE.AND P3, PT, R154, UR4, PT ;  /* 0x000000049a007c0c */ /* 0x000fce000bf66270 */
[-C--:B-1----:R-:W-:Y:S02]  /*e870*/  @!P0 LEA R4, P2, R16, R21.reuse, 0x2 ;  /* 0x0000001510048211 */ /* 0x082fe400078410ff */
[----:B0-----:R-:W-:Y:S02]  /*e880*/  @!P1 LEA R6, P4, R156, R21, 0x2 ;  /* 0x000000159c069211 */ /* 0x001fe400078810ff */
[-C--:B--2---:R-:W-:Y:S02]  /*e890*/  @!P0 LEA.HI.X R5, R16, R13.reuse, R33, 0x2, P2 ;  /* 0x0000000d10058211 */ /* 0x084fe400010f1421 */
[----:B------:R-:W-:Y:S02]  /*e8a0*/  @!P1 LEA.HI.X R7, R156, R13, R31, 0x2, P4 ;  /* 0x0000000d9c079211 */ /* 0x000fe400020f141f */
[----:B------:R-:W-:Y:S01]  /*e8b0*/  ISETP.GE.AND P2, PT, R153, UR4, PT ;  /* 0x0000000499007c0c */ /* 0x000fe2000bf46270 */
[----:B------:R0:W-:Y:S01]  /*e8c0*/  @!P0 ST.E.64 desc[UR52][R4.64], R2 ;  /* 0x0000000204008985 */ /* 0x0001e2000c101b34 */
[----:B------:R-:W-:-:S02]  /*e8d0*/  @!P5 LEA R8, P4, R155, R21, 0x2 ;  /* 0x000000159b08d211 */ /* 0x000fc400078810ff */
[----:B------:R-:W-:Y:S01]  /*e8e0*/  ISETP.GE.AND P0, PT, R23, UR4, PT ;  /* 0x0000000417007c0c */ /* 0x000fe2000bf06270 */
[----:B------:R1:W-:Y:S01]  /*e8f0*/  @!P1 ST.E.64 desc[UR52][R6.64], R92 ;  /* 0x0000005c06009985 */ /* 0x0003e2000c101b34 */
[----:B------:R-:W-:Y:S02]  /*e900*/  ISETP.GE.AND P1, PT, R152, UR4, PT ;  /* 0x0000000498007c0c */ /* 0x000fe4000bf26270 */
[----:B------:R-:W-:Y:S02]  /*e910*/  @!P5 LEA.HI.X R9, R155, R13, R29, 0x2, P4 ;  /* 0x0000000d9b09d211 */ /* 0x000fe400020f141d */
[----:B------:R-:W-:Y:S02]  /*e920*/  ISETP.GE.AND P4, PT, R22, UR4, PT ;  /* 0x0000000416007c0c */ /* 0x000fe4000bf86270 */
[-C--:B------:R-:W-:Y:S01]  /*e930*/  @!P3 LEA R10, P6, R154, R21.reuse, 0x2 ;  /* 0x000000159a0ab211 */ /* 0x080fe200078c10ff */
[----:B------:R3:W-:Y:S01]  /*e940*/  @!P5 ST.E.64 desc[UR52][R8.64], R96 ;  /* 0x000000600800d985 */ /* 0x0007e2000c101b34 */
[----:B0-----:R-:W-:-:S02]  /*e950*/  @!P2 LEA R2, P5, R153, R21, 0x2 ;  /* 0x000000159902a211 */ /* 0x001fc400078a10ff */
[----:B------:R-:W-:-:S03]  /*e960*/  @!P3 LEA.HI.X R11, R154, R13, R28, 0x2, P6 ;  /* 0x0000000d9a0bb211 */ /* 0x000fc600030f141c */
[----:B------:R-:W-:Y:S02]  /*e970*/  @!P1 LEA R4, P6, R152, R21, 0x2 ;  /* 0x0000001598049211 */ /* 0x000fe400078c10ff */
[----:B------:R-:W-:Y:S01]  /*e980*/  @!P2 LEA.HI.X R3, R153, R13, R27, 0x2, P5 ;  /* 0x0000000d9903a211 */ /* 0x000fe200028f141b */
[----:B------:R3:W-:Y:S01]  /*e990*/  @!P3 ST.E.64 desc[UR52][R10.64], R100 ;  /* 0x000000640a00b985 */ /* 0x0007e2000c101b34 */
[CC--:B-1----:R-:W-:Y:S02]  /*e9a0*/  @!P0 LEA R6, P3, R23.reuse, R21.reuse, 0x2 ;  /* 0x0000001517068211 */ /* 0x0c2fe400078610ff */
        /* <DEDUP_REMOVED lines=8> */
.L_x_1123:
[----:B------:R-:W-:Y:S05]  /*ea30*/  BSYNC B1 ;  /* 0x0000000000017941 */ /* 0x000fea0003800000 */
.L_x_1122:
[----:B------:R-:W-:Y:S01]  /*ea40*/  ISETP.GE.AND P0, PT, R15, R30, PT ;  /* 0x0000001e0f00720c */ /* 0x000fe20003f06270 */
[----:B-1----:R1:W4:Y:S04]  /*ea50*/  SHFL.IDX PT, R21, R14, 0x1, 0x1c1f ;  /* 0x003c1f000e157f89 */ /* 0x00232800000e0000 */
[----:B------:R1:W0:Y:S08]  /*ea60*/  SHFL.IDX PT, R25, R0, 0x1, 0x1c1f ;  /* 0x003c1f0000197f89 */ /* 0x00023000000e0000 */
[----:B-1----:R-:W-:Y:S05]  /*ea70*/  @P0 BRA `(.L_x_1121) ;  /* 0x0000000c00300947 */ /* 0x002fea0003800000 */
[----:B------:R-:W-:Y:S02]  /*ea80*/  ULDC UR4, c[0x0][0xac8] ;  /* 0x0002b20000047ab9 */ /* 0x000fe40000000800 */
[----:B------:R-:W-:Y:S02]  /*ea90*/  ISETP.GE.AND P1, PT, R16, UR4, PT ;  /* 0x0000000410007c0c */ /* 0x000fe4000bf26270 */
[----:B------:R-:W-:Y:S02]  /*eaa0*/  ISETP.GE.AND P5, PT, R156, UR4, PT ;  /* 0x000000049c007c0c */ /* 0x000fe4000bfa6270 */
[----:B------:R-:W-:Y:S02]  /*eab0*/  ISETP.GE.AND P3, PT, R155, UR4, PT ;  /* 0x000000049b007c0c */ /* 0x000fe4000bf66270 */
[----:B------:R-:W-:-:S07]  /*eac0*/  ISETP.GE.AND P2, PT, R154, UR4, PT ;  /* 0x000000049a007c0c */ /* 0x000fce000bf46270 */
[-C--:B0--3--:R-:W-:Y:S02]  /*ead0*/  @!P1 LEA R2, P0, R16, R25.reuse, 0x2 ;  /* 0x0000001910029211 */ /* 0x089fe400078010ff */
[----:B------:R-:W-:Y:S02]  /*eae0*/  @!P5 LEA R4, P4, R156, R25, 0x2 ;  /* 0x000000199c04d211 */ /* 0x000fe400078810ff */
[-C--:B----4-:R-:W-:Y:S02]  /*eaf0*/  @!P1 LEA.HI.X R3, R16, R21.reuse, R33, 0x2, P0 ;  /* 0x0000001510039211 */ /* 0x090fe400000f1421 */
[----:B------:R-:W-:Y:S02]  /*eb00*/  ISETP.GE.AND P0, PT, R152, UR4, PT ;  /* 0x0000000498007c0c */ /* 0x000fe4000bf06270 */
[----:B------:R-:W-:Y:S01]  /*eb10*/  @!P5 LEA.HI.X R5, R156, R21, R31, 0x2, P4 ;  /* 0x000000159c05d211 */ /* 0x000fe200020f141f */
[----:B------:R0:W-:Y:S01]  /*eb20*/  @!P1 ST.E.64 desc[UR52][R2.64], R90 ;  /* 0x0000005a02009985 */ /* 0x0001e2000c101b34 */
[----:B------:R-:W-:-:S02]  /*eb30*/  ISETP.GE.AND P1, PT, R153, UR4, PT ;  /* 0x0000000499007c0c */ /* 0x000fc4000bf26270 */
[----:B------:R-:W-:Y:S01]  /*eb40*/  ISETP.GE.AND P4, PT, R23, UR4, PT ;  /* 0x0000000417007c0c */ /* 0x000fe2000bf86270 */
[----:B------:R1:W-:Y:S01]  /*eb50*/  @!P5 ST.E.64 desc[UR52][R4.64], R94 ;  /* 0x0000005e0400d985 */ /* 0x0003e2000c101b34 */
[CC--:B------:R-:W-:Y:S02]  /*eb60*/  @!P3 LEA R6, P6, R155.reuse, R25.reuse, 0x2 ;  /* 0x000000199b06b211 */ /* 0x0c0fe400078c10ff */
[C---:B------:R-:W-:Y:S02]  /*eb70*/  @!P2 LEA R8, P5, R154.reuse, R25, 0x2 ;  /* 0x000000199a08a211 */ /* 0x040fe400078a10ff */
[-C--:B------:R-:W-:Y:S02]  /*eb80*/  @!P3 LEA.HI.X R7, R155, R21.reuse, R29, 0x2, P6 ;  /* 0x000000159b07b211 */ /* 0x080fe400030f141d */
[----:B------:R-:W-:-:S03]  /*eb90*/  @!P2 LEA.HI.X R9, R154, R21, R28, 0x2, P5 ;  /* 0x000000159a09a211 */ /* 0x000fc600028f141c */
[----:B------:R1:W-:Y:S01]  /*eba0*/  @!P3 ST.E.64 desc[UR52][R6.64], R98 ;  /* 0x000000620600b985 */ /* 0x0003e2000c101b34 */
[-C--:B0-----:R-:W-:Y:S02]  /*ebb0*/  @!P1 LEA R2, P6, R153, R25.reuse, 0x2 ;  /* 0x0000001999029211 */ /* 0x081fe400078c10ff */
[CC--:B------:R-:W-:Y:S01]  /*ebc0*/  @!P0 LEA R10, P3, R152.reuse, R25.reuse, 0x2 ;  /* 0x00000019980a8211 */ /* 0x0c0fe200078610ff */
[----:B------:R1:W-:Y:S01]  /*ebd0*/  @!P2 ST.E.64 desc[UR52][R8.64], R102 ;  /* 0x000000660800a985 */ /* 0x0003e2000c101b34 */
[----:B------:R-:W-:Y:S02]  /*ebe0*/  @!P4 LEA R12, P5, R23, R25, 0x2 ;  /* 0x00000019170cc211 */ /* 0x000fe400078a10ff */
[-C--:B------:R-:W-:Y:S02]  /*ebf0*/  @!P1 LEA.HI.X R3, R153, R21.reuse, R27, 0x2, P6 ;  /* 0x0000001599039211 */ /* 0x080fe400030f141b */
[-C--:B------:R-:W-:Y:S02]  /*ec00*/  @!P0 LEA.HI.X R11, R152, R21.reuse, R26, 0x2, P3 ;  /* 0x00000015980b8211 */ /* 0x080fe400018f141a */
[----:B--2---:R-:W-:Y:S01]  /*ec10*/  @!P4 LEA.HI.X R13, R23, R21, R24, 0x2, P5 ;  /* 0x00000015170dc211 */ /* 0x004fe200028f1418 */
[----:B------:R1:W-:Y:S04]  /*ec20*/  @!P1 ST.E.64 desc[UR52][R2.64], R106 ;  /* 0x0000006a02009985 */ /* 0x0003e8000c101b34 */
[----:B------:R1:W-:Y:S01]  /*ec30*/  @!P0 ST.E.64 desc[UR52][R10.64], R110 ;  /* 0x0000006e0a008985 */ /* 0x0003e2000c101b34 */
[----:B------:R-:W-:-:S03]  /*ec40*/  ISETP.GE.AND P0, PT, R22, UR4, PT ;  /* 0x0000000416007c0c */ /* 0x000fc6000bf06270 */
[----:B------:R1:W-:Y:S10]  /*ec50*/  @!P4 ST.E.64 desc[UR52][R12.64], R114 ;  /* 0x000000720c00c985 */ /* 0x0003f4000c101b34 */
[----:B------:R-:W-:Y:S05]  /*ec60*/  @P0 BRA `(.L_x_1121) ;  /* 0x0000000800b40947 */ /* 0x000fea0003800000 */
[----:B-1----:R-:W-:-:S04]  /*ec70*/  LEA R2, P0, R22, R25, 0x2 ;  /* 0x0000001916027211 */ /* 0x002fc800078010ff */
[----:B------:R-:W-:-:S05]  /*ec80*/  LEA.HI.X R3, R22, R21, R20, 0x2, P0 ;  /* 0x0000001516037211 */ /* 0x000fca00000f1414 */
[----:B------:R0:W-:Y:S01]  /*ec90*/  ST.E.64 desc[UR52][R2.64], R118 ;  /* 0x0000007602007985 */ /* 0x0001e2000c101b34 */
[----:B------:R-:W-:Y:S05]  /*eca0*/  BRA `(.L_x_1121) ;  /* 0x0000000800a47947 */ /* 0x000fea0003800000 */
.L_x_1118:
[----:B------:R-:W-:Y:S02]  /*ecb0*/  ULDC.64 UR8, c[0x0][0xc00] ;  /* 0x0003000000087ab9 */ /* 0x000fe40000000a00 */
[----:B------:R-:W-:-:S04]  /*ecc0*/  UISETP.NE.U32.AND UP0, UPT, UR8, URZ, UPT ;  /* 0x0000003f0800728c */ /* 0x000fc8000bf05070 */
[----:B------:R-:W-:-:S03]  /*ecd0*/  UISETP.NE.AND.EX UP0, UPT, UR9, URZ, UPT, UP0 ;  /* 0x0000003f0900728c */ /* 0x000fc6000bf05300 */
[----:B------:R-:W-:Y:S02]  /*ece0*/  ULDC.64 UR8, c[0x0][0xc00] ;  /* 0x0003000000087ab9 */ /* 0x000fe40000000a00 */
[----:B------:R-:W-:Y:S01]  /*ecf0*/  UIMAD.WIDE UR8, UR38, 0x4, UR8 ;  /* 0x00000004260878a5 */ /* 0x000fe2000f8e0208 */
[----:B------:R-:W-:-:S05]  /*ed00*/  PLOP3.LUT P1, PT, PT, PT, UP0, 0x80, 0x0 ;  /* 0x000000000000781c */ /* 0x000fca0003f2f008 */
[----:B------:R-:W-:Y:S02]  /*ed10*/  IMAD.U32 R2, RZ, RZ, UR8 ;  /* 0x00000008ff027e24 */ /* 0x000fe4000f8e00ff */
[----:B------:R-:W-:Y:S01]  /*ed20*/  IMAD.U32 R3, RZ, RZ, UR9 ;  /* 0x00000009ff037e24 */ /* 0x000fe2000f8e00ff */
[----:B------:R-:W-:Y:S02]  /*ed30*/  ULDC.64 UR8, c[0x0][0xc08] ;  /* 0x0003020000087ab9 */ /* 0x000fe40000000a00 */
[----:B------:R-:W-:Y:S01]  /*ed40*/  UISETP.NE.U32.AND UP1, UPT, UR8, URZ, UPT ;  /* 0x0000003f0800728c */ /* 0x000fe2000bf25070 */
[----:B------:R-:W-:Y:S02]  /*ed50*/  ULDC UR4, c[0x0][0xa88] ;  /* 0x0002a20000047ab9 */ /* 0x000fe40000000800 */
[----:B------:R-:W2:Y:S01]  /*ed60*/  @P1 LDG.E R6, desc[UR52][R2.64] ;  /* 0x0000003402061981 */ /* 0x000ea2000c1e1900 */
[----:B------:R-:W-:Y:S01]  /*ed70*/  UISETP.NE.AND.EX UP1, UPT, UR9, URZ, UPT, UP1 ;  /* 0x0000003f0900728c */ /* 0x000fe2000bf25310 */
[----:B------:R-:W-:Y:S01]  /*ed80*/  IMAD.U32 R0, RZ, RZ, UR4 ;  /* 0x00000004ff007e24 */ /* 0x000fe2000f8e00ff */
[----:B------:R-:W0:Y:S04]  /*ed90*/  S2R R7, SR_TID.X ;  /* 0x0000000000077919 */ /* 0x000e280000002100 */
[----:B------:R-:W-:-:S05]  /*eda0*/  PLOP3.LUT P2, PT, PT, PT, UP1, 0x80, 0x0 ;  /* 0x000000000000781c */ /* 0x000fca0003f4f018 */
[----:B------:R-:W-:Y:S02]  /*edb0*/  @UP1 ULDC.64 UR8, c[0x0][0xc08] ;  /* 0x0003020000081ab9 */ /* 0x000fe40000000a00 */
[----:B------:R-:W-:-:S06]  /*edc0*/  @UP1 UIMAD.WIDE UR8, UR38, 0x4, UR8 ;  /* 0x00000004260818a5 */ /* 0x000fcc000f8e0208 */
[----:B------:R-:W-:Y:S02]  /*edd0*/  IMAD.U32 R4, RZ, RZ, UR8 ;  /* 0x00000008ff047e24 */ /* 0x000fe4000f8e00ff */
[----:B------:R-:W-:-:S05]  /*ede0*/  IMAD.U32 R5, RZ, RZ, UR9 ;  /* 0x00000009ff057e24 */ /* 0x000fca000f8e00ff */
[----:B------:R1:W5:Y:S01]  /*edf0*/  @P2 LDG.E R0, desc[UR52][R4.64] ;  /* 0x0000003404002981 */ /* 0x000362000c1e1900 */
[----:B------:R-:W-:Y:S01]  /*ee00*/  UISETP.NE.AND UP1, UPT, UR42, URZ, UPT ;  /* 0x0000003f2a00728c */ /* 0x000fe2000bf25270 */
[----:B------:R-:W-:Y:S01]  /*ee10*/  UMOV UR4, URZ ;  /* 0x0000003f00047c82 */ /* 0x000fe20008000000 */
[----:B0-----:R-:W-:-:S09]  /*ee20*/  VIADD R7, R7, 0xffffff80 ;  /* 0xffffff8007077836 */ /* 0x001fd20000000000 */
[----:B------:R-:W-:Y:S01]  /*ee30*/  @!UP1 ULDC UR42, c[0x0][0xad4] ;  /* 0x0002b500002a9ab9 */ /* 0x000fe20000000800 */
[----:B------:R-:W-:Y:S02]  /*ee40*/  ISETP.GT.AND P0, PT, R7, 0xbf, PT ;  /* 0x000000bf0700780c */ /* 0x000fe40003f04270 */
[----:B--2---:R-:W-:Y:S01]  /*ee50*/  @P1 R2UR UR4, R6 ;  /* 0x00000000060412ca */ /* 0x004fe200000e0000 */
[----:B-1----:R-:W-:-:S14]  /*ee60*/  @P2 BRA `(.L_x_1124) ;  /* 0x0000000000102947 */ /* 0x002fdc0003800000 */
[----:B------:R-:W-:Y:S05]  /*ee70*/  @!P1 BRA `(.L_x_1124) ;  /* 0x00000000000c9947 */ /* 0x000fea0003800000 */
[----:B------:R-:W2:Y:S04]  /*ee80*/  LDG.E R5, desc[UR52][R2.64] ;  /* 0x0000003402057981 */ /* 0x000ea8000c1e1900 */
[----:B-----5:R-:W2:Y:S02]  /*ee90*/  LDG.E R0, desc[UR52][R2.64+0x4] ;  /* 0x0000043402007981 */ /* 0x020ea4000c1e1900 */
[----:B--2---:R-:W-:-:S07]  /*eea0*/  IMAD.IADD R0, R0, 0x1, -R5 ;  /* 0x0000000100007824 */ /* 0x004fce00078e0a05 */
.L_x_1124:
[----:B------:R-:W-:Y:S01]  /*eeb0*/  USHF.R.S32.HI UR13, URZ, 0x1f, UR38 ;  /* 0x0000001f3f0d7899 */ /* 0x000fe20008011426 */
[----:B------:R-:W-:Y:S01]  /*eec0*/  BSSY B1, `(.L_x_1125) ;  /* 0x000003a000017945 */ /* 0x000fe20003800000 */
[----:B------:R-:W-:Y:S02]  /*eed0*/  USHF.R.S32.HI UR21, URZ, 0x1f, UR4 ;  /* 0x0000001f3f157899 */ /* 0x000fe40008011404 */
[----:B------:R-:W-:Y:S02]  /*eee0*/  USEL UR12, UR38, URZ, !UP0 ;  /* 0x0000003f260c7287 */ /* 0x000fe4000c000000 */
[----:B------:R-:W-:Y:S01]  /*eef0*/  USEL UR13, UR13, URZ, !UP0 ;  /* 0x0000003f0d0d7287 */ /* 0x000fe2000c000000 */
[----:B------:R-:W-:Y:S11]  /*ef00*/  @P0 BRA `(.L_x_1126) ;  /* 0x0000000000d40947 */ /* 0x000ff60003800000 */
[----:B------:R-:W0:Y:S01]  /*ef10*/  S2R R3, SR_TID.X ;  /* 0x0000000000037919 */ /* 0x000e220000002100 */
[----:B------:R-:W1:Y:S01]  /*ef20*/  LDC R9, c[0x0][0xbe8] ;  /* 0x0002fa00ff097b82 */ /* 0x000e620000000800 */
[----:B------:R-:W-:Y:S02]  /*ef30*/  IMAD.U32 R4, RZ, RZ, UR39 ;  /* 0x00000027ff047e24 */ /* 0x000fe4000f8e00ff */
[----:B-1---5:R-:W-:-:S03]  /*ef40*/  IMAD R2, R0, R9, RZ ;  /* 0x0000000900027224 */ /* 0x022fc600078e02ff */
[----:B0-----:R-:W-:-:S04]  /*ef50*/  IADD3 R4, R4, -0x80, R3 ;  /* 0xffffff8004047810 */ /* 0x001fc80007ffe003 */
[----:B------:R-:W-:-:S13]  /*ef60*/  ISETP.GE.AND P0, PT, R4, R2, PT ;  /* 0x000000020400720c */ /* 0x000fda0003f06270 */
[----:B------:R-:W-:Y:S05]  /*ef70*/  @P0 BRA `(.L_x_1126) ;  /* 0x0000000000b80947 */ /* 0x000fea0003800000 */
[----:B------:R-:W-:Y:S01]  /*ef80*/  ISETP.NE.AND P0, PT, R9, 0x1, PT ;  /* 0x000000010900780c */ /* 0x000fe20003f05270 */
[----:B------:R-:W-:Y:S01]  /*ef90*/  UISETP.GT.AND UP0, UPT, UR42, 0x1, UPT ;  /* 0x000000012a00788c */ /* 0x000fe2000bf04270 */
[----:B------:R-:W-:Y:S01]  /*efa0*/  IMAD.MOV.U32 R5, RZ, RZ, R4 ;  /* 0x000000ffff057224 */ /* 0x000fe200078e0004 */
[----:B------:R-:W-:Y:S02]  /*efb0*/  UMOV UR19, 0x9b8 ;  /* 0x000009b800137882 */ /* 0x000fe40000000000 */
[----:B------:R-:W-:Y:S02]  /*efc0*/  USEL UR19, UR19, 0x978, UP0 ;  /* 0x0000097813137887 */ /* 0x000fe40008000000 */
[----:B------:R-:W-:-:S06]  /*efd0*/  USEL UR18, UR41, URZ, UP0 ;  /* 0x0000003f29127287 */ /* 0x000fcc0008000000 */
[----:B------:R-:W0:Y:S04]  /*efe0*/  @P0 LDC R3, c[0x0][0xbec] ;  /* 0x0002fb00ff030b82 */ /* 0x000e280000000800 */
[----:B------:R-:W-:Y:S01]  /*eff0*/  ULDC.64 UR8, c[0x0][UR19+0x218] ;  /* 0x0000860013087abb */ /* 0x000fe20008000a00 */
[----:B------:R-:W-:Y:S01]  /*f000*/  ULDC.64 UR14, c[0x0][UR19+0x220] ;  /* 0x00008800130e7abb */ /* 0x000fe20008000a00 */
[----:B------:R-:W-:Y:S01]  /*f010*/  ULDC.64 UR16, c[0x0][UR19+0x228] ;  /* 0x00008a0013107abb */ /* 0x000fe20008000a00 */
[----:B------:R-:W-:Y:S01]  /*f020*/  UIMAD.WIDE.U32 UR10, UR8, UR37, URZ ;  /* 0x00000025080a72a5 */ /* 0x000fe2000f8e003f */
[----:B------:R-:W1:Y:S01]  /*f030*/  @P0 LDC R7, c[0x0][0xbf0] ;  /* 0x0002fc00ff070b82 */ /* 0x000e620000000800 */
[----:B------:R-:W-:Y:S02]  /*f040*/  UIMAD UR20, UR9, UR37, URZ ;  /* 0x00000025091472a4 */ /* 0x000fe4000f8e023f */
[----:B------:R-:W-:-:S02]  /*f050*/  UIMAD UR15, UR15, UR12, URZ ;  /* 0x0000000c0f0f72a4 */ /* 0x000fc4000f8e023f */
[----:B------:R-:W-:Y:S02]  /*f060*/  UIMAD.WIDE.U32 UR22, UR16, UR18, URZ ;  /* 0x00000012101672a5 */ /* 0x000fe4000f8e003f */
[----:B------:R-:W-:Y:S02]  /*f070*/  UIMAD.WIDE.U32 UR8, UR14, UR12, URZ ;  /* 0x0000000c0e0872a5 */ /* 0x000fe4000f8e003f */
[----:B------:R-:W-:Y:S02]  /*f080*/  UIMAD UR16, UR17, UR18, URZ ;  /* 0x00000012111072a4 */ /* 0x000fe4000f8e023f */
[----:B------:R-:W-:Y:S02]  /*f090*/  UIMAD UR15, UR14, UR13, UR15 ;  /* 0x0000000d0e0f72a4 */ /* 0x000fe4000f8e020f */
[----:B------:R-:W-:Y:S02]  /*f0a0*/  UIADD3 UR10, UP1, UP2, UR8, UR10, UR4 ;  /* 0x0000000a080a7290 */ /* 0x000fe4000fa3e004 */
[----:B------:R-:W-:Y:S01]  /*f0b0*/  UIADD3 UR16, UR23, UR16, URZ ;  /* 0x0000001017107290 */ /* 0x000fe2000fffe03f */
[----:B0-----:R-:W-:Y:S01]  /*f0c0*/  @P0 IMAD.HI.U32 R2, R4, R3, RZ ;  /* 0x0000000304020227 */ /* 0x001fe200078e00ff */
[----:B------:R-:W-:-:S02]  /*f0d0*/  UIADD3 UR20, UR11, UR20, URZ ;  /* 0x000000140b147290 */ /* 0x000fc4000fffe03f */
[----:B------:R-:W-:Y:S01]  /*f0e0*/  UIADD3 UR15, UR9, UR15, URZ ;  /* 0x0000000f090f7290 */ /* 0x000fe2000fffe03f */
[----:B------:R-:W-:Y:S02]  /*f0f0*/  IMAD.U32 R3, RZ, RZ, UR23 ;  /* 0x00000017ff037e24 */ /* 0x000fe4000f8e00ff */
[----:B------:R-:W-:Y:S01]  /*f100*/  IMAD.U32 R6, RZ, RZ, UR16 ;  /* 0x00000010ff067e24 */ /* 0x000fe2000f8e00ff */
[----:B------:R-:W-:Y:S01]  /*f110*/  ULDC.64 UR8, c[0x0][UR19+0x210] ;  /* 0x0000840013087abb */ /* 0x000fe20008000a00 */
[----:B-1----:R-:W-:Y:S01]  /*f120*/  @P0 SHF.R.U32.HI R5, RZ, R7, R2 ;  /* 0x00000007ff050219 */ /* 0x002fe20000011602 */
[----:B------:R-:W-:-:S04]  /*f130*/  IMAD.U32 R2, RZ, RZ, UR22 ;  /* 0x00000016ff027e24 */ /* 0x000fc8000f8e00ff */
[--C-:B------:R-:W-:Y:S01]  /*f140*/  IMAD.MOV R7, RZ, RZ, -R5.reuse ;  /* 0x000000ffff077224 */ /* 0x100fe200078e0a05 */
[----:B------:R-:W-:Y:S01]  /*f150*/  IADD3 R2, P0, P1, R5, UR10, R2 ;  /* 0x0000000a05027c10 */ /* 0x000fe2000f91e002 */
[----:B------:R-:W-:Y:S01]  /*f160*/  UIADD3.X UR10, UR15, UR20, UR21, UP1, UP2 ;  /* 0x000000140f0a7290 */ /* 0x000fe20008fe4415 */
[----:B------:R-:W-:Y:S01]  /*f170*/  SHF.R.S32.HI R5, RZ, 0x1f, R5 ;  /* 0x0000001fff057819 */ /* 0x000fe20000011405 */
[----:B------:R-:W-:-:S04]  /*f180*/  IMAD R7, R9, R7, R4 ;  /* 0x0000000709077224 */ /* 0x000fc800078e0204 */
[----:B------:R-:W-:Y:S01]  /*f190*/  IADD3.X R3, R5, UR10, R6, P0, P1 ;  /* 0x0000000a05037c10 */ /* 0x000fe200087e2406 */
[C---:B------:R-:W-:Y:S01]  /*f1a0*/  IMAD R9, R7.reuse, UR9, RZ ;  /* 0x0000000907097c24 */ /* 0x040fe2000f8e02ff */
[----:B------:R-:W-:Y:S01]  /*f1b0*/  SHF.R.S32.HI R4, RZ, 0x1f, R7 ;  /* 0x0000001fff047819 */ /* 0x000fe20000011407 */
[----:B------:R-:W-:Y:S01]  /*f1c0*/  ULDC.64 UR10, c[0x0][0xba8] ;  /* 0x0002ea00000a7ab9 */ /* 0x000fe20000000a00 */
[----:B------:R-:W-:Y:S01]  /*f1d0*/  @!UP0 ULDC UR10, c[0x0][0xb50] ;  /* 0x0002d400000a8ab9 */ /* 0x000fe20000000800 */
[----:B------:R-:W-:Y:S01]  /*f1e0*/  IMAD.WIDE.U32 R2, R7, UR8, R2 ;  /* 0x0000000807027c25 */ /* 0x000fe2000f8e0002 */
[----:B------:R-:W-:-:S03]  /*f1f0*/  @!UP0 ULDC UR11, c[0x0][0xb54] ;  /* 0x0002d500000b8ab9 */ /* 0x000fc60000000800 */
[----:B------:R-:W-:Y:S01]  /*f200*/  IMAD R9, R4, UR8, R9 ;  /* 0x0000000804097c24 */ /* 0x000fe2000f8e0209 */
[----:B------:R-:W-:-:S03]  /*f210*/  LEA R4, P0, R2, UR10, 0x2 ;  /* 0x0000000a02047c11 */ /* 0x000fc6000f8010ff */
[----:B------:R-:W-:-:S05]  /*f220*/  IMAD.IADD R3, R3, 0x1, R9 ;  /* 0x0000000103037824 */ /* 0x000fca00078e0209 */
[----:B------:R-:W-:Y:S01]  /*f230*/  LEA.HI.X R5, R2, UR11, R3, 0x2, P0 ;  /* 0x0000000b02057c11 */ /* 0x000fe200080f1403 */
[----:B------:R-:W-:-:S05]  /*f240*/  IMAD.MOV.U32 R3, RZ, RZ, -0x800000 ;  /* 0xff800000ff037424 */ /* 0x000fca00078e00ff */
[----:B------:R0:W-:Y:S02]  /*f250*/  STG.E desc[UR52][R4.64], R3 ;  /* 0x0000000304007986 */ /* 0x0001e4000c101934 */
.L_x_1126:
[----:B------:R-:W-:Y:S05]  /*f260*/  BSYNC B1 ;  /* 0x0000000000017941 */ /* 0x000fea0003800000 */
.L_x_1125:
[----:B------:R-:W-:-:S06]  /*f270*/  UISETP.GT.AND UP0, UPT, UR42, 0x1, UPT ;  /* 0x000000012a00788c */ /* 0x000fcc000bf04270 */
[----:B------:R-:W-:-:S13]  /*f280*/  PLOP3.LUT P0, PT, PT, PT, UP0, 0x80, 0x0 ;  /* 0x000000000000781c */ /* 0x000fda0003f0f008 */
[----:B------:R-:W-:Y:S05]  /*f290*/  @P0 BRA `(.L_x_1121) ;  /* 0x0000000400280947 */ /* 0x000fea0003800000 */
[----:B------:R-:W1:Y:S01]  /*f2a0*/  LDC R11, c[0x0][0xbe8] ;  /* 0x0002fa00ff0b7b82 */ /* 0x000e620000000800 */
[----:B------:R-:W-:Y:S01]  /*f2b0*/  ULDC.64 UR14, c[0x0][0xaa0] ;  /* 0x0002a800000e7ab9 */ /* 0x000fe20000000a00 */
[----:B------:R-:W-:Y:S01]  /*f2c0*/  IMAD R2, R18, 0x30, R157 ;  /* 0x0000003012027824 */ /* 0x000fe200078e029d */
[----:B------:R-:W-:Y:S01]  /*f2d0*/  UIMAD UR10, UR21, UR14, URZ ;  /* 0x0000000e150a72a4 */ /* 0x000fe2000f8e023f */
[----:B------:R-:W-:Y:S01]  /*f2e0*/  VIADD R30, R157, UR39 ;  /* 0x000000279d1e7c36 */ /* 0x000fe20008000000 */
[----:B------:R-:W-:Y:S01]  /*f2f0*/  UIMAD.WIDE.U32 UR8, UR4, UR14, URZ ;  /* 0x0000000e040872a5 */ /* 0x000fe2000f8e003f */
[----:B0-----:R-:W-:Y:S01]  /*f300*/  VIADD R4, R2, UR39 ;  /* 0x0000002702047c36 */ /* 0x001fe20008000000 */
[----:B------:R-:W-:Y:S01]  /*f310*/  UIMAD UR10, UR4, UR15, UR10 ;  /* 0x0000000f040a72a4 */ /* 0x000fe2000f8e020a */
[----:B------:R-:W-:Y:S02]  /*f320*/  SHF.R.S32.HI R13, RZ, 0x1f, R19 ;  /* 0x0000001fff0d7819 */ /* 0x000fe40000011413 */
[----:B------:R-:W-:Y:S01]  /*f330*/  IMAD.MOV.U32 R5, RZ, RZ, R4 ;  /* 0x000000ffff057224 */ /* 0x000fe200078e0004 */
[----:B------:R-:W-:-:S03]  /*f340*/  UIADD3 UR9, UR9, UR10, URZ ;  /* 0x0000000a09097290 */ /* 0x000fc6000fffe03f */
[----:B------:R-:W-:Y:S02]  /*f350*/  ULDC.64 UR10, c[0x0][0xae8] ;  /* 0x0002ba00000a7ab9 */ /* 0x000fe40000000a00 */
[----:B------:R-:W-:-:S04]  /*f360*/  UIMAD.WIDE.U32 UR8, UR37, UR10, UR8 ;  /* 0x0000000a250872a5 */ /* 0x000fc8000f8e0008 */
[----:B------:R-:W-:-:S03]  /*f370*/  UIMAD UR9, UR37, UR11, UR9 ;  /* 0x0000000b250972a4 */ /* 0x000fc6000f8e0209 */
[----:B------:R-:W-:Y:S01]  /*f380*/  ULDC.64 UR10, c[0x0][0xaf0] ;  /* 0x0002bc00000a7ab9 */ /* 0x000fe20000000a00 */
[----:B-1----:R-:W-:Y:S01]  /*f390*/  ISETP.NE.AND P0, PT, R11, 0x1, PT ;  /* 0x000000010b00780c */ /* 0x002fe20003f05270 */
[----:B------:R-:W-:-:S04]  /*f3a0*/  UIMAD UR13, UR13, UR10, URZ ;  /* 0x0000000a0d0d72a4 */ /* 0x000fc8000f8e023f */
[----:B------:R-:W-:Y:S02]  /*f3b0*/  UIMAD UR4, UR12, UR11, UR13 ;  /* 0x0000000b0c0472a4 */ /* 0x000fe4000f8e020d */
[----:B------:R-:W-:-:S03]  /*f3c0*/  UIMAD.WIDE.U32 UR12, UR12, UR10, UR8 ;  /* 0x0000000a0c0c72a5 */ /* 0x000fc6000f8e0008 */
[----:B------:R-:W-:Y:S01]  /*f3d0*/  ULDC.64 UR8, c[0x0][0xae0] ;  /* 0x0002b80000087ab9 */ /* 0x000fe20000000a00 */
[----:B------:R-:W-:Y:S02]  /*f3e0*/  UIADD3 UR4, UR13, UR4, URZ ;  /* 0x000000040d047290 */ /* 0x000fe4000fffe03f */
[----:B------:R-:W0:Y:S08]  /*f3f0*/  @P0 LDC R3, c[0x0][0xbec] ;  /* 0x0002fb00ff030b82 */ /* 0x000e300000000800 */
[----:B------:R-:W1:Y:S01]  /*f400*/  @P0 LDC R7, c[0x0][0xbf0] ;  /* 0x0002fc00ff070b82 */ /* 0x000e620000000800 */
[----:B0-----:R-:W-:-:S04]  /*f410*/  @P0 IMAD.HI.U32 R2, R4, R3, RZ ;  /* 0x0000000304020227 */ /* 0x001fc800078e00ff */
[----:B------:R-:W-:Y:S02]  /*f420*/  IMAD.U32 R3, RZ, RZ, UR13 ;  /* 0x0000000dff037e24 */ /* 0x000fe4000f8e00ff */
[----:B------:R-:W-:Y:S01]  /*f430*/  IMAD.U32 R3, RZ, RZ, UR4 ;  /* 0x00000004ff037e24 */ /* 0x000fe2000f8e00ff */
[----:B------:R-:W-:Y:S01]  /*f440*/  ULDC UR4, c[0x0][0xac8] ;  /* 0x0002b20000047ab9 */ /* 0x000fe20000000800 */
[----:B-1----:R-:W-:-:S04]  /*f450*/  @P0 SHF.R.U32.HI R5, RZ, R7, R2 ;  /* 0x00000007ff050219 */ /* 0x002fc80000011602 */
[--C-:B------:R-:W-:Y:S01]  /*f460*/  SHF.R.S32.HI R2, RZ, 0x1f, R5.reuse ;  /* 0x0000001fff027819 */ /* 0x100fe20000011405 */
[----:B------:R-:W-:-:S04]  /*f470*/  IMAD.MOV R7, RZ, RZ, -R5 ;  /* 0x000000ffff077224 */ /* 0x000fc800078e0a05 */
[----:B------:R-:W-:Y:S02]  /*f480*/  IMAD R7, R11, R7, R4 ;  /* 0x000000070b077224 */ /* 0x000fe400078e0204 */
[----:B------:R-:W-:Y:S02]  /*f490*/  IMAD R4, R2, UR8, RZ ;  /* 0x0000000802047c24 */ /* 0x000fe4000f8e02ff */
[----:B------:R-:W-:Y:S02]  /*f4a0*/  IMAD.U32 R2, RZ, RZ, UR12 ;  /* 0x0000000cff027e24 */ /* 0x000fe4000f8e00ff */
        /* <DEDUP_REMOVED lines=8> */
[----:B------:R-:W-:-:S03]  /*f530*/  ULDC.64 UR8, c[0x0][0xa80] ;  /* 0x0002a00000087ab9 */ /* 0x000fc60000000a00 */
[----:B------:R-:W-:Y:S01]  /*f540*/  IMAD.IADD R3, R3, 0x1, R5 ;  /* 0x0000000103037824 */ /* 0x000fe200078e0205 */
[----:B------:R-:W-:Y:S01]  /*f550*/  LEA R4, P0, R2, UR8, 0x1 ;  /* 0x0000000802047c11 */ /* 0x000fe2000f8008ff */
[----:B-----5:R-:W-:Y:S02]  /*f560*/  IMAD R11, R0, R11, RZ ;  /* 0x0000000b000b7224 */ /* 0x020fe400078e02ff */
[----:B------:R-:W-:Y:S01]  /*f570*/  VIADD R0, R30, 0x30 ;  /* 0x000000301e007836 */ /* 0x000fe20000000000 */
[----:B------:R-:W-:Y:S01]  /*f580*/  LEA.HI.X R8, R2, UR9, R3, 0x1, P0 ;  /* 0x0000000902087c11 */ /* 0x000fe200080f0c03 */
[----:B------:R-:W0:Y:S01]  /*f590*/  SHFL.IDX PT, R6, R4, RZ, 0x181f ;  /* 0x00181fff04067589 */ /* 0x000e2200000e0000 */
[----:B------:R-:W-:Y:S01]  /*f5a0*/  ISETP.GE.AND P0, PT, R19, UR4, PT ;  /* 0x0000000413007c0c */ /* 0x000fe2000bf06270 */
[C---:B------:R-:W-:Y:S02]  /*f5b0*/  VIADD R2, R30.reuse, 0x60 ;  /* 0x000000601e027836 */ /* 0x040fe40000000000 */
[----:B------:R-:W1:Y:S01]  /*f5c0*/  SHFL.IDX PT, R14, R4, 0x1, 0x181f ;  /* 0x00381f00040e7f89 */ /* 0x000e6200000e0000 */
[CC--:B------:R-:W-:Y:S01]  /*f5d0*/  ISETP.GE.OR P3, PT, R30.reuse, R11.reuse, P0 ;  /* 0x0000000b1e00720c */ /* 0x0c0fe20000766670 */
[----:B------:R-:W-:Y:S01]  /*f5e0*/  VIADD R3, R30, 0x90 ;  /* 0x000000901e037836 */ /* 0x000fe20000000000 */
[-C--:B------:R-:W-:Y:S01]  /*f5f0*/  ISETP.GE.OR P2, PT, R0, R11.reuse, P0 ;  /* 0x0000000b0000720c */ /* 0x080fe20000746670 */
[----:B------:R-:W2:Y:S01]  /*f600*/  SHFL.IDX PT, R24, R4, 0x2, 0x181f ;  /* 0x00581f0004187f89 */ /* 0x000ea200000e0000 */
[----:B------:R-:W-:-:S02]  /*f610*/  ISETP.GE.OR P1, PT, R2, R11, P0 ;  /* 0x0000000b0200720c */ /* 0x000fc40000726670 */
[----:B------:R-:W-:Y:S01]  /*f620*/  ISETP.GE.OR P0, PT, R3, R11, P0 ;  /* 0x0000000b0300720c */ /* 0x000fe20000706670 */
[----:B------:R-:W3:Y:S04]  /*f630*/  SHFL.IDX PT, R10, R8, RZ, 0x181f ;  /* 0x00181fff080a7589 */ /* 0x000ee800000e0000 */
[----:B------:R1:W4:Y:S04]  /*f640*/  SHFL.IDX PT, R28, R4, 0x3, 0x181f ;  /* 0x00781f00041c7f89 */ /* 0x00032800000e0000 */
[----:B------:R-:W4:Y:S04]  /*f650*/  SHFL.IDX PT, R12, R8, 0x1, 0x181f ;  /* 0x00381f00080c7f89 */ /* 0x000f2800000e0000 */
[----:B------:R-:W4:Y:S01]  /*f660*/  SHFL.IDX PT, R20, R8, 0x2, 0x181f ;  /* 0x00581f0008147f89 */ /* 0x000f2200000e0000 */
[----:B0-----:R-:W-:-:S03]  /*f670*/  @!P3 LEA R2, P6, R19, R6, 0x1 ;  /* 0x000000061302b211 */ /* 0x001fc600078c08ff */
[----:B------:R4:W0:Y:S01]  /*f680*/  SHFL.IDX PT, R26, R8, 0x3, 0x181f ;  /* 0x00781f00081a7f89 */ /* 0x00082200000e0000 */
[C---:B-1----:R-:W-:Y:S02]  /*f690*/  @!P2 LEA R4, P5, R19.reuse, R14, 0x1 ;  /* 0x0000000e1304a211 */ /* 0x042fe400078a08ff */
[C---:B--2---:R-:W-:Y:S02]  /*f6a0*/  @!P1 LEA R6, P4, R19.reuse, R24, 0x1 ;  /* 0x0000001813069211 */ /* 0x044fe400078808ff */
[C---:B---3--:R-:W-:Y:S02]  /*f6b0*/  @!P3 LEA.HI.X R3, R19.reuse, R10, R13, 0x1, P6 ;  /* 0x0000000a1303b211 */ /* 0x048fe400030f0c0d */
[----:B----4-:R-:W-:-:S03]  /*f6c0*/  @!P0 LEA R8, P6, R19, R28, 0x1 ;  /* 0x0000001c13088211 */ /* 0x010fc600078c08ff */
[----:B------:R1:W-:Y:S01]  /*f6d0*/  @!P3 ST.E.128 desc[UR52][R2.64], RZ ;  /* 0x000000ff0200b985 */ /* 0x0003e2000c101d34 */
[C-C-:B------:R-:W-:Y:S02]  /*f6e0*/  @!P2 LEA.HI.X R5, R19.reuse, R12, R13.reuse, 0x1, P5 ;  /* 0x0000000c1305a211 */ /* 0x140fe400028f0c0d */
[----:B------:R-:W-:-:S03]  /*f6f0*/  @!P1 LEA.HI.X R7, R19, R20, R13, 0x1, P4 ;  /* 0x0000001413079211 */ /* 0x000fc600020f0c0d */
[----:B------:R1:W-:Y:S01]  /*f700*/  @!P2 ST.E.128 desc[UR52][R4.64], RZ ;  /* 0x000000ff0400a985 */ /* 0x0003e2000c101d34 */
[----:B0-----:R-:W-:-:S03]  /*f710*/  @!P0 LEA.HI.X R9, R19, R26, R13, 0x1, P6 ;  /* 0x0000001a13098211 */ /* 0x001fc600030f0c0d */
[----:B------:R1:W-:Y:S04]  /*f720*/  @!P1 ST.E.128 desc[UR52][R6.64], RZ ;  /* 0x000000ff06009985 */ /* 0x0003e8000c101d34 */
[----:B------:R1:W-:Y:S02]  /*f730*/  @!P0 ST.E.128 desc[UR52][R8.64], RZ ;  /* 0x000000ff08008985 */ /* 0x0003e4000c101d34 */
.L_x_1121:
[----:B------:R-:W-:Y:S05]  /*f740*/  BSYNC B0 ;  /* 0x0000000000007941 */ /* 0x000fea0003800000 */
.L_x_1117:
[----:B------:R-:W-:Y:S02]  /*f750*/  ULDC UR4, c[0x0][0xc3c] ;  /* 0x00030f0000047ab9 */ /* 0x000fe40000000800 */
[----:B------:R-:W-:-:S06]  /*f760*/  UISETP.GE.AND UP0, UPT, UR6, UR4, UPT ;  /* 0x000000040600728c */ /* 0x000fcc000bf06270 */
[----:B------:R-:W-:-:S13]  /*f770*/  PLOP3.LUT P0, PT, PT, PT, UP0, 0x80, 0x0 ;  /* 0x000000000000781c */ /* 0x000fda0003f0f008 */
[----:B------:R-:W-:Y:S05]  /*f780*/  @!P0 BRA `(.L_x_1127) ;  /* 0xffffff1400e08947 */ /* 0x000fea000383ffff */
[----:B------:R-:W-:Y:S05]  /*f790*/  EXIT ;  /* 0x000000000000794d */ /* 0x000fea0003800000 */
.L_x_1034:
[----:B------:R-:W-:-:S08]  /*f7a0*/  NOP ;  /* 0x0000000000007918 */ /* 0x000fd00000000000 */
[----:B------:R-:W0:-:S00]  /*f7b0*/  USETMAXREG.DEALLOC.CTAPOOL 0x20 ;  /* 0x00000020000079c8 */ /* 0x000e0000080e0500 */
        /* <DEDUP_REMOVED lines=16> */
.L_x_1128:
        /* <DEDUP_REMOVED lines=44> */
.L_x_1132:
[----:B------:R-:W0:Y:S01]  /*fb80*/  LDC R2, c[0x0][0xc3c] ;  /* 0x00030f00ff027b82 */ /* 0x000e220000000800 */
[----:B------:R-:W-:Y:S01]  /*fb90*/  UIADD3 UR4, UR4, 0x1f, URZ ;  /* 0x0000001f04047890 */ /* 0x000fe2000fffe03f */
[----:B------:R-:W-:Y:S02]  /*fba0*/  ULDC UR7, c[0x0][0xc3c] ;  /* 0x00030f0000077ab9 */ /* 0x000fe40000000800 */
[----:B------:R-:W-:-:S03]  /*fbb0*/  IMAD.U32 R27, RZ, RZ, UR7 ;  /* 0x00000007ff1b7e24 */ /* 0x000fc6000f8e00ff */
[----:B0-----:R-:W-:-:S13]  /*fbc0*/  ISETP.LE.AND P6, PT, R2, UR4, PT ;  /* 0x0000000402007c0c */ /* 0x001fda000bfc3270 */
[----:B------:R-:W-:Y:S05]  /*fbd0*/  @P6 BRA `(.L_x_1131) ;  /* 0x0000000800ac6947 */ /* 0x000fea0003800000 */
[----:B------:R-:W-:Y:S02]  /*fbe0*/  VIADD R9, R0, UR4 ;  /* 0x0000000400097c36 */ /* 0x000fe40008000000 */
[----:B------:R-:W-:Y:S02]  /*fbf0*/  IMAD.MOV.U32 R25, RZ, RZ, RZ ;  /* 0x000000ffff197224 */ /* 0x000fe400078e00ff */
[----:B------:R-:W-:Y:S01]  /*fc00*/  IMAD.MOV.U32 R6, RZ, RZ, RZ ;  /* 0x000000ffff067224 */ /* 0x000fe200078e00ff */
[----:B------:R-:W-:-:S13]  /*fc10*/  ISETP.GE.OR P6, PT, R9, R2, !P0 ;  /* 0x000000020900720c */ /* 0x000fda00047c6670 */
[----:B------:R-:W0:Y:S08]  /*fc20*/  @!P6 LDC.64 R4, c[0x0][0xc80] ;  /* 0x00032000ff04eb82 */ /* 0x000e300000000a00 */
[----:B------:R-:W1:Y:S01]  /*fc30*/  @!P6 LDC.64 R2, c[0x0][0xc78] ;  /* 0x00031e00ff02eb82 */ /* 0x000e620000000a00 */
[----:B0-----:R-:W-:-:S05]  /*fc40*/  @!P6 IMAD.WIDE R4, R9, 0x4, R4 ;  /* 0x000000040904e825 */ /* 0x001fca00078e0204 */
[----:B------:R-:W2:Y:S01]  /*fc50*/  @!P6 LDG.E R25, desc[UR52][R4.64] ;  /* 0x000000340419e981 */ /* 0x000ea2000c1e1900 */
[----:B-1----:R-:W-:-:S05]  /*fc60*/  @!P6 IMAD.WIDE R2, R9, 0x4, R2 ;  /* 0x000000040902e825 */ /* 0x002fca00078e0202 */
        /* <DEDUP_REMOVED lines=22> */
.L_x_1130:
        /* <DEDUP_REMOVED lines=8> */
[----:B------:R1:W2:Y:S01]  /*fe50*/  SHFL.IDX PT, R25, R25, R27, 0x1f ;  /* 0x00001f1b19197589 */ /* 0x0002a200000e0000 */
[----:B0-----:R-:W-:-:S07]  /*fe60*/  ISETP.NE.AND P1, PT, R6, 0x1, PT ;  /* 0x000000010600780c */ /* 0x001fce0003f25270 */
[----:B-1----:R-:W-:Y:S06]  /*fe70*/  @!P0 BRA `(.L_x_1133) ;  /* 0x0000000000088947 */ /* 0x002fec0003800000 */
[----:B------:R-:W-:-:S05]  /*fe80*/  VIADD R3, R27, 0xffffffff ;  /* 0xffffffff1b037836 */ /* 0x000fca0000000000 */
[----:B------:R0:W1:Y:S02]  /*fe90*/  SHFL.IDX PT, R24, R2, R3, 0x1f ;  /* 0x00001f0302187589 */ /* 0x00006400000e0000 */
.L_x_1133:
[----:B-1----:R-:W-:Y:S02]  /*fea0*/  IMAD R24, R24, UR5, R5 ;  /* 0x0000000518187c24 */ /* 0x002fe4000f8e0205 */
[----:B------:R-:W-:-:S03]  /*feb0*/  VIADD R27, R27, UR4 ;  /* 0x000000041b1b7c36 */ /* 0x000fc60008000000 */
[----:B------:R-:W-:Y:S01]  /*fec0*/  IADD3 R4, -R24, UR6, RZ ;  /* 0x0000000618047c10 */ /* 0x000fe2000fffe1ff */
[----:B------:R-:W-:Y:S06]  /*fed0*/  @!P1 BRA `(.L_x_1134) ;  /* 0x0000000000e89947 */ /* 0x000fec0003800000 */
[----:B--2---:R-:W-:Y:S02]  /*fee0*/  IABS R7, R25 ;  /* 0x0000001900077213 */ /* 0x004fe40000000000 */
[----:B------:R-:W-:Y:S02]  /*fef0*/  IABS R5, R6 ;  /* 0x0000000600057213 */ /* 0x000fe40000000000 */
[----:B------:R-:W1:Y:S08]  /*ff00*/  I2F.RP R8, R7 ;  /* 0x0000000700087306 */ /* 0x000e700000209400 */
[----:B-1----:R-:W0:Y:S02]  /*ff10*/  MUFU.RCP R8, R8 ;  /* 0x0000000800087308 */ /* 0x002e240000001000 */
[----:B0-----:R-:W-:Y:S01]  /*ff20*/  VIADD R2, R8, 0xffffffe ;  /* 0x0ffffffe08027836 */ /* 0x001fe20000000000 */
[----:B------:R-:W-:-:S05]  /*ff30*/  IABS R8, R4 ;  /* 0x0000000400087213 */ /* 0x000fca0000000000 */
[----:B------:R0:W1:Y:S02]  /*ff40*/  F2I.FTZ.U32.TRUNC.NTZ R3, R2 ;  /* 0x0000000200037305 */ /* 0x000064000021f000 */
[----:B0-----:R-:W-:Y:S02]  /*ff50*/  IMAD.MOV.U32 R2, RZ, RZ, RZ ;  /* 0x000000ffff027224 */ /* 0x001fe400078e00ff */
[----:B-1----:R-:W-:-:S04]  /*ff60*/  IMAD.MOV R10, RZ, RZ, -R3 ;  /* 0x000000ffff0a7224 */ /* 0x002fc800078e0a03 */
[----:B------:R-:W-:Y:S01]  /*ff70*/  IMAD R9, R10, R7, RZ ;  /* 0x000000070a097224 */ /* 0x000fe200078e02ff */
[----:B------:R-:W-:-:S03]  /*ff80*/  IABS R10, R25 ;  /* 0x00000019000a7213 */ /* 0x000fc60000000000 */
[----:B------:R-:W-:Y:S02]  /*ff90*/  IMAD.HI.U32 R3, R3, R9, R2 ;  /* 0x0000000903037227 */ /* 0x000fe400078e0002 */
[----:B------:R-:W0:Y:S02]  /*ffa0*/  I2F.RP R9, R5 ;  /* 0x0000000500097306 */ /* 0x000e240000209400 */
[----:B------:R-:W-:Y:S01]  /*ffb0*/  IMAD.MOV R11, RZ, RZ, -R10 ;  /* 0x000000ffff0b7224 */ /* 0x000fe200078e0a0a */
[----:B------:R-:W-:Y:S01]  /*ffc0*/  IABS R10, R6 ;  /* 0x00000006000a7213 */ /* 0x000fe20000000000 */
[----:B------:R-:W-:-:S04]  /*ffd0*/  IMAD.HI.U32 R2, R3, R8, RZ ;  /* 0x0000000803027227 */ /* 0x000fc800078e00ff */
[----:B------:R-:W-:Y:S02]  /*ffe0*/  IMAD R8, R2, R11, R8 ;  /* 0x0000000b02087224 */ /* 0x000fe400078e0208 */
[----:B------:R-:W-:-:S03]  /*fff0*/  IMAD.MOV R10, RZ, RZ, -R10 ;  /* 0x000000ffff0a7224 */ /* 0x000fc600078e0a0a */
[----:B------:R-:W-:Y:S01]  /*10000*/  ISETP.GT.U32.AND P1, PT, R7, R8, PT ;  /* 0x000000080700720c */ /* 0x000fe20003f24070 */
[----:B0-----:R-:W0:-:S12]  /*10010*/  MUFU.RCP R9, R9 ;  /* 0x0000000900097308 */ /* 0x001e180000001000 */
[----:B------:R-:W-:Y:S02]  /*10020*/  @!P1 IMAD.IADD R8, R8, 0x1, -R7 ;  /* 0x0000000108089824 */ /* 0x000fe400078e0a07 */
[----:B------:R-:W-:Y:S01]  /*10030*/  @!P1 VIADD R2, R2, 0x1 ;  /* 0x0000000102029836 */ /* 0x000fe20000000000 */
[----:B------:R-:W-:Y:S02]  /*10040*/  ISETP.NE.AND P1, PT, R25, RZ, PT ;  /* 0x000000ff1900720c */ /* 0x000fe40003f25270 */
[----:B------:R-:W-:Y:S01]  /*10050*/  ISETP.GE.U32.AND P0, PT, R8, R7, PT ;  /* 0x000000070800720c */ /* 0x000fe20003f06070 */
[----:B0-----:R-:W-:Y:S01]  /*10060*/  VIADD R3, R9, 0xffffffe ;  /* 0x0ffffffe09037836 */ /* 0x001fe20000000000 */
[----:B------:R-:W-:-:S04]  /*10070*/  LOP3.LUT R7, R4, R25, RZ, 0x3c, !PT ;  /* 0x0000001904077212 */ /* 0x000fc800078e3cff */
[----:B------:R-:W-:Y:S01]  /*10080*/  ISETP.GE.AND P2, PT, R7, RZ, PT ;  /* 0x000000ff0700720c */ /* 0x000fe20003f46270 */
[----:B------:R-:W0:Y:S06]  /*10090*/  F2I.FTZ.U32.TRUNC.NTZ R3, R3 ;  /* 0x0000000300037305 */ /* 0x000e2c000021f000 */
[----:B------:R-:W-:-:S04]  /*100a0*/  @P0 VIADD R2, R2, 0x1 ;  /* 0x0000000102020836 */ /* 0x000fc80000000000 */
[----:B------:R-:W-:-:S04]  /*100b0*/  IMAD.MOV.U32 R9, RZ, RZ, R2 ;  /* 0x000000ffff097224 */ /* 0x000fc800078e0002 */
[----:B------:R-:W-:Y:S01]  /*100c0*/  @!P2 IMAD.MOV R9, RZ, RZ, -R9 ;  /* 0x000000ffff09a224 */ /* 0x000fe200078e0a09 */
[----:B------:R-:W-:Y:S01]  /*100d0*/  @!P1 LOP3.LUT R9, RZ, R25, RZ, 0x33, !PT ;  /* 0x00000019ff099212 */ /* 0x000fe200078e33ff */
[----:B0-----:R-:W-:-:S03]  /*100e0*/  IMAD.MOV R2, RZ, RZ, -R3 ;  /* 0x000000ffff027224 */ /* 0x001fc600078e0a03 */
[----:B------:R-:W-:Y:S01]  /*100f0*/  IABS R8, R9 ;  /* 0x0000000900087213 */ /* 0x000fe20000000000 */
[----:B------:R-:W-:Y:S02]  /*10100*/  IMAD R7, R2, R5, RZ ;  /* 0x0000000502077224 */ /* 0x000fe400078e02ff */
[----:B------:R-:W-:-:S04]  /*10110*/  IMAD.MOV.U32 R2, RZ, RZ, RZ ;  /* 0x000000ffff027224 */ /* 0x000fc800078e00ff */
[----:B------:R-:W-:-:S04]  /*10120*/  IMAD.HI.U32 R2, R3, R7, R2 ;  /* 0x0000000703027227 */ /* 0x000fc800078e0002 */
[----:B------:R-:W-:Y:S02]  /*10130*/  IMAD.MOV.U32 R3, RZ, RZ, R8 ;  /* 0x000000ffff037224 */ /* 0x000fe400078e0008 */
[----:B------:R-:W-:Y:S02]  /*10140*/  IMAD.MOV.U32 R8, RZ, RZ, R10 ;  /* 0x000000ffff087224 */ /* 0x000fe400078e000a */
[----:B------:R-:W-:-:S04]  /*10150*/  IMAD.HI.U32 R2, R2, R3, RZ ;  /* 0x0000000302027227 */ /* 0x000fc800078e00ff */
[----:B------:R-:W-:Y:S01]  /*10160*/  IMAD R8, R2, R8, R3 ;  /* 0x0000000802087224 */ /* 0x000fe200078e0203 */
[----:B------:R-:W-:-:S04]  /*10170*/  LOP3.LUT R3, R9, R6, RZ, 0x3c, !PT ;  /* 0x0000000609037212 */ /* 0x000fc800078e3cff */
[----:B------:R-:W-:Y:S02]  /*10180*/  ISETP.GT.U32.AND P1, PT, R5, R8, PT ;  /* 0x000000080500720c */ /* 0x000fe40003f24070 */
[----:B------:R-:W-:-:S11]  /*10190*/  ISETP.GE.AND P2, PT, R3, RZ, PT ;  /* 0x000000ff0300720c */ /* 0x000fd60003f46270 */
[----:B------:R-:W-:Y:S02]  /*101a0*/  @!P1 IMAD.IADD R8, R8, 0x1, -R5 ;  /* 0x0000000108089824 */ /* 0x000fe400078e0a05 */
[----:B------:R-:W-:Y:S01]  /*101b0*/  @!P1 VIADD R2, R2, 0x1 ;  /* 0x0000000102029836 */ /* 0x000fe20000000000 */
[----:B------:R-:W-:Y:S02]  /*101c0*/  ISETP.NE.AND P1, PT, R6, RZ, PT ;  /* 0x000000ff0600720c */ /* 0x000fe40003f25270 */
[----:B------:R-:W-:Y:S01]  /*101d0*/  ISETP.GE.U32.AND P0, PT, R8, R5, PT ;  /* 0x000000050800720c */ /* 0x000fe20003f06070 */
[----:B------:R-:W-:-:S12]  /*101e0*/  IMAD.MOV R5, RZ, RZ, -R9 ;  /* 0x000000ffff057224 */ /* 0x000fd800078e0a09 */
[----:B------:R-:W-:-:S04]  /*101f0*/  @P0 VIADD R2, R2, 0x1 ;  /* 0x0000000102020836 */ /* 0x000fc80000000000 */
[----:B------:R-:W-:Y:S01]  /*10200*/  @!P2 IMAD.MOV R2, RZ, RZ, -R2 ;  /* 0x000000ffff02a224 */ /* 0x000fe200078e0a02 */
[----:B------:R-:W-:-:S05]  /*10210*/  @!P1 LOP3.LUT R2, RZ, R6, RZ, 0x33, !PT ;  /* 0x00000006ff029212 */ /* 0x000fca00078e33ff */
[----:B------:R-:W-:-:S04]  /*10220*/  IMAD.MOV R3, RZ, RZ, -R2 ;  /* 0x000000ffff037224 */ /* 0x000fc800078e0a02 */
[C---:B------:R-:W-:Y:S02]  /*10230*/  IMAD R26, R6.reuse, R3, R9 ;  /* 0x00000003061a7224 */ /* 0x040fe400078e0209 */
[----:B------:R-:W-:Y:S02]  /*10240*/  IMAD R3, R6, 0x1000000, R2 ;  /* 0x0100000006037824 */ /* 0x000fe400078e0202 */
[----:B------:R-:W-:Y:S02]  /*10250*/  IMAD R2, R25, R5, R4 ;  /* 0x0000000519027224 */ /* 0x000fe400078e0204 */
[----:B------:R-:W-:Y:S01]  /*10260*/  IMAD R26, R26, 0x10000, R3 ;  /* 0x000100001a1a7824 */ /* 0x000fe200078e0203 */
[----:B------:R-:W-:Y:S06]  /*10270*/  BRA `(.L_x_1135) ;  /* 0x0000000000f87947 */ /* 0x000fec0003800000 */
.L_x_1134:
[----:B0-----:R-:W0:Y:S02]  /*10280*/  LDC.64 R2, c[0x0][0xc90] ;  /* 0x00032400ff027b82 */ /* 0x001e240000000a00 */
[----:B0-----:R-:W-:-:S05]  /*10290*/  IMAD.WIDE R2, R27, 0x4, R2 ;  /* 0x000000041b027825 */ /* 0x001fca00078e0202 */
[----:B------:R0:W2:Y:S01]  /*102a0*/  LDG.E R6, desc[UR52][R2.64] ;  /* 0x0000003402067981 */ /* 0x0000a2000c1e1900 */
[----:B------:R-:W-:Y:S01]  /*102b0*/  IABS R11, R4 ;  /* 0x00000004000b7213 */ /* 0x000fe20000000000 */
[----:B0-----:R-:W-:Y:S02]  /*102c0*/  IMAD.MOV.U32 R2, RZ, RZ, RZ ;  /* 0x000000ffff027224 */ /* 0x001fe400078e00ff */
[----:B--2---:R-:W-:-:S05]  /*102d0*/  IMAD R5, R25, R6, RZ ;  /* 0x0000000619057224 */ /* 0x004fca00078e02ff */
[-C--:B------:R-:W-:Y:S02]  /*102e0*/  IABS R10, R5.reuse ;  /* 0x00000005000a7213 */ /* 0x080fe40000000000 */
[----:B------:R-:W-:Y:S02]  /*102f0*/  IABS R12, R5 ;  /* 0x00000005000c7213 */ /* 0x000fe40000000000 */
[----:B------:R-:W0:Y:S08]  /*10300*/  I2F.RP R7, R10 ;  /* 0x0000000a00077306 */ /* 0x000e300000209400 */
[----:B0-----:R-:W0:Y:S02]  /*10310*/  MUFU.RCP R7, R7 ;  /* 0x0000000700077308 */ /* 0x001e240000001000 */
[----:B0-----:R-:W-:-:S06]  /*10320*/  VIADD R8, R7, 0xffffffe ;  /* 0x0ffffffe07087836 */ /* 0x001fcc0000000000 */
[----:B------:R-:W0:Y:S02]  /*10330*/  F2I.FTZ.U32.TRUNC.NTZ R3, R8 ;  /* 0x0000000800037305 */ /* 0x000e24000021f000 */
[----:B0-----:R-:W-:-:S04]  /*10340*/  IMAD.MOV R9, RZ, RZ, -R3 ;  /* 0x000000ffff097224 */ /* 0x001fc800078e0a03 */
[----:B------:R-:W-:-:S04]  /*10350*/  IMAD R9, R9, R10, RZ ;  /* 0x0000000a09097224 */ /* 0x000fc800078e02ff */
[----:B------:R-:W-:-:S04]  /*10360*/  IMAD.HI.U32 R2, R3, R9, R2 ;  /* 0x0000000903027227 */ /* 0x000fc800078e0002 */
[----:B------:R-:W-:Y:S02]  /*10370*/  IMAD.MOV.U32 R9, RZ, RZ, R11 ;  /* 0x000000ffff097224 */ /* 0x000fe400078e000b */
[----:B------:R-:W-:Y:S02]  /*10380*/  IMAD.MOV R3, RZ, RZ, -R12 ;  /* 0x000000ffff037224 */ /* 0x000fe400078e0a0c */
[----:B------:R-:W-:-:S04]  /*10390*/  IMAD.HI.U32 R2, R2, R9, RZ ;  /* 0x0000000902027227 */ /* 0x000fc800078e00ff */
[----:B------:R-:W-:-:S05]  /*103a0*/  IMAD R3, R2, R3, R9 ;  /* 0x0000000302037224 */ /* 0x000fca00078e0209 */
        /* <DEDUP_REMOVED lines=10> */
[----:B------:R-:W-:Y:S02]  /*10450*/  IMAD R7, R6, R2, RZ ;  /* 0x0000000206077224 */ /* 0x000fe400078e02ff */
[----:B------:R-:W-:Y:S02]  /*10460*/  IMAD.MOV R2, RZ, RZ, -R2 ;  /* 0x000000ffff027224 */ /* 0x000fe400078e0a02 */
[----:B------:R-:W-:Y:S02]  /*10470*/  IMAD.MOV R3, RZ, RZ, -R7 ;  /* 0x000000ffff037224 */ /* 0x000fe400078e0a07 */
[----:B------:R-:W-:Y:S02]  /*10480*/  IMAD R4, R5, R2, R4 ;  /* 0x0000000205047224 */ /* 0x000fe400078e0204 */
[----:B------:R-:W-:Y:S01]  /*10490*/  IMAD.MOV.U32 R2, RZ, RZ, RZ ;  /* 0x000000ffff027224 */ /* 0x000fe200078e00ff */
[----:B------:R-:W-:Y:S02]  /*104a0*/  VIADDMNMX R6, R3, UR5, R6, PT ;  /* 0x0000000503067c46 */ /* 0x000fe4000b800106 */
[----:B------:R-:W-:-:S02]  /*104b0*/  IABS R10, R4 ;  /* 0x00000004000a7213 */ /* 0x000fc40000000000 */
[----:B------:R-:W-:Y:S01]  /*104c0*/  IABS R8, R6 ;  /* 0x0000000600087213 */ /* 0x000fe20000000000 */
[----:B------:R-:W-:Y:S01]  /*104d0*/  IMAD.MOV R26, RZ, RZ, -R6 ;  /* 0x000000ffff1a7224 */ /* 0x000fe200078e0a06 */
[----:B------:R-:W-:Y:S02]  /*104e0*/  IADD3 R7, R7, 0x1000000, R4 ;  /* 0x0100000007077810 */ /* 0x000fe40007ffe004 */
[----:B------:R-:W0:Y:S08]  /*104f0*/  I2F.RP R9, R8 ;  /* 0x0000000800097306 */ /* 0x000e300000209400 */
[----:B0-----:R-:W0:Y:S02]  /*10500*/  MUFU.RCP R9, R9 ;  /* 0x0000000900097308 */ /* 0x001e240000001000 */
[----:B0-----:R-:W-:-:S06]  /*10510*/  VIADD R3, R9, 0xffffffe ;  /* 0x0ffffffe09037836 */ /* 0x001fcc0000000000 */
[----:B------:R-:W0:Y:S02]  /*10520*/  F2I.FTZ.U32.TRUNC.NTZ R3, R3 ;  /* 0x0000000300037305 */ /* 0x000e24000021f000 */
[----:B0-----:R-:W-:-:S04]  /*10530*/  IMAD.MOV R11, RZ, RZ, -R3 ;  /* 0x000000ffff0b7224 */ /* 0x001fc800078e0a03 */
[----:B------:R-:W-:Y:S01]  /*10540*/  IMAD R5, R11, R8, RZ ;  /* 0x000000080b057224 */ /* 0x000fe200078e02ff */
[----:B------:R-:W-:-:S03]  /*10550*/  IABS R11, R6 ;  /* 0x00000006000b7213 */ /* 0x000fc60000000000 */
        /* <DEDUP_REMOVED lines=15> */
[----:B------:R-:W-:-:S07]  /*10650*/  IMAD R26, R2, R26, R7 ;  /* 0x0000001a021a7224 */ /* 0x000fce00078e0207 */
.L_x_1135:
[----:B------:R-:W-:-:S05]  /*10660*/  LOP3.LUT R2, RZ, R2, RZ, 0x33, !PT ;  /* 0x00000002ff027212 */ /* 0x000fca00078e33ff */
[----:B------:R-:W-:Y:S01]  /*10670*/  IMAD.IADD R25, R25, 0x1, R2 ;  /* 0x0000000119197824 */ /* 0x000fe200078e0202 */
[----:B------:R-:W-:Y:S06]  /*10680*/  BRA `(.L_x_1136) ;  /* 0x00000000000c7947 */ /* 0x000fec0003800000 */
.L_x_1131:
[----:B------:R-:W-:Y:S02]  /*10690*/  IMAD.MOV.U32 R25, RZ, RZ, RZ ;  /* 0x000000ffff197224 */ /* 0x000fe400078e00ff */
[----:B------:R-:W-:Y:S02]  /*106a0*/  IMAD.U32 R24, RZ, RZ, UR6 ;  /* 0x00000006ff187e24 */ /* 0x000fe4000f8e00ff */
[----:B------:R-:W-:-:S07]  /*106b0*/  IMAD.MOV.U32 R26, RZ, RZ, RZ ;  /* 0x000000ffff1a7224 */ /* 0x000fce00078e00ff */
.L_x_1136:
[----:B------:R-:W-:-:S13]  /*106c0*/  ISETP.NE.AND P0, PT, R0, RZ, PT ;  /* 0x000000ff0000720c */ /* 0x000fda0003f05270 */
[----:B------:R-:W0:Y:S01]  /*106d0*/  @!P0 S2R R3, SR_CgaCtaId ;  /* 0x0000000000038919 */ /* 0x000e220000008800 */
[----:B------:R-:W-:-:S04]  /*106e0*/  @!P0 MOV R0, 0x400 ;  /* 0x0000040000008802 */ /* 0x000fc80000000f00 */
[----:B0-----:R-:W-:-:S05]  /*106f0*/  @!P0 LEA R0, R3, R0, 0x18 ;  /* 0x0000000003008211 */ /* 0x001fca00078ec0ff */
[----:B------:R2:W-:Y:S01]  /*10700*/  @!P0 STS.128 [R0+0x168d0], R24 ;  /* 0x0168d01800008388 */ /* 0x0005e20000000c00 */
[----:B------:R-:W-:Y:S06]  /*10710*/  BAR.ARV 0x5, 0x200 ;  /* 0x0148000000007b1d */ /* 0x000fec0000002000 */
.L_x_1129:
[----:B------:R3:W-:Y:S01]  /*10720*/  STL [R1+0x24], RZ ;  /* 0x000024ff01007387 */ /* 0x0007e20000100800 */
[----:B------:R-:W-:Y:S01]  /*10730*/  ULDC UR4, c[0x0][0xc3c] ;  /* 0x00030f0000047ab9 */ /* 0x000fe20000000800 */
[----:B------:R-:W-:Y:S01]  /*10740*/  IMAD.MOV.U32 R28, RZ, RZ, 0x1 ;  /* 0x00000001ff1c7424 */ /* 0x000fe200078e00ff */
[----:B-1----:R-:W-:Y:S01]  /*10750*/  ISETP.GE.AND P0, PT, R27, UR4, PT ;  /* 0x000000041b007c0c */ /* 0x002fe2000bf06270 */
[----:B------:R-:W-:-:S12]  /*10760*/  IMAD.MOV.U32 R18, RZ, RZ, RZ ;  /* 0x000000ffff127224 */ /* 0x000fd800078e00ff */
[----:B---3--:R-:W-:Y:S05]  /*10770*/  @P0 BRA `(.L_x_1137) ;  /* 0x0000005000980947 */ /* 0x008fea0003800000 */
[----:B------:R-:W1:Y:S01]  /*10780*/  S2R R5, SR_TID.X ;  /* 0x0000000000057919 */ /* 0x000e620000002100 */
[----:B------:R-:W3:Y:S01]  /*10790*/  S2UR UR5, SR_CgaCtaId ;  /* 0x00000000000579c3 */ /* 0x000ee20000008800 */
[----:B------:R-:W-:Y:S01]  /*107a0*/  UMOV UR4, 0x400 ;  /* 0x0000040000047882 */ /* 0x000fe20000000000 */
[----:B------:R-:W-:Y:S01]  /*107b0*/  BSSY B8, `(.L_x_1137) ;  /* 0x0000522000087945 */ /* 0x000fe20003800000 */
[----:B------:R4:W-:Y:S01]  /*107c0*/  STL [R1+0x24], RZ ;  /* 0x000024ff01007387 */ /* 0x0009e20000100800 */
[----:B------:R-:W-:Y:S01]  /*107d0*/  IMAD.MOV.U32 R28, RZ, RZ, 0x1 ;  /* 0x00000001ff1c7424 */ /* 0x000fe200078e00ff */
[----:B------:R-:W-:Y:S01]  /*107e0*/  ULDC UR37, c[0x0][0xc] ;  /* 0x0000030000257ab9 */ /* 0x000fe20000000800 */
[----:B------:R-:W-:Y:S01]  /*107f0*/  IMAD.MOV.U32 R18, RZ, RZ, RZ ;  /* 0x000000ffff127224 */ /* 0x000fe200078e00ff */
[----:B------:R-:W-:Y:S01]  /*10800*/  ULDC.64 UR38, c[0x0][0x198] ;  /* 0x0000660000267ab9 */ /* 0x000fe20000000a00 */
[----:B---3--:R-:W-:-:S06]  /*10810*/  ULEA UR4, UR5, UR4, 0x18 ;  /* 0x0000000405047291 */ /* 0x008fcc000f8ec03f */
[----:B------:R-:W-:Y:S01]  /*10820*/  IMAD.U32 R17, RZ, RZ, UR4 ;  /* 0x00000004ff117e24 */ /* 0x000fe2000f8e00ff */
[C---:B-1----:R-:W-:Y:S01]  /*10830*/  LOP3.LUT R4, R5.reuse, 0x7f, RZ, 0xc0, !PT ;  /* 0x0000007f05047812 */ /* 0x042fe200078ec0ff */
[----:B--2---:R-:W-:-:S04]  /*10840*/  IMAD.SHL.U32 R0, R5, 0x8, RZ ;  /* 0x0000000805007824 */ /* 0x004fc800078e00ff */
[----:B------:R-:W-:Y:S01]  /*10850*/  IMAD.SHL.U32 R3, R4, 0x8, RZ ;  /* 0x0000000804037824 */ /* 0x000fe200078e00ff */
[----:B0-----:R-:W-:Y:S02]  /*10860*/  LOP3.LUT R2, R0, 0x1f8, RZ, 0xc0, !PT ;  /* 0x000001f800027812 */ /* 0x001fe400078ec0ff */
[----:B------:R-:W-:Y:S02]  /*10870*/  SHF.R.U32.HI R4, RZ, 0x3, R4 ;  /* 0x00000003ff047819 */ /* 0x000fe40000011604 */
[----:B------:R-:W-:-:S04]  /*10880*/  LOP3.LUT R2, R2, 0x38, R5, 0x78, !PT ;  /* 0x0000003802027812 */ /* 0x000fc800078e7805 */
[----:B------:R-:W-:Y:S01]  /*10890*/  LOP3.LUT R2, R2, 0x200, R3, 0xf8, !PT ;  /* 0x0000020002027812 */ /* 0x000fe200078ef803 */
[----:B------:R-:W-:-:S04]  /*108a0*/  IMAD.SHL.U32 R3, R5, 0x10, RZ ;  /* 0x0000001005037824 */ /* 0x000fc800078e00ff */
[----:B------:R-:W-:Y:S01]  /*108b0*/  IMAD R0, R2, 0x2, R17 ;  /* 0x0000000202007824 */ /* 0x000fe200078e0211 */
[----:B------:R-:W-:-:S04]  /*108c0*/  LOP3.LUT R3, R4, 0x70, R3, 0xf8, !PT ;  /* 0x0000007004037812 */ /* 0x000fc800078ef803 */
[----:B------:R4:W-:Y:S03]  /*108d0*/  STL [R1+0x4], R0 ;  /* 0x0000040001007387 */ /* 0x0009e60000100800 */
.L_x_1237:
[----:B------:R-:W-:Y:S05]  /*108e0*/  YIELD ;  /* 0x0000000000007946 */ /* 0x000fea0003800000 */
[----:B------:R-:W-:Y:S01]  /*108f0*/  ULDC.64 UR4, c[0x0][0xa28] ;  /* 0x00028a0000047ab9 */ /* 0x000fe20000000a00 */
[----:B------:R-:W-:Y:S02]  /*10900*/  CS2R R8, SRZ ;  /* 0x0000000000087805 */ /* 0x000fe4000001ff00 */
[----:B------:R-:W-:Y:S01]  /*10910*/  ISETP.NE.U32.AND P0, PT, RZ, UR4, PT ;  /* 0x00000004ff007c0c */ /* 0x000fe2000bf05070 */
[----:B01----:R-:W0:Y:S01]  /*10920*/  LDC.64 R4, c[0x0][0xa00] ;  /* 0x00028000ff047b82 */ /* 0x003e220000000a00 */
[----:B----4-:R-:W-:Y:S01]  /*10930*/  IMAD.MOV.U32 R0, RZ, RZ, RZ ;  /* 0x000000ffff007224 */ /* 0x010fe200078e00ff */
[----:B------:R-:W-:Y:S01]  /*10940*/  ULDC.64 UR6, c[0x0][0xa08] ;  /* 0x0002820000067ab9 */ /* 0x000fe20000000a00 */
[----:B------:R-:W-:Y:S01]  /*10950*/  ISETP.NE.AND.EX P0, PT, RZ, UR5, PT, P0 ;  /* 0x00000005ff007c0c */ /* 0x000fe2000bf05300 */
[----:B------:R-:W-:-:S12]  /*10960*/  ULDC.64 UR4, c[0x0][0xa18] ;  /* 0x0002860000047ab9 */ /* 0x000fd80000000a00 */
[----:B------:R-:W1:Y:S02]  /*10970*/  @P0 LDC.64 R2, c[0x0][0xa28] ;  /* 0x00028a00ff020b82 */ /* 0x000e640000000a00 */
[----:B-1----:R-:W-:-:S05]  /*10980*/  @P0 IMAD.WIDE R2, R27, 0x4, R2 ;  /* 0x000000041b020825 */ /* 0x002fca00078e0202 */
[----:B------:R1:W5:Y:S01]  /*10990*/  @P0 LDG.E R8, desc[UR52][R2.64] ;  /* 0x0000003402080981 */ /* 0x000362000c1e1900 */
[----:B------:R-:W-:Y:S01]  /*109a0*/  ISETP.NE.U32.AND P0, PT, RZ, UR4, PT ;  /* 0x00000004ff007c0c */ /* 0x000fe2000bf05070 */
[----:B0-----:R-:W-:Y:S01]  /*109b0*/  IMAD.WIDE R4, R27, 0x4, R4 ;  /* 0x000000041b047825 */ /* 0x001fe200078e0204 */
[----:B------:R-:W-:Y:S02]  /*109c0*/  ISETP.NE.U32.AND P1, PT, RZ, UR6, PT ;  /* 0x00000006ff007c0c */ /* 0x000fe4000bf25070 */
[----:B------:R-:W-:Y:S01]  /*109d0*/  ISETP.NE.AND.EX P2, PT, RZ, UR5, PT, P0 ;  /* 0x00000005ff007c0c */ /* 0x000fe2000bf45300 */
[----:B------:R-:W-:Y:S01]  /*109e0*/  ULDC.64 UR4, c[0x0][0xa00] ;  /* 0x0002800000047ab9 */ /* 0x000fe20000000a00 */
[----:B------:R-:W-:Y:S02]  /*109f0*/  ISETP.NE.AND.EX P1, PT, RZ, UR7, PT, P1 ;  /* 0x00000007ff007c0c */ /* 0x000fe4000bf25310 */
[----:B------:R-:W-:Y:S01]  /*10a00*/  ISETP.NE.U32.AND P0, PT, RZ, UR4, PT ;  /* 0x00000004ff007c0c */ /* 0x000fe2000bf05070 */
[----:B-1----:R-:W0:Y:S03]  /*10a10*/  LDC.64 R2, c[0x0][0xa08] ;  /* 0x00028200ff027b82 */ /* 0x002e260000000a00 */
[----:B------:R-:W-:-:S05]  /*10a20*/  ISETP.NE.AND.EX P0, PT, RZ, UR5, PT, P0 ;  /* 0x00000005ff007c0c */ /* 0x000fca000bf05300 */
[----:B------:R-:W1:Y:S08]  /*10a30*/  @P2 LDC.64 R6, c[0x0][0xa18] ;  /* 0x00028600ff062b82 */ /* 0x000e700000000a00 */
[----:B--2---:R-:W2:Y:S01]  /*10a40*/  @P0 LDG.E R0, desc[UR52][R4.64] ;  /* 0x0000003404000981 */ /* 0x004ea2000c1e1900 */
[----:B------:R-:W-:Y:S01]  /*10a50*/  ULDC UR4, c[0x0][0x288] ;  /* 0x0000a20000047ab9 */ /* 0x000fe20000000800 */
[----:B0-----:R-:W-:-:S05]  /*10a60*/  IMAD.WIDE R2, R27, 0x4, R2 ;  /* 0x000000041b027825 */ /* 0x001fca00078e0202 */
[----:B------:R0:W5:Y:S01]  /*10a70*/  @P1 LDG.E R9, desc[UR52][R2.64] ;  /* 0x0000003402091981 */ /* 0x000162000c1e1900 */
[----:B-1----:R-:W-:-:S03]  /*10a80*/  @P2 IMAD.WIDE R6, R27, 0x4, R6 ;  /* 0x000000041b062825 */ /* 0x002fc600078e0206 */
[----:B--2---:R1:W-:Y:S02]  /*10a90*/  STL [R1+0x10], R0 ;  /* 0x0000100001007387 */ /* 0x0043e40000100800 */
[----:B-1----:R-:W-:Y:S01]  /*10aa0*/  IMAD.U32 R0, RZ, RZ, UR4 ;  /* 0x00000004ff007e24 */ /* 0x002fe2000f8e00ff */
[----:B------:R-:W-:-:S05]  /*10ab0*/  ULDC.64 UR4, c[0x0][0x418] ;  /* 0x0001060000047ab9 */ /* 0x000fca0000000a00 */
[----:B------:R-:W2:Y:S01]  /*10ac0*/  @P2 LDG.E R0, desc[UR52][R6.64] ;  /* 0x0000003406002981 */ /* 0x000ea2000c1e1900 */
[----:B------:R-:W-:-:S03]  /*10ad0*/  UISETP.NE.U32.AND UP0, UPT, UR4, URZ, UPT ;  /* 0x0000003f0400728c */ /* 0x000fc6000bf05070 */
[----:B------:R-:W-:Y:S01]  /*10ae0*/  ULDC UR4, c[0x0][0x424] ;  /* 0x0001090000047ab9 */ /* 0x000fe20000000800 */
[----:B------:R-:W-:-:S03]  /*10af0*/  UISETP.NE.AND.EX UP0, UPT, UR5, URZ, UPT, UP0 ;  /* 0x0000003f0500728c */ /* 0x000fc6000bf05300 */
[----:B------:R-:W-:Y:S01]  /*10b00*/  ULDC UR5, c[0x0][0x2f0] ;  /* 0x0000bc0000057ab9 */ /* 0x000fe20000000800 */
[----:B------:R-:W-:-:S04]  /*10b10*/  USEL UR4, UR4, 0x1, UP0 ;  /* 0x0000000104047887 */ /* 0x000fc80008000000 */
[----:B------:R-:W-:-:S06]  /*10b20*/  UIMAD UR4, UR4, UR5, URZ ;  /* 0x00000005040472a4 */ /* 0x000fcc000f8e023f */
[----:B------:R-:W-:Y:S01]  /*10b30*/  IMAD.U32 R11, RZ, RZ, UR4 ;  /* 0x00000004ff0b7e24 */ /* 0x000fe2000f8e00ff */
[----:B--2---:R0:W-:Y:S01]  /*10b40*/  STL [R1+0xc], R0 ;  /* 0x00000c0001007387 */ /* 0x0041e20000100800 */
[----:B------:R-:W-:Y:S01]  /*10b50*/  IMAD.MOV.U32 R10, RZ, RZ, R0 ;  /* 0x000000ffff0a7224 */ /* 0x000fe200078e0000 */
[----:B---3--:R-:W-:Y:S06]  /*10b60*/  @P2 BRA `(.L_x_1138) ;  /* 0x0000000000142947 */ /* 0x008fec0003800000 */
[----:B------:R-:W-:Y:S05]  /*10b70*/  @!P0 BRA `(.L_x_1138) ;  /* 0x0000000000108947 */ /* 0x000fea0003800000 */
[----:B------:R-:W2:Y:S04]  /*10b80*/  LDG.E R7, desc[UR52][R4.64] ;  /* 0x0000003404077981 */ /* 0x000ea8000c1e1900 */
[----:B0-----:R-:W2:Y:S02]  /*10b90*/  LDG.E R0, desc[UR52][R4.64+0x4] ;  /* 0x0000043404007981 */ /* 0x001ea4000c1e1900 */
[----:B--2---:R-:W-:-:S05]  /*10ba0*/  IMAD.IADD R10, R0, 0x1, -R7 ;  /* 0x00000001000a7824 */ /* 0x004fca00078e0a07 */
[----:B------:R1:W-:Y:S02]  /*10bb0*/  STL [R1+0xc], R10 ;  /* 0x00000c0a01007387 */ /* 0x0003e40000100800 */
.L_x_1138:
[----:B------:R-:W-:Y:S01]  /*10bc0*/  ULDC.64 UR4, c[0x0][0xa20] ;  /* 0x0002880000047ab9 */ /* 0x000fe20000000a00 */
[C---:B0-----:R-:W-:Y:S02]  /*10bd0*/  LOP3.LUT R0, R26.reuse, 0xff000000, RZ, 0xc0, !PT ;  /* 0xff0000001a007812 */ /* 0x041fe400078ec0ff */
[----:B------:R-:W-:Y:S02]  /*10be0*/  ISETP.NE.U32.AND P0, PT, RZ, UR4, PT ;  /* 0x00000004ff007c0c */ /* 0x000fe4000bf05070 */
[----:B------:R-:W-:Y:S02]  /*10bf0*/  SHF.R.U32.HI R5, RZ, 0x8, R0 ;  /* 0x00000008ff057819 */ /* 0x000fe40000011600 */
[----:B------:R-:W-:Y:S02]  /*10c00*/  ISETP.NE.AND.EX P0, PT, RZ, UR5, PT, P0 ;  /* 0x00000005ff007c0c */ /* 0x000fe4000bf05300 */
[C---:B------:R-:W-:Y:S02]  /*10c10*/  LOP3.LUT R0, R26.reuse, 0xff0000, RZ, 0xc0, !PT ;  /* 0x00ff00001a007812 */ /* 0x040fe400078ec0ff */
[----:B------:R-:W-:Y:S01]  /*10c20*/  LOP3.LUT R16, R26, 0xffff, RZ, 0xc0, !PT ;  /* 0x0000ffff1a107812 */ /* 0x000fe200078ec0ff */
[----:B-----5:R-:W-:Y:S01]  /*10c30*/  IMAD.IADD R26, R9, 0x1, R8 ;  /* 0x00000001091a7824 */ /* 0x020fe200078e0208 */
[----:B------:R-:W-:-:S07]  /*10c40*/  LEA.HI R0, R0, R5, RZ, 0x10 ;  /* 0x0000000500007211 */ /* 0x000fce00078f80ff */
[----:B------:R-:W-:Y:S05]  /*10c50*/  @!P0 BRA `(.L_x_1139) ;  /* 0x0000000000108947 */ /* 0x000fea0003800000 */
[----:B------:R-:W0:Y:S02]  /*10c60*/  LDC.64 R2, c[0x0][0xa20] ;  /* 0x00028800ff027b82 */ /* 0x000e240000000a00 */
[----:B0-----:R-:W-:-:S05]  /*10c70*/  IMAD.WIDE R2, R27, 0x4, R2 ;  /* 0x000000041b027825 */ /* 0x001fca00078e0202 */
[----:B------:R0:W5:Y:S01]  /*10c80*/  LDG.E R11, desc[UR52][R2.64] ;  /* 0x00000034020b7981 */ /* 0x000162000c1e1900 */
[----:B------:R-:W-:Y:S05]  /*10c90*/  BRA `(.L_x_1140) ;  /* 0x0000000000107947 */ /* 0x000fea0003800000 */
.L_x_1139:
[----:B------:R-:W-:Y:S05]  /*10ca0*/  @!P1 BRA `(.L_x_1140) ;  /* 0x00000000000c9947 */ /* 0x000fea0003800000 */
[----:B------:R-:W2:Y:S04]  /*10cb0*/  LDG.E R4, desc[UR52][R2.64] ;  /* 0x0000003402047981 */ /* 0x000ea8000c1e1900 */
[----:B------:R-:W2:Y:S02]  /*10cc0*/  LDG.E R11, desc[UR52][R2.64+0x4] ;  /* 0x00000434020b7981 */ /* 0x000ea4000c1e1900 */
[----:B--2---:R-:W-:-:S07]  /*10cd0*/  IMAD.IADD R11, R11, 0x1, -R4 ;  /* 0x000000010b0b7824 */ /* 0x004fce00078e0a04 */
.L_x_1140:
[----:B0-----:R-:W0:Y:S01]  /*10ce0*/  LDC R2, c[0x0][0x448] ;  /* 0x00011200ff027b82 */ /* 0x001e220000000800 */
[----:B------:R-:W-:Y:S02]  /*10cf0*/  IMAD R12, R25, 0xc0, RZ ;  /* 0x000000c0190c7824 */ /* 0x000fe400078e02ff */
[----:B-----5:R-:W-:Y:S02]  /*10d00*/  IMAD.IADD R8, R11, 0x1, -R8 ;  /* 0x000000010b087824 */ /* 0x020fe400078e0a08 */
[----:B------:R-:W-:Y:S01]  /*10d10*/  VIADD R5, R12, 0xbf ;  /* 0x000000bf0c057836 */ /* 0x000fe20000000000 */
[----:B------:R2:W-:Y:S01]  /*10d20*/  STL [R1+0x8], R12 ;  /* 0x0000080c01007387 */ /* 0x0005e20000100800 */
[----:B0-----:R-:W-:Y:S02]  /*10d30*/  ISETP.NE.AND P1, PT, R2, 0x1, PT ;  /* 0x000000010200780c */ /* 0x001fe40003f25270 */
[----:B------:R-:W0:Y:S11]  /*10d40*/  LDC.64 R2, c[0x0][0x9e0] ;  /* 0x00027800ff027b82 */ /* 0x000e360000000a00 */
[----:B------:R-:W3:Y:S08]  /*10d50*/  @P1 LDC R6, c[0x0][0x44c] ;  /* 0x00011300ff061b82 */ /* 0x000ef00000000800 */
[----:B------:R-:W4:Y:S01]  /*10d60*/  @P1 LDC R4, c[0x0][0x450] ;  /* 0x00011400ff041b82 */ /* 0x000f220000000800 */
[----:B0-----:R-:W-:Y:S01]  /*10d70*/  ISETP.GE.AND P2, PT, R3, 0x1, PT ;  /* 0x000000010300780c */ /* 0x001fe20003f46270 */
[----:B---3--:R-:W-:Y:S01]  /*10d80*/  @P1 IMAD.HI.U32 R7, R5, R6, RZ ;  /* 0x0000000605071227 */ /* 0x008fe200078e00ff */
[----:B------:R-:W-:-:S04]  /*10d90*/  IADD3 R6, R8, 0x1, -R10 ;  /* 0x0000000108067810 */ /* 0x000fc80007ffe80a */
[----:B----4-:R-:W-:Y:S01]  /*10da0*/  @P1 SHF.R.U32.HI R5, RZ, R4, R7 ;  /* 0x00000004ff051219 */ /* 0x010fe20000011607 */
[----:B------:R-:W-:-:S05]  /*10db0*/  VIADD R4, R8, 0x7f ;  /* 0x0000007f08047836 */ /* 0x000fca0000000000 */
[----:B------:R-:W-:-:S04]  /*10dc0*/  SHF.R.S32.HI R7, RZ, 0x1f, R4 ;  /* 0x0000001fff077819 */ /* 0x000fc80000011404 */
[----:B------:R-:W-:Y:S01]  /*10dd0*/  LEA.HI R4, R7, R4, RZ, 0x7 ;  /* 0x0000000407047211 */ /* 0x000fe200078f38ff */
[----:B------:R-:W-:-:S03]  /*10de0*/  IMAD.IADD R7, R6, 0x1, R5 ;  /* 0x0000000106077824 */ /* 0x000fc600078e0205 */
[----:B------:R-:W-:Y:S01]  /*10df0*/  SHF.R.S32.HI R9, RZ, 0x7, R4 ;  /* 0x00000007ff097819 */ /* 0x000fe20000011404 */
[----:B------:R-:W-:-:S04]  /*10e00*/  IMAD.IADD R2, R7, 0x1, R2 ;  /* 0x0000000107027824 */ /* 0x000fc800078e0202 */
[----:B------:R2:W-:Y:S01]  /*10e10*/  STL [R1+0x40], R9 ;  /* 0x0000400901007387 */ /* 0x0005e20000100800 */
[----:B------:R-:W-:Y:S05]  /*10e20*/  @!P2 BRA `(.L_x_1141) ;  /* 0x000000000048a947 */ /* 0x000fea0003800000 */
[C---:B------:R-:W-:Y:S01]  /*10e30*/  ISETP.GT.AND P0, PT, R7.reuse, RZ, PT ;  /* 0x000000ff0700720c */ /* 0x040fe20003f04270 */
[----:B------:R-:W-:Y:S01]  /*10e40*/  BSSY B0, `(.L_x_1142) ;  /* 0x000000e000007945 */ /* 0x000fe20003800000 */
[----:B------:R-:W-:-:S11]  /*10e50*/  VIADD R6, R7, 0xffffffff ;  /* 0xffffffff07067836 */ /* 0x000fd60000000000 */
[----:B------:R-:W-:Y:S05]  /*10e60*/  @P0 BRA `(.L_x_1143) ;  /* 0x00000000001c0947 */ /* 0x000fea0003800000 */
[----:B------:R-:W-:Y:S01]  /*10e70*/  ISETP.NE.AND P0, PT, R3, 0x1, PT ;  /* 0x000000010300780c */ /* 0x000fe20003f05270 */
[----:B------:R-:W-:-:S12]  /*10e80*/  IMAD.MOV R7, RZ, RZ, -R7 ;  /* 0x000000ffff077224 */ /* 0x000fd800078e0a07 */
[----:B------:R-:W0:Y:S02]  /*10e90*/  @P0 LDC.64 R4, c[0x0][0x9e8] ;  /* 0x00027a00ff040b82 */ /* 0x000e240000000a00 */
[----:B0-----:R-:W-:-:S05]  /*10ea0*/  @P0 IMAD.HI.U32 R4, R7, R4, RZ ;  /* 0x0000000407040227 */ /* 0x001fca00078e00ff */
[----:B------:R-:W-:-:S04]  /*10eb0*/  @P0 SHF.R.U32.HI R7, RZ, R5, R4 ;  /* 0x00000005ff070219 */ /* 0x000fc80000011604 */
[----:B------:R-:W-:Y:S01]  /*10ec0*/  LOP3.LUT R6, RZ, R7, RZ, 0x33, !PT ;  /* 0x00000007ff067212 */ /* 0x000fe200078e33ff */
[----:B------:R-:W-:Y:S06]  /*10ed0*/  BRA `(.L_x_1144) ;  /* 0x0000000000107947 */ /* 0x000fec0003800000 */
.L_x_1143:
[----:B------:R-:W-:-:S13]  /*10ee0*/  ISETP.NE.AND P0, PT, R3, 0x1, PT ;  /* 0x000000010300780c */ /* 0x000fda0003f05270 */
[----:B------:R-:W0:Y:S02]  /*10ef0*/  @P0 LDC.64 R4, c[0x0][0x9e8] ;  /* 0x00027a00ff040b82 */ /* 0x000e240000000a00 */
[----:B0-----:R-:W-:-:S05]  /*10f00*/  @P0 IMAD.HI.U32 R4, R6, R4, RZ ;  /* 0x0000000406040227 */ /* 0x001fca00078e00ff */
[----:B------:R-:W-:-:S07]  /*10f10*/  @P0 SHF.R.U32.HI R6, RZ, R5, R4 ;  /* 0x00000005ff060219 */ /* 0x000fce0000011604 */
.L_x_1144:
[----:B------:R-:W-:Y:S05]  /*10f20*/  BSYNC B0 ;  /* 0x0000000000007941 */ /* 0x000fea0003800000 */
.L_x_1142:
[----:B------:R-:W-:-:S05]  /*10f30*/  IMAD R5, R6, R3, R3 ;  /* 0x0000000306057224 */ /* 0x000fca00078e0203 */
[----:B------:R-:W-:-:S07]  /*10f40*/  VIMNMX R2, R2, R5, PT ;  /* 0x0000000502027248 */ /* 0x000fce0003fe0100 */
.L_x_1141:
[----:B------:R-:W0:Y:S01]  /*10f50*/  @P1 LDC R4, c[0x0][0x44c] ;  /* 0x00011300ff041b82 */ /* 0x000e220000000800 */
[----:B------:R-:W-:Y:S01]  /*10f60*/  VIADD R2, R2, 0x7f ;  /* 0x0000007f02027836 */ /* 0x000fe20000000000 */
[----:B------:R-:W-:Y:S01]  /*10f70*/  ULDC UR4, c[0x0][0x9dc] ;  /* 0x0002770000047ab9 */ /* 0x000fe20000000800 */
[----:B------:R-:W-:-:S05]  /*10f80*/  IMAD.MOV.U32 R5, RZ, RZ, R12 ;  /* 0x000000ffff057224 */ /* 0x000fca00078e000c */
[----:B------:R-:W3:Y:S01]  /*10f90*/  @P1 LDC R7, c[0x0][0x450] ;  /* 0x00011400ff071b82 */ /* 0x000ee20000000800 */
[----:B0-----:R-:W-:-:S05]  /*10fa0*/  @P1 IMAD.HI.U32 R4, R12, R4, RZ ;  /* 0x000000040c041227 */ /* 0x001fca00078e00ff */
[----:B---3--:R-:W-:Y:S02]  /*10fb0*/  @P1 SHF.R.U32.HI R5, RZ, R7, R4 ;  /* 0x00000007ff051219 */ /* 0x008fe40000011604 */
[----:B------:R-:W-:Y:S02]  /*10fc0*/  SHF.R.S32.HI R7, RZ, 0x1f, R2 ;  /* 0x0000001fff077819 */ /* 0x000fe40000011402 */
[----:B------:R-:W-:Y:S02]  /*10fd0*/  IADD3 R8, R5, R8, -R10 ;  /* 0x0000000805087210 */ /* 0x000fe40007ffe80a */
[----:B------:R-:W-:-:S04]  /*10fe0*/  LEA.HI R7, R7, R2, RZ, 0x7 ;  /* 0x0000000207077211 */ /* 0x000fc800078f38ff */
[----:B------:R-:W-:-:S04]  /*10ff0*/  SHF.R.S32.HI R2, RZ, 0x7, R7 ;  /* 0x00000007ff027819 */ /* 0x000fc80000011407 */
[----:B------:R-:W-:Y:S01]  /*11000*/  VIMNMX R6, R9, R2, PT ;  /* 0x0000000209067248 */ /* 0x000fe20003fe0100 */
[----:B------:R0:W-:Y:S02]  /*11010*/  STL [R1+0x3c], R2 ;  /* 0x00003c0201007387 */ /* 0x0001e40000100800 */
[----:B0-----:R-:W-:Y:S01]  /*11020*/  VIADD R2, R8, -UR4 ;  /* 0x8000000408027c36 */ /* 0x001fe20008000000 */
[----:B------:R-:W-:Y:S06]  /*11030*/  @!P2 BRA `(.L_x_1145) ;  /* 0x000000000048a947 */ /* 0x000fec0003800000 */
[----:B------:R-:W-:Y:S01]  /*11040*/  IMAD.MOV.U32 R7, RZ, RZ, R8 ;  /* 0x000000ffff077224 */ /* 0x000fe200078e0008 */
[----:B------:R-:W-:Y:S04]  /*11050*/  BSSY B0, `(.L_x_1146) ;  /* 0x000000e000007945 */ /* 0x000fe80003800000 */
[----:B------:R-:W-:-:S13]  /*11060*/  ISETP.GT.AND P0, PT, R7, -0x1, PT ;  /* 0xffffffff0700780c */ /* 0x000fda0003f04270 */
[----:B------:R-:W-:Y:S05]  /*11070*/  @P0 BRA `(.L_x_1147) ;  /* 0x00000000001c0947 */ /* 0x000fea0003800000 */
[----:B------:R-:W-:Y:S02]  /*11080*/  ISETP.NE.AND P0, PT, R3, 0x1, PT ;  /* 0x000000010300780c */ /* 0x000fe40003f05270 */
[----:B------:R-:W-:-:S11]  /*11090*/  LOP3.LUT R7, RZ, R7, RZ, 0x33, !PT ;  /* 0x00000007ff077212 */ /* 0x000fd600078e33ff */
[----:B------:R-:W0:Y:S02]  /*110a0*/  @P0 LDC.64 R4, c[0x0][0x9e8] ;  /* 0x00027a00ff040b82 */ /* 0x000e240000000a00 */
[----:B0-----:R-:W-:-:S05]  /*110b0*/  @P0 IMAD.HI.U32 R4, R7, R4, RZ ;  /* 0x0000000407040227 */ /* 0x001fca00078e00ff */
[----:B------:R-:W-:-:S04]  /*110c0*/  @P0 SHF.R.U32.HI R7, RZ, R5, R4 ;  /* 0x00000005ff070219 */ /* 0x000fc80000011604 */
[----:B------:R-:W-:Y:S01]  /*110d0*/  LOP3.LUT R7, RZ, R7, RZ, 0x33, !PT ;  /* 0x00000007ff077212 */ /* 0x000fe200078e33ff */
[----:B------:R-:W-:Y:S06]  /*110e0*/  BRA `(.L_x_1148) ;  /* 0x0000000000107947 */ /* 0x000fec0003800000 */
.L_x_1147:
[----:B------:R-:W-:-:S13]  /*110f0*/  ISETP.NE.AND P0, PT, R3, 0x1, PT ;  /* 0x000000010300780c */ /* 0x000fda0003f05270 */
[----:B------:R-:W0:Y:S02]  /*11100*/  @P0 LDC.64 R4, c[0x0][0x9e8] ;  /* 0x00027a00ff040b82 */ /* 0x000e240000000a00 */
[----:B0-----:R-:W-:-:S05]  /*11110*/  @P0 IMAD.HI.U32 R4, R7, R4, RZ ;  /* 0x0000000407040227 */ /* 0x001fca00078e00ff */
[----:B------:R-:W-:-:S07]  /*11120*/  @P0 SHF.R.U32.HI R7, RZ, R5, R4 ;  /* 0x00000005ff070219 */ /* 0x000fce0000011604 */
.L_x_1148:
[----:B------:R-:W-:Y:S05]  /*11130*/  BSYNC B0 ;  /* 0x0000000000007941 */ /* 0x000fea0003800000 */
.L_x_1146:
[----:B------:R-:W-:-:S05]  /*11140*/  IMAD R3, R7, R3, RZ ;  /* 0x0000000307037224 */ /* 0x000fca00078e02ff */
[----:B------:R-:W-:-:S07]  /*11150*/  VIMNMX R2, R2, R3, !PT ;  /* 0x0000000302027248 */ /* 0x000fce0007fe0100 */
.L_x_1145:
[----:B------:R-:W-:Y:S01]  /*11160*/  SHF.R.S32.HI R3, RZ, 0x1f, R2 ;  /* 0x0000001fff037819 */ /* 0x000fe20000011402 */
[----:B------:R-:W-:Y:S01]  /*11170*/  IMAD.MOV.U32 R5, RZ, RZ, RZ ;  /* 0x000000ffff057224 */ /* 0x000fe200078e00ff */
[----:B------:R-:W-:Y:S01]  /*11180*/  SHF.R.U32.HI R4, RZ, 0x10, R0 ;  /* 0x00000010ff047819 */ /* 0x000fe20000011600 */
[----:B------:R-:W-:Y:S01]  /*11190*/  BSSY B0, `(.L_x_1149) ;  /* 0x0000029000007945 */ /* 0x000fe20003800000 */
[----:B------:R-:W-:Y:S01]  /*111a0*/  LEA.HI R3, R3, R2, RZ, 0x7 ;  /* 0x0000000203037211 */ /* 0x000fe200078f38ff */
[----:B--2---:R-:W-:Y:S01]  /*111b0*/  IMAD.MOV.U32 R12, RZ, RZ, R5 ;  /* 0x000000ffff0c7224 */ /* 0x004fe200078e0005 */
[----:B------:R-:W-:Y:S02]  /*111c0*/  ISETP.NE.AND P0, PT, R4, RZ, PT ;  /* 0x000000ff0400720c */ /* 0x000fe40003f05270 */
[----:B------:R-:W-:Y:S02]  /*111d0*/  SHF.R.S32.HI R3, RZ, 0x7, R3 ;  /* 0x00000007ff037819 */ /* 0x000fe40000011403 */
[----:B-1----:R-:W-:-:S02]  /*111e0*/  LOP3.LUT R10, R0, 0xff, RZ, 0xc0, !PT ;  /* 0x000000ff000a7812 */ /* 0x002fc400078ec0ff */
[----:B------:R-:W-:-:S04]  /*111f0*/  VIMNMX R11, RZ, R3, !PT ;  /* 0x00000003ff0b7248 */ /* 0x000fc80007fe0100 */
[----:B------:R-:W-:Y:S01]  /*11200*/  ISETP.GT.AND P1, PT, R6, R11, PT ;  /* 0x0000000b0600720c */ /* 0x000fe20003f24270 */
[----:B------:R0:W-:Y:S02]  /*11210*/  STL [R1+0x14], R11 ;  /* 0x0000140b01007387 */ /* 0x0001e40000100800 */
[----:B------:R-:W1:Y:S02]  /*11220*/  @!P0 LDC R4, c[0x0][0x9f0] ;  /* 0x00027c00ff048b82 */ /* 0x000e640000000800 */
[----:B------:R0:W-:Y:S04]  /*11230*/  STL [R1+0x18], R5 ;  /* 0x0000180501007387 */ /* 0x0001e80000100800 */
[----:B------:R0:W-:Y:S04]  /*11240*/  STL [R1+0x34], R10 ;  /* 0x0000340a01007387 */ /* 0x0001e80000100800 */
[----:B------:R-:W-:Y:S05]  /*11250*/  @!P1 BRA `(.L_x_1150) ;  /* 0x0000000000709947 */ /* 0x000fea0003800000 */
[-C--:B-1----:R-:W-:Y:S01]  /*11260*/  IABS R0, R4.reuse ;  /* 0x0000000400007213 */ /* 0x082fe20000000000 */
[----:B------:R-:W-:Y:S01]  /*11270*/  IMAD.MOV.U32 R2, RZ, RZ, RZ ;  /* 0x000000ffff027224 */ /* 0x000fe200078e00ff */
[----:B------:R-:W-:Y:S02]  /*11280*/  IABS R7, R4 ;  /* 0x0000000400077213 */ /* 0x000fe40000000000 */
[----:B------:R-:W1:Y:S03]  /*11290*/  I2F.RP R8, R0 ;  /* 0x0000000000087306 */ /* 0x000e660000209400 */
[----:B------:R-:W-:-:S05]  /*112a0*/  IMAD.MOV R7, RZ, RZ, -R7 ;  /* 0x000000ffff077224 */ /* 0x000fca00078e0a07 */
[----:B-1----:R-:W1:Y:S02]  /*112b0*/  MUFU.RCP R8, R8 ;  /* 0x0000000800087308 */ /* 0x002e640000001000 */
[----:B-1----:R-:W-:-:S06]  /*112c0*/  VIADD R9, R8, 0xffffffe ;  /* 0x0ffffffe08097836 */ /* 0x002fcc0000000000 */
[----:B------:R-:W0:Y:S02]  /*112d0*/  F2I.FTZ.U32.TRUNC.NTZ R3, R9 ;  /* 0x0000000900037305 */ /* 0x000e24000021f000 */
[----:B0-----:R-:W-:-:S04]  /*112e0*/  IMAD.MOV R5, RZ, RZ, -R3 ;  /* 0x000000ffff057224 */ /* 0x001fc800078e0a03 */
[----:B------:R-:W-:-:S04]  /*112f0*/  IMAD R5, R5, R0, RZ ;  /* 0x0000000005057224 */ /* 0x000fc800078e02ff */
[----:B------:R-:W-:Y:S01]  /*11300*/  IMAD.HI.U32 R5, R3, R5, R2 ;  /* 0x0000000503057227 */ /* 0x000fe200078e0002 */
[----:B------:R-:W-:-:S05]  /*11310*/  IADD3 R3, R4, -0x1, R6 ;  /* 0xffffffff04037810 */ /* 0x000fca0007ffe006 */
[----:B------:R-:W-:-:S05]  /*11320*/  IMAD.IADD R3, R3, 0x1, -R11 ;  /* 0x0000000103037824 */ /* 0x000fca00078e0a0b */
        /* <DEDUP_REMOVED lines=15> */
.L_x_1150:
[----:B------:R-:W-:Y:S05]  /*11420*/  BSYNC B0 ;  /* 0x0000000000007941 */ /* 0x000fea0003800000 */
.L_x_1149:
[----:B------:R-:W-:Y:S01]  /*11430*/  IMAD.MOV.U32 R0, RZ, RZ, R12 ;  /* 0x000000ffff007224 */ /* 0x000fe200078e000c */
[----:B------:R-:W-:Y:S03]  /*11440*/  BSSY B7, `(.L_x_1151) ;  /* 0x0000354000077945 */ /* 0x000fe60003800000 */
[----:B------:R-:W-:-:S05]  /*11450*/  IMAD R29, R10, R0, R11 ;  /* 0x000000000a1d7224 */ /* 0x000fca00078e020b */
[----:B------:R-:W-:-:S04]  /*11460*/  VIADDMNMX R22, R29, R0, R6, PT ;  /* 0x000000001d167246 */ /* 0x000fc80003800106 */
[----:B------:R-:W-:Y:S01]  /*11470*/  ISETP.GT.AND P0, PT, R22, R29, PT ;  /* 0x0000001d1600720c */ /* 0x000fe20003f04270 */
[----:B------:R3:W-:-:S12]  /*11480*/  STL [R1+0x1c], R22 ;  /* 0x00001c1601007387 */ /* 0x0007d80000100800 */
[----:B---3--:R-:W-:Y:S05]  /*11490*/  @P0 BRA `(.L_x_1152) ;  /* 0x0000000000440947 */ /* 0x008fea0003800000 */
[----:B------:R-:W3:Y:S02]  /*114a0*/  S2R R0, SR_TID.X ;  /* 0x0000000000007919 */ /* 0x000ee40000002100 */
[----:B---3--:R-:W-:-:S04]  /*114b0*/  LOP3.LUT R0, R0, 0x7f, RZ, 0xc0, !PT ;  /* 0x0000007f00007812 */ /* 0x008fc800078ec0ff */
[----:B------:R-:W-:-:S13]  /*114c0*/  ISETP.NE.AND P0, PT, R0, RZ, PT ;  /* 0x000000ff0000720c */ /* 0x000fda0003f05270 */
[----:B------:R-:W-:Y:S05]  /*114d0*/  @P0 BRA `(.L_x_1153) ;  /* 0x0000003400280947 */ /* 0x000fea0003800000 */
[----:B------:R-:W3:Y:S01]  /*114e0*/  S2R R7, SR_LANEID ;  /* 0x0000000000077919 */ /* 0x000ee20000000000 */
[----:B------:R-:W-:Y:S01]  /*114f0*/  VOTEU.ANY UR4, UPT, PT ;  /* 0x0000000000047886 */ /* 0x000fe200038e0100 */
[----:B------:R-:W4:Y:S01]  /*11500*/  LDC.64 R2, c[0x0][0xc60] ;  /* 0x00031800ff027b82 */ /* 0x000f220000000a00 */
[----:B------:R-:W3:Y:S08]  /*11510*/  FLO.U32 R0, UR4 ;  /* 0x0000000400007d00 */ /* 0x000ef000080e0000 */
[----:B0-----:R-:W4:Y:S01]  /*11520*/  POPC R5, UR4 ;  /* 0x0000000400057d09 */ /* 0x001f220008000000 */
[----:B---3--:R-:W-:-:S13]  /*11530*/  ISETP.EQ.U32.AND P0, PT, R0, R7, PT ;  /* 0x000000070000720c */ /* 0x008fda0003f02070 */
[----:B----4-:R-:W3:Y:S01]  /*11540*/  @P0 ATOMG.E.ADD.STRONG.GPU PT, R3, desc[UR52][R2.64], R5 ;  /* 0x00000005020309a8 */ /* 0x010ee200081ee1f4 */
[----:B-1----:R-:W0:Y:S02]  /*11550*/  S2R R4, SR_LTMASK ;  /* 0x0000000000047919 */ /* 0x002e240000003900 */
[----:B0-----:R-:W-:-:S04]  /*11560*/  LOP3.LUT R4, R4, UR4, RZ, 0xc0, !PT ;  /* 0x0000000404047c12 */ /* 0x001fc8000f8ec0ff */
[----:B------:R-:W0:Y:S01]  /*11570*/  POPC R7, R4 ;  /* 0x0000000400077309 */ /* 0x000e220000000000 */
[----:B---3--:R-:W0:Y:S02]  /*11580*/  SHFL.IDX PT, R0, R3, R0, 0x1f ;  /* 0x00001f0003007589 */ /* 0x008e2400000e0000 */
[----:B0-----:R-:W-:Y:S01]  /*11590*/  IADD3 R24, R0, UR37, R7 ;  /* 0x0000002500187c10 */ /* 0x001fe2000fffe007 */
[----:B------:R-:W-:Y:S06]  /*115a0*/  BRA `(.L_x_1153) ;  /* 0x0000003000f47947 */ /* 0x000fec0003800000 */
.L_x_1152:
        /* <DEDUP_REMOVED lines=8> */
[----:B-1----:R-:W-:Y:S02]  /*11630*/  IMAD.U32 R4, RZ, RZ, UR6 ;  /* 0x00000006ff047e24 */ /* 0x002fe4000f8e00ff */
[----:B------:R-:W1:Y:S01]  /*11640*/  LDC.64 R2, c[0x4][R2] ;  /* 0x0100000002027b82 */ /* 0x000e620000000a00 */
[----:B0-----:R-:W-:Y:S02]  /*11650*/  IMAD.U32 R5, RZ, RZ, UR7 ;  /* 0x00000007ff057e24 */ /* 0x001fe4000f8e00ff */
[----:B------:R-:W-:Y:S02]  /*11660*/  IMAD.U32 R6, RZ, RZ, UR8 ;  /* 0x00000008ff067e24 */ /* 0x000fe4000f8e00ff */
[----:B------:R-:W-:-:S02]  /*11670*/  IMAD.U32 R7, RZ, RZ, UR9 ;  /* 0x00000009ff077e24 */ /* 0x000fc4000f8e00ff */
[----:B------:R-:W-:Y:S02]  /*11680*/  IMAD.U32 R10, RZ, RZ, UR4 ;  /* 0x00000004ff0a7e24 */ /* 0x000fe4000f8e00ff */
[----:B------:R-:W-:Y:S02]  /*11690*/  IMAD.U32 R11, RZ, RZ, UR5 ;  /* 0x00000005ff0b7e24 */ /* 0x000fe4000f8e00ff */
[----:B------:R-:W-:Y:S02]  /*116a0*/  IMAD.MOV.U32 R8, RZ, RZ, 0x70 ;  /* 0x00000070ff087424 */ /* 0x000fe400078e00ff */
[----:B--2---:R-:W-:Y:S02]  /*116b0*/  IMAD.MOV.U32 R12, RZ, RZ, 0x1 ;  /* 0x00000001ff0c7424 */ /* 0x004fe400078e00ff */
[----:B------:R-:W-:-:S07]  /*116c0*/  IMAD.MOV.U32 R13, RZ, RZ, RZ ;  /* 0x000000ffff0d7224 */ /* 0x000fce00078e00ff */
[----:B------:R-:W-:-:S07]  /*116d0*/  LEPC R20, `(.L_x_1155) ;  /* 0x000000001014794e */ /* 0x000fce0000000000 */
[----:B-1----:R-:W-:Y:S05]  /*116e0*/  CALL.ABS.NOINC R2 ;  /* 0x0000000002007343 */ /* 0x002fea0003c00000 */
.L_x_1155:
[----:B------:R-:W-:Y:S05]  /*116f0*/  BSYNC B6 ;  /* 0x0000000000067941 */ /* 0x000fea0003800000 */
.L_x_1154:
        /* <DEDUP_REMOVED lines=9> */
[----:B-1----:R-:W-:Y:S02]  /*11790*/  IMAD.U32 R4, RZ, RZ, UR6 ;  /* 0x00000006ff047e24 */ /* 0x002fe4000f8e00ff */
[----:B0-----:R-:W-:Y:S02]  /*117a0*/  IMAD.U32 R5, RZ, RZ, UR7 ;  /* 0x00000007ff057e24 */ /* 0x001fe4000f8e00ff */
[----:B------:R-:W-:Y:S02]  /*117b0*/  IMAD.U32 R6, RZ, RZ, UR8 ;  /* 0x00000008ff067e24 */ /* 0x000fe4000f8e00ff */
[----:B------:R-:W-:-:S02]  /*117c0*/  IMAD.U32 R7, RZ, RZ, UR9 ;  /* 0x00000009ff077e24 */ /* 0x000fc4000f8e00ff */
[----:B------:R-:W-:Y:S02]  /*117d0*/  IMAD.U32 R10, RZ, RZ, UR4 ;  /* 0x00000004ff0a7e24 */ /* 0x000fe4000f8e00ff */
[----:B------:R-:W-:Y:S02]  /*117e0*/  IMAD.U32 R11, RZ, RZ, UR5 ;  /* 0x00000005ff0b7e24 */ /* 0x000fe4000f8e00ff */
[----:B------:R-:W-:Y:S02]  /*117f0*/  IMAD.MOV.U32 R8, RZ, RZ, 0x70 ;  /* 0x00000070ff087424 */ /* 0x000fe400078e00ff */
[----:B--2---:R-:W-:Y:S02]  /*11800*/  IMAD.MOV.U32 R12, RZ, RZ, 0x1 ;  /* 0x00000001ff0c7424 */ /* 0x004fe400078e00ff */
[----:B---3--:R-:W-:-:S07]  /*11810*/  IMAD.MOV.U32 R13, RZ, RZ, RZ ;  /* 0x000000ffff0d7224 */ /* 0x008fce00078e00ff */
[----:B------:R-:W-:-:S07]  /*11820*/  LEPC R20, `(.L_x_1158) ;  /* 0x000000001014794e */ /* 0x000fce0000000000 */
[----:B----4-:R-:W-:Y:S05]  /*11830*/  CALL.ABS.NOINC R2 ;  /* 0x0000000002007343 */ /* 0x010fea0003c00000 */
.L_x_1158:
[----:B------:R0:W1:Y:S01]  /*11840*/  LDC.64 R2, c[0x4][R19] ;  /* 0x0100000013027b82 */ /* 0x0000620000000a00 */
[----:B------:R-:W-:Y:S01]  /*11850*/  ULDC.64 UR6, c[0x4][0xa8] ;  /* 0x01002a0000067ab9 */ /* 0x000fe20000000a00 */
[----:B------:R-:W-:Y:S01]  /*11860*/  ULDC.64 UR8, c[0x4][0xb0] ;  /* 0x01002c0000087ab9 */ /* 0x000fe20000000a00 */
[----:B------:R-:W-:Y:S01]  /*11870*/  ULDC.64 UR4, c[0x4][0x18] ;  /* 0x0100060000047ab9 */ /* 0x000fe20000000a00 */
[----:B------:R-:W-:Y:S02]  /*11880*/  IMAD.U32 R4, RZ, RZ, UR6 ;  /* 0x00000006ff047e24 */ /* 0x000fe4000f8e00ff */
[----:B------:R-:W-:Y:S02]  /*11890*/  IMAD.U32 R5, RZ, RZ, UR7 ;  /* 0x00000007ff057e24 */ /* 0x000fe4000f8e00ff */
[----:B------:R-:W-:Y:S02]  /*118a0*/  IMAD.U32 R6, RZ, RZ, UR8 ;  /* 0x00000008ff067e24 */ /* 0x000fe4000f8e00ff */
[----:B------:R-:W-:-:S02]  /*118b0*/  IMAD.U32 R7, RZ, RZ, UR9 ;  /* 0x00000009ff077e24 */ /* 0x000fc4000f8e00ff */
[----:B------:R-:W-:Y:S02]  /*118c0*/  IMAD.U32 R10, RZ, RZ, UR4 ;  /* 0x00000004ff0a7e24 */ /* 0x000fe4000f8e00ff */
[----:B------:R-:W-:Y:S02]  /*118d0*/  IMAD.U32 R11, RZ, RZ, UR5 ;  /* 0x00000005ff0b7e24 */ /* 0x000fe4000f8e00ff */
[----:B------:R-:W-:Y:S02]  /*118e0*/  IMAD.MOV.U32 R8, RZ, RZ, 0x70 ;  /* 0x00000070ff087424 */ /* 0x000fe400078e00ff */
[----:B------:R-:W-:Y:S02]  /*118f0*/  IMAD.MOV.U32 R12, RZ, RZ, 0x1 ;  /* 0x00000001ff0c7424 */ /* 0x000fe400078e00ff */
[----:B0-----:R-:W-:-:S07]  /*11900*/  IMAD.MOV.U32 R13, RZ, RZ, RZ ;  /* 0x000000ffff0d7224 */ /* 0x001fce00078e00ff */
[----:B------:R-:W-:-:S07]  /*11910*/  LEPC R20, `(.L_x_1157) ;  /* 0x000000001014794e */ /* 0x000fce0000000000 */
[----:B-1----:R-:W-:Y:S05]  /*11920*/  CALL.ABS.NOINC R2 ;  /* 0x0000000002007343 */ /* 0x002fea0003c00000 */
.L_x_1157:
[----:B------:R-:W-:Y:S05]  /*11930*/  BSYNC B6 ;  /* 0x0000000000067941 */ /* 0x000fea0003800000 */
.L_x_1156:
[----:B------:R-:W-:Y:S01]  /*11940*/  ULDC.64 UR4, c[0x0][0x9f8] ;  /* 0x00027e0000047ab9 */ /* 0x000fe20000000a00 */
[----:B------:R-:W-:Y:S01]  /*11950*/  IMAD.MOV.U32 R23, RZ, RZ, R27 ;  /* 0x000000ffff177224 */ /* 0x000fe200078e001b */
[----:B------:R-:W-:-:S04]  /*11960*/  ISETP.NE.U32.AND P0, PT, RZ, UR4, PT ;  /* 0x00000004ff007c0c */ /* 0x000fc8000bf05070 */
[----:B------:R-:W-:Y:S01]  /*11970*/  ISETP.NE.AND.EX P0, PT, RZ, UR5, PT, P0 ;  /* 0x00000005ff007c0c */ /* 0x000fe2000bf05300 */
[----:B------:R-:W-:-:S12]  /*11980*/  ULDC.64 UR4, c[0x0][0xa08] ;  /* 0x0002820000047ab9 */ /* 0x000fd80000000a00 */
[----:B------:R-:W3:Y:S02]  /*11990*/  @P0 LDC.64 R2, c[0x0][0x9f8] ;  /* 0x00027e00ff020b82 */ /* 0x000ee40000000a00 */
[----:B---3--:R-:W-:-:S05]  /*119a0*/  @P0 IMAD.WIDE R2, R27, 0x4, R2 ;  /* 0x000000041b020825 */ /* 0x008fca00078e0202 */
[----:B------:R3:W4:Y:S01]  /*119b0*/  @P0 LDG.E R23, desc[UR52][R2.64] ;  /* 0x0000003402170981 */ /* 0x000722000c1e1900 */
[----:B------:R-:W-:Y:S01]  /*119c0*/  VIADD R22, R22, 0xffffffff ;  /* 0xffffffff16167836 */ /* 0x000fe20000000000 */
[----:B---3--:R-:W3:Y:S02]  /*119d0*/  LDC.64 R2, c[0x0][0x418] ;  /* 0x00010600ff027b82 */ /* 0x008ee40000000a00 */
[----:B---3--:R-:W-:Y:S01]  /*119e0*/  LOP3.LUT P0, RZ, R2, UR4, RZ, 0xfc, !PT ;  /* 0x0000000402ff7c12 */ /* 0x008fe2000f80fcff */
[----:B------:R-:W-:-:S03]  /*119f0*/  UMOV UR4, 0xffffffff ;  /* 0xffffffff00047882 */ /* 0x000fc60000000000 */
[----:B------:R-:W-:Y:S02]  /*11a00*/  LOP3.LUT P0, RZ, R3, UR5, RZ, 0xfc, P0 ;  /* 0x0000000503ff7c12 */ /* 0x000fe4000800fcff */
[----:B----4-:R-:W-:Y:S02]  /*11a10*/  SHF.R.S32.HI R25, RZ, 0x1f, R23 ;  /* 0x0000001fff197819 */ /* 0x010fe40000011417 */
[----:B------:R-:W-:Y:S01]  /*11a20*/  SEL R19, R23, RZ, !P0 ;  /* 0x000000ff17137207 */ /* 0x000fe20004000000 */
[----:B------:R-:W-:Y:S08]  /*11a30*/  BRA.DIV UR4, `(.L_x_1159) ;  /* 0x0000004604a47947 */ /* 0x000ff0000b800000 */
[----:B------:R-:W3:Y:S02]  /*11a40*/  S2R R0, SR_TID.X ;  /* 0x0000000000007919 */ /* 0x000ee40000002100 */
[----:B---3--:R-:W-:-:S04]  /*11a50*/  SHF.R.U32.HI R0, RZ, 0x5, R0 ;  /* 0x00000005ff007819 */ /* 0x008fc80000011600 */
[----:B------:R-:W-:-:S05]  /*11a60*/  LOP3.LUT R0, R0, 0x3, RZ, 0xc0, !PT ;  /* 0x0000000300007812 */ /* 0x000fca00078ec0ff */
[----:B------:R3:W4:Y:S02]  /*11a70*/  SHFL.IDX PT, R14, R0, RZ, 0x1f ;  /* 0x00001fff000e7589 */ /* 0x00072400000e0000 */
.L_x_1253:
[----:B---3--:R-:W3:Y:S01]  /*11a80*/  LDL.LU R0, [R1] ;  /* 0x0000000001007983 */ /* 0x008ee20000300800 */
[----:B------:R-:W-:Y:S02]  /*11a90*/  PLOP3.LUT P1, PT, PT, PT, PT, 0x8, 0x0 ;  /* 0x000000000000781c */ /* 0x000fe40003f2e170 */
[----:B----4-:R-:W-:Y:S02]  /*11aa0*/  ISETP.NE.AND P0, PT, R14, RZ, PT ;  /* 0x000000ff0e00720c */ /* 0x010fe40003f05270 */
[----:B---3--:R-:W-:-:S09]  /*11ab0*/  LOP3.LUT R0, R0, 0xfffffffe, RZ, 0xc0, !PT ;  /* 0xfffffffe00007812 */ /* 0x008fd200078ec0ff */
[----:B------:R-:W-:-:S05]  /*11ac0*/  @P1 LOP3.LUT R0, R0, 0x1, RZ, 0xfc, !PT ;  /* 0x0000000100001812 */ /* 0x000fca00078efcff */
[----:B------:R3:W-:Y:S01]  /*11ad0*/  STL [R1], R0 ;  /* 0x0000000001007387 */ /* 0x0007e20000100800 */
[----:B------:R-:W-:Y:S05]  /*11ae0*/  @P0 BRA `(.L_x_1160) ;  /* 0x0000000000f40947 */ /* 0x000fea0003800000 */
[----:B------:R-:W-:-:S03]  /*11af0*/  UMOV UR4, 0xffffffff ;  /* 0xffffffff00047882 */ /* 0x000fc60000000000 */
[----:B------:R-:W-:Y:S05]  /*11b00*/  BRA.DIV UR4, `(.L_x_1161) ;  /* 0x0000004604a47947 */ /* 0x000fea000b800000 */
[----:B------:R-:W-:-:S13]  /*11b10*/  ELECT P6, URZ, PT ;  /* 0x00000000003f782f */ /* 0x000fda00038c0000 */
.L_x_1256:
[----:B------:R-:W-:Y:S05]  /*11b20*/  @!P6 BRA `(.L_x_1160) ;  /* 0x0000000000e4e947 */ /* 0x000fea0003800000 */
[----:B------:R-:W-:-:S04]  /*11b30*/  ISETP.NE.U32.AND P0, PT, R2, RZ, PT ;  /* 0x000000ff0200720c */ /* 0x000fc80003f05070 */
[----:B------:R-:W-:-:S13]  /*11b40*/  ISETP.NE.AND.EX P0, PT, R3, RZ, PT, P0 ;  /* 0x000000ff0300720c */ /* 0x000fda0003f05300 */
[----:B------:R-:W-:Y:S05]  /*11b50*/  @!P0 BRA `(.L_x_1162) ;  /* 0x0000000000448947 */ /* 0x000fea0003800000 */
[----:B------:R-:W4:Y:S01]  /*11b60*/  LDC R6, c[0x0][0x43c] ;  /* 0x00010f00ff067b82 */ /* 0x000f220000000800 */
[----:B------:R-:W-:Y:S01]  /*11b70*/  ULDC.64 UR4, c[0x0][0x428] ;  /* 0x00010a0000047ab9 */ /* 0x000fe20000000a00 */
[----:B----4-:R-:W-:-:S13]  /*11b80*/  ISETP.NE.AND P0, PT, R6, 0x1, PT ;  /* 0x000000010600780c */ /* 0x010fda0003f05270 */
[----:B01----:R-:W3:Y:S02]  /*11b90*/  @P0 LDC.64 R4, c[0x0][0x440] ;  /* 0x00011000ff040b82 */ /* 0x003ee40000000a00 */
[----:B---3--:R-:W-:-:S04]  /*11ba0*/  @P0 IMAD.HI.U32 R0, R22, R4, RZ ;  /* 0x0000000416000227 */ /* 0x008fc800078e00ff */
[----:B------:R-:W-:Y:S01]  /*11bb0*/  IMAD.MOV.U32 R4, RZ, RZ, R22 ;  /* 0x000000ffff047224 */ /* 0x000fe200078e0016 */
[----:B------:R-:W-:-:S04]  /*11bc0*/  @P0 SHF.R.U32.HI R4, RZ, R5, R0 ;  /* 0x00000005ff040219 */ /* 0x000fc80000011600 */
[--C-:B------:R-:W-:Y:S01]  /*11bd0*/  SHF.R.S32.HI R5, RZ, 0x1f, R4.reuse ;  /* 0x0000001fff057819 */ /* 0x100fe20000011404 */
[----:B------:R-:W-:-:S04]  /*11be0*/  IMAD.MOV R0, RZ, RZ, -R4 ;  /* 0x000000ffff007224 */ /* 0x000fc800078e0a04 */
[----:B------:R-:W-:Y:S02]  /*11bf0*/  IMAD R22, R6, R0, R22 ;  /* 0x0000000006167224 */ /* 0x000fe400078e0216 */
[----:B------:R-:W-:Y:S02]  /*11c00*/  IMAD R0, R25, UR4, RZ ;  /* 0x0000000419007c24 */ /* 0x000fe4000f8e02ff */
[----:B------:R-:W-:-:S04]  /*11c10*/  IMAD.WIDE.U32 R4, R23, UR4, R4 ;  /* 0x0000000417047c25 */ /* 0x000fc8000f8e0004 */
[----:B------:R-:W-:Y:S01]  /*11c20*/  IMAD R0, R23, UR5, R0 ;  /* 0x0000000517007c24 */ /* 0x000fe2000f8e0200 */
[----:B------:R-:W-:-:S03]  /*11c30*/  LEA R2, P0, R4, R2, 0x2 ;  /* 0x0000000204027211 */ /* 0x000fc600078010ff */
[----:B------:R-:W-:-:S05]  /*11c40*/  IMAD.IADD R0, R5, 0x1, R0 ;  /* 0x0000000105007824 */ /* 0x000fca00078e0200 */
[----:B------:R-:W-:-:S05]  /*11c50*/  LEA.HI.X R3, R4, R3, R0, 0x2, P0 ;  /* 0x0000000304037211 */ /* 0x000fca00000f1400 */
[----:B------:R4:W5:Y:S02]  /*11c60*/  LDG.E R19, desc[UR52][R2.64] ;  /* 0x0000003402137981 */ /* 0x000964000c1e1900 */
.L_x_1162:
[----:B---3--:R-:W-:Y:S01]  /*11c70*/  IMAD R0, R18, 0x8, R17 ;  /* 0x0000000812007824 */ /* 0x008fe200078e0211 */
[----:B----4-:R-:W-:-:S04]  /*11c80*/  SHF.L.U32 R2, R28, 0x1f, RZ ;  /* 0x0000001f1c027819 */ /* 0x010fc800000006ff */
[----:B------:R-:W3:Y:S02]  /*11c90*/  SYNCS.PHASECHK.TRANS64.TRYWAIT P0, [R0+URZ+0x16840], R2 ;  /* 0x01684002000075a7 */ /* 0x000ee4000800017f */
[----:B---3--:R-:W-:Y:S05]  /*11ca0*/  @!P0 BRA `(.L_x_1163) ;  /* 0x00000044005c8947 */ /* 0x008fea0003800000 */
.L_x_1257:
[----:B------:R-:W4:Y:S02]  /*11cb0*/  S2R R3, SR_TID.X ;  /* 0x0000000000037919 */ /* 0x000f240000002100 */
[----:B----4-:R-:W-:-:S04]  /*11cc0*/  LOP3.LUT R3, R3, 0x7f, RZ, 0xc0, !PT ;  /* 0x0000007f03037812 */ /* 0x010fc800078ec0ff */
[----:B------:R-:W-:-:S13]  /*11cd0*/  ISETP.NE.AND P0, PT, R3, RZ, PT ;  /* 0x000000ff0300720c */ /* 0x000fda0003f05270 */
[----:B------:R-:W-:Y:S05]  /*11ce0*/  @P0 BRA `(.L_x_1164) ;  /* 0x00000000001c0947 */ /* 0x000fea0003800000 */
[----:B------:R-:W4:Y:S01]  /*11cf0*/  S2R R3, SR_TID.X ;  /* 0x0000000000037919 */ /* 0x000f220000002100 */
[----:B---3--:R-:W-:-:S04]  /*11d00*/  IMAD.MOV.U32 R2, RZ, RZ, 0x4000 ;  /* 0x00004000ff027424 */ /* 0x008fc800078e00ff */
[----:B------:R3:W-:Y:S01]  /*11d10*/  SYNCS.ARRIVE.TRANS64 RZ, [R0+URZ+0x16830], R2 ;  /* 0x0168300200ff79a7 */ /* 0x0007e2000800003f */
[----:B----4-:R-:W-:-:S04]  /*11d20*/  LOP3.LUT R3, R3, 0x1f, RZ, 0xc0, !PT ;  /* 0x0000001f03037812 */ /* 0x010fc800078ec0ff */
[----:B------:R-:W-:-:S13]  /*11d30*/  ISETP.NE.AND P0, PT, R3, RZ, PT ;  /* 0x000000ff0300720c */ /* 0x000fda0003f05270 */
[----:B---3--:R-:W-:Y:S05]  /*11d40*/  @!P0 BRA `(.L_x_1164) ;  /* 0x0000000000048947 */ /* 0x008fea0003800000 */
[----:B------:R-:W-:Y:S01]  /*11d50*/  BPT.TRAP 0x1 ;  /* 0x000000040000795c */ /* 0x000fe20000300000 */
.L_x_1164:
[----:B---3--:R-:W3:Y:S01]  /*11d60*/  LDL.LU R2, [R1] ;  /* 0x0000000001027983 */ /* 0x008ee20000300800 */
        /* <DEDUP_REMOVED lines=13> */
[----:B------:R-:W-:Y:S02]  /*11e40*/  ULEA UR11, UR11, UR4, 0x7 ;  /* 0x000000040b0b7291 */ /* 0x000fe4000f8e383f */
[----:B------:R-:W-:Y:S01]  /*11e50*/  UIADD3 UR8, UR8, 0xe400, URZ ;  /* 0x0000e40008087890 */ /* 0x000fe2000fffe03f */
[----:B------:R-:W-:-:S08]  /*11e60*/  UMOV UR4, 0x0 ;  /* 0x0000000000047882 */ /* 0x000fd00000000000 */
[----:B------:R4:W-:Y:S01]  /*11e70*/  UTMALDG.4D [UR8], [UR6], desc[UR4] ;  /* 0x00000408060075b4 */ /* 0x0009e20008019000 */
[----:B---3--:R-:W-:-:S04]  /*11e80*/  LOP3.LUT R2, R2, 0xfffffffe, RZ, 0xc0, !PT ;  /* 0xfffffffe02027812 */ /* 0x008fc800078ec0ff */
[----:B------:R-:W-:-:S05]  /*11e90*/  @P0 LOP3.LUT R2, R2, 0x1, RZ, 0xfc, !PT ;  /* 0x0000000102020812 */ /* 0x000fca00078efcff */
[----:B------:R4:W-:Y:S01]  /*11ea0*/  STL [R1], R2 ;  /* 0x0000000201007387 */ /* 0x0009e20000100800 */
[----:B------:R-:W-:Y:S01]  /*11eb0*/  NOP ;  /* 0x0000000000007918 */ /* 0x000fe20000000000 */
.L_x_1160:
[----:B------:R-:W5:Y:S01]  /*11ec0*/  LDL.LU R3, [R1+0x10] ;  /* 0x0000100001037983 */ /* 0x000f620000300800 */
[----:B------:R-:W-:Y:S05]  /*11ed0*/  WARPSYNC.ALL ;  /* 0x0000000000007948 */ /* 0x000fea0003800000 */
[----:B----4-:R-:W-:Y:S01]  /*11ee0*/  ULDC.64 UR4, c[0x0][0x298] ;  /* 0x0000a60000047ab9 */ /* 0x010fe20000000a00 */
[----:B---3--:R-:W-:Y:S01]  /*11ef0*/  VIADD R0, R17, 0x8400 ;  /* 0x0000840011007836 */ /* 0x008fe20000000000 */
[----:B------:R-:W-:Y:S01]  /*11f00*/  ULDC.64 UR6, c[0x0][0xa00] ;  /* 0x0002800000067ab9 */ /* 0x000fe20000000a00 */
[----:B------:R-:W-:Y:S01]  /*11f10*/  BSSY B6, `(.L_x_1165) ;  /* 0x0000022000067945 */ /* 0x000fe20003800000 */
[----:B------:R-:W-:Y:S01]  /*11f20*/  BAR.SYNC.DEFER_BLOCKING 0x8, 0x200 ;  /* 0x0208000000007b1d */ /* 0x000fe20000010000 */
[----:B------:R-:W-:-:S02]  /*11f30*/  ISETP.NE.U32.AND P0, PT, RZ, UR6, PT ;  /* 0x00000006ff007c0c */ /* 0x000fc4000bf05070 */
[----:B------:R-:W-:Y:S02]  /*11f40*/  LOP3.LUT P1, RZ, R0, 0x3ff, RZ, 0xc0, !PT ;  /* 0x000003ff00ff7812 */ /* 0x000fe4000782c0ff */
[----:B------:R-:W-:Y:S02]  /*11f50*/  ISETP.NE.AND.EX P0, PT, RZ, UR7, PT, P0 ;  /* 0x00000007ff007c0c */ /* 0x000fe4000bf05300 */
[----:B-----5:R-:W-:Y:S01]  /*11f60*/  SHF.R.S32.HI R2, RZ, 0x1f, R3 ;  /* 0x0000001fff027819 */ /* 0x020fe20000011403 */
[----:B01----:R-:W-:-:S04]  /*11f70*/  IMAD.WIDE.U32 R4, R3, UR4, RZ ;  /* 0x0000000403047c25 */ /* 0x003fc8000f8e00ff */
[----:B------:R-:W-:Y:S01]  /*11f80*/  IMAD R2, R2, UR4, RZ ;  /* 0x0000000402027c24 */ /* 0x000fe2000f8e02ff */
[----:B------:R0:W-:Y:S03]  /*11f90*/  STL.64 [R1+0x28], R4 ;  /* 0x0000280401007387 */ /* 0x0001e60000100a00 */
[----:B------:R-:W-:Y:S01]  /*11fa0*/  IMAD R0, R3, UR5, R2 ;  /* 0x0000000503007c24 */ /* 0x000fe2000f8e0202 */
[----:B------:R-:W-:-:S03]  /*11fb0*/  SHF.R.S32.HI R2, RZ, 0x1f, R27 ;  /* 0x0000001fff027819 */ /* 0x000fc6000001141b */
[----:B------:R-:W-:Y:S01]  /*11fc0*/  IMAD.IADD R3, R5, 0x1, R0 ;  /* 0x0000000105037824 */ /* 0x000fe200078e0200 */
[----:B------:R-:W-:Y:S02]  /*11fd0*/  SEL R0, R27, RZ, !P0 ;  /* 0x000000ff1b007207 */ /* 0x000fe40004000000 */
[----:B------:R-:W-:Y:S02]  /*11fe0*/  SEL R2, R2, RZ, !P0 ;  /* 0x000000ff02027207 */ /* 0x000fe40004000000 */
        /* <DEDUP_REMOVED lines=19> */
[----:B0-----:R-:W-:Y:S05]  /*12120*/  CALL.ABS.NOINC R2 ;  /* 0x0000000002007343 */ /* 0x001fea0003c00000 */
.L_x_1166:
[----:B------:R-:W-:Y:S05]  /*12130*/  BSYNC B6 ;  /* 0x0000000000067941 */ /* 0x000fea0003800000 */
.L_x_1165:
[----:B------:R-:W3:Y:S01]  /*12140*/  LDL.LU R20, [R1+0x30] ;  /* 0x0000300001147983 */ /* 0x000ee20000300800 */
[----:B------:R-:W-:Y:S01]  /*12150*/  ULDC.64 UR6, c[0x0][0x2e0] ;  /* 0x0000b80000067ab9 */ /* 0x000fe20000000a00 */
[----:B------:R-:W1:Y:S01]  /*12160*/  LDC R9, c[0x0][0x448] ;  /* 0x00011200ff097b82 */ /* 0x000e620000000800 */
[----:B------:R-:W-:Y:S01]  /*12170*/  ULDC.64 UR4, c[0x0][0x2d8] ;  /* 0x0000b60000047ab9 */ /* 0x000fe20000000a00 */
[----:B0-----:R-:W3:Y:S01]  /*12180*/  LDL.LU.64 R2, [R1+0x28] ;  /* 0x0000280001027983 */ /* 0x001ee20000300a00 */
[----:B------:R-:W-:-:S03]  /*12190*/  ULDC.64 UR8, c[0x0][0x280] ;  /* 0x0000a00000087ab9 */ /* 0x000fc60000000a00 */
[----:B------:R-:W4:Y:S04]  /*121a0*/  LDL.LU R21, [R1+0x38] ;  /* 0x0000380001157983 */ /* 0x000f280000300800 */
[----:B------:R-:W4:Y:S04]  /*121b0*/  LDL.LU R4, [R1+0x10] ;  /* 0x0000100001047983 */ /* 0x000f280000300800 */
[----:B--2---:R-:W2:Y:S01]  /*121c0*/  LDL R12, [R1+0x8] ;  /* 0x00000800010c7983 */ /* 0x004ea20000100800 */
[----:B-1----:R-:W-:-:S13]  /*121d0*/  ISETP.NE.AND P1, PT, R9, 0x1, PT ;  /* 0x000000010900780c */ /* 0x002fda0003f25270 */
[----:B------:R-:W0:Y:S08]  /*121e0*/  @P1 LDC R5, c[0x0][0x450] ;  /* 0x00011400ff051b82 */ /* 0x000e300000000800 */
[----:B------:R-:W1:Y:S01]  /*121f0*/  @P1 LDC R8, c[0x0][0x450] ;  /* 0x00011400ff081b82 */ /* 0x000e620000000800 */
[----:B---3--:R-:W-:Y:S02]  /*12200*/  IMAD.MOV.U32 R3, RZ, RZ, R20 ;  /* 0x000000ffff037224 */ /* 0x008fe400078e0014 */
[----:B------:R-:W3:Y:S01]  /*12210*/  S2R R20, SR_TID.X ;  /* 0x0000000000147919 */ /* 0x000ee20000002100 */
[----:B----4-:R-:W-:-:S02]  /*12220*/  IMAD R0, R21, UR6, RZ ;  /* 0x0000000615007c24 */ /* 0x010fc4000f8e02ff */
[----:B------:R-:W-:-:S04]  /*12230*/  IMAD.WIDE.U32 R2, R16, UR4, R2 ;  /* 0x0000000410027c25 */ /* 0x000fc8000f8e0002 */
[----:B------:R-:W-:Y:S01]  /*12240*/  IMAD R3, R16, UR5, R3 ;  /* 0x0000000510037c24 */ /* 0x000fe2000f8e0203 */
[----:B------:R-:W-:Y:S01]  /*12250*/  ULDC.64 UR4, c[0x0][0x2d0] ;  /* 0x0000b40000047ab9 */ /* 0x000fe20000000a00 */
[C---:B------:R-:W-:Y:S02]  /*12260*/  IMAD R0, R4.reuse, UR7, R0 ;  /* 0x0000000704007c24 */ /* 0x040fe4000f8e0200 */
[----:B------:R-:W-:Y:S01]  /*12270*/  IMAD.WIDE.U32 R2, R4, UR6, R2 ;  /* 0x0000000604027c25 */ /* 0x000fe2000f8e0002 */
[----:B------:R-:W-:Y:S01]  /*12280*/  ULDC.64 UR6, c[0x0][0x2c8] ;  /* 0x0000b20000067ab9 */ /* 0x000fe20000000a00 */
[----:B------:R-:W4:Y:S02]  /*12290*/  @P1 LDC R4, c[0x0][0x44c] ;  /* 0x00011300ff041b82 */ /* 0x000f240000000800 */
[----:B------:R-:W-:Y:S01]  /*122a0*/  IMAD.IADD R3, R3, 0x1, R0 ;  /* 0x0000000103037824 */ /* 0x000fe200078e0200 */
[C---:B---3--:R-:W-:Y:S01]  /*122b0*/  LOP3.LUT R21, R20.reuse, 0x7f, RZ, 0xc0, !PT ;  /* 0x0000007f14157812 */ /* 0x048fe200078ec0ff */
[----:B------:R-:W-:-:S03]  /*122c0*/  IMAD.SHL.U32 R20, R20, 0x10, RZ ;  /* 0x0000001014147824 */ /* 0x000fc600078e00ff */
[----:B------:R-:W-:-:S04]  /*122d0*/  SHF.R.U32.HI R21, RZ, 0x3, R21 ;  /* 0x00000003ff157819 */ /* 0x000fc80000011615 */
[----:B------:R-:W-:-:S05]  /*122e0*/  LOP3.LUT R20, R21, 0x70, R20, 0xf8, !PT ;  /* 0x0000007015147812 */ /* 0x000fca00078ef814 */
[----:B--2---:R-:W-:Y:S02]  /*122f0*/  IMAD.IADD R6, R20, 0x1, R12 ;  /* 0x0000000114067824 */ /* 0x004fe400078e020c */
[----:B------:R2:W5:Y:S02]  /*12300*/  LDL R20, [R1+0x4] ;  /* 0x0000040001147983 */ /* 0x0005640000100800 */
[----:B----4-:R-:W-:Y:S01]  /*12310*/  @P1 IMAD.HI.U32 R0, R6, R4, RZ ;  /* 0x0000000406001227 */ /* 0x010fe200078e00ff */
[----:B------:R-:W3:Y:S03]  /*12320*/  S2R R10, SR_TID.X ;  /* 0x00000000000a7919 */ /* 0x000ee60000002100 */
[----:B------:R-:W-:Y:S01]  /*12330*/  IMAD.MOV.U32 R4, RZ, RZ, R6 ;  /* 0x000000ffff047224 */ /* 0x000fe200078e0006 */
[----:B0-----:R-:W-:-:S04]  /*12340*/  @P1 SHF.R.U32.HI R4, RZ, R5, R0 ;  /* 0x00000005ff041219 */ /* 0x001fc80000011600 */
[----:B------:R-:W-:-:S05]  /*12350*/  SHF.R.S32.HI R0, RZ, 0x1f, R4 ;  /* 0x0000001fff007819 */ /* 0x000fca0000011404 */
[----:B------:R-:W-:-:S04]  /*12360*/  IMAD R0, R0, UR4, RZ ;  /* 0x0000000400007c24 */ /* 0x000fc8000f8e02ff */
[C---:B------:R-:W-:Y:S02]  /*12370*/  IMAD R7, R4.reuse, UR5, R0 ;  /* 0x0000000504077c24 */ /* 0x040fe4000f8e0200 */
[----:B------:R-:W-:Y:S02]  /*12380*/  IMAD.MOV R0, RZ, RZ, -R4 ;  /* 0x000000ffff007224 */ /* 0x000fe400078e0a04 */
[----:B------:R-:W-:-:S04]  /*12390*/  IMAD.WIDE.U32 R4, R4, UR4, R2 ;  /* 0x0000000404047c25 */ /* 0x000fc8000f8e0002 */
[----:B------:R-:W-:Y:S02]  /*123a0*/  IMAD R0, R9, R0, R6 ;  /* 0x0000000009007224 */ /* 0x000fe400078e0206 */
[----:B------:R-:W-:-:S03]  /*123b0*/  IMAD.IADD R5, R5, 0x1, R7 ;  /* 0x0000000105057824 */ /* 0x000fc600078e0207 */
[----:B------:R-:W-:Y:S01]  /*123c0*/  SHF.R.S32.HI R7, RZ, 0x1f, R0 ;  /* 0x0000001fff077819 */ /* 0x000fe20000011400 */
[----:B------:R-:W-:-:S04]  /*123d0*/  IMAD.WIDE.U32 R4, R0, UR6, R4 ;  /* 0x0000000600047c25 */ /* 0x000fc8000f8e0004 */
[----:B------:R-:W-:Y:S02]  /*123e0*/  IMAD R7, R7, UR6, RZ ;  /* 0x0000000607077c24 */ /* 0x000fe4000f8e02ff */
[----:B---3--:R-:W-:Y:S02]  /*123f0*/  IMAD.SHL.U32 R21, R10, 0x8, RZ ;  /* 0x000000080a157824 */ /* 0x008fe400078e00ff */
[----:B------:R-:W-:Y:S01]  /*12400*/  IMAD R7, R0, UR7, R7 ;  /* 0x0000000700077c24 */ /* 0x000fe2000f8e0207 */
[C---:B------:R-:W-:Y:S02]  /*12410*/  LEA R0, P0, R4.reuse, UR8, 0x1 ;  /* 0x0000000804007c11 */ /* 0x040fe4000f8008ff */
[----:B------:R-:W-:Y:S01]  /*12420*/  LOP3.LUT R21, R21, 0x38, RZ, 0xc0, !PT ;  /* 0x0000003815157812 */ /* 0x000fe200078ec0ff */
[----:B------:R-:W-:Y:S02]  /*12430*/  IMAD.IADD R5, R5, 0x1, R7 ;  /* 0x0000000105057824 */ /* 0x000fe400078e0207 */
[----:B------:R-:W0:Y:S03]  /*12440*/  @P1 LDC R7, c[0x0][0x44c] ;  /* 0x00011300ff071b82 */ /* 0x000e260000000800 */
[----:B------:R-:W-:Y:S01]  /*12450*/  LEA.HI.X R4, R4, UR9, R5, 0x1, P0 ;  /* 0x0000000904047c11 */ /* 0x000fe200080f0c05 */
[----:B------:R-:W-:-:S04]  /*12460*/  VIADD R5, R6, 0x80 ;  /* 0x0000008006057836 */ /* 0x000fc80000000000 */
[----:B------:R-:W-:Y:S02]  /*12470*/  IMAD.MOV.U32 R6, RZ, RZ, R5 ;  /* 0x000000ffff067224 */ /* 0x000fe400078e0005 */
[----:B0-----:R-:W-:-:S05]  /*12480*/  @P1 IMAD.HI.U32 R7, R5, R7, RZ ;  /* 0x0000000705071227 */ /* 0x001fca00078e00ff */
[----:B-1----:R-:W-:-:S05]  /*12490*/  @P1 SHF.R.U32.HI R6, RZ, R8, R7 ;  /* 0x00000008ff061219 */ /* 0x002fca0000011607 */
[----:B------:R-:W-:Y:S02]  /*124a0*/  IMAD.MOV R7, RZ, RZ, -R6 ;  /* 0x000000ffff077224 */ /* 0x000fe400078e0a06 */
[----:B------:R-:W-:-:S04]  /*124b0*/  IMAD.WIDE.U32 R2, R6, UR4, R2 ;  /* 0x0000000406027c25 */ /* 0x000fc8000f8e0002 */
[----:B------:R-:W-:Y:S01]  /*124c0*/  IMAD R5, R9, R7, R5 ;  /* 0x0000000709057224 */ /* 0x000fe200078e0205 */
[----:B------:R-:W-:-:S05]  /*124d0*/  SHF.R.S32.HI R7, RZ, 0x1f, R6 ;  /* 0x0000001fff077819 */ /* 0x000fca0000011406 */
[----:B------:R-:W-:Y:S01]  /*124e0*/  IMAD R7, R7, UR4, RZ ;  /* 0x0000000407077c24 */ /* 0x000fe2000f8e02ff */
[----:B------:R-:W-:Y:S02]  /*124f0*/  ULDC UR4, c[0x0][0x2b8] ;  /* 0x0000ae0000047ab9 */ /* 0x000fe40000000800 */
[----:B------:R-:W-:Y:S01]  /*12500*/  ISETP.GE.AND P0, PT, R21, UR4, PT ;  /* 0x0000000415007c0c */ /* 0x000fe2000bf06270 */
[----:B------:R-:W-:Y:S01]  /*12510*/  IMAD R7, R6, UR5, R7 ;  /* 0x0000000506077c24 */ /* 0x000fe2000f8e0207 */
[----:B------:R-:W-:Y:S01]  /*12520*/  SHF.R.S32.HI R6, RZ, 0x1f, R5 ;  /* 0x0000001fff067819 */ /* 0x000fe20000011405 */
[----:B------:R-:W-:Y:S02]  /*12530*/  UMOV UR4, 0xffffffff ;  /* 0xffffffff00047882 */ /* 0x000fe40000000000 */
[----:B------:R-:W-:Y:S02]  /*12540*/  IMAD.IADD R3, R3, 0x1, R7 ;  /* 0x0000000103037824 */ /* 0x000fe400078e0207 */
[----:B------:R-:W-:-:S02]  /*12550*/  IMAD R6, R6, UR6, RZ ;  /* 0x0000000606067c24 */ /* 0x000fc4000f8e02ff */
[----:B------:R-:W-:-:S04]  /*12560*/  IMAD.WIDE.U32 R2, R5, UR6, R2 ;  /* 0x0000000605027c25 */ /* 0x000fc8000f8e0002 */
[----:B------:R-:W-:Y:S01]  /*12570*/  IMAD R6, R5, UR7, R6 ;  /* 0x0000000705067c24 */ /* 0x000fe2000f8e0206 */
[----:B------:R-:W-:-:S03]  /*12580*/  LEA R5, P1, R2, UR8, 0x1 ;  /* 0x0000000802057c11 */ /* 0x000fc6000f8208ff */
[----:B------:R-:W-:-:S05]  /*12590*/  IMAD.IADD R6, R3, 0x1, R6 ;  /* 0x0000000103067824 */ /* 0x000fca00078e0206 */
[----:B------:R-:W-:Y:S01]  /*125a0*/  LEA.HI.X R2, R2, UR9, R6, 0x1, P1 ;  /* 0x0000000902027c11 */ /* 0x000fe200088f0c06 */
[----:B--2---:R-:W-:Y:S06]  /*125b0*/  BRA.DIV UR4, `(.L_x_1167) ;  /* 0x0000003e042c7947 */ /* 0x004fec000b800000 */
[----:B------:R-:W0:Y:S02]  /*125c0*/  S2R R7, SR_TID.X ;  /* 0x0000000000077919 */ /* 0x000e240000002100 */
[----:B0-----:R-:W-:Y:S02]  /*125d0*/  LOP3.LUT R8, R7, 0x7f, RZ, 0xc0, !PT ;  /* 0x0000007f07087812 */ /* 0x001fe400078ec0ff */
[----:B------:R-:W2:Y:S04]  /*125e0*/  LDL.LU R7, [R1+0xc] ;  /* 0x00000c0001077983 */ /* 0x000ea80000300800 */
[----:B------:R-:W3:Y:S01]  /*125f0*/  LDL.LU R11, [R1+0x8] ;  /* 0x00000800010b7983 */ /* 0x000ee20000300800 */
[----:B------:R-:W-:-:S03]  /*12600*/  SHF.R.U32.HI R10, RZ, 0x3, R8 ;  /* 0x00000003ff0a7819 */ /* 0x000fc60000011608 */
[----:B------:R-:W0:Y:S01]  /*12610*/  SHFL.IDX PT, R8, R0, RZ, 0x181f ;  /* 0x00181fff00087589 */ /* 0x000e2200000e0000 */
[----:B--2---:R-:W-:-:S03]  /*12620*/  IMAD R3, R7, R9, RZ ;  /* 0x0000000907037224 */ /* 0x004fc600078e02ff */
[----:B------:R-:W1:Y:S01]  /*12630*/  SHFL.IDX PT, R7, R4, RZ, 0x181f ;  /* 0x00181fff04077589 */ /* 0x000e6200000e0000 */
[----:B---3--:R-:W-:-:S05]  /*12640*/  IMAD.IADD R6, R10, 0x1, R11 ;  /* 0x000000010a067824 */ /* 0x008fca00078e020b */
[----:B------:R-:W-:-:S13]  /*12650*/  ISETP.GE.AND P1, PT, R6, R3, PT ;  /* 0x000000030600720c */ /* 0x000fda0003f26270 */
[----:B0-----:R-:W-:-:S05]  /*12660*/  @!P1 LEA R8, P2, R21, R8, 0x1 ;  /* 0x0000000815089211 */ /* 0x001fca00078408ff */
[----:B-1----:R-:W-:-:S04]  /*12670*/  @!P1 IMAD.X R7, RZ, RZ, R7, P2 ;  /* 0x000000ffff079224 */ /* 0x002fc800010e0607 */
[----:B------:R-:W-:Y:S02]  /*12680*/  @!P1 IMAD.MOV.U32 R9, RZ, RZ, R7 ;  /* 0x000000ffff099224 */ /* 0x000fe400078e0007 */
[----:B------:R-:W-:-:S03]  /*12690*/  VIADD R7, R6, 0x10 ;  /* 0x0000001006077836 */ /* 0x000fc60000000000 */
[----:B------:R-:W-:Y:S01]  /*126a0*/  @!PT LDS RZ, [RZ] ;  /* 0x00000000fffff984 */ /* 0x000fe20000000800 */
[----:B-----5:R0:W-:Y:S02]  /*126b0*/  @!P1 LDGSTS.E.BYPASS.LTC128B.128 [R20+0x8400], desc[UR52][R8.64], !P0 ;  /* 0x0840000008149fae */ /* 0x0201e4000c101d74 */
        /* <DEDUP_REMOVED lines=42> */
[----:B------:R-:W-:Y:S04]  /*12960*/  SHFL.IDX PT, R4, R4, 0x7, 0x181f ;  /* 0x00f81f0004047f89 */ /* 0x000fe800000e0000 */
[----:B0-----:R-:W0:Y:S03]  /*12970*/  SHFL.IDX PT, R8, R0, 0x6, 0x181f ;  /* 0x00d81f0000087f89 */ /* 0x001e2600000e0000 */
[----:B0-----:R-:W-:-:S05]  /*12980*/  @!P1 LEA R8, P2, R21, R8, 0x1 ;  /* 0x0000000815089211 */ /* 0x001fca00078408ff */
[----:B------:R-:W-:-:S04]  /*12990*/  @!P1 IMAD.X R7, RZ, RZ, R7, P2 ;  /* 0x000000ffff079224 */ /* 0x000fc800010e0607 */
[----:B------:R-:W-:Y:S02]  /*129a0*/  @!P1 IMAD.MOV.U32 R9, RZ, RZ, R7 ;  /* 0x000000ffff099224 */ /* 0x000fe400078e0007 */
[----:B------:R-:W-:Y:S04]  /*129b0*/  SHFL.IDX PT, R7, R5, RZ, 0x181f ;  /* 0x00181fff05077589 */ /* 0x000fe800000e0000 */
        /* <DEDUP_REMOVED lines=11> */
[----:B------:R-:W-:-:S05]  /*12a70*/  @!P2 LEA R7, P1, R21, R7, 0x1 ;  /* 0x000000071507a211 */ /* 0x000fca00078208ff */
[----:B0-----:R-:W-:Y:S02]  /*12a80*/  @!P2 IMAD.X R0, RZ, RZ, R0, P1 ;  /* 0x000000ffff00a224 */ /* 0x001fe400008e0600 */
[----:B-1----:R-:W-:Y:S02]  /*12a90*/  @!P2 IMAD.MOV.U32 R8, RZ, RZ, R7 ;  /* 0x000000ffff08a224 */ /* 0x002fe400078e0007 */
        /* <DEDUP_REMOVED lines=20> */
.L_x_1282:
[----:B------:R-:W-:Y:S02]  /*12be0*/  VIADD R6, R6, 0xb0 ;  /* 0x000000b006067836 */ /* 0x000fe40000000000 */
[----:B0-----:R-:W-:-:S03]  /*12bf0*/  VIADD R8, R17, 0x16800 ;  /* 0x0001680011087836 */ /* 0x001fc60000000000 */
[----:B------:R-:W-:-:S13]  /*12c00*/  ISETP.GE.AND P1, PT, R6, R3, PT ;  /* 0x000000030600720c */ /* 0x000fda0003f26270 */
[----:B--2---:R-:W-:-:S05]  /*12c10*/  @!P1 LEA R2, P2, R21, R2, 0x1 ;  /* 0x0000000215029211 */ /* 0x004fca00078408ff */
[----:B-1----:R-:W-:-:S05]  /*12c20*/  @!P1 IMAD.X R3, RZ, RZ, R0, P2 ;  /* 0x000000ffff039224 */ /* 0x002fca00010e0600 */
[----:B------:R-:W-:Y:S01]  /*12c30*/  @!PT LDS RZ, [RZ] ;  /* 0x00000000fffff984 */ /* 0x000fe20000000800 */
[----:B------:R-:W-:Y:S01]  /*12c40*/  @!PT LDS RZ, [RZ] ;  /* 0x00000000fffff984 */ /* 0x000fe20000000800 */
[----:B------:R-:W-:Y:S01]  /*12c50*/  @!PT LDS RZ, [RZ] ;  /* 0x00000000fffff984 */ /* 0x000fe20000000800 */
[----:B------:R0:W-:Y:S01]  /*12c60*/  @!P1 LDGSTS.E.BYPASS.LTC128B.128 [R20+0xdc00], desc[UR52][R2.64], !P0 ;  /* 0x0dc0000002149fae */ /* 0x0001e2000c101d74 */
[----:B------:R-:W-:Y:S01]  /*12c70*/  PLOP3.LUT P0, PT, PT, PT, PT, 0x80, 0x0 ;  /* 0x000000000000781c */ /* 0x000fe20003f0f070 */
[----:B------:R-:W-:-:S12]  /*12c80*/  NOP ;  /* 0x0000000000007918 */ /* 0x000fd80000000000 */
.L_x_1168:
        /* <DEDUP_REMOVED lines=18> */
.L_x_1283:
[----:B------:R-:W-:Y:S05]  /*12db0*/  BSYNC B0 ;  /* 0x0000000000007941 */ /* 0x000fea0003800000 */
.L_x_1169:
[----:B------:R-:W0:Y:S01]  /*12dc0*/  LDL R2, [R1+0x1c] ;  /* 0x00001c0001027983 */ /* 0x000e220000100800 */
[----:B------:R-:W-:Y:S01]  /*12dd0*/  BSSY B0, `(.L_x_1171) ;  /* 0x0000179000007945 */ /* 0x000fe20003800000 */
[----:B0-----:R-:W-:-:S05]  /*12de0*/  VIADD R0, R2, 0xfffffffe ;  /* 0xfffffffe02007836 */ /* 0x001fca0000000000 */
[----:B------:R-:W-:-:S13]  /*12df0*/  ISETP.GE.AND P0, PT, R0, R29, PT ;  /* 0x0000001d0000720c */ /* 0x000fda0003f06270 */
[----:B------:R-:W-:Y:S05]  /*12e00*/  @!P0 BRA `(.L_x_1172) ;  /* 0x0000001400d48947 */ /* 0x000fea0003800000 */
[----:B------:R-:W2:Y:S04]  /*12e10*/  LDL.LU R2, [R1+0x34] ;  /* 0x0000340001027983 */ /* 0x000ea80000300800 */
[----:B------:R-:W3:Y:S04]  /*12e20*/  LDL.LU R6, [R1+0x18] ;  /* 0x0000180001067983 */ /* 0x000ee80000300800 */
[----:B------:R-:W4:Y:S04]  /*12e30*/  LDL.LU R3, [R1+0x3c] ;  /* 0x00003c0001037983 */ /* 0x000f280000300800 */
[----:B------:R-:W5:Y:S04]  /*12e40*/  LDL.LU R5, [R1+0x14] ;  /* 0x0000140001057983 */ /* 0x000f680000300800 */
[----:B------:R-:W5:Y:S01]  /*12e50*/  LDL.LU R4, [R1+0x40] ;  /* 0x0000400001047983 */ /* 0x000f620000300800 */
[----:B------:R-:W-:Y:S01]  /*12e60*/  BSSY B2, `(.L_x_1173) ;  /* 0x0000085000027945 */ /* 0x000fe20003800000 */
[----:B--2---:R-:W-:-:S04]  /*12e70*/  VIADD R2, R2, 0x1 ;  /* 0x0000000102027836 */ /* 0x004fc80000000000 */
[----:B---3--:R-:W-:Y:S01]  /*12e80*/  IMAD R2, R2, R6, RZ ;  /* 0x0000000602027224 */ /* 0x008fe200078e02ff */
[----:B----4-:R-:W-:-:S04]  /*12e90*/  LOP3.LUT R3, RZ, R3, RZ, 0x33, !PT ;  /* 0x00000003ff037212 */ /* 0x010fc800078e33ff */
[----:B------:R-:W-:-:S04]  /*12ea0*/  LOP3.LUT R2, RZ, R2, RZ, 0x33, !PT ;  /* 0x00000002ff027212 */ /* 0x000fc800078e33ff */
[----:B-----5:R-:W-:Y:S02]  /*12eb0*/  VIADDMNMX R2, R2, -R5, R3, !PT ;  /* 0x8000000502027246 */ /* 0x020fe40007800103 */
[----:B------:R-:W-:-:S04]  /*12ec0*/  LOP3.LUT R3, RZ, R4, RZ, 0x33, !PT ;  /* 0x00000004ff037212 */ /* 0x000fc800078e33ff */
[----:B------:R-:W-:Y:S02]  /*12ed0*/  VIMNMX R6, R2, R3, !PT ;  /* 0x0000000302067248 */ /* 0x000fe40007fe0100 */
[----:B------:R-:W-:-:S04]  /*12ee0*/  LOP3.LUT R3, RZ, R29, RZ, 0x33, !PT ;  /* 0x0000001dff037212 */ /* 0x000fc800078e33ff */
[----:B------:R-:W-:Y:S02]  /*12ef0*/  VIADDMNMX R10, R6, 0x2, R3, !PT ;  /* 0x00000002060a7846 */ /* 0x000fe40007800103 */
[----:B------:R-:W-:-:S05]  /*12f00*/  LOP3.LUT R3, RZ, R6, RZ, 0x33, !PT ;  /* 0x00000006ff037212 */ /* 0x000fca00078e33ff */
        /* <DEDUP_REMOVED lines=18> */
[----:B------:R-:W0:Y:S01]  /*13030*/  LDC R5, c[0x0][0x43c] ;  /* 0x00010f00ff057b82 */ /* 0x000e220000000800 */
[----:B------:R-:W-:Y:S01]  /*13040*/  ULDC.64 UR6, c[0x0][0x428] ;  /* 0x00010a0000067ab9 */ /* 0x000fe20000000a00 */
[----:B0-----:R-:W-:-:S13]  /*13050*/  ISETP.NE.AND P0, PT, R5, 0x1, PT ;  /* 0x000000010500780c */ /* 0x001fda0003f05270 */
[----:B------:R-:W0:Y:S02]  /*13060*/  @P0 LDC.64 R2, c[0x0][0x440] ;  /* 0x00011000ff020b82 */ /* 0x000e240000000a00 */
[----:B0-----:R-:W-:-:S04]  /*13070*/  @P0 IMAD.HI.U32 R4, R0, R2, RZ ;  /* 0x0000000200040227 */ /* 0x001fc800078e00ff */
[----:B------:R-:W-:Y:S01]  /*13080*/  IMAD.MOV.U32 R2, RZ, RZ, R0 ;  /* 0x000000ffff027224 */ /* 0x000fe200078e0000 */
[----:B------:R-:W-:Y:S01]  /*13090*/  @P0 SHF.R.U32.HI R2, RZ, R3, R4 ;  /* 0x00000003ff020219 */ /* 0x000fe20000011604 */
[----:B------:R-:W-:-:S04]  /*130a0*/  IMAD R4, R25, UR6, RZ ;  /* 0x0000000619047c24 */ /* 0x000fc8000f8e02ff */
[----:B------:R-:W-:Y:S02]  /*130b0*/  IMAD.MOV R3, RZ, RZ, -R2 ;  /* 0x000000ffff037224 */ /* 0x000fe400078e0a02 */
[----:B------:R-:W-:Y:S02]  /*130c0*/  IMAD R4, R23, UR7, R4 ;  /* 0x0000000717047c24 */ /* 0x000fe4000f8e0204 */
[----:B------:R-:W-:Y:S01]  /*130d0*/  IMAD R0, R5, R3, R0 ;  /* 0x0000000305007224 */ /* 0x000fe200078e0200 */
[----:B------:R-:W-:-:S03]  /*130e0*/  SHF.R.S32.HI R3, RZ, 0x1f, R2 ;  /* 0x0000001fff037819 */ /* 0x000fc60000011402 */
[----:B------:R-:W-:-:S04]  /*130f0*/  IMAD.WIDE.U32 R2, R23, UR6, R2 ;  /* 0x0000000617027c25 */ /* 0x000fc8000f8e0002 */
[----:B------:R-:W-:Y:S01]  /*13100*/  IMAD.IADD R3, R4, 0x1, R3 ;  /* 0x0000000104037824 */ /* 0x000fe200078e0203 */
[----:B------:R-:W-:-:S04]  /*13110*/  LEA R4, P0, R2, UR4, 0x2 ;  /* 0x0000000402047c11 */ /* 0x000fc8000f8010ff */
[----:B------:R-:W-:-:S05]  /*13120*/  LEA.HI.X R5, R2, UR5, R3, 0x2, P0 ;  /* 0x0000000502057c11 */ /* 0x000fca00080f1403 */
[----:B------:R0:W5:Y:S04]  /*13130*/  LDG.E R4, desc[UR52][R4.64] ;  /* 0x0000003404047981 */ /* 0x000168000c1e1900 */
.L_x_1177:
[----:B------:R-:W-:Y:S01]  /*13140*/  IMAD R2, R7, 0x8, R17 ;  /* 0x0000000807027824 */ /* 0x000fe200078e0211 */
[----:B------:R-:W-:Y:S01]  /*13150*/  SHF.L.U32 R3, R9, 0x1f, RZ ;  /* 0x0000001f09037819 */ /* 0x000fe200000006ff */
[----:B------:R-:W-:Y:S03]  /*13160*/  BSSY B3, `(.L_x_1178) ;  /* 0x0000003000037945 */ /* 0x000fe60003800000 */
[----:B------:R-:W1:Y:S02]  /*13170*/  SYNCS.PHASECHK.TRANS64.TRYWAIT P0, [R2+URZ+0x16840], R3 ;  /* 0x01684003020075a7 */ /* 0x000e64000800017f */
[----:B-1----:R-:W-:Y:S05]  /*13180*/  @!P0 BRA `(.L_x_1179) ;  /* 0x00000040000c8947 */ /* 0x002fea0003800000 */
.L_x_1284:
[----:B------:R-:W-:Y:S05]  /*13190*/  BSYNC B3 ;  /* 0x0000000000037941 */ /* 0x000fea0003800000 */
.L_x_1178:
        /* <DEDUP_REMOVED lines=12> */
.L_x_1181:
[----:B------:R-:W-:Y:S05]  /*13260*/  BSYNC B3 ;  /* 0x0000000000037941 */ /* 0x000fea0003800000 */
.L_x_1180:
        /* <DEDUP_REMOVED lines=11> */
.L_x_1182:
        /* <DEDUP_REMOVED lines=15> */
.L_x_1285:
[----:B------:R-:W-:Y:S05]  /*13410*/  BSYNC B3 ;  /* 0x0000000000037941 */ /* 0x000fea0003800000 */
.L_x_1183:
        /* <DEDUP_REMOVED lines=12> */
.L_x_1186:
[----:B------:R-:W-:Y:S05]  /*134e0*/  BSYNC B3 ;  /* 0x0000000000037941 */ /* 0x000fea0003800000 */
.L_x_1185:
        /* <DEDUP_REMOVED lines=11> */
.L_x_1187:
        /* <DEDUP_REMOVED lines=12> */
.L_x_1176:
[----:B------:R-:W-:Y:S05]  /*13660*/  BSYNC B1 ;  /* 0x0000000000017941 */ /* 0x000fea0003800000 */
.L_x_1175:
[----:B------:R-:W2:Y:S01]  /*13670*/  LDL.LU R0, [R1+0x1c] ;  /* 0x00001c0001007983 */ /* 0x000ea20000300800 */
[----:B------:R-:W-:Y:S02]  /*13680*/  IMAD.MOV.U32 R18, RZ, RZ, R7 ;  /* 0x000000ffff127224 */ /* 0x000fe400078e0007 */
[----:B------:R-:W-:Y:S02]  /*13690*/  IMAD.MOV.U32 R28, RZ, RZ, R9 ;  /* 0x000000ffff1c7224 */ /* 0x000fe400078e0009 */
[----:B--2---:R-:W-:-:S07]  /*136a0*/  VIADD R0, R0, 0xfffffffd ;  /* 0xfffffffd00007836 */ /* 0x004fce0000000000 */
.L_x_1174:
[----:B------:R-:W-:Y:S05]  /*136b0*/  BSYNC B2 ;  /* 0x0000000000027941 */ /* 0x000fea0003800000 */
.L_x_1173:
[----:B------:R-:W-:-:S05]  /*136c0*/  VIADD R3, R10, 0xfffffffe ;  /* 0xfffffffe0a037836 */ /* 0x000fca0000000000 */
[----:B------:R-:W-:-:S13]  /*136d0*/  ISETP.NE.AND P0, PT, R3, R6, PT ;  /* 0x000000060300720c */ /* 0x000fda0003f05270 */
[----:B------:R-:W-:Y:S05]  /*136e0*/  @!P0 BRA `(.L_x_1172) ;  /* 0x0000000c009c8947 */ /* 0x000fea0003800000 */
[----:B------:R-:W-:-:S07]  /*136f0*/  IMAD.MOV.U32 R4, RZ, RZ, R19 ;  /* 0x000000ffff047224 */ /* 0x000fce00078e0013 */
.L_x_1214:
        /* <DEDUP_REMOVED lines=32> */
.L_x_1190:
[----:B------:R-:W-:Y:S01]  /*13900*/  IMAD R2, R6, 0x8, R17 ;  /* 0x0000000806027824 */ /* 0x000fe200078e0211 */
[----:B------:R-:W-:Y:S01]  /*13910*/  SHF.L.U32 R3, R7, 0x1f, RZ ;  /* 0x0000001f07037819 */ /* 0x000fe200000006ff */
[----:B------:R-:W-:Y:S03]  /*13920*/  BSSY B2, `(.L_x_1191) ;  /* 0x0000003000027945 */ /* 0x000fe60003800000 */
[----:B------:R-:W1:Y:S02]  /*13930*/  SYNCS.PHASECHK.TRANS64.TRYWAIT P0, [R2+URZ+0x16840], R3 ;  /* 0x01684003020075a7 */ /* 0x000e64000800017f */
[----:B-1----:R-:W-:Y:S05]  /*13940*/  @!P0 BRA `(.L_x_1192) ;  /* 0x0000003800448947 */ /* 0x002fea0003800000 */
.L_x_1286:
[----:B------:R-:W-:Y:S05]  /*13950*/  BSYNC B2 ;  /* 0x0000000000027941 */ /* 0x000fea0003800000 */
.L_x_1191:
        /* <DEDUP_REMOVED lines=12> */
.L_x_1194:
[----:B------:R-:W-:Y:S05]  /*13a20*/  BSYNC B2 ;  /* 0x0000000000027941 */ /* 0x000fea0003800000 */
.L_x_1193:
        /* <DEDUP_REMOVED lines=11> */
.L_x_1195:
        /* <DEDUP_REMOVED lines=15> */
.L_x_1287:
[----:B------:R-:W-:Y:S05]  /*13bd0*/  BSYNC B2 ;  /* 0x0000000000027941 */ /* 0x000fea0003800000 */
.L_x_1196:
[----:B------:R-:W-:Y:S01]  /*13be0*/  BSSY B2, `(.L_x_1198) ;  /* 0x000000b000027945 */ /* 0x000fe20003800000 */
[----:B------:R-:W-:Y:S02]  /*13bf0*/  IMAD.MOV.U32 R2, RZ, RZ, 0x0 ;  /* 0x00000000ff027424 */ /* 0x000fe400078e00ff */
[----:B0-----:R-:W-:Y:S01]  /*13c00*/  IMAD.MOV.U32 R3, RZ, RZ, 0x14f00000 ;  /* 0x14f00000ff037424 */ /* 0x001fe200078e00ff */
        /* <DEDUP_REMOVED lines=8> */
.L_x_1199:
[----:B------:R-:W-:Y:S05]  /*13c90*/  BSYNC B2 ;  /* 0x0000000000027941 */ /* 0x000fea0003800000 */
.L_x_1198:
        /* <DEDUP_REMOVED lines=10> */
.L_x_1200:
        /* <DEDUP_REMOVED lines=12> */
.L_x_1189:
[----:B------:R-:W-:Y:S05]  /*13e00*/  BSYNC B1 ;  /* 0x0000000000017941 */ /* 0x000fea0003800000 */
.L_x_1188:
        /* <DEDUP_REMOVED lines=32> */
.L_x_1203:
[----:B------:R-:W-:Y:S01]  /*14010*/  IMAD R2, R18, 0x8, R17 ;  /* 0x0000000812027824 */ /* 0x000fe200078e0211 */
[----:B------:R-:W-:Y:S01]  /*14020*/  SHF.L.U32 R3, R28, 0x1f, RZ ;  /* 0x0000001f1c037819 */ /* 0x000fe200000006ff */
[----:B------:R-:W-:Y:S03]  /*14030*/  BSSY B2, `(.L_x_1204) ;  /* 0x0000003000027945 */ /* 0x000fe60003800000 */
[----:B------:R-:W1:Y:S02]  /*14040*/  SYNCS.PHASECHK.TRANS64.TRYWAIT P0, [R2+URZ+0x16840], R3 ;  /* 0x01684003020075a7 */ /* 0x000e64000800017f */
[----:B-1----:R-:W-:Y:S05]  /*14050*/  @!P0 BRA `(.L_x_1205) ;  /* 0x0000003000a88947 */ /* 0x002fea0003800000 */
.L_x_1288:
[----:B------:R-:W-:Y:S05]  /*14060*/  BSYNC B2 ;  /* 0x0000000000027941 */ /* 0x000fea0003800000 */
.L_x_1204:
        /* <DEDUP_REMOVED lines=12> */
.L_x_1207:
[----:B------:R-:W-:Y:S05]  /*14130*/  BSYNC B2 ;  /* 0x0000000000027941 */ /* 0x000fea0003800000 */
.L_x_1206:
        /* <DEDUP_REMOVED lines=12> */
.L_x_1208:
        /* <DEDUP_REMOVED lines=15> */
.L_x_1289:
[----:B------:R-:W-:Y:S05]  /*142f0*/  BSYNC B2 ;  /* 0x0000000000027941 */ /* 0x000fea0003800000 */
.L_x_1209:
        /* <DEDUP_REMOVED lines=11> */
.L_x_1212:
[----:B------:R-:W-:Y:S05]  /*143b0*/  BSYNC B2 ;  /* 0x0000000000027941 */ /* 0x000fea0003800000 */
.L_x_1211:
        /* <DEDUP_REMOVED lines=10> */
.L_x_1213:
        /* <DEDUP_REMOVED lines=12> */
.L_x_1202:
[----:B------:R-:W-:Y:S05]  /*14520*/  BSYNC B1 ;  /* 0x0000000000017941 */ /* 0x000fea0003800000 */
.L_x_1201:
[----:B------:R-:W-:Y:S01]  /*14530*/  ISETP.GT.AND P0, PT, R9, R29, PT ;  /* 0x0000001d0900720c */ /* 0x000fe20003f04270 */
[----:B------:R-:W-:-:S12]  /*14540*/  VIADD R0, R0, 0xfffffffe ;  /* 0xfffffffe00007836 */ /* 0x000fd80000000000 */
[----:B------:R-:W-:Y:S05]  /*14550*/  @P0 BRA `(.L_x_1214) ;  /* 0xfffffff000680947 */ /* 0x000fea000383ffff */
.L_x_1172:
[----:B------:R-:W-:Y:S05]  /*14560*/  BSYNC B0 ;  /* 0x0000000000007941 */ /* 0x000fea0003800000 */
.L_x_1171:
        /* <DEDUP_REMOVED lines=17> */
.L_x_1216:
[----:B------:R-:W-:Y:S05]  /*14680*/  BSYNC B0 ;  /* 0x0000000000007941 */ /* 0x000fea0003800000 */
.L_x_1215:
        /* <DEDUP_REMOVED lines=10> */
.L_x_1290:
[----:B------:R-:W-:Y:S05]  /*14730*/  BSYNC B1 ;  /* 0x0000000000017941 */ /* 0x000fea0003800000 */
.L_x_1219:
        /* <DEDUP_REMOVED lines=9> */
.L_x_1222:
[----:B------:R-:W-:Y:S05]  /*147d0*/  BSYNC B1 ;  /* 0x0000000000017941 */ /* 0x000fea0003800000 */
.L_x_1221:
        /* <DEDUP_REMOVED lines=10> */
.L_x_1223:
        /* <DEDUP_REMOVED lines=10> */
.L_x_1218:
[----:B------:R-:W-:Y:S05]  /*14920*/  BSYNC B0 ;  /* 0x0000000000007941 */ /* 0x000fea0003800000 */
.L_x_1217:
[----:B------:R-:W-:-:S05]  /*14930*/  VIADD R18, R18, 0x1 ;  /* 0x0000000112127836 */ /* 0x000fca0000000000 */
[----:B------:R-:W-:-:S04]  /*14940*/  ISETP.NE.AND P0, PT, R18, 0x2, PT ;  /* 0x000000021200780c */ /* 0x000fc80003f05270 */
[----:B------:R-:W-:Y:S02]  /*14950*/  SEL R3, RZ, 0x1, P0 ;  /* 0x00000001ff037807 */ /* 0x000fe40000000000 */
[----:B------:R-:W-:Y:S02]  /*14960*/  SEL R18, R18, RZ, P0 ;  /* 0x000000ff12127207 */ /* 0x000fe40000000000 */
[----:B------:R-:W-:-:S07]  /*14970*/  LOP3.LUT R28, R28, R3, RZ, 0x3c, !PT ;  /* 0x000000031c1c7212 */ /* 0x000fce00078e3cff */
.L_x_1153:
[----:B------:R-:W-:Y:S05]  /*14980*/  BSYNC B7 ;  /* 0x0000000000077941 */ /* 0x000fea0003800000 */
.L_x_1151:
        /* <DEDUP_REMOVED lines=12> */
.L_x_1224:
[----:B------:R-:W3:Y:S01]  /*14a50*/  S2R R0, SR_TID.X ;  /* 0x0000000000007919 */ /* 0x000ee20000002100 */
[----:B------:R-:W-:Y:S01]  /*14a60*/  UMOV UR4, 0xffffffff ;  /* 0xffffffff00047882 */ /* 0x000fe20000000000 */
[----:B---3--:R-:W-:-:S04]  /*14a70*/  LOP3.LUT R9, R0, 0x1f, RZ, 0xc0, !PT ;  /* 0x0000001f00097812 */ /* 0x008fc800078ec0ff */
[----:B------:R-:W-:Y:S01]  /*14a80*/  ISETP.NE.AND P0, PT, R9, 0x1f, PT ;  /* 0x0000001f0900780c */ /* 0x000fe20003f05270 */
[----:B------:R-:W-:-:S12]  /*14a90*/  BRA.DIV UR4, `(.L_x_1226) ;  /* 0x0000002a04547947 */ /* 0x000fd8000b800000 */
[----:B------:R-:W-:Y:S01]  /*14aa0*/  IMAD.IADD R7, R27, 0x1, R9 ;  /* 0x000000011b077824 */ /* 0x000fe200078e0209 */
[----:B------:R-:W-:-:S04]  /*14ab0*/  ULDC UR4, c[0x0][0xc3c] ;  /* 0x00030f0000047ab9 */ /* 0x000fc80000000800 */
[----:B------:R-:W-:-:S13]  /*14ac0*/  ISETP.GE.OR P1, PT, R7, UR4, !P0 ;  /* 0x0000000407007c0c */ /* 0x000fda000c726670 */
[----:B01----:R-:W0:Y:S08]  /*14ad0*/  @!P1 LDC.64 R4, c[0x0][0xc80] ;  /* 0x00032000ff049b82 */ /* 0x003e300000000a00 */
[----:B------:R-:W1:Y:S01]  /*14ae0*/  @!P1 LDC.64 R2, c[0x0][0xc78] ;  /* 0x00031e00ff029b82 */ /* 0x000e620000000a00 */
[----:B0-----:R-:W-:-:S06]  /*14af0*/  @!P1 IMAD.WIDE R4, R7, 0x4, R4 ;  /* 0x0000000407049825 */ /* 0x001fcc00078e0204 */
[----:B------:R-:W3:Y:S01]  /*14b00*/  @!P1 LDG.E R4, desc[UR52][R4.64] ;  /* 0x0000003404049981 */ /* 0x000ee2000c1e1900 */
[----:B-1----:R-:W-:-:S06]  /*14b10*/  @!P1 IMAD.WIDE R2, R7, 0x4, R2 ;  /* 0x0000000407029825 */ /* 0x002fcc00078e0202 */
[----:B------:R-:W4:Y:S01]  /*14b20*/  @!P1 LDG.E R2, desc[UR52][R2.64] ;  /* 0x0000003402029981 */ /* 0x000f22000c1e1900 */
[----:B------:R-:W-:Y:S02]  /*14b30*/  IMAD.MOV.U32 R25, RZ, RZ, RZ ;  /* 0x000000ffff197224 */ /* 0x000fe400078e00ff */
[----:B------:R-:W-:Y:S01]  /*14b40*/  IMAD.MOV.U32 R8, RZ, RZ, RZ ;  /* 0x000000ffff087224 */ /* 0x000fe200078e00ff */
[C---:B------:R-:W-:Y:S02]  /*14b50*/  ISETP.GE.U32.AND P2, PT, R9.reuse, 0x2, PT ;  /* 0x000000020900780c */ /* 0x040fe40003f46070 */
[C---:B------:R-:W-:Y:S02]  /*14b60*/  ISETP.GE.U32.AND P3, PT, R9.reuse, 0x4, PT ;  /* 0x000000040900780c */ /* 0x040fe40003f66070 */
[C---:B------:R-:W-:Y:S02]  /*14b70*/  ISETP.GE.U32.AND P4, PT, R9.reuse, 0x8, PT ;  /* 0x000000080900780c */ /* 0x040fe40003f86070 */
[----:B------:R-:W-:Y:S01]  /*14b80*/  ISETP.GE.U32.AND P5, PT, R9, 0x10, PT ;  /* 0x000000100900780c */ /* 0x000fe20003fa6070 */
[----:B------:R-:W-:Y:S04]  /*14b90*/  SHFL.IDX PT, R0, R24, RZ, 0x1f ;  /* 0x00001fff18007589 */ /* 0x000fe800000e0000 */
[----:B------:R0:W-:Y:S02]  /*14ba0*/  SHFL.IDX PT, R6, R24, 0x1, 0x1f ;  /* 0x00201f0018067f89 */ /* 0x0001e400000e0000 */
[----:B0-----:R-:W-:-:S02]  /*14bb0*/  IMAD.MOV.U32 R24, RZ, RZ, RZ ;  /* 0x000000ffff187224 */ /* 0x001fc400078e00ff */
[----:B---3--:R-:W-:Y:S02]  /*14bc0*/  @!P1 IMAD.MOV.U32 R25, RZ, RZ, R4 ;  /* 0x000000ffff199224 */ /* 0x008fe400078e0004 */
[----:B----4-:R-:W-:-:S04]  /*14bd0*/  @!P1 IMAD.MOV.U32 R8, RZ, RZ, R2 ;  /* 0x000000ffff089224 */ /* 0x010fc800078e0002 */
[----:B------:R-:W-:-:S05]  /*14be0*/  IMAD R13, R8, R25, RZ ;  /* 0x00000019080d7224 */ /* 0x000fca00078e02ff */
[----:B------:R-:W0:Y:S01]  /*14bf0*/  SHFL.UP PT, R14, R13, 0x1, RZ ;  /* 0x042000000d0e7989 */ /* 0x000e2200000e00ff */
[----:B------:R-:W-:-:S04]  /*14c00*/  ISETP.NE.AND P1, PT, R9, RZ, PT ;  /* 0x000000ff0900720c */ /* 0x000fc80003f25270 */
        /* <DEDUP_REMOVED lines=15> */
.L_x_1300:
[----:B------:R-:W-:Y:S02]  /*14d00*/  ULDC UR4, c[0x0][0xc38] ;  /* 0x00030e0000047ab9 */ /* 0x000fe40000000800 */
[----:B------:R-:W-:-:S04]  /*14d10*/  IMAD.U32 R4, RZ, RZ, UR4 ;  /* 0x00000004ff047e24 */ /* 0x000fc8000f8e00ff */
[----:B-1----:R-:W-:-:S04]  /*14d20*/  IMAD R5, R14, R4, RZ ;  /* 0x000000040e057224 */ /* 0x002fc800078e02ff */
[----:B------:R-:W-:-:S05]  /*14d30*/  IMAD.IADD R6, R6, 0x1, R5 ;  /* 0x0000000106067824 */ /* 0x000fca00078e0205 */
[----:B------:R-:W-:-:S13]  /*14d40*/  ISETP.GT.AND P6, PT, R6, R0, PT ;  /* 0x000000000600720c */ /* 0x000fda0003fc4270 */
[----:B------:R-:W-:Y:S05]  /*14d50*/  @P6 BRA `(.L_x_1227) ;  /* 0x0000000000a46947 */ /* 0x000fea0003800000 */
.L_x_1230:
        /* <DEDUP_REMOVED lines=11> */
[----:B------:R-:W-:Y:S02]  /*14e10*/  IMAD.MOV.U32 R8, RZ, RZ, RZ ;  /* 0x000000ffff087224 */ /* 0x000fe400078e00ff */
[----:B0-----:R-:W-:-:S05]  /*14e20*/  @!P6 IMAD.WIDE R2, R7, 0x4, R2 ;  /* 0x000000040702e825 */ /* 0x001fca00078e0202 */
[----:B------:R1:W3:Y:S02]  /*14e30*/  @!P6 LDG.E R25, desc[UR52][R2.64] ;  /* 0x000000340219e981 */ /* 0x0002e4000c1e1900 */
[----:B-1----:R-:W-:-:S05]  /*14e40*/  @!P6 IMAD.WIDE R2, R7, 0x4, R4 ;  /* 0x000000040702e825 */ /* 0x002fca00078e0204 */
[----:B------:R-:W3:Y:S01]  /*14e50*/  @!P6 LDG.E R8, desc[UR52][R2.64] ;  /* 0x000000340208e981 */ /* 0x000ee2000c1e1900 */
[----:B------:R-:W-:Y:S01]  /*14e60*/  UMOV UR4, 0xffffffff ;  /* 0xffffffff00047882 */ /* 0x000fe20000000000 */
[----:B---3--:R-:W-:Y:S02]  /*14e70*/  IMAD R13, R8, R25, RZ ;  /* 0x00000019080d7224 */ /* 0x008fe400078e02ff */
        /* <DEDUP_REMOVED lines=17> */
.L_x_1308:
[----:B------:R-:W-:Y:S02]  /*14f90*/  ULDC UR4, c[0x0][0xc38] ;  /* 0x00030e0000047ab9 */ /* 0x000fe40000000800 */
[----:B------:R-:W-:-:S04]  /*14fa0*/  IMAD.U32 R4, RZ, RZ, UR4 ;  /* 0x00000004ff047e24 */ /* 0x000fc8000f8e00ff */
[----:B-1----:R-:W-:-:S04]  /*14fb0*/  IMAD R5, R14, R4, RZ ;  /* 0x000000040e057224 */ /* 0x002fc800078e02ff */
[----:B------:R-:W-:-:S05]  /*14fc0*/  IMAD.IADD R6, R5, 0x1, R6 ;  /* 0x0000000105067824 */ /* 0x000fca00078e0206 */
[----:B------:R-:W-:-:S13]  /*14fd0*/  ISETP.GT.AND P6, PT, R6, R0, PT ;  /* 0x000000000600720c */ /* 0x000fda0003fc4270 */
[----:B------:R-:W-:Y:S05]  /*14fe0*/  @!P6 BRA `(.L_x_1230) ;  /* 0xfffffffc005ce947 */ /* 0x000fea000383ffff */
.L_x_1227:
[----:B------:R-:W-:Y:S01]  /*14ff0*/  IMAD.IADD R5, R6, 0x1, -R5 ;  /* 0x0000000106057824 */ /* 0x000fe200078e0a05 */
[----:B------:R-:W-:-:S03]  /*15000*/  UMOV UR4, 0xffffffff ;  /* 0xffffffff00047882 */ /* 0x000fc60000000000 */
[----:B------:R-:W-:-:S05]  /*15010*/  IMAD R7, R3, R4, R5 ;  /* 0x0000000403077224 */ /* 0x000fca00078e0205 */
[----:B------:R-:W-:Y:S01]  /*15020*/  ISETP.GT.AND P6, PT, R7, R0, PT ;  /* 0x000000000700720c */ /* 0x000fe20003fc4270 */
[----:B------:R-:W-:-:S12]  /*15030*/  BRA.DIV UR4, `(.L_x_1231) ;  /* 0x0000002a04dc7947 */ /* 0x000fd8000b800000 */
[----:B------:R-:W-:-:S04]  /*15040*/  VOTE.ANY R2, PT, !P6 ;  /* 0x0000000000027806 */ /* 0x000fc800070e0100 */
[----:B--2---:R-:W1:Y:S02]  /*15050*/  POPC R12, R2 ;  /* 0x00000002000c7309 */ /* 0x004e640000000000 */
[----:B-1----:R1:W2:Y:S01]  /*15060*/  SHFL.IDX PT, R25, R25, R12, 0x1f ;  /* 0x00001f0c19197589 */ /* 0x0022a200000e0000 */
[----:B------:R-:W-:-:S03]  /*15070*/  IMAD.IADD R27, R12, 0x1, R27 ;  /* 0x000000010c1b7824 */ /* 0x000fc600078e021b */
[----:B------:R1:W3:Y:S04]  /*15080*/  SHFL.IDX PT, R8, R8, R12, 0x1f ;  /* 0x00001f0c08087589 */ /* 0x0002e800000e0000 */
.L_x_1313:
[----:B------:R-:W-:-:S13]  /*15090*/  ISETP.NE.AND P0, PT, R2, RZ, PT ;  /* 0x000000ff0200720c */ /* 0x000fda0003f05270 */
[----:B------:R-:W-:Y:S05]  /*150a0*/  @!P0 BRA `(.L_x_1232) ;  /* 0x0000000000108947 */ /* 0x000fea0003800000 */
[----:B------:R-:W-:Y:S01]  /*150b0*/  UMOV UR4, 0xffffffff ;  /* 0xffffffff00047882 */ /* 0x000fe20000000000 */
[----:B-1----:R-:W-:Y:S02]  /*150c0*/  VIADD R12, R12, 0xffffffff ;  /* 0xffffffff0c0c7836 */ /* 0x002fe40000000000 */
[----:B------:R-:W-:Y:S05]  /*150d0*/  BRA.DIV UR4, `(.L_x_1233) ;  /* 0x0000002e04107947 */ /* 0x000fea000b800000 */
[----:B------:R4:W1:Y:S02]  /*150e0*/  SHFL.IDX PT, R24, R3, R12, 0x1f ;  /* 0x00001f0c03187589 */ /* 0x00086400000e0000 */
.L_x_1232:
[----:B---3--:R-:W-:Y:S01]  /*150f0*/  ISETP.NE.AND P0, PT, R8, 0x1, PT ;  /* 0x000000010800780c */ /* 0x008fe20003f05270 */
[----:B-1----:R-:W-:-:S04]  /*15100*/  IMAD R24, R24, R4, R5 ;  /* 0x0000000418187224 */ /* 0x002fc800078e0205 */
[----:B------:R-:W-:-:S08]  /*15110*/  IMAD.IADD R0, R0, 0x1, -R24 ;  /* 0x0000000100007824 */ /* 0x000fd000078e0a18 */
[----:B------:R-:W-:Y:S05]  /*15120*/  @!P0 BRA `(.L_x_1234) ;  /* 0x0000000000dc8947 */ /* 0x000fea0003800000 */
[----:B--2---:R-:W-:Y:S02]  /*15130*/  IABS R4, R25 ;  /* 0x0000001900047213 */ /* 0x004fe40000000000 */
[----:B------:R-:W-:Y:S02]  /*15140*/  IABS R5, R8 ;  /* 0x0000000800057213 */ /* 0x000fe40000000000 */
[----:B------:R-:W1:Y:S08]  /*15150*/  I2F.RP R6, R4 ;  /* 0x0000000400067306 */ /* 0x000e700000209400 */
[----:B------:R-:W2:Y:S08]  /*15160*/  I2F.RP R9, R5 ;  /* 0x0000000500097306 */ /* 0x000eb00000209400 */
[----:B-1----:R-:W1:Y:S08]  /*15170*/  MUFU.RCP R6, R6 ;  /* 0x0000000600067308 */ /* 0x002e700000001000 */
[----:B--2---:R-:W-:Y:S01]  /*15180*/  MUFU.RCP R9, R9 ;  /* 0x0000000900097308 */ /* 0x004fe20000001000 */
[----:B-1----:R-:W-:-:S07]  /*15190*/  VIADD R2, R6, 0xffffffe ;  /* 0x0ffffffe06027836 */ /* 0x002fce0000000000 */
[----:B0---4-:R0:W1:Y:S02]  /*151a0*/  F2I.FTZ.U32.TRUNC.NTZ R3, R2 ;  /* 0x0000000200037305 */ /* 0x011064000021f000 */
[----:B0-----:R-:W-:Y:S02]  /*151b0*/  IMAD.MOV.U32 R2, RZ, RZ, RZ ;  /* 0x000000ffff027224 */ /* 0x001fe400078e00ff */
[----:B-1----:R-:W-:-:S04]  /*151c0*/  IMAD.MOV R7, RZ, RZ, -R3 ;  /* 0x000000ffff077224 */ /* 0x002fc800078e0a03 */
[----:B------:R-:W-:-:S04]  /*151d0*/  IMAD R7, R7, R4, RZ ;  /* 0x0000000407077224 */ /* 0x000fc800078e02ff */
[----:B------:R-:W-:Y:S01]  /*151e0*/  IMAD.HI.U32 R3, R3, R7, R2 ;  /* 0x0000000703037227 */ /* 0x000fe200078e0002 */
[----:B------:R-:W-:Y:S02]  /*151f0*/  IABS R7, R0 ;  /* 0x0000000000077213 */ /* 0x000fe40000000000 */
[----:B------:R-:W-:-:S03]  /*15200*/  IABS R2, R25 ;  /* 0x0000001900027213 */ /* 0x000fc60000000000 */
[----:B------:R-:W-:-:S04]  /*15210*/  IMAD.HI.U32 R6, R3, R7, RZ ;  /* 0x0000000703067227 */ /* 0x000fc800078e00ff */
[----:B------:R-:W-:Y:S02]  /*15220*/  IMAD.MOV R2, RZ, RZ, -R2 ;  /* 0x000000ffff027224 */ /* 0x000fe400078e0a02 */
[----:B------:R-:W-:Y:S02]  /*15230*/  VIADD R3, R9, 0xffffffe ;  /* 0x0ffffffe09037836 */ /* 0x000fe40000000000 */
[----:B------:R-:W-:-:S04]  /*15240*/  IMAD R7, R6, R2, R7 ;  /* 0x0000000206077224 */ /* 0x000fc800078e0207 */
[----:B------:R-:W0:Y:S01]  /*15250*/  F2I.FTZ.U32.TRUNC.NTZ R3, R3 ;  /* 0x0000000300037305 */ /* 0x000e22000021f000 */
[----:B------:R-:W-:-:S13]  /*15260*/  ISETP.GT.U32.AND P1, PT, R4, R7, PT ;  /* 0x000000070400720c */ /* 0x000fda0003f24070 */
[----:B------:R-:W-:Y:S02]  /*15270*/  @!P1 IMAD.IADD R7, R7, 0x1, -R4 ;  /* 0x0000000107079824 */ /* 0x000fe400078e0a04 */
[----:B0-----:R-:W-:Y:S02]  /*15280*/  IMAD.MOV R2, RZ, RZ, -R3 ;  /* 0x000000ffff027224 */ /* 0x001fe400078e0a03 */
[----:B------:R-:W-:Y:S01]  /*15290*/  @!P1 VIADD R6, R6, 0x1 ;  /* 0x0000000106069836 */ /* 0x000fe20000000000 */
[----:B------:R-:W-:Y:S01]  /*152a0*/  ISETP.GE.U32.AND P0, PT, R7, R4, PT ;  /* 0x000000040700720c */ /* 0x000fe20003f06070 */
[----:B------:R-:W-:Y:S01]  /*152b0*/  IMAD R7, R2, R5, RZ ;  /* 0x0000000502077224 */ /* 0x000fe200078e02ff */
[----:B------:R-:W-:Y:S01]  /*152c0*/  ISETP.NE.AND P1, PT, R25, RZ, PT ;  /* 0x000000ff1900720c */ /* 0x000fe20003f25270 */
[----:B------:R-:W-:-:S04]  /*152d0*/  IMAD.MOV.U32 R2, RZ, RZ, RZ ;  /* 0x000000ffff027224 */ /* 0x000fc800078e00ff */
[----:B------:R-:W-:Y:S01]  /*152e0*/  IMAD.HI.U32 R4, R3, R7, R2 ;  /* 0x0000000703047227 */ /* 0x000fe200078e0002 */
[----:B------:R-:W-:-:S04]  /*152f0*/  LOP3.LUT R2, R0, R25, RZ, 0x3c, !PT ;  /* 0x0000001900027212 */ /* 0x000fc800078e3cff */
[----:B------:R-:W-:Y:S01]  /*15300*/  ISETP.GE.AND P2, PT, R2, RZ, PT ;  /* 0x000000ff0200720c */ /* 0x000fe20003f46270 */
[----:B------:R-:W-:Y:S01]  /*15310*/  @P0 VIADD R6, R6, 0x1 ;  /* 0x0000000106060836 */ /* 0x000fe20000000000 */
[----:B------:R-:W-:-:S05]  /*15320*/  IABS R2, R8 ;  /* 0x0000000800027213 */ /* 0x000fca0000000000 */
[----:B------:R-:W-:-:S06]  /*15330*/  IMAD.MOV R2, RZ, RZ, -R2 ;  /* 0x000000ffff027224 */ /* 0x000fcc00078e0a02 */
[----:B------:R-:W-:Y:S01]  /*15340*/  @!P2 IMAD.MOV R6, RZ, RZ, -R6 ;  /* 0x000000ffff06a224 */ /* 0x000fe200078e0a06 */
[----:B------:R-:W-:-:S04]  /*15350*/  @!P1 LOP3.LUT R6, RZ, R25, RZ, 0x33, !PT ;  /* 0x00000019ff069212 */ /* 0x000fc800078e33ff */
[----:B------:R-:W-:-:S05]  /*15360*/  IABS R3, R6 ;  /* 0x0000000600037213 */ /* 0x000fca0000000000 */
        /* <DEDUP_REMOVED lines=14> */
[--C-:B------:R-:W-:Y:S02]  /*15450*/  IMAD R8, R8, R3, R6.reuse ;  /* 0x0000000308087224 */ /* 0x100fe400078e0206 */
[----:B------:R-:W-:Y:S02]  /*15460*/  IMAD.MOV R3, RZ, RZ, -R6 ;  /* 0x000000ffff037224 */ /* 0x000fe400078e0a06 */
[----:B------:R-:W-:Y:S02]  /*15470*/  IMAD R26, R8, 0x10000, R5 ;  /* 0x00010000081a7824 */ /* 0x000fe400078e0205 */
[----:B------:R-:W-:Y:S01]  /*15480*/  IMAD R3, R25, R3, R0 ;  /* 0x0000000319037224 */ /* 0x000fe200078e0200 */
[----:B------:R-:W-:Y:S06]  /*15490*/  BRA `(.L_x_1235) ;  /* 0x0000000000f07947 */ /* 0x000fec0003800000 */
.L_x_1234:
[----:B0---4-:R-:W0:Y:S02]  /*154a0*/  LDC.64 R2, c[0x0][0xc90] ;  /* 0x00032400ff027b82 */ /* 0x011e240000000a00 */
[----:B0-----:R-:W-:-:S05]  /*154b0*/  IMAD.WIDE R2, R27, 0x4, R2 ;  /* 0x000000041b027825 */ /* 0x001fca00078e0202 */
[----:B------:R0:W2:Y:S02]  /*154c0*/  LDG.E R6, desc[UR52][R2.64] ;  /* 0x0000003402067981 */ /* 0x0000a4000c1e1900 */
[----:B0-----:R-:W-:Y:S02]  /*154d0*/  IMAD.MOV.U32 R2, RZ, RZ, RZ ;  /* 0x000000ffff027224 */ /* 0x001fe400078e00ff */
[----:B--2---:R-:W-:-:S05]  /*154e0*/  IMAD R5, R25, R6, RZ ;  /* 0x0000000619057224 */ /* 0x004fca00078e02ff */
[----:B------:R-:W-:-:S04]  /*154f0*/  IABS R7, R5 ;  /* 0x0000000500077213 */ /* 0x000fc80000000000 */
[----:B------:R-:W0:Y:S08]  /*15500*/  I2F.RP R8, R7 ;  /* 0x0000000700087306 */ /* 0x000e300000209400 */
[----:B0-----:R-:W0:Y:S02]  /*15510*/  MUFU.RCP R8, R8 ;  /* 0x0000000800087308 */ /* 0x001e240000001000 */
[----:B0-----:R-:W-:-:S06]  /*15520*/  VIADD R9, R8, 0xffffffe ;  /* 0x0ffffffe08097836 */ /* 0x001fcc0000000000 */
[----:B------:R-:W0:Y:S02]  /*15530*/  F2I.FTZ.U32.TRUNC.NTZ R3, R9 ;  /* 0x0000000900037305 */ /* 0x000e24000021f000 */
[----:B0-----:R-:W-:-:S04]  /*15540*/  IMAD.MOV R10, RZ, RZ, -R3 ;  /* 0x000000ffff0a7224 */ /* 0x001fc800078e0a03 */
[----:B------:R-:W-:Y:S01]  /*15550*/  IMAD R11, R10, R7, RZ ;  /* 0x000000070a0b7224 */ /* 0x000fe200078e02ff */
[----:B------:R-:W-:-:S03]  /*15560*/  IABS R10, R5 ;  /* 0x00000005000a7213 */ /* 0x000fc60000000000 */
[----:B------:R-:W-:Y:S01]  /*15570*/  IMAD.HI.U32 R2, R3, R11, R2 ;  /* 0x0000000b03027227 */ /* 0x000fe200078e0002 */
[----:B------:R-:W-:-:S03]  /*15580*/  IABS R3, R0 ;  /* 0x0000000000037213 */ /* 0x000fc60000000000 */
        /* <DEDUP_REMOVED lines=16> */
[----:B------:R-:W-:-:S03]  /*15690*/  IMAD R0, R5, R9, R0 ;  /* 0x0000000905007224 */ /* 0x000fc600078e0200 */
[----:B------:R-:W-:-:S04]  /*156a0*/  VIADDMNMX R4, R3, R4, R6, PT ;  /* 0x0000000403047246 */ /* 0x000fc80003800106 */
[----:B------:R-:W-:-:S04]  /*156b0*/  IABS R6, R4 ;  /* 0x0000000400067213 */ /* 0x000fc80000000000 */
[----:B------:R-:W0:Y:S08]  /*156c0*/  I2F.RP R8, R6 ;  /* 0x0000000600087306 */ /* 0x000e300000209400 */
[----:B0-----:R-:W0:Y:S02]  /*156d0*/  MUFU.RCP R8, R8 ;  /* 0x0000000800087308 */ /* 0x001e240000001000 */
[----:B0-----:R-:W-:Y:S01]  /*156e0*/  VIADD R2, R8, 0xffffffe ;  /* 0x0ffffffe08027836 */ /* 0x001fe20000000000 */
[----:B------:R-:W-:-:S05]  /*156f0*/  IABS R8, R0 ;  /* 0x0000000000087213 */ /* 0x000fca0000000000 */
[----:B------:R0:W1:Y:S02]  /*15700*/  F2I.FTZ.U32.TRUNC.NTZ R3, R2 ;  /* 0x0000000200037305 */ /* 0x000064000021f000 */
[----:B0-----:R-:W-:Y:S02]  /*15710*/  IMAD.MOV.U32 R2, RZ, RZ, RZ ;  /* 0x000000ffff027224 */ /* 0x001fe400078e00ff */
[----:B-1----:R-:W-:-:S04]  /*15720*/  IMAD.MOV R5, RZ, RZ, -R3 ;  /* 0x000000ffff057224 */ /* 0x002fc800078e0a03 */
[----:B------:R-:W-:-:S04]  /*15730*/  IMAD R5, R5, R6, RZ ;  /* 0x0000000605057224 */ /* 0x000fc800078e02ff */
[----:B------:R-:W-:Y:S01]  /*15740*/  IMAD.HI.U32 R3, R3, R5, R2 ;  /* 0x0000000503037227 */ /* 0x000fe200078e0002 */
[-C--:B------:R-:W-:Y:S02]  /*15750*/  IABS R5, R4.reuse ;  /* 0x0000000400057213 */ /* 0x080fe40000000000 */
[----:B------:R-:W-:Y:S02]  /*15760*/  LOP3.LUT R2, R0, R4, RZ, 0x3c, !PT ;  /* 0x0000000400027212 */ /* 0x000fe400078e3cff */
[----:B------:R-:W-:Y:S01]  /*15770*/  IADD3 R0, R7, 0x1000000, R0 ;  /* 0x0100000007007810 */ /* 0x000fe20007ffe000 */
[----:B------:R-:W-:Y:S01]  /*15780*/  IMAD.MOV R5, RZ, RZ, -R5 ;  /* 0x000000ffff057224 */ /* 0x000fe200078e0a05 */
[----:B------:R-:W-:Y:S01]  /*15790*/  ISETP.GE.AND P2, PT, R2, RZ, PT ;  /* 0x000000ff0200720c */ /* 0x000fe20003f46270 */
        /* <DEDUP_REMOVED lines=9> */
[----:B------:R-:W-:Y:S01]  /*15830*/  @!P1 LOP3.LUT R3, RZ, R4, RZ, 0x33, !PT ;  /* 0x00000004ff039212 */ /* 0x000fe200078e33ff */
[----:B------:R-:W-:-:S04]  /*15840*/  IMAD.MOV R4, RZ, RZ, -R4 ;  /* 0x000000ffff047224 */ /* 0x000fc800078e0a04 */
[----:B------:R-:W-:-:S07]  /*15850*/  IMAD R26, R3, R4, R0 ;  /* 0x00000004031a7224 */ /* 0x000fce00078e0200 */
.L_x_1235:
[----:B------:R-:W-:-:S05]  /*15860*/  LOP3.LUT R0, RZ, R3, RZ, 0x33, !PT ;  /* 0x00000003ff007212 */ /* 0x000fca00078e33ff */
[----:B------:R-:W-:Y:S01]  /*15870*/  IMAD.IADD R25, R25, 0x1, R0 ;  /* 0x0000000119197824 */ /* 0x000fe200078e0200 */
[----:B------:R-:W-:Y:S06]  /*15880*/  BRA `(.L_x_1236) ;  /* 0x00000000001c7947 */ /* 0x000fec0003800000 */
.L_x_1228:
[----:B------:R-:W-:Y:S01]  /*15890*/  UMOV UR4, URZ ;  /* 0x0000003f00047c82 */ /* 0x000fe20008000000 */
[----:B------:R-:W-:Y:S01]  /*158a0*/  UMOV UR5, URZ ;  /* 0x0000003f00057c82 */ /* 0x000fe20008000000 */
[----:B------:R-:W-:Y:S01]  /*158b0*/  ULDC UR6, c[0x0][0xc3c] ;  /* 0x00030f0000067ab9 */ /* 0x000fe20000000800 */
[----:B------:R-:W-:Y:S02]  /*158c0*/  IMAD.MOV.U32 R24, RZ, RZ, R0 ;  /* 0x000000ffff187224 */ /* 0x000fe400078e0000 */
[----:B------:R-:W-:Y:S02]  /*158d0*/  IMAD.U32 R25, RZ, RZ, UR4 ;  /* 0x00000004ff197e24 */ /* 0x000fe4000f8e00ff */
[----:B------:R-:W-:Y:S02]  /*158e0*/  IMAD.U32 R26, RZ, RZ, UR5 ;  /* 0x00000005ff1a7e24 */ /* 0x000fe4000f8e00ff */
[----:B------:R-:W-:-:S07]  /*158f0*/  IMAD.U32 R27, RZ, RZ, UR6 ;  /* 0x00000006ff1b7e24 */ /* 0x000fce000f8e00ff */
.L_x_1236:
[----:B------:R-:W1:Y:S01]  /*15900*/  S2R R0, SR_TID.X ;  /* 0x0000000000007919 */ /* 0x000e620000002100 */
[----:B------:R-:W-:Y:S05]  /*15910*/  WARPSYNC.ALL ;  /* 0x0000000000007948 */ /* 0x000fea0003800000 */
[----:B------:R-:W-:Y:S01]  /*15920*/  BAR.SYNC.DEFER_BLOCKING 0x4, 0x200 ;  /* 0x0108000000007b1d */ /* 0x000fe20000010000 */
[----:B-1----:R-:W-:-:S04]  /*15930*/  LOP3.LUT R0, R0, 0x1f, RZ, 0xc0, !PT ;  /* 0x0000001f00007812 */ /* 0x002fc800078ec0ff */
[----:B------:R-:W-:-:S13]  /*15940*/  ISETP.NE.AND P0, PT, R0, RZ, PT ;  /* 0x000000ff0000720c */ /* 0x000fda0003f05270 */
[----:B0-----:R-:W0:Y:S01]  /*15950*/  @!P0 S2R R3, SR_CgaCtaId ;  /* 0x0000000000038919 */ /* 0x001e220000008800 */
[----:B------:R-:W-:-:S04]  /*15960*/  @!P0 MOV R0, 0x400 ;  /* 0x0000040000008802 */ /* 0x000fc80000000f00 */
[----:B0-----:R-:W-:-:S05]  /*15970*/  @!P0 LEA R17, R3, R0, 0x18 ;  /* 0x0000000003118211 */ /* 0x001fca00078ec0ff */
[----:B------:R0:W-:Y:S01]  /*15980*/  @!P0 STS.128 [R17+0x168d0], R24 ;  /* 0x0168d01811008388 */ /* 0x0001e20000000c00 */
[----:B------:R-:W-:Y:S06]  /*15990*/  BAR.ARV 0x5, 0x200 ;  /* 0x0148000000007b1d */ /* 0x000fec0000002000 */
.L_x_1225:
[----:B------:R-:W-:Y:S02]  /*159a0*/  ULDC UR4, c[0x0][0xc3c] ;  /* 0x00030f0000047ab9 */ /* 0x000fe40000000800 */
[----:B----4-:R-:W-:-:S13]  /*159b0*/  ISETP.GE.AND P0, PT, R27, UR4, PT ;  /* 0x000000041b007c0c */ /* 0x010fda000bf06270 */
[----:B------:R-:W-:Y:S05]  /*159c0*/  @!P0 BRA `(.L_x_1237) ;  /* 0xffffffac00c48947 */ /* 0x000fea000383ffff */
[----:B------:R-:W-:Y:S05]  /*159d0*/  BSYNC B8 ;  /* 0x0000000000087941 */ /* 0x000fea0003800000 */
.L_x_1137:
[----:B--2---:R-:W2:Y:S01]  /*159e0*/  LDL.LU R0, [R1+0x24] ;  /* 0x0000240001007983 */ /* 0x004ea20000300800 */
[----:B------:R-:W-:Y:S01]  /*159f0*/  BSSY B0, `(.L_x_1238) ;  /* 0x000000b000007945 */ /* 0x000fe20003800000 */
[----:B0-----:R-:W0:Y:S01]  /*15a00*/  S2R R5, SR_CgaCtaId ;  /* 0x0000000000057919 */ /* 0x001e220000008800 */
[----:B--2---:R-:W-:-:S05]  /*15a10*/  VIADD R0, R0, 0x1 ;  /* 0x0000000100007836 */ /* 0x004fca0000000000 */
        /* <DEDUP_REMOVED lines=8> */
.L_x_1316:
[----:B------:R-:W-:Y:S05]  /*15aa0*/  BSYNC B0 ;  /* 0x0000000000007941 */ /* 0x000fea0003800000 */
.L_x_1238:
[----:B------:R-:W-:-:S03]  /*15ab0*/  UMOV UR4, 0xffffffff ;  /* 0xffffffff00047882 */ /* 0x000fc60000000000 */
[----:B------:R-:W-:Y:S05]  /*15ac0*/  BRA.DIV UR4, `(.L_x_1240) ;  /* 0x0000002204d07947 */ /* 0x000fea000b800000 */
[----:B0-----:R-:W0:Y:S02]  /*15ad0*/  S2R R0, SR_TID.X ;  /* 0x0000000000007919 */ /* 0x001e240000002100 */
[----:B0-----:R-:W-:-:S04]  /*15ae0*/  SHF.R.U32.HI R0, RZ, 0x5, R0 ;  /* 0x00000005ff007819 */ /* 0x001fc80000011600 */
[----:B------:R-:W-:-:S05]  /*15af0*/  LOP3.LUT R0, R0, 0x3, RZ, 0xc0, !PT ;  /* 0x0000000300007812 */ /* 0x000fca00078ec0ff */
[----:B------:R0:W2:Y:S02]  /*15b00*/  SHFL.IDX PT, R14, R0, RZ, 0x1f ;  /* 0x00001fff000e7589 */ /* 0x0000a400000e0000 */
.L_x_1319:
[----:B--2---:R-:W-:Y:S01]  /*15b10*/  ISETP.NE.AND P0, PT, R14, RZ, PT ;  /* 0x000000ff0e00720c */ /* 0x004fe20003f05270 */
[----:B------:R-:W-:-:S12]  /*15b20*/  BSSY B0, `(.L_x_1241) ;  /* 0x0000024000007945 */ /* 0x000fd80003800000 */
[----:B------:R-:W-:Y:S05]  /*15b30*/  @P0 BRA `(.L_x_1242) ;  /* 0x0000000000880947 */ /* 0x000fea0003800000 */
[----:B------:R-:W-:-:S03]  /*15b40*/  UMOV UR4, 0xffffffff ;  /* 0xffffffff00047882 */ /* 0x000fc60000000000 */
[----:B------:R-:W-:Y:S05]  /*15b50*/  BRA.DIV UR4, `(.L_x_1243) ;  /* 0x0000002204e07947 */ /* 0x000fea000b800000 */
[----:B------:R-:W-:-:S13]  /*15b60*/  ELECT P6, URZ, PT ;  /* 0x00000000003f782f */ /* 0x000fda00038c0000 */
.L_x_1322:
[----:B------:R-:W-:Y:S05]  /*15b70*/  @!P6 BRA `(.L_x_1242) ;  /* 0x000000000078e947 */ /* 0x000fea0003800000 */
[----:B------:R-:W-:-:S06]  /*15b80*/  ULOP3.LUT UR4, UR36, 0x2, URZ, 0xfc, !UPT ;  /* 0x0000000224047892 */ /* 0x000fcc000f8efc3f */
[----:B0-----:R-:W-:-:S05]  /*15b90*/  IMAD.U32 R0, RZ, RZ, UR4 ;  /* 0x00000004ff007e24 */ /* 0x001fca000f8e00ff */
[----:B------:R-:W-:-:S13]  /*15ba0*/  ISETP.NE.AND P2, PT, R0, 0x3, PT ;  /* 0x000000030000780c */ /* 0x000fda0003f45270 */
[----:B------:R-:W-:Y:S05]  /*15bb0*/  @!P2 BRA `(.L_x_1244) ;  /* 0x000000000004a947 */ /* 0x000fea0003800000 */
[----:B------:R-:W-:Y:S01]  /*15bc0*/  BPT.TRAP 0x1 ;  /* 0x000000040000795c */ /* 0x000fe20000300000 */
.L_x_1244:
[----:B------:R-:W-:Y:S01]  /*15bd0*/  VIADD R3, R9, 0x16840 ;  /* 0x0001684009037836 */ /* 0x000fe20000000000 */
[----:B------:R-:W-:Y:S01]  /*15be0*/  SHF.L.U32 R2, R28, 0x1f, RZ ;  /* 0x0000001f1c027819 */ /* 0x000fe200000006ff */
[C---:B------:R-:W-:Y:S02]  /*15bf0*/  VIADD R0, R18.reuse, 0x1 ;  /* 0x0000000112007836 */ /* 0x040fe40000000000 */
[----:B------:R-:W-:-:S03]  /*15c00*/  IMAD R7, R18, 0x8, R3 ;  /* 0x0000000812077824 */ /* 0x000fc600078e0203 */
[C---:B------:R-:W-:Y:S01]  /*15c10*/  ISETP.NE.AND P1, PT, R0.reuse, 0x2, PT ;  /* 0x000000020000780c */ /* 0x040fe20003f25270 */
[----:B------:R-:W0:Y:S03]  /*15c20*/  SYNCS.PHASECHK.TRANS64.TRYWAIT P0, [R7+URZ], R2 ;  /* 0x00000002070075a7 */ /* 0x000e26000800017f */
[----:B------:R-:W-:Y:S02]  /*15c30*/  SEL R5, RZ, 0x1, P1 ;  /* 0x00000001ff057807 */ /* 0x000fe40000800000 */
[----:B-1----:R-:W-:Y:S02]  /*15c40*/  SEL R4, R0, RZ, P1 ;  /* 0x000000ff00047207 */ /* 0x002fe40000800000 */
[----:B------:R-:W-:-:S03]  /*15c50*/  LOP3.LUT R0, R28, R5, RZ, 0x3c, !PT ;  /* 0x000000051c007212 */ /* 0x000fc600078e3cff */
[----:B------:R-:W-:Y:S01]  /*15c60*/  IMAD R3, R4, 0x8, R3 ;  /* 0x0000000804037824 */ /* 0x000fe200078e0203 */
[----:B------:R-:W-:Y:S01]  /*15c70*/  SHF.L.U32 R0, R0, 0x1f, RZ ;  /* 0x0000001f00007819 */ /* 0x000fe200000006ff */
[----:B0-----:R-:W-:Y:S06]  /*15c80*/  @!P0 BRA `(.L_x_1245) ;  /* 0x0000002000b48947 */ /* 0x001fec0003800000 */
.L_x_1323:
[----:B------:R-:W1:Y:S02]  /*15c90*/  SYNCS.PHASECHK.TRANS64.TRYWAIT P0, [R3+URZ], R0 ;  /* 0x00000000030075a7 */ /* 0x000e64000800017f */
[----:B-1----:R-:W-:Y:S05]  /*15ca0*/  @!P0 BRA `(.L_x_1246) ;  /* 0x0000002000c08947 */ /* 0x002fea0003800000 */
.L_x_1324:
[----:B------:R-:W-:Y:S05]  /*15cb0*/  @!P2 BRA `(.L_x_1247) ;  /* 0x000000000004a947 */ /* 0x000fea0003800000 */
[----:B------:R-:W-:Y:S01]  /*15cc0*/  BPT.TRAP 0x1 ;  /* 0x000000040000795c */ /* 0x000fe20000300000 */
.L_x_1247:
[----:B-1----:R-:W-:-:S04]  /*15cd0*/  VIADD R3, R9, 0x16860 ;  /* 0x0001686009037836 */ /* 0x002fc80000000000 */
[----:B------:R-:W-:-:S04]  /*15ce0*/  IMAD R5, R18, 0x8, R3 ;  /* 0x0000000812057824 */ /* 0x000fc800078e0203 */
[----:B------:R-:W1:Y:S02]  /*15cf0*/  SYNCS.PHASECHK.TRANS64.TRYWAIT P0, [R5+URZ], R2 ;  /* 0x00000002050075a7 */ /* 0x000e64000800017f */
[----:B-1----:R-:W-:Y:S05]  /*15d00*/  @!P0 BRA `(.L_x_1248) ;  /* 0x0000002000bc8947 */ /* 0x002fea0003800000 */
.L_x_1325:
[----:B------:R-:W-:-:S07]  /*15d10*/  IMAD R3, R4, 0x8, R3 ;  /* 0x0000000804037824 */ /* 0x000fce00078e0203 */
.L_x_1249:
[----:B--2---:R2:W4:Y:S02]  /*15d20*/  SYNCS.PHASECHK.TRANS64.TRYWAIT P0, [R3+URZ], R0 ;  /* 0x00000000030075a7 */ /* 0x004524000800017f */
[----:B----4-:R-:W-:Y:S05]  /*15d30*/  @!P0 NANOSLEEP.SYNCS 0x989680 ;  /* 0x009896800000895d */ /* 0x010fea0003900000 */
[----:B------:R-:W4:Y:S02]  /*15d40*/  @!P0 SYNCS.PHASECHK.TRANS64 P0, [R3+URZ], R0 ;  /* 0x00000000030085a7 */ /* 0x000f24000800007f */
[----:B----4-:R-:W-:Y:S05]  /*15d50*/  @!P0 BRA `(.L_x_1249) ;  /* 0xfffffffc00f08947 */ /* 0x010fea000383ffff */
.L_x_1242:
[----:B------:R-:W-:Y:S05]  /*15d60*/  BSYNC B0 ;  /* 0x0000000000007941 */ /* 0x000fea0003800000 */
.L_x_1241:
[----:B------:R-:W-:Y:S05]  /*15d70*/  EXIT ;  /* 0x000000000000794d */ /* 0x000fea0003800000 */
.L_x_1048:
[----:B0-----:R-:W-:-:S04]  /*15d80*/  IMAD.U32 R3, RZ, RZ, UR45 ;  /* 0x0000002dff037e24 */ /* 0x001fc8000f8e00ff */
[----:B------:R0:W1:Y:S03]  /*15d90*/  SYNCS.PHASECHK.TRANS64.TRYWAIT P1, [R3+URZ+0x16800], R0 ;  /* 0x01680000030075a7 */ /* 0x000066000802017f */
[----:B-1----:R-:W-:Y:S05]  /*15da0*/  @!P1 NANOSLEEP.SYNCS 0x989680 ;  /* 0x009896800000995d */ /* 0x002fea0003900000 */
[----:B------:R-:W1:Y:S02]  /*15db0*/  @!P1 SYNCS.PHASECHK.TRANS64 P1, [R3+URZ+0x16800], R0 ;  /* 0x01680000030095a7 */ /* 0x000e64000802007f */
[----:B-1----:R-:W-:Y:S05]  /*15dc0*/  @!P1 BRA `(.L_x_1048) ;  /* 0xfffffffc00ec9947 */ /* 0x002fea000383ffff */
[----:B------:R-:W-:Y:S05]  /*15dd0*/  BRA `(.L_x_1250) ;  /* 0xfffffec0005c7947 */ /* 0x000fea000383ffff */
.L_x_1052:
[----:B-1----:R1:W2:Y:S02]  /*15de0*/  SYNCS.PHASECHK.TRANS64.TRYWAIT P2, [R3+URZ+0x16830], R0 ;  /* 0x01683000030075a7 */ /* 0x0022a4000804017f */
[----:B--2---:R-:W-:Y:S05]  /*15df0*/  @!P2 NANOSLEEP.SYNCS 0x989680 ;  /* 0x009896800000a95d */ /* 0x004fea0003900000 */
[----:B------:R-:W2:Y:S02]  /*15e00*/  @!P2 SYNCS.PHASECHK.TRANS64 P2, [R3+URZ+0x16830], R0 ;  /* 0x016830000300a5a7 */ /* 0x000ea4000804007f */
[----:B--2---:R-:W-:Y:S05]  /*15e10*/  @!P2 BRA `(.L_x_1052) ;  /* 0xfffffffc00f0a947 */ /* 0x004fea000383ffff */
[----:B------:R-:W-:Y:S05]  /*15e20*/  BRA `(.L_x_1051) ;  /* 0xfffffec000807947 */ /* 0x000fea000383ffff */
.L_x_1068:
[----:B-1----:R-:W-:-:S04]  /*15e30*/  IMAD.U32 R7, RZ, RZ, UR6 ;  /* 0x00000006ff077e24 */ /* 0x002fc8000f8e00ff */
[----:B------:R1:W2:Y:S03]  /*15e40*/  SYNCS.PHASECHK.TRANS64.TRYWAIT P2, [R7+URZ+0x16830], R6 ;  /* 0x01683006070075a7 */ /* 0x0002a6000804017f */
[----:B--2---:R-:W-:Y:S05]  /*15e50*/  @!P2 NANOSLEEP.SYNCS 0x989680 ;  /* 0x009896800000a95d */ /* 0x004fea0003900000 */
[----:B------:R-:W2:Y:S02]  /*15e60*/  @!P2 SYNCS.PHASECHK.TRANS64 P2, [R7+URZ+0x16830], R6 ;  /* 0x016830060700a5a7 */ /* 0x000ea4000804007f */
[----:B--2---:R-:W-:Y:S05]  /*15e70*/  @!P2 BRA `(.L_x_1068) ;  /* 0xfffffffc00eca947 */ /* 0x004fea000383ffff */
[----:B------:R-:W-:Y:S05]  /*15e80*/  BRA `(.L_x_1065) ;  /* 0xfffffef000e47947 */ /* 0x000fea000383ffff */
.L_x_1072:
[----:B-1----:R-:W-:-:S04]  /*15e90*/  IMAD.U32 R7, RZ, RZ, UR6 ;  /* 0x00000006ff077e24 */ /* 0x002fc8000f8e00ff */
[----:B------:R1:W2:Y:S03]  /*15ea0*/  SYNCS.PHASECHK.TRANS64.TRYWAIT P2, [R7+URZ+0x16850], R6 ;  /* 0x01685006070075a7 */ /* 0x0002a6000804017f */
[----:B--2---:R-:W-:Y:S05]  /*15eb0*/  @!P2 NANOSLEEP.SYNCS 0x989680 ;  /* 0x009896800000a95d */ /* 0x004fea0003900000 */
[----:B------:R-:W2:Y:S02]  /*15ec0*/  @!P2 SYNCS.PHASECHK.TRANS64 P2, [R7+URZ+0x16850], R6 ;  /* 0x016850060700a5a7 */ /* 0x000ea4000804007f */
[----:B--2---:R-:W-:Y:S05]  /*15ed0*/  @!P2 BRA `(.L_x_1072) ;  /* 0xfffffffc00eca947 */ /* 0x004fea000383ffff */
[----:B------:R-:W-:Y:S05]  /*15ee0*/  BRA `(.L_x_1069) ;  /* 0xfffffef4005c7947 */ /* 0x000fea000383ffff */
.L_x_1089:
[----:B-1----:R-:W-:-:S04]  /*15ef0*/  IMAD.U32 R9, RZ, RZ, UR6 ;  /* 0x00000006ff097e24 */ /* 0x002fc8000f8e00ff */
[----:B------:R1:W2:Y:S03]  /*15f00*/  SYNCS.PHASECHK.TRANS64.TRYWAIT P2, [R9+URZ+0x16830], R0 ;  /* 0x01683000090075a7 */ /* 0x0002a6000804017f */
[----:B--2---:R-:W-:Y:S05]  /*15f10*/  @!P2 NANOSLEEP.SYNCS 0x989680 ;  /* 0x009896800000a95d */ /* 0x004fea0003900000 */
[----:B------:R-:W2:Y:S02]  /*15f20*/  @!P2 SYNCS.PHASECHK.TRANS64 P2, [R9+URZ+0x16830], R0 ;  /* 0x016830000900a5a7 */ /* 0x000ea4000804007f */
[----:B--2---:R-:W-:Y:S05]  /*15f30*/  @!P2 BRA `(.L_x_1089) ;  /* 0xfffffffc00eca947 */ /* 0x004fea000383ffff */
[----:B------:R-:W-:Y:S05]  /*15f40*/  BRA `(.L_x_1086) ;  /* 0xffffff2000cc7947 */ /* 0x000fea000383ffff */
.L_x_1093:
[----:B-1----:R-:W-:-:S04]  /*15f50*/  IMAD.U32 R2, RZ, RZ, UR6 ;  /* 0x00000006ff027e24 */ /* 0x002fc8000f8e00ff */
[----:B------:R1:W2:Y:S03]  /*15f60*/  SYNCS.PHASECHK.TRANS64.TRYWAIT P2, [R2+URZ+0x16850], R0 ;  /* 0x01685000020075a7 */ /* 0x0002a6000804017f */
[----:B--2---:R-:W-:Y:S05]  /*15f70*/  @!P2 NANOSLEEP.SYNCS 0x989680 ;  /* 0x009896800000a95d */ /* 0x004fea0003900000 */
[----:B------:R-:W2:Y:S02]  /*15f80*/  @!P2 SYNCS.PHASECHK.TRANS64 P2, [R2+URZ+0x16850], R0 ;  /* 0x016850000200a5a7 */ /* 0x000ea4000804007f */
[----:B--2---:R-:W-:Y:S05]  /*15f90*/  @!P2 BRA `(.L_x_1093) ;  /* 0xfffffffc00eca947 */ /* 0x004fea000383ffff */
[----:B------:R-:W-:Y:S05]  /*15fa0*/  BRA `(.L_x_1090) ;  /* 0xffffff2400447947 */ /* 0x000fea000383ffff */
.L_x_1099:
[----:B-1----:R-:W-:-:S04]  /*15fb0*/  IMAD.U32 R9, RZ, RZ, UR6 ;  /* 0x00000006ff097e24 */ /* 0x002fc8000f8e00ff */
[----:B------:R1:W2:Y:S03]  /*15fc0*/  SYNCS.PHASECHK.TRANS64.TRYWAIT P2, [R9+URZ+0x16830], R0 ;  /* 0x01683000090075a7 */ /* 0x0002a6000804017f */
[----:B--2---:R-:W-:Y:S05]  /*15fd0*/  @!P2 NANOSLEEP.SYNCS 0x989680 ;  /* 0x009896800000a95d */ /* 0x004fea0003900000 */
[----:B------:R-:W2:Y:S02]  /*15fe0*/  @!P2 SYNCS.PHASECHK.TRANS64 P2, [R9+URZ+0x16830], R0 ;  /* 0x016830000900a5a7 */ /* 0x000ea4000804007f */
[----:B--2---:R-:W-:Y:S05]  /*15ff0*/  @!P2 BRA `(.L_x_1099) ;  /* 0xfffffffc00eca947 */ /* 0x004fea000383ffff */
[----:B------:R-:W-:Y:S05]  /*16000*/  BRA `(.L_x_1096) ;  /* 0xffffff3c00e87947 */ /* 0x000fea000383ffff */
.L_x_1103:
[----:B-1----:R-:W-:-:S04]  /*16010*/  IMAD.U32 R2, RZ, RZ, UR6 ;  /* 0x00000006ff027e24 */ /* 0x002fc8000f8e00ff */
[----:B------:R1:W2:Y:S03]  /*16020*/  SYNCS.PHASECHK.TRANS64.TRYWAIT P2, [R2+URZ+0x16850], R0 ;  /* 0x01685000020075a7 */ /* 0x0002a6000804017f */
[----:B--2---:R-:W-:Y:S05]  /*16030*/  @!P2 NANOSLEEP.SYNCS 0x989680 ;  /* 0x009896800000a95d */ /* 0x004fea0003900000 */
[----:B------:R-:W2:Y:S02]  /*16040*/  @!P2 SYNCS.PHASECHK.TRANS64 P2, [R2+URZ+0x16850], R0 ;  /* 0x016850000200a5a7 */ /* 0x000ea4000804007f */
[----:B--2---:R-:W-:Y:S05]  /*16050*/  @!P2 BRA `(.L_x_1103) ;  /* 0xfffffffc00eca947 */ /* 0x004fea000383ffff */
[----:B------:R-:W-:Y:S05]  /*16060*/  BRA `(.L_x_1100) ;  /* 0xffffff4000607947 */ /* 0x000fea000383ffff */
.L_x_1116:
[----:B-1----:R-:W-:-:S04]  /*16070*/  IMAD.U32 R6, RZ, RZ, UR5 ;  /* 0x00000005ff067e24 */ /* 0x002fc8000f8e00ff */
[----:B------:R1:W2:Y:S03]  /*16080*/  SYNCS.PHASECHK.TRANS64.TRYWAIT P0, [R6+URZ+0x16850], R3 ;  /* 0x01685003060075a7 */ /* 0x0002a6000800017f */
[----:B--2---:R-:W-:Y:S05]  /*16090*/  @!P0 NANOSLEEP.SYNCS 0x989680 ;  /* 0x009896800000895d */ /* 0x004fea0003900000 */
[----:B------:R-:W2:Y:S02]  /*160a0*/  @!P0 SYNCS.PHASECHK.TRANS64 P0, [R6+URZ+0x16850], R3 ;  /* 0x01685003060085a7 */ /* 0x000ea4000800007f */
[----:B--2---:R-:W-:Y:S05]  /*160b0*/  @!P0 BRA `(.L_x_1116) ;  /* 0xfffffffc00ec8947 */ /* 0x004fea000383ffff */
[----:B------:R-:W-:Y:S05]  /*160c0*/  BRA `(.L_x_1115) ;  /* 0xffffff6800ec7947 */ /* 0x000fea000383ffff */
.L_x_1159:
[----:B------:R-:W3:Y:S01]  /*160d0*/  S2R R20, SR_TID.X ;  /* 0x0000000000147919 */ /* 0x000ee20000002100 */
[----:B------:R-:W-:Y:S01]  /*160e0*/  BSSY B0, `(.L_x_1251) ;  /* 0x000000a000007945 */ /* 0x000fe20003800000 */
[----:B--2---:R-:W-:Y:S02]  /*160f0*/  IMAD.MOV.U32 R12, RZ, RZ, RZ ;  /* 0x000000ffff0c7224 */ /* 0x004fe400078e00ff */
[----:B0-----:R-:W-:Y:S02]  /*16100*/  IMAD.MOV.U32 R11, RZ, RZ, 0x1f ;  /* 0x0000001fff0b7424 */ /* 0x001fe400078e00ff */
[----:B------:R-:W-:Y:S01]  /*16110*/  IMAD.MOV.U32 R15, RZ, RZ, -0x1 ;  /* 0xffffffffff0f7424 */ /* 0x000fe200078e00ff */
[----:B---3--:R-:W-:-:S04]  /*16120*/  SHF.R.U32.HI R20, RZ, 0x5, R20 ;  /* 0x00000005ff147819 */ /* 0x008fc80000011614 */
[----:B------:R-:W-:-:S05]  /*16130*/  LOP3.LUT R20, R20, 0x3, RZ, 0xc0, !PT ;  /* 0x0000000314147812 */ /* 0x000fca00078ec0ff */
[----:B------:R-:W-:-:S07]  /*16140*/  IMAD.MOV.U32 R13, RZ, RZ, R20 ;  /* 0x000000ffff0d7224 */ /* 0x000fce00078e0014 */
[----:B-1----:R-:W-:Y:S05]  /*16150*/  WARPSYNC.COLLECTIVE R15, `(.L_x_1252) ;  /* 0x000000000f087348 */ /* 0x002fea0003c00000 */
[----:B------:R0:W2:Y:S02]  /*16160*/  SHFL.IDX P6, R14, R13, R12, R11 ;  /* 0x0000000c0d0e7389 */ /* 0x0000a400000c000b */
[----:B012---:R-:W-:Y:S01]  /*16170*/  ENDCOLLECTIVE ;  /* 0x000000000000791b */ /* 0x007fe20003800000 */
.L_x_1252:
[----:B------:R-:W-:Y:S05]  /*16180*/  BSYNC B0 ;  /* 0x0000000000007941 */ /* 0x000fea0003800000 */
.L_x_1251:
[----:B------:R-:W-:Y:S05]  /*16190*/  BRA `(.L_x_1253) ;  /* 0xffffffb800387947 */ /* 0x000fea000383ffff */
.L_x_1161:
[----:B------:R-:W-:Y:S01]  /*161a0*/  BSSY B0, `(.L_x_1254) ;  /* 0x0000006000007945 */ /* 0x000fe20003800000 */
[----:B------:R-:W-:-:S07]  /*161b0*/  IMAD.MOV.U32 R15, RZ, RZ, -0x1 ;  /* 0xffffffffff0f7424 */ /* 0x000fce00078e00ff */
[----:B0123--:R-:W-:Y:S05]  /*161c0*/  WARPSYNC.COLLECTIVE R15, `(.L_x_1255) ;  /* 0x000000000f0c7348 */ /* 0x00ffea0003c00000 */
[----:B------:R-:W-:Y:S02]  /*161d0*/  ELECT P6, UR62, PT ;  /* 0x00000000003e782f */ /* 0x000fe400038c0000 */
[----:B------:R-:W-:Y:S01]  /*161e0*/  MOV R14, UR62 ;  /* 0x0000003e000e7c02 */ /* 0x000fe20008000f00 */
[----:B0123--:R-:W-:Y:S10]  /*161f0*/  ENDCOLLECTIVE ;  /* 0x000000000000791b */ /* 0x00fff40003800000 */
.L_x_1255:
[----:B------:R-:W-:Y:S05]  /*16200*/  BSYNC B0 ;  /* 0x0000000000007941 */ /* 0x000fea0003800000 */
.L_x_1254:
[----:B------:R-:W-:Y:S05]  /*16210*/  BRA `(.L_x_1256) ;  /* 0xffffffb800407947 */ /* 0x000fea000383ffff */
.L_x_1163:
[----:B---3--:R3:W4:Y:S02]  /*16220*/  SYNCS.PHASECHK.TRANS64.TRYWAIT P0, [R0+URZ+0x16840], R2 ;  /* 0x01684002000075a7 */ /* 0x008724000800017f */
[----:B----4-:R-:W-:Y:S05]  /*16230*/  @!P0 NANOSLEEP.SYNCS 0x989680 ;  /* 0x009896800000895d */ /* 0x010fea0003900000 */
[----:B------:R-:W4:Y:S02]  /*16240*/  @!P0 SYNCS.PHASECHK.TRANS64 P0, [R0+URZ+0x16840], R2 ;  /* 0x01684002000085a7 */ /* 0x000f24000800007f */
[----:B----4-:R-:W-:Y:S05]  /*16250*/  @!P0 BRA `(.L_x_1163) ;  /* 0xfffffffc00f08947 */ /* 0x010fea000383ffff */
[----:B------:R-:W-:Y:S05]  /*16260*/  BRA `(.L_x_1257) ;  /* 0xffffffb800907947 */ /* 0x000fea000383ffff */
.L_x_1167:
[----:B------:R-:W2:Y:S01]  /*16270*/  LDL.LU R11, [R1+0xc] ;  /* 0x00000c00010b7983 */ /* 0x000ea20000300800 */
[----:B------:R-:W-:Y:S01]  /*16280*/  IMAD.MOV.U32 R6, RZ, RZ, R12 ;  /* 0x000000ffff067224 */ /* 0x000fe200078e000c */
[----:B------:R-:W-:Y:S01]  /*16290*/  LOP3.LUT R10, R10, 0x7f, RZ, 0xc0, !PT ;  /* 0x0000007f0a0a7812 */ /* 0x000fe200078ec0ff */
[----:B------:R-:W-:Y:S02]  /*162a0*/  IMAD.MOV.U32 R13, RZ, RZ, R4 ;  /* 0x000000ffff0d7224 */ /* 0x000fe400078e0004 */
[----:B------:R-:W-:Y:S01]  /*162b0*/  IMAD.MOV.U32 R12, RZ, RZ, RZ ;  /* 0x000000ffff0c7224 */ /* 0x000fe200078e00ff */
[----:B------:R-:W-:Y:S01]  /*162c0*/  SHF.R.U32.HI R10, RZ, 0x3, R10 ;  /* 0x00000003ff0a7819 */ /* 0x000fe2000001160a */
[----:B------:R-:W-:-:S04]  /*162d0*/  IMAD.MOV.U32 R15, RZ, RZ, -0x1 ;  /* 0xffffffffff0f7424 */ /* 0x000fc800078e00ff */
[----:B------:R-:W-:-:S04]  /*162e0*/  IMAD.IADD R6, R10, 0x1, R6 ;  /* 0x000000010a067824 */ /* 0x000fc800078e0206 */
[----:B------:R-:W-:Y:S02]  /*162f0*/  VIADD R10, R6, 0x10 ;  /* 0x00000010060a7836 */ /* 0x000fe40000000000 */
[----:B--2---:R-:W-:Y:S02]  /*16300*/  IMAD R3, R11, R9, RZ ;  /* 0x000000090b037224 */ /* 0x004fe400078e02ff */
[----:B------:R-:W-:-:S03]  /*16310*/  IMAD.MOV.U32 R11, RZ, RZ, 0x181f ;  /* 0x0000181fff0b7424 */ /* 0x000fc600078e00ff */
[----:B------:R-:W-:-:S13]  /*16320*/  ISETP.GE.AND P1, PT, R6, R3, PT ;  /* 0x000000030600720c */ /* 0x000fda0003f26270 */
[----:B-----5:R-:W-:Y:S05]  /*16330*/  WARPSYNC.COLLECTIVE R15, `(.L_x_1258) ;  /* 0x000000000f087348 */ /* 0x020fea0003c00000 */
[----:B------:R0:W1:Y:S02]  /*16340*/  SHFL.IDX P6, R14, R13, R12, R11 ;  /* 0x0000000c0d0e7389 */ /* 0x00006400000c000b */
[----:B01---5:R-:W-:Y:S01]  /*16350*/  ENDCOLLECTIVE ;  /* 0x000000000000791b */ /* 0x023fe20003800000 */
.L_x_1258:
[----:B------:R-:W-:Y:S02]  /*16360*/  IMAD.MOV.U32 R13, RZ, RZ, R0 ;  /* 0x000000ffff0d7224 */ /* 0x000fe400078e0000 */
[----:B------:R-:W-:-:S07]  /*16370*/  IMAD.MOV.U32 R7, RZ, RZ, R14 ;  /* 0x000000ffff077224 */ /* 0x000fce00078e000e */
[----:B------:R-:W-:Y:S05]  /*16380*/  WARPSYNC.COLLECTIVE R15, `(.L_x_1259) ;  /* 0x000000000f087348 */ /* 0x000fea0003c00000 */
[----:B------:R0:W1:Y:S02]  /*16390*/  SHFL.IDX P6, R14, R13, R12, R11 ;  /* 0x0000000c0d0e7389 */ /* 0x00006400000c000b */
[----:B01----:R-:W-:Y:S01]  /*163a0*/  ENDCOLLECTIVE ;  /* 0x000000000000791b */ /* 0x003fe20003800000 */
.L_x_1259:
[----:B------:R-:W-:Y:S02]  /*163b0*/  IMAD.MOV.U32 R13, RZ, RZ, R4 ;  /* 0x000000ffff0d7224 */ /* 0x000fe400078e0004 */
[----:B------:R-:W-:Y:S02]  /*163c0*/  IMAD.MOV.U32 R12, RZ, RZ, 0x1 ;  /* 0x00000001ff0c7424 */ /* 0x000fe400078e00ff */
[----:B------:R-:W-:-:S07]  /*163d0*/  IMAD.MOV.U32 R8, RZ, RZ, R14 ;  /* 0x000000ffff087224 */ /* 0x000fce00078e000e */
[----:B------:R-:W-:Y:S05]  /*163e0*/  WARPSYNC.COLLECTIVE R15, `(.L_x_1260) ;  /* 0x000000000f087348 */ /* 0x000fea0003c00000 */
[----:B------:R0:W1:Y:S02]  /*163f0*/  SHFL.IDX P6, R14, R13, R12, R11 ;  /* 0x0000000c0d0e7389 */ /* 0x00006400000c000b */
[----:B01----:R-:W-:Y:S01]  /*16400*/  ENDCOLLECTIVE ;  /* 0x000000000000791b */ /* 0x003fe20003800000 */
.L_x_1260:
        /* <DEDUP_REMOVED lines=13> */
.L_x_1261:
[----:B------:R-:W-:Y:S02]  /*164e0*/  IMAD.MOV.U32 R13, RZ, RZ, R4 ;  /* 0x000000ffff0d7224 */ /* 0x000fe400078e0004 */
[----:B------:R-:W-:Y:S02]  /*164f0*/  IMAD.MOV.U32 R12, RZ, RZ, 0x2 ;  /* 0x00000002ff0c7424 */ /* 0x000fe400078e00ff */
[----:B------:R-:W-:-:S07]  /*16500*/  IMAD.MOV.U32 R8, RZ, RZ, R14 ;  /* 0x000000ffff087224 */ /* 0x000fce00078e000e */
[----:B------:R-:W-:Y:S05]  /*16510*/  WARPSYNC.COLLECTIVE R15, `(.L_x_1262) ;  /* 0x000000000f087348 */ /* 0x000fea0003c00000 */
[----:B------:R0:W1:Y:S02]  /*16520*/  SHFL.IDX P6, R14, R13, R12, R11 ;  /* 0x0000000c0d0e7389 */ /* 0x00006400000c000b */
[----:B01----:R-:W-:Y:S01]  /*16530*/  ENDCOLLECTIVE ;  /* 0x000000000000791b */ /* 0x003fe20003800000 */
.L_x_1262:
        /* <DEDUP_REMOVED lines=14> */
.L_x_1263:
[----:B------:R-:W-:Y:S02]  /*16620*/  IMAD.MOV.U32 R13, RZ, RZ, R4 ;  /* 0x000000ffff0d7224 */ /* 0x000fe400078e0004 */
[----:B------:R-:W-:Y:S02]  /*16630*/  IMAD.MOV.U32 R12, RZ, RZ, 0x3 ;  /* 0x00000003ff0c7424 */ /* 0x000fe400078e00ff */
[----:B------:R-:W-:-:S07]  /*16640*/  IMAD.MOV.U32 R8, RZ, RZ, R14 ;  /* 0x000000ffff087224 */ /* 0x000fce00078e000e */
[----:B------:R-:W-:Y:S05]  /*16650*/  WARPSYNC.COLLECTIVE R15, `(.L_x_1264) ;  /* 0x000000000f087348 */ /* 0x000fea0003c00000 */
[----:B------:R0:W1:Y:S02]  /*16660*/  SHFL.IDX P6, R14, R13, R12, R11 ;  /* 0x0000000c0d0e7389 */ /* 0x00006400000c000b */
[----:B01----:R-:W-:Y:S01]  /*16670*/  ENDCOLLECTIVE ;  /* 0x000000000000791b */ /* 0x003fe20003800000 */
.L_x_1264:
        /* <DEDUP_REMOVED lines=14> */
.L_x_1265:
[----:B------:R-:W-:Y:S02]  /*16760*/  IMAD.MOV.U32 R13, RZ, RZ, R4 ;  /* 0x000000ffff0d7224 */ /* 0x000fe400078e0004 */
[----:B------:R-:W-:Y:S02]  /*16770*/  IMAD.MOV.U32 R12, RZ, RZ, 0x4 ;  /* 0x00000004ff0c7424 */ /* 0x000fe400078e00ff */
[----:B------:R-:W-:-:S07]  /*16780*/  IMAD.MOV.U32 R8, RZ, RZ, R14 ;  /* 0x000000ffff087224 */ /* 0x000fce00078e000e */
[----:B------:R-:W-:Y:S05]  /*16790*/  WARPSYNC.COLLECTIVE R15, `(.L_x_1266) ;  /* 0x000000000f087348 */ /* 0x000fea0003c00000 */
[----:B------:R0:W1:Y:S02]  /*167a0*/  SHFL.IDX P6, R14, R13, R12, R11 ;  /* 0x0000000c0d0e7389 */ /* 0x00006400000c000b */
[----:B01----:R-:W-:Y:S01]  /*167b0*/  ENDCOLLECTIVE ;  /* 0x000000000000791b */ /* 0x003fe20003800000 */
.L_x_1266:
        /* <DEDUP_REMOVED lines=14> */
.L_x_1267:
[----:B------:R-:W-:Y:S02]  /*168a0*/  IMAD.MOV.U32 R13, RZ, RZ, R4 ;  /* 0x000000ffff0d7224 */ /* 0x000fe400078e0004 */
[----:B------:R-:W-:Y:S02]  /*168b0*/  IMAD.MOV.U32 R12, RZ, RZ, 0x5 ;  /* 0x00000005ff0c7424 */ /* 0x000fe400078e00ff */
[----:B------:R-:W-:-:S07]  /*168c0*/  IMAD.MOV.U32 R8, RZ, RZ, R14 ;  /* 0x000000ffff087224 */ /* 0x000fce00078e000e */
[----:B------:R-:W-:Y:S05]  /*168d0*/  WARPSYNC.COLLECTIVE R15, `(.L_x_1268) ;  /* 0x000000000f087348 */ /* 0x000fea0003c00000 */
[----:B------:R0:W1:Y:S02]  /*168e0*/  SHFL.IDX P6, R14, R13, R12, R11 ;  /* 0x0000000c0d0e7389 */ /* 0x00006400000c000b */
[----:B01----:R-:W-:Y:S01]  /*168f0*/  ENDCOLLECTIVE ;  /* 0x000000000000791b */ /* 0x003fe20003800000 */
.L_x_1268:
        /* <DEDUP_REMOVED lines=14> */
.L_x_1269:
[----:B------:R-:W-:Y:S02]  /*169e0*/  IMAD.MOV.U32 R13, RZ, RZ, R4 ;  /* 0x000000ffff0d7224 */ /* 0x000fe400078e0004 */
[----:B------:R-:W-:Y:S02]  /*169f0*/  IMAD.MOV.U32 R12, RZ, RZ, 0x6 ;  /* 0x00000006ff0c7424 */ /* 0x000fe400078e00ff */
[----:B------:R-:W-:-:S07]  /*16a00*/  IMAD.MOV.U32 R8, RZ, RZ, R14 ;  /* 0x000000ffff087224 */ /* 0x000fce00078e000e */
[----:B------:R-:W-:Y:S05]  /*16a10*/  WARPSYNC.COLLECTIVE R15, `(.L_x_1270) ;  /* 0x000000000f087348 */ /* 0x000fea0003c00000 */
[----:B------:R0:W1:Y:S02]  /*16a20*/  SHFL.IDX P6, R14, R13, R12, R11 ;  /* 0x0000000c0d0e7389 */ /* 0x00006400000c000b */
[----:B01----:R-:W-:Y:S01]  /*16a30*/  ENDCOLLECTIVE ;  /* 0x000000000000791b */ /* 0x003fe20003800000 */
.L_x_1270:
        /* <DEDUP_REMOVED lines=14> */
.L_x_1271:
[----:B------:R-:W-:Y:S02]  /*16b20*/  IMAD.MOV.U32 R13, RZ, RZ, R4 ;  /* 0x000000ffff0d7224 */ /* 0x000fe400078e0004 */
[----:B------:R-:W-:Y:S02]  /*16b30*/  IMAD.MOV.U32 R12, RZ, RZ, 0x7 ;  /* 0x00000007ff0c7424 */ /* 0x000fe400078e00ff */
[----:B------:R-:W-:-:S07]  /*16b40*/  IMAD.MOV.U32 R8, RZ, RZ, R14 ;  /* 0x000000ffff087224 */ /* 0x000fce00078e000e */
[----:B------:R-:W-:Y:S05]  /*16b50*/  WARPSYNC.COLLECTIVE R15, `(.L_x_1272) ;  /* 0x000000000f087348 */ /* 0x000fea0003c00000 */
[----:B------:R0:W1:Y:S02]  /*16b60*/  SHFL.IDX P6, R14, R13, R12, R11 ;  /* 0x0000000c0d0e7389 */ /* 0x00006400000c000b */
[----:B01----:R-:W-:Y:S01]  /*16b70*/  ENDCOLLECTIVE ;  /* 0x000000000000791b */ /* 0x003fe20003800000 */
.L_x_1272:
        /* <DEDUP_REMOVED lines=8> */
[----:B------:R0:W-:Y:S04]  /*16c00*/  @!P1 LDGSTS.E.BYPASS.LTC128B.128 [R20+0xb400], desc[UR52][R8.64], !P0 ;  /* 0x0b40000008149fae */ /* 0x0001e8000c101d74 */
[----:B------:R-:W-:Y:S01]  /*16c10*/  ISETP.GE.AND P1, PT, R0, R3, PT ;  /* 0x000000030000720c */ /* 0x000fe20003f26270 */
[----:B------:R-:W-:-:S02]  /*16c20*/  VIADD R0, R6, 0x80 ;  /* 0x0000008006007836 */ /* 0x000fc40000000000 */
[----:B------:R-:W-:-:S10]  /*16c30*/  IMAD.MOV.U32 R4, RZ, RZ, R14 ;  /* 0x000000ffff047224 */ /* 0x000fd400078e000e */
[----:B0-----:R-:W-:Y:S05]  /*16c40*/  WARPSYNC.COLLECTIVE R15, `(.L_x_1273) ;  /* 0x000000000f087348 */ /* 0x001fea0003c00000 */
[----:B------:R1:W2:Y:S02]  /*16c50*/  SHFL.IDX P6, R14, R13, R12, R11 ;  /* 0x0000000c0d0e7389 */ /* 0x0002a400000c000b */
[----:B012---:R-:W-:Y:S01]  /*16c60*/  ENDCOLLECTIVE ;  /* 0x000000000000791b */ /* 0x007fe20003800000 */
.L_x_1273:
[----:B------:R-:W-:Y:S01]  /*16c70*/  ISETP.GE.AND P2, PT, R0, R3, PT ;  /* 0x000000030000720c */ /* 0x000fe20003f46270 */
[----:B------:R-:W-:Y:S02]  /*16c80*/  IMAD.MOV.U32 R13, RZ, RZ, R2 ;  /* 0x000000ffff0d7224 */ /* 0x000fe400078e0002 */
[----:B------:R-:W-:Y:S02]  /*16c90*/  IMAD.MOV.U32 R12, RZ, RZ, RZ ;  /* 0x000000ffff0c7224 */ /* 0x000fe400078e00ff */
[----:B------:R-:W-:-:S08]  /*16ca0*/  IMAD.MOV.U32 R8, RZ, RZ, R14 ;  /* 0x000000ffff087224 */ /* 0x000fd000078e000e */
[----:B------:R-:W-:Y:S05]  /*16cb0*/  WARPSYNC.COLLECTIVE R15, `(.L_x_1274) ;  /* 0x000000000f087348 */ /* 0x000fea0003c00000 */
[----:B------:R0:W1:Y:S02]  /*16cc0*/  SHFL.IDX P6, R14, R13, R12, R11 ;  /* 0x0000000c0d0e7389 */ /* 0x00006400000c000b */
[----:B01----:R-:W-:Y:S01]  /*16cd0*/  ENDCOLLECTIVE ;  /* 0x000000000000791b */ /* 0x003fe20003800000 */
.L_x_1274:
        /* <DEDUP_REMOVED lines=13> */
.L_x_1275:
[----:B------:R-:W-:Y:S02]  /*16db0*/  IMAD.MOV.U32 R13, RZ, RZ, R2 ;  /* 0x000000ffff0d7224 */ /* 0x000fe400078e0002 */
[----:B------:R-:W-:Y:S02]  /*16dc0*/  IMAD.MOV.U32 R12, RZ, RZ, 0x1 ;  /* 0x00000001ff0c7424 */ /* 0x000fe400078e00ff */
[----:B------:R-:W-:-:S07]  /*16dd0*/  IMAD.MOV.U32 R7, RZ, RZ, R14 ;  /* 0x000000ffff077224 */ /* 0x000fce00078e000e */
[----:B------:R-:W-:Y:S05]  /*16de0*/  WARPSYNC.COLLECTIVE R15, `(.L_x_1276) ;  /* 0x000000000f087348 */ /* 0x000fea0003c00000 */
[----:B------:R0:W1:Y:S02]  /*16df0*/  SHFL.IDX P6, R14, R13, R12, R11 ;  /* 0x0000000c0d0e7389 */ /* 0x00006400000c000b */
[----:B01----:R-:W-:Y:S01]  /*16e00*/  ENDCOLLECTIVE ;  /* 0x000000000000791b */ /* 0x003fe20003800000 */
.L_x_1276:
[----:B------:R-:W-:-:S05]  /*16e10*/  @!P2 LEA R7, P1, R21, R7, 0x1 ;  /* 0x000000071507a211 */ /* 0x000fca00078208ff */
[----:B------:R-:W-:Y:S02]  /*16e20*/  @!P2 IMAD.X R0, RZ, RZ, R0, P1 ;  /* 0x000000ffff00a224 */ /* 0x000fe400008e0600 */
        /* <DEDUP_REMOVED lines=13> */
.L_x_1277:
[----:B------:R-:W-:Y:S02]  /*16f00*/  IMAD.MOV.U32 R13, RZ, RZ, R2 ;  /* 0x000000ffff0d7224 */ /* 0x000fe400078e0002 */
[----:B------:R-:W-:Y:S02]  /*16f10*/  IMAD.MOV.U32 R12, RZ, RZ, 0x2 ;  /* 0x00000002ff0c7424 */ /* 0x000fe400078e00ff */
[----:B------:R-:W-:-:S07]  /*16f20*/  IMAD.MOV.U32 R8, RZ, RZ, R14 ;  /* 0x000000ffff087224 */ /* 0x000fce00078e000e */
[----:B------:R-:W-:Y:S05]  /*16f30*/  WARPSYNC.COLLECTIVE R15, `(.L_x_1278) ;  /* 0x000000000f087348 */ /* 0x000fea0003c00000 */
[----:B------:R0:W1:Y:S02]  /*16f40*/  SHFL.IDX P6, R14, R13, R12, R11 ;  /* 0x0000000c0d0e7389 */ /* 0x00006400000c000b */
[----:B01----:R-:W-:Y:S01]  /*16f50*/  ENDCOLLECTIVE ;  /* 0x000000000000791b */ /* 0x003fe20003800000 */
.L_x_1278:
        /* <DEDUP_REMOVED lines=13> */
.L_x_1279:
[----:B------:R-:W-:Y:S02]  /*17030*/  IMAD.MOV.U32 R13, RZ, RZ, R2 ;  /* 0x000000ffff0d7224 */ /* 0x000fe400078e0002 */
[----:B------:R-:W-:Y:S02]  /*17040*/  IMAD.MOV.U32 R12, RZ, RZ, 0x3 ;  /* 0x00000003ff0c7424 */ /* 0x000fe400078e00ff */
[----:B------:R-:W-:-:S07]  /*17050*/  IMAD.MOV.U32 R8, RZ, RZ, R14 ;  /* 0x000000ffff087224 */ /* 0x000fce00078e000e */
[----:B------:R-:W-:Y:S05]  /*17060*/  WARPSYNC.COLLECTIVE R15, `(.L_x_1280) ;  /* 0x000000000f087348 */ /* 0x000fea0003c00000 */
[----:B------:R0:W1:Y:S02]  /*17070*/  SHFL.IDX P6, R14, R13, R12, R11 ;  /* 0x0000000c0d0e7389 */ /* 0x00006400000c000b */
[----:B01----:R-:W-:Y:S01]  /*17080*/  ENDCOLLECTIVE ;  /* 0x000000000000791b */ /* 0x003fe20003800000 */
.L_x_1280:
        /* <DEDUP_REMOVED lines=12> */
.L_x_1281:
[----:B------:R-:W-:Y:S01]  /*17150*/  IMAD.MOV.U32 R2, RZ, RZ, R14 ;  /* 0x000000ffff027224 */ /* 0x000fe200078e000e */
[----:B------:R-:W-:Y:S06]  /*17160*/  BRA `(.L_x_1282) ;  /* 0xffffffb8009c7947 */ /* 0x000fec000383ffff */
.L_x_1170:
[----:B0-----:R0:W1:Y:S02]  /*17170*/  SYNCS.PHASECHK.TRANS64.TRYWAIT P0, [R17+URZ+0x16820], R0 ;  /* 0x01682000110075a7 */ /* 0x001064000800017f */
[----:B-1----:R-:W-:Y:S05]  /*17180*/  @!P0 NANOSLEEP.SYNCS 0x989680 ;  /* 0x009896800000895d */ /* 0x002fea0003900000 */
[----:B------:R-:W1:Y:S02]  /*17190*/  @!P0 SYNCS.PHASECHK.TRANS64 P0, [R17+URZ+0x16820], R0 ;  /* 0x01682000110085a7 */ /* 0x000e64000800007f */
[----:B-1----:R-:W-:Y:S05]  /*171a0*/  @!P0 BRA `(.L_x_1170) ;  /* 0xfffffffc00f08947 */ /* 0x002fea000383ffff */
[----:B------:R-:W-:Y:S05]  /*171b0*/  BRA `(.L_x_1283) ;  /* 0xffffffb800fc7947 */ /* 0x000fea000383ffff */
.L_x_1179:
[----:B-1----:R1:W2:Y:S02]  /*171c0*/  SYNCS.PHASECHK.TRANS64.TRYWAIT P0, [R2+URZ+0x16840], R3 ;  /* 0x01684003020075a7 */ /* 0x0022a4000800017f */
[----:B--2---:R-:W-:Y:S05]  /*171d0*/  @!P0 NANOSLEEP.SYNCS 0x989680 ;  /* 0x009896800000895d */ /* 0x004fea0003900000 */
[----:B------:R-:W2:Y:S02]  /*171e0*/  @!P0 SYNCS.PHASECHK.TRANS64 P0, [R2+URZ+0x16840], R3 ;  /* 0x01684003020085a7 */ /* 0x000ea4000800007f */
[----:B--2---:R-:W-:Y:S05]  /*171f0*/  @!P0 BRA `(.L_x_1179) ;  /* 0xfffffffc00f08947 */ /* 0x004fea000383ffff */
[----:B------:R-:W-:Y:S05]  /*17200*/  BRA `(.L_x_1284) ;  /* 0xffffffbc00e07947 */ /* 0x000fea000383ffff */
.L_x_1184:
[----:B0-----:R0:W1:Y:S02]  /*17210*/  SYNCS.PHASECHK.TRANS64.TRYWAIT P0, [R3+URZ+0x60], R2 ;  /* 0x00006002030075a7 */ /* 0x001064000800017f */
[----:B-1----:R-:W-:Y:S05]  /*17220*/  @!P0 NANOSLEEP.SYNCS 0x989680 ;  /* 0x009896800000895d */ /* 0x002fea0003900000 */
[----:B------:R-:W1:Y:S02]  /*17230*/  @!P0 SYNCS.PHASECHK.TRANS64 P0, [R3+URZ+0x60], R2 ;  /* 0x00006002030085a7 */ /* 0x000e64000800007f */
[----:B-1----:R-:W-:Y:S05]  /*17240*/  @!P0 BRA `(.L_x_1184) ;  /* 0xfffffffc00f08947 */ /* 0x002fea000383ffff */
[----:B------:R-:W-:Y:S05]  /*17250*/  BRA `(.L_x_1285) ;  /* 0xffffffc0006c7947 */ /* 0x000fea000383ffff */
.L_x_1192:
[----:B-1----:R1:W2:Y:S02]  /*17260*/  SYNCS.PHASECHK.TRANS64.TRYWAIT P0, [R2+URZ+0x16840], R3 ;  /* 0x01684003020075a7 */ /* 0x0022a4000800017f */
[----:B--2---:R-:W-:Y:S05]  /*17270*/  @!P0 NANOSLEEP.SYNCS 0x989680 ;  /* 0x009896800000895d */ /* 0x004fea0003900000 */
[----:B------:R-:W2:Y:S02]  /*17280*/  @!P0 SYNCS.PHASECHK.TRANS64 P0, [R2+URZ+0x16840], R3 ;  /* 0x01684003020085a7 */ /* 0x000ea4000800007f */
[----:B--2---:R-:W-:Y:S05]  /*17290*/  @!P0 BRA `(.L_x_1192) ;  /* 0xfffffffc00f08947 */ /* 0x004fea000383ffff */
[----:B------:R-:W-:Y:S05]  /*172a0*/  BRA `(.L_x_1286) ;  /* 0xffffffc400a87947 */ /* 0x000fea000383ffff */
.L_x_1197:
[----:B0-----:R0:W1:Y:S02]  /*172b0*/  SYNCS.PHASECHK.TRANS64.TRYWAIT P0, [R10+URZ+0x60], R3 ;  /* 0x000060030a0075a7 */ /* 0x001064000800017f */
[----:B-1----:R-:W-:Y:S05]  /*172c0*/  @!P0 NANOSLEEP.SYNCS 0x989680 ;  /* 0x009896800000895d */ /* 0x002fea0003900000 */
[----:B------:R-:W1:Y:S02]  /*172d0*/  @!P0 SYNCS.PHASECHK.TRANS64 P0, [R10+URZ+0x60], R3 ;  /* 0x000060030a0085a7 */ /* 0x000e64000800007f */
[----:B-1----:R-:W-:Y:S05]  /*172e0*/  @!P0 BRA `(.L_x_1197) ;  /* 0xfffffffc00f08947 */ /* 0x002fea000383ffff */
[----:B------:R-:W-:Y:S05]  /*172f0*/  BRA `(.L_x_1287) ;  /* 0xffffffc800347947 */ /* 0x000fea000383ffff */
.L_x_1205:
[----:B-1----:R1:W2:Y:S02]  /*17300*/  SYNCS.PHASECHK.TRANS64.TRYWAIT P0, [R2+URZ+0x16840], R3 ;  /* 0x01684003020075a7 */ /* 0x0022a4000800017f */
[----:B--2---:R-:W-:Y:S05]  /*17310*/  @!P0 NANOSLEEP.SYNCS 0x989680 ;  /* 0x009896800000895d */ /* 0x004fea0003900000 */
[----:B------:R-:W2:Y:S02]  /*17320*/  @!P0 SYNCS.PHASECHK.TRANS64 P0, [R2+URZ+0x16840], R3 ;  /* 0x01684003020085a7 */ /* 0x000ea4000800007f */
[----:B--2---:R-:W-:Y:S05]  /*17330*/  @!P0 BRA `(.L_x_1205) ;  /* 0xfffffffc00f08947 */ /* 0x004fea000383ffff */
[----:B------:R-:W-:Y:S05]  /*17340*/  BRA `(.L_x_1288) ;  /* 0xffffffcc00447947 */ /* 0x000fea000383ffff */
.L_x_1210:
[----:B0-----:R0:W1:Y:S02]  /*17350*/  SYNCS.PHASECHK.TRANS64.TRYWAIT P0, [R7+URZ+0x60], R2 ;  /* 0x00006002070075a7 */ /* 0x001064000800017f */
[----:B-1----:R-:W-:Y:S05]  /*17360*/  @!P0 NANOSLEEP.SYNCS 0x989680 ;  /* 0x009896800000895d */ /* 0x002fea0003900000 */
[----:B------:R-:W1:Y:S02]  /*17370*/  @!P0 SYNCS.PHASECHK.TRANS64 P0, [R7+URZ+0x60], R2 ;  /* 0x00006002070085a7 */ /* 0x000e64000800007f */
[----:B-1----:R-:W-:Y:S05]  /*17380*/  @!P0 BRA `(.L_x_1210) ;  /* 0xfffffffc00f08947 */ /* 0x002fea000383ffff */
[----:B------:R-:W-:Y:S05]  /*17390*/  BRA `(.L_x_1289) ;  /* 0xffffffcc00d47947 */ /* 0x000fea000383ffff */
.L_x_1220:
[----:B0-----:R0:W1:Y:S02]  /*173a0*/  SYNCS.PHASECHK.TRANS64.TRYWAIT P0, [R3+URZ+0x16860], R0 ;  /* 0x01686000030075a7 */ /* 0x001064000800017f */
[----:B-1----:R-:W-:Y:S05]  /*173b0*/  @!P0 NANOSLEEP.SYNCS 0x989680 ;  /* 0x009896800000895d */ /* 0x002fea0003900000 */
[----:B------:R-:W1:Y:S02]  /*173c0*/  @!P0 SYNCS.PHASECHK.TRANS64 P0, [R3+URZ+0x16860], R0 ;  /* 0x01686000030085a7 */ /* 0x000e64000800007f */
[----:B-1----:R-:W-:Y:S05]  /*173d0*/  @!P0 BRA `(.L_x_1220) ;  /* 0xfffffffc00f08947 */ /* 0x002fea000383ffff */
[----:B------:R-:W-:Y:S05]  /*173e0*/  BRA `(.L_x_1290) ;  /* 0xffffffd000d07947 */ /* 0x000fea000383ffff */
.L_x_1226:
[----:B------:R-:W-:Y:S01]  /*173f0*/  BSSY B0, `(.L_x_1291) ;  /* 0x0000008000007945 */ /* 0x000fe20003800000 */
[----:B------:R-:W-:Y:S02]  /*17400*/  IMAD.MOV.U32 R13, RZ, RZ, R24 ;  /* 0x000000ffff0d7224 */ /* 0x000fe400078e0018 */
[----:B--2---:R-:W-:Y:S02]  /*17410*/  IMAD.MOV.U32 R12, RZ, RZ, RZ ;  /* 0x000000ffff0c7224 */ /* 0x004fe400078e00ff */
[----:B0-----:R-:W-:Y:S02]  /*17420*/  IMAD.MOV.U32 R11, RZ, RZ, 0x1f ;  /* 0x0000001fff0b7424 */ /* 0x001fe400078e00ff */
[----:B------:R-:W-:-:S07]  /*17430*/  IMAD.MOV.U32 R15, RZ, RZ, -0x1 ;  /* 0xffffffffff0f7424 */ /* 0x000fce00078e00ff */
[----:B-1----:R-:W-:Y:S05]  /*17440*/  WARPSYNC.COLLECTIVE R15, `(.L_x_1292) ;  /* 0x000000000f087348 */ /* 0x002fea0003c00000 */
[----:B------:R0:W2:Y:S02]  /*17450*/  SHFL.IDX P6, R14, R13, R12, R11 ;  /* 0x0000000c0d0e7389 */ /* 0x0000a400000c000b */
[----:B012---:R-:W-:Y:S01]  /*17460*/  ENDCOLLECTIVE ;  /* 0x000000000000791b */ /* 0x007fe20003800000 */
.L_x_1292:
[----:B------:R-:W-:Y:S05]  /*17470*/  BSYNC B0 ;  /* 0x0000000000007941 */ /* 0x000fea0003800000 */
.L_x_1291:
        /* <DEDUP_REMOVED lines=9> */
.L_x_1293:
[----:B------:R-:W-:Y:S02]  /*17510*/  ULDC UR4, c[0x0][0xc3c] ;  /* 0x00030f0000047ab9 */ /* 0x000fe40000000800 */
[----:B------:R-:W-:-:S13]  /*17520*/  ISETP.GE.OR P1, PT, R7, UR4, !P0 ;  /* 0x0000000407007c0c */ /* 0x000fda000c726670 */
[----:B------:R-:W0:Y:S08]  /*17530*/  @!P1 LDC.64 R4, c[0x0][0xc80] ;  /* 0x00032000ff049b82 */ /* 0x000e300000000a00 */
[----:B------:R-:W1:Y:S01]  /*17540*/  @!P1 LDC.64 R2, c[0x0][0xc78] ;  /* 0x00031e00ff029b82 */ /* 0x000e620000000a00 */
[----:B------:R-:W-:Y:S01]  /*17550*/  CS2R R24, SRZ ;  /* 0x0000000000187805 */ /* 0x000fe2000001ff00 */
[----:B------:R-:W-:-:S02]  /*17560*/  IMAD.MOV.U32 R8, RZ, RZ, RZ ;  /* 0x000000ffff087224 */ /* 0x000fc400078e00ff */
[----:B------:R-:W-:Y:S02]  /*17570*/  IMAD.MOV.U32 R11, RZ, RZ, RZ ;  /* 0x000000ffff0b7224 */ /* 0x000fe400078e00ff */
[----:B------:R-:W-:Y:S02]  /*17580*/  IMAD.MOV.U32 R6, RZ, RZ, R14 ;  /* 0x000000ffff067224 */ /* 0x000fe400078e000e */
[----:B0-----:R-:W-:-:S06]  /*17590*/  @!P1 IMAD.WIDE R4, R7, 0x4, R4 ;  /* 0x0000000407049825 */ /* 0x001fcc00078e0204 */
[----:B------:R-:W2:Y:S01]  /*175a0*/  @!P1 LDG.E R4, desc[UR52][R4.64] ;  /* 0x0000003404049981 */ /* 0x000ea2000c1e1900 */
[----:B-1----:R-:W-:-:S06]  /*175b0*/  @!P1 IMAD.WIDE R2, R7, 0x4, R2 ;  /* 0x0000000407029825 */ /* 0x002fcc00078e0202 */
[----:B------:R-:W3:Y:S01]  /*175c0*/  @!P1 LDG.E R2, desc[UR52][R2.64] ;  /* 0x0000003402029981 */ /* 0x000ee2000c1e1900 */
[C---:B------:R-:W-:Y:S02]  /*175d0*/  ISETP.GE.U32.AND P2, PT, R9.reuse, 0x2, PT ;  /* 0x000000020900780c */ /* 0x040fe40003f46070 */
[C---:B------:R-:W-:Y:S02]  /*175e0*/  ISETP.GE.U32.AND P3, PT, R9.reuse, 0x4, PT ;  /* 0x000000040900780c */ /* 0x040fe40003f66070 */
        /* <DEDUP_REMOVED lines=9> */
.L_x_1294:
[----:B------:R-:W-:Y:S01]  /*17680*/  IMAD.MOV.U32 R12, RZ, RZ, 0x2 ;  /* 0x00000002ff0c7424 */ /* 0x000fe200078e00ff */
[----:B------:R-:W-:-:S05]  /*17690*/  SEL R14, R14, RZ, P1 ;  /* 0x000000ff0e0e7207 */ /* 0x000fca0000800000 */
[----:B------:R-:W-:-:S04]  /*176a0*/  IMAD.IADD R7, R13, 0x1, R14 ;  /* 0x000000010d077824 */ /* 0x000fc800078e020e */
[----:B------:R-:W-:-:S07]  /*176b0*/  IMAD.MOV.U32 R13, RZ, RZ, R7 ;  /* 0x000000ffff0d7224 */ /* 0x000fce00078e0007 */
[----:B------:R-:W-:Y:S05]  /*176c0*/  WARPSYNC.COLLECTIVE R15, `(.L_x_1295) ;  /* 0x000000000f087348 */ /* 0x000fea0003c00000 */
[----:B------:R0:W1:Y:S02]  /*176d0*/  SHFL.UP P6, R14, R13, R12, R11 ;  /* 0x0400000c0d0e7389 */ /* 0x00006400000c000b */
[----:B01----:R-:W-:Y:S01]  /*176e0*/  ENDCOLLECTIVE ;  /* 0x000000000000791b */ /* 0x003fe20003800000 */
.L_x_1295:
[----:B------:R-:W-:Y:S01]  /*176f0*/  IMAD.MOV.U32 R12, RZ, RZ, 0x4 ;  /* 0x00000004ff0c7424 */ /* 0x000fe200078e00ff */
[----:B------:R-:W-:-:S05]  /*17700*/  SEL R2, R14, RZ, P2 ;  /* 0x000000ff0e027207 */ /* 0x000fca0001000000 */
[----:B------:R-:W-:-:S04]  /*17710*/  IMAD.IADD R2, R7, 0x1, R2 ;  /* 0x0000000107027824 */ /* 0x000fc800078e0202 */
[----:B------:R-:W-:-:S07]  /*17720*/  IMAD.MOV.U32 R13, RZ, RZ, R2 ;  /* 0x000000ffff0d7224 */ /* 0x000fce00078e0002 */
[----:B------:R-:W-:Y:S05]  /*17730*/  WARPSYNC.COLLECTIVE R15, `(.L_x_1296) ;  /* 0x000000000f087348 */ /* 0x000fea0003c00000 */
[----:B------:R0:W1:Y:S02]  /*17740*/  SHFL.UP P6, R14, R13, R12, R11 ;  /* 0x0400000c0d0e7389 */ /* 0x00006400000c000b */
[----:B01----:R-:W-:Y:S01]  /*17750*/  ENDCOLLECTIVE ;  /* 0x000000000000791b */ /* 0x003fe20003800000 */
.L_x_1296:
[----:B------:R-:W-:Y:S01]  /*17760*/  IMAD.MOV.U32 R12, RZ, RZ, 0x8 ;  /* 0x00000008ff0c7424 */ /* 0x000fe200078e00ff */
[----:B------:R-:W-:-:S05]  /*17770*/  SEL R3, R14, RZ, P3 ;  /* 0x000000ff0e037207 */ /* 0x000fca0001800000 */
[----:B------:R-:W-:-:S04]  /*17780*/  IMAD.IADD R3, R2, 0x1, R3 ;  /* 0x0000000102037824 */ /* 0x000fc800078e0203 */
[----:B------:R-:W-:-:S07]  /*17790*/  IMAD.MOV.U32 R13, RZ, RZ, R3 ;  /* 0x000000ffff0d7224 */ /* 0x000fce00078e0003 */
[----:B------:R-:W-:Y:S05]  /*177a0*/  WARPSYNC.COLLECTIVE R15, `(.L_x_1297) ;  /* 0x000000000f087348 */ /* 0x000fea0003c00000 */
[----:B------:R0:W1:Y:S02]  /*177b0*/  SHFL.UP P6, R14, R13, R12, R11 ;  /* 0x0400000c0d0e7389 */ /* 0x00006400000c000b */
[----:B01----:R-:W-:Y:S01]  /*177c0*/  ENDCOLLECTIVE ;  /* 0x000000000000791b */ /* 0x003fe20003800000 */
.L_x_1297:
[----:B------:R-:W-:Y:S01]  /*177d0*/  IMAD.MOV.U32 R12, RZ, RZ, 0x10 ;  /* 0x00000010ff0c7424 */ /* 0x000fe200078e00ff */
[----:B------:R-:W-:-:S05]  /*177e0*/  SEL R4, R14, RZ, P4 ;  /* 0x000000ff0e047207 */ /* 0x000fca0002000000 */
[----:B------:R-:W-:-:S04]  /*177f0*/  IMAD.IADD R4, R3, 0x1, R4 ;  /* 0x0000000103047824 */ /* 0x000fc800078e0204 */
[----:B------:R-:W-:-:S07]  /*17800*/  IMAD.MOV.U32 R13, RZ, RZ, R4 ;  /* 0x000000ffff0d7224 */ /* 0x000fce00078e0004 */
[----:B------:R-:W-:Y:S05]  /*17810*/  WARPSYNC.COLLECTIVE R15, `(.L_x_1298) ;  /* 0x000000000f087348 */ /* 0x000fea0003c00000 */
[----:B------:R0:W1:Y:S02]  /*17820*/  SHFL.UP P6, R14, R13, R12, R11 ;  /* 0x0400000c0d0e7389 */ /* 0x00006400000c000b */
[----:B01----:R-:W-:Y:S01]  /*17830*/  ENDCOLLECTIVE ;  /* 0x000000000000791b */ /* 0x003fe20003800000 */
.L_x_1298:
        /* <DEDUP_REMOVED lines=8> */
.L_x_1299:
[----:B------:R-:W-:Y:S05]  /*178c0*/  BRA `(.L_x_1300) ;  /* 0xffffffd4000c7947 */ /* 0x000fea000383ffff */
.L_x_1229:
[----:B------:R-:W-:Y:S01]  /*178d0*/  BSSY B0, `(.L_x_1301) ;  /* 0x0000007000007945 */ /* 0x000fe20003800000 */
[----:B--2---:R-:W-:Y:S02]  /*178e0*/  IMAD.MOV.U32 R12, RZ, RZ, 0x1 ;  /* 0x00000001ff0c7424 */ /* 0x004fe400078e00ff */
[----:B------:R-:W-:Y:S02]  /*178f0*/  IMAD.MOV.U32 R11, RZ, RZ, RZ ;  /* 0x000000ffff0b7224 */ /* 0x000fe400078e00ff */
[----:B------:R-:W-:-:S07]  /*17900*/  IMAD.MOV.U32 R15, RZ, RZ, -0x1 ;  /* 0xffffffffff0f7424 */ /* 0x000fce00078e00ff */
[----:B------:R-:W-:Y:S05]  /*17910*/  WARPSYNC.COLLECTIVE R15, `(.L_x_1302) ;  /* 0x000000000f087348 */ /* 0x000fea0003c00000 */
[----:B------:R0:W1:Y:S02]  /*17920*/  SHFL.UP P6, R14, R13, R12, R11 ;  /* 0x0400000c0d0e7389 */ /* 0x00006400000c000b */
[----:B01----:R-:W-:Y:S01]  /*17930*/  ENDCOLLECTIVE ;  /* 0x000000000000791b */ /* 0x003fe20003800000 */
.L_x_1302:
[----:B------:R-:W-:Y:S05]  /*17940*/  BSYNC B0 ;  /* 0x0000000000007941 */ /* 0x000fea0003800000 */
.L_x_1301:
        /* <DEDUP_REMOVED lines=8> */
.L_x_1303:
[----:B------:R-:W-:Y:S01]  /*179d0*/  IMAD.MOV.U32 R12, RZ, RZ, 0x4 ;  /* 0x00000004ff0c7424 */ /* 0x000fe200078e00ff */
[----:B------:R-:W-:-:S05]  /*179e0*/  SEL R2, R14, RZ, P2 ;  /* 0x000000ff0e027207 */ /* 0x000fca0001000000 */
[----:B------:R-:W-:-:S04]  /*179f0*/  IMAD.IADD R2, R13, 0x1, R2 ;  /* 0x000000010d027824 */ /* 0x000fc800078e0202 */
[----:B------:R-:W-:-:S07]  /*17a00*/  IMAD.MOV.U32 R13, RZ, RZ, R2 ;  /* 0x000000ffff0d7224 */ /* 0x000fce00078e0002 */
[----:B------:R-:W-:Y:S05]  /*17a10*/  WARPSYNC.COLLECTIVE R15, `(.L_x_1304) ;  /* 0x000000000f087348 */ /* 0x000fea0003c00000 */
[----:B------:R0:W1:Y:S02]  /*17a20*/  SHFL.UP P6, R14, R13, R12, R11 ;  /* 0x0400000c0d0e7389 */ /* 0x00006400000c000b */
[----:B01----:R-:W-:Y:S01]  /*17a30*/  ENDCOLLECTIVE ;  /* 0x000000000000791b */ /* 0x003fe20003800000 */
.L_x_1304:
[----:B------:R-:W-:Y:S01]  /*17a40*/  IMAD.MOV.U32 R12, RZ, RZ, 0x8 ;  /* 0x00000008ff0c7424 */ /* 0x000fe200078e00ff */
[----:B------:R-:W-:-:S05]  /*17a50*/  SEL R3, R14, RZ, P3 ;  /* 0x000000ff0e037207 */ /* 0x000fca0001800000 */
[----:B------:R-:W-:-:S04]  /*17a60*/  IMAD.IADD R3, R2, 0x1, R3 ;  /* 0x0000000102037824 */ /* 0x000fc800078e0203 */
[----:B------:R-:W-:-:S07]  /*17a70*/  IMAD.MOV.U32 R13, RZ, RZ, R3 ;  /* 0x000000ffff0d7224 */ /* 0x000fce00078e0003 */
[----:B------:R-:W-:Y:S05]  /*17a80*/  WARPSYNC.COLLECTIVE R15, `(.L_x_1305) ;  /* 0x000000000f087348 */ /* 0x000fea0003c00000 */
[----:B------:R0:W1:Y:S02]  /*17a90*/  SHFL.UP P6, R14, R13, R12, R11 ;  /* 0x0400000c0d0e7389 */ /* 0x00006400000c000b */
[----:B01----:R-:W-:Y:S01]  /*17aa0*/  ENDCOLLECTIVE ;  /* 0x000000000000791b */ /* 0x003fe20003800000 */
.L_x_1305:
[----:B------:R-:W-:Y:S01]  /*17ab0*/  IMAD.MOV.U32 R12, RZ, RZ, 0x10 ;  /* 0x00000010ff0c7424 */ /* 0x000fe200078e00ff */
[----:B------:R-:W-:-:S05]  /*17ac0*/  SEL R4, R14, RZ, P4 ;  /* 0x000000ff0e047207 */ /* 0x000fca0002000000 */
[----:B------:R-:W-:-:S04]  /*17ad0*/  IMAD.IADD R4, R3, 0x1, R4 ;  /* 0x0000000103047824 */ /* 0x000fc800078e0204 */
[----:B------:R-:W-:-:S07]  /*17ae0*/  IMAD.MOV.U32 R13, RZ, RZ, R4 ;  /* 0x000000ffff0d7224 */ /* 0x000fce00078e0004 */
[----:B------:R-:W-:Y:S05]  /*17af0*/  WARPSYNC.COLLECTIVE R15, `(.L_x_1306) ;  /* 0x000000000f087348 */ /* 0x000fea0003c00000 */
[----:B------:R0:W1:Y:S02]  /*17b00*/  SHFL.UP P6, R14, R13, R12, R11 ;  /* 0x0400000c0d0e7389 */ /* 0x00006400000c000b */
[----:B01----:R-:W-:Y:S01]  /*17b10*/  ENDCOLLECTIVE ;  /* 0x000000000000791b */ /* 0x003fe20003800000 */
.L_x_1306:
        /* <DEDUP_REMOVED lines=8> */
.L_x_1307:
[----:B------:R-:W-:Y:S05]  /*17ba0*/  BRA `(.L_x_1308) ;  /* 0xffffffd000f87947 */ /* 0x000fea000383ffff */
.L_x_1231:
[----:B------:R-:W-:Y:S01]  /*17bb0*/  BSSY B0, `(.L_x_1309) ;  /* 0x0000006000007945 */ /* 0x000fe20003800000 */
[----:B------:R-:W-:Y:S01]  /*17bc0*/  PLOP3.LUT P6, PT, P6, PT, PT, 0x8, 0x0 ;  /* 0x000000000000781c */ /* 0x000fe200037ce170 */
[----:B------:R-:W-:-:S12]  /*17bd0*/  IMAD.MOV.U32 R15, RZ, RZ, -0x1 ;  /* 0xffffffffff0f7424 */ /* 0x000fd800078e00ff */
[----:B0-2---:R-:W-:Y:S05]  /*17be0*/  WARPSYNC.COLLECTIVE R15, `(.L_x_1310) ;  /* 0x000000000f087348 */ /* 0x005fea0003c00000 */
[----:B------:R-:W-:Y:S01]  /*17bf0*/  VOTE.ANY R14, PT, P6 ;  /* 0x00000000000e7806 */ /* 0x000fe200030e0100 */
[----:B0-2---:R-:W-:Y:S06]  /*17c00*/  ENDCOLLECTIVE ;  /* 0x000000000000791b */ /* 0x005fec0003800000 */
.L_x_1310:
[----:B------:R-:W-:Y:S05]  /*17c10*/  BSYNC B0 ;  /* 0x0000000000007941 */ /* 0x000fea0003800000 */
.L_x_1309:
[----:B------:R-:W-:Y:S02]  /*17c20*/  IMAD.MOV.U32 R2, RZ, RZ, R14 ;  /* 0x000000ffff027224 */ /* 0x000fe400078e000e */
[----:B------:R-:W-:Y:S02]  /*17c30*/  IMAD.MOV.U32 R13, RZ, RZ, R25 ;  /* 0x000000ffff0d7224 */ /* 0x000fe400078e0019 */
[----:B------:R0:W1:Y:S01]  /*17c40*/  POPC R12, R2 ;  /* 0x00000002000c7309 */ /* 0x0000620000000000 */
[----:B------:R-:W-:Y:S02]  /*17c50*/  IMAD.MOV.U32 R11, RZ, RZ, 0x1f ;  /* 0x0000001fff0b7424 */ /* 0x000fe400078e00ff */
[----:B------:R-:W-:-:S07]  /*17c60*/  IMAD.MOV.U32 R15, RZ, RZ, -0x1 ;  /* 0xffffffffff0f7424 */ /* 0x000fce00078e00ff */
[----:B01----:R-:W-:Y:S05]  /*17c70*/  WARPSYNC.COLLECTIVE R15, `(.L_x_1311) ;  /* 0x000000000f087348 */ /* 0x003fea0003c00000 */
[----:B-1----:R1:W2:Y:S02]  /*17c80*/  SHFL.IDX P6, R14, R13, R12, R11 ;  /* 0x0000000c0d0e7389 */ /* 0x0022a400000c000b */
[----:B012---:R-:W-:Y:S01]  /*17c90*/  ENDCOLLECTIVE ;  /* 0x000000000000791b */ /* 0x007fe20003800000 */
.L_x_1311:
[----:B------:R-:W-:Y:S02]  /*17ca0*/  IMAD.IADD R27, R12, 0x1, R27 ;  /* 0x000000010c1b7824 */ /* 0x000fe400078e021b */
[----:B------:R-:W-:Y:S02]  /*17cb0*/  IMAD.MOV.U32 R13, RZ, RZ, R8 ;  /* 0x000000ffff0d7224 */ /* 0x000fe400078e0008 */
[----:B------:R-:W-:-:S07]  /*17cc0*/  IMAD.MOV.U32 R25, RZ, RZ, R14 ;  /* 0x000000ffff197224 */ /* 0x000fce00078e000e */
[----:B------:R-:W-:Y:S05]  /*17cd0*/  WARPSYNC.COLLECTIVE R15, `(.L_x_1312) ;  /* 0x000000000f087348 */ /* 0x000fea0003c00000 */
[----:B------:R0:W1:Y:S02]  /*17ce0*/  SHFL.IDX P6, R14, R13, R12, R11 ;  /* 0x0000000c0d0e7389 */ /* 0x00006400000c000b */
[----:B01----:R-:W-:Y:S01]  /*17cf0*/  ENDCOLLECTIVE ;  /* 0x000000000000791b */ /* 0x003fe20003800000 */
.L_x_1312:
[----:B------:R-:W-:Y:S01]  /*17d00*/  IMAD.MOV.U32 R8, RZ, RZ, R14 ;  /* 0x000000ffff087224 */ /* 0x000fe200078e000e */
[----:B------:R-:W-:Y:S06]  /*17d10*/  BRA `(.L_x_1313) ;  /* 0xffffffd000dc7947 */ /* 0x000fec000383ffff */
.L_x_1233:
[----:B------:R-:W-:Y:S01]  /*17d20*/  BSSY B0, `(.L_x_1314) ;  /* 0x0000007000007945 */ /* 0x000fe20003800000 */
[----:B------:R-:W-:Y:S02]  /*17d30*/  IMAD.MOV.U32 R13, RZ, RZ, R3 ;  /* 0x000000ffff0d7224 */ /* 0x000fe400078e0003 */
[----:B------:R-:W-:Y:S02]  /*17d40*/  IMAD.MOV.U32 R11, RZ, RZ, 0x1f ;  /* 0x0000001fff0b7424 */ /* 0x000fe400078e00ff */
[----:B------:R-:W-:-:S07]  /*17d50*/  IMAD.MOV.U32 R15, RZ, RZ, -0x1 ;  /* 0xffffffffff0f7424 */ /* 0x000fce00078e00ff */
[----:B0-23--:R-:W-:Y:S05]  /*17d60*/  WARPSYNC.COLLECTIVE R15, `(.L_x_1315) ;  /* 0x000000000f087348 */ /* 0x00dfea0003c00000 */
[----:B------:R1:W4:Y:S02]  /*17d70*/  SHFL.IDX P6, R14, R13, R12, R11 ;  /* 0x0000000c0d0e7389 */ /* 0x00032400000c000b */
[----:B01234-:R-:W-:Y:S01]  /*17d80*/  ENDCOLLECTIVE ;  /* 0x000000000000791b */ /* 0x01ffe20003800000 */
.L_x_1315:
[----:B------:R-:W-:Y:S05]  /*17d90*/  BSYNC B0 ;  /* 0x0000000000007941 */ /* 0x000fea0003800000 */
.L_x_1314:
[----:B------:R-:W-:Y:S01]  /*17da0*/  IMAD.MOV.U32 R24, RZ, RZ, R14 ;  /* 0x000000ffff187224 */ /* 0x000fe200078e000e */
[----:B------:R-:W-:Y:S06]  /*17db0*/  BRA `(.L_x_1232) ;  /* 0xffffffd000cc7947 */ /* 0x000fec000383ffff */
.L_x_1239:
[----:B0-----:R0:W2:Y:S02]  /*17dc0*/  SYNCS.PHASECHK.TRANS64.TRYWAIT P0, [R9+URZ+0x16820], R0 ;  /* 0x01682000090075a7 */ /* 0x0010a4000800017f */
[----:B--2---:R-:W-:Y:S05]  /*17dd0*/  @!P0 NANOSLEEP.SYNCS 0x989680 ;  /* 0x009896800000895d */ /* 0x004fea0003900000 */
[----:B------:R-:W2:Y:S02]  /*17de0*/  @!P0 SYNCS.PHASECHK.TRANS64 P0, [R9+URZ+0x16820], R0 ;  /* 0x01682000090085a7 */ /* 0x000ea4000800007f */
[----:B--2---:R-:W-:Y:S05]  /*17df0*/  @!P0 BRA `(.L_x_1239) ;  /* 0xfffffffc00f08947 */ /* 0x004fea000383ffff */
[----:B------:R-:W-:Y:S05]  /*17e00*/  BRA `(.L_x_1316) ;  /* 0xffffffdc00247947 */ /* 0x000fea000383ffff */
.L_x_1240:
[----:B------:R-:W2:Y:S01]  /*17e10*/  S2R R2, SR_TID.X ;  /* 0x0000000000027919 */ /* 0x000ea20000002100 */
[----:B------:R-:W-:Y:S01]  /*17e20*/  BSSY B0, `(.L_x_1317) ;  /* 0x000000a000007945 */ /* 0x000fe20003800000 */
[----:B------:R-:W-:Y:S02]  /*17e30*/  IMAD.MOV.U32 R12, RZ, RZ, RZ ;  /* 0x000000ffff0c7224 */ /* 0x000fe400078e00ff */
[----:B------:R-:W-:Y:S02]  /*17e40*/  IMAD.MOV.U32 R11, RZ, RZ, 0x1f ;  /* 0x0000001fff0b7424 */ /* 0x000fe400078e00ff */
[----:B------:R-:W-:Y:S01]  /*17e50*/  IMAD.MOV.U32 R15, RZ, RZ, -0x1 ;  /* 0xffffffffff0f7424 */ /* 0x000fe200078e00ff */
[----:B--2---:R-:W-:-:S04]  /*17e60*/  SHF.R.U32.HI R2, RZ, 0x5, R2 ;  /* 0x00000005ff027819 */ /* 0x004fc80000011602 */
[----:B------:R-:W-:-:S05]  /*17e70*/  LOP3.LUT R2, R2, 0x3, RZ, 0xc0, !PT ;  /* 0x0000000302027812 */ /* 0x000fca00078ec0ff */
[----:B------:R-:W-:-:S07]  /*17e80*/  IMAD.MOV.U32 R13, RZ, RZ, R2 ;  /* 0x000000ffff0d7224 */ /* 0x000fce00078e0002 */
[----:B01-3--:R-:W-:Y:S05]  /*17e90*/  WARPSYNC.COLLECTIVE R15, `(.L_x_1318) ;  /* 0x000000000f087348 */ /* 0x00bfea0003c00000 */
[----:B------:R2:W4:Y:S02]  /*17ea0*/  SHFL.IDX P6, R14, R13, R12, R11 ;  /* 0x0000000c0d0e7389 */ /* 0x00052400000c000b */
[----:B01234-:R-:W-:Y:S01]  /*17eb0*/  ENDCOLLECTIVE ;  /* 0x000000000000791b */ /* 0x01ffe20003800000 */
.L_x_1318:
[----:B------:R-:W-:Y:S05]  /*17ec0*/  BSYNC B0 ;  /* 0x0000000000007941 */ /* 0x000fea0003800000 */
.L_x_1317:
[----:B------:R-:W-:Y:S05]  /*17ed0*/  BRA `(.L_x_1319) ;  /* 0xffffffdc000c7947 */ /* 0x000fea000383ffff */
.L_x_1243:
[----:B------:R-:W-:Y:S01]  /*17ee0*/  BSSY B1, `(.L_x_1320) ;  /* 0x0000006000017945 */ /* 0x000fe20003800000 */
[----:B------:R-:W-:-:S07]  /*17ef0*/  IMAD.MOV.U32 R15, RZ, RZ, -0x1 ;  /* 0xffffffffff0f7424 */ /* 0x000fce00078e00ff */
[----:B01-3--:R-:W-:Y:S05]  /*17f00*/  WARPSYNC.COLLECTIVE R15, `(.L_x_1321) ;  /* 0x000000000f0c7348 */ /* 0x00bfea0003c00000 */
[----:B------:R-:W-:Y:S02]  /*17f10*/  ELECT P6, UR62, PT ;  /* 0x00000000003e782f */ /* 0x000fe400038c0000 */
[----:B------:R-:W-:Y:S01]  /*17f20*/  MOV R14, UR62 ;  /* 0x0000003e000e7c02 */ /* 0x000fe20008000f00 */
[----:B01-3--:R-:W-:Y:S10]  /*17f30*/  ENDCOLLECTIVE ;  /* 0x000000000000791b */ /* 0x00bff40003800000 */
.L_x_1321:
[----:B------:R-:W-:Y:S05]  /*17f40*/  BSYNC B1 ;  /* 0x0000000000017941 */ /* 0x000fea0003800000 */
.L_x_1320:
[----:B------:R-:W-:Y:S05]  /*17f50*/  BRA `(.L_x_1322) ;  /* 0xffffffdc00047947 */ /* 0x000fea000383ffff */
.L_x_1245:
[----:B0-----:R0:W1:Y:S02]  /*17f60*/  SYNCS.PHASECHK.TRANS64.TRYWAIT P0, [R7+URZ], R2 ;  /* 0x00000002070075a7 */ /* 0x001064000800017f */
[----:B-1----:R-:W-:Y:S05]  /*17f70*/  @!P0 NANOSLEEP.SYNCS 0x989680 ;  /* 0x009896800000895d */ /* 0x002fea0003900000 */
[----:B------:R-:W1:Y:S02]  /*17f80*/  @!P0 SYNCS.PHASECHK.TRANS64 P0, [R7+URZ], R2 ;  /* 0x00000002070085a7 */ /* 0x000e64000800007f */
[----:B-1----:R-:W-:Y:S05]  /*17f90*/  @!P0 BRA `(.L_x_1245) ;  /* 0xfffffffc00f08947 */ /* 0x002fea000383ffff */
[----:B------:R-:W-:Y:S05]  /*17fa0*/  BRA `(.L_x_1323) ;  /* 0xffffffdc00387947 */ /* 0x000fea000383ffff */
.L_x_1246:
[----:B-1----:R1:W2:Y:S02]  /*17fb0*/  SYNCS.PHASECHK.TRANS64.TRYWAIT P0, [R3+URZ], R0 ;  /* 0x00000000030075a7 */ /* 0x0022a4000800017f */
[----:B--2---:R-:W-:Y:S05]  /*17fc0*/  @!P0 NANOSLEEP.SYNCS 0x989680 ;  /* 0x009896800000895d */ /* 0x004fea0003900000 */
[----:B------:R-:W2:Y:S02]  /*17fd0*/  @!P0 SYNCS.PHASECHK.TRANS64 P0, [R3+URZ], R0 ;  /* 0x00000000030085a7 */ /* 0x000ea4000800007f */
[----:B--2---:R-:W-:Y:S05]  /*17fe0*/  @!P0 BRA `(.L_x_1246) ;  /* 0xfffffffc00f08947 */ /* 0x004fea000383ffff */
[----:B------:R-:W-:Y:S05]  /*17ff0*/  BRA `(.L_x_1324) ;  /* 0xffffffdc002c7947 */ /* 0x000fea000383ffff */
.L_x_1248:
[----:B-1----:R1:W2:Y:S02]  /*18000*/  SYNCS.PHASECHK.TRANS64.TRYWAIT P0, [R5+URZ], R2 ;  /* 0x00000002050075a7 */ /* 0x0022a4000800017f */
[----:B--2---:R-:W-:Y:S05]  /*18010*/  @!P0 NANOSLEEP.SYNCS 0x989680 ;  /* 0x009896800000895d */ /* 0x004fea0003900000 */
[----:B------:R-:W2:Y:S02]  /*18020*/  @!P0 SYNCS.PHASECHK.TRANS64 P0, [R5+URZ], R2 ;  /* 0x00000002050085a7 */ /* 0x000ea4000800007f */
[----:B--2---:R-:W-:Y:S05]  /*18030*/  @!P0 BRA `(.L_x_1248) ;  /* 0xfffffffc00f08947 */ /* 0x004fea000383ffff */
[----:B------:R-:W-:Y:S05]  /*18040*/  BRA `(.L_x_1325) ;  /* 0xffffffdc00307947 */ /* 0x000fea000383ffff */
.L_x_1326:
        /* <DEDUP_REMOVED lines=11> */
.L_x_2706:


//--------------------- .text._ZN7cutlass13device_kernelIN5flash11enable_sm90INS1_16FlashAttnFwdSm90INS1_25CollectiveMainloopFwdSm90ILi2EN4cute5tupleIJNS5_1CILi1EEES8_S8_EEENS6_IJNS7_ILi192EEENS7_ILi128EEENS7_ILi64EEEEEELi64ENS_10bfloat16_tEfNS_4arch4Sm90ELb0ELb1ELb0ELb1ELb0ELb1ELb0ELb1ELb1ELb1ELb1ELb0EEENS1_21CollectiveEpilogueFwdINS6_IJSA_SC_SB_EEES9_SE_SG_Li384ELb1ELb1ELb1ELb0EEENS1_36VarlenDynamicPersistentTileSchedulerILi192ELi128ELi384ELi128ELb1ELb1ELb1ELb1ELb0ELb1EEEEEEEEEvNT_6ParamsE --------------------------
	.section	.text._ZN7cutlass13device_kernelIN5flash11enable_sm90INS1_16FlashAttnFwdSm90INS1_25CollectiveMainloopFwdSm90ILi2EN4cute5tupleIJNS5_1CILi1EEES8_S8_EEENS6_IJNS7_ILi192EEENS7_ILi128EEENS7_ILi64EEEEEELi64ENS_10bfloat16_tEfNS_4arch4Sm90ELb0ELb1ELb0ELb1ELb0ELb1ELb0ELb1ELb1ELb1ELb1ELb0EEENS1_21CollectiveEpilogueFwdINS6_IJSA_SC_SB_EEES9_SE_SG_Li384ELb1ELb1ELb1ELb0EEENS1_36VarlenDynamicPersistentTileSchedulerILi192ELi128ELi384ELi128ELb1ELb1ELb1ELb1ELb0ELb1EEEEEEEEEvNT_6ParamsE,"ax",@progbits
	.align	128
.text._ZN7cutlass13device_kernelIN5flash11enable_sm90INS1_16FlashAttnFwdSm90INS1_25CollectiveMainloopFwdSm90ILi2EN4cute5tupleIJNS5_1CILi1EEES8_S8_EEENS6_IJNS7_ILi192EEENS7_ILi128EEENS7_ILi64EEEEEELi64ENS_10bfloat16_tEfNS_4arch4Sm90ELb0ELb1ELb0ELb1ELb0ELb1ELb0ELb1ELb1ELb1ELb1ELb0EEENS1_21CollectiveEpilogueFwdINS6_IJSA_SC_SB_EEES9_SE_SG_Li384ELb1ELb1ELb1ELb0EEENS1_36VarlenDynamicPersistentTileSchedulerILi192ELi128ELi384ELi128ELb1ELb1ELb1ELb1ELb0ELb1EEEEEEEEEvNT_6ParamsE:
        .type           _ZN7cutlass13device_kernelIN5flash11enable_sm90INS1_16FlashAttnFwdSm90INS1_25CollectiveMainloopFwdSm90ILi2EN4cute5tupleIJNS5_1CILi1EEES8_S8_EEENS6_IJNS7_ILi192EEENS7_ILi128EEENS7_ILi64EEEEEELi64ENS_10bfloat16_tEfNS_4arch4Sm90ELb0ELb1ELb0ELb1ELb0ELb1ELb0ELb1ELb1ELb1ELb1ELb0EEENS1_21CollectiveEpilogueFwdINS6_IJSA_SC_SB_EEES9_SE_SG_Li384ELb1ELb1ELb1ELb0EEENS1_36VarlenDynamicPersistentTileSchedulerILi192ELi128ELi384ELi128ELb1ELb1ELb1ELb1ELb0ELb1EEEEEEEEEvNT_6ParamsE,@function
        .size           _ZN7cutlass13device_kernelIN5flash11enable_sm90INS1_16FlashAttnFwdSm90INS1_25CollectiveMainloopFwdSm90ILi2EN4cute5tupleIJNS5_1CILi1EEES8_S8_EEENS6_IJNS7_ILi192EEENS7_ILi128EEENS7_ILi64EEEEEELi64ENS_10bfloat16_tEfNS_4arch4Sm90ELb0ELb1ELb0ELb1ELb0ELb1ELb0ELb1ELb1ELb1ELb1ELb0EEENS1_21CollectiveEpilogueFwdINS6_IJSA_SC_SB_EEES9_SE_SG_Li384ELb1ELb1ELb1ELb0EEENS1_36VarlenDynamicPersistentTileSchedulerILi192ELi128ELi384ELi128ELb1ELb1ELb1ELb1ELb0ELb1EEEEEEEEEvNT_6ParamsE,(.L_x_2707 - _ZN7cutlass13device_kernelIN5flash11enable_sm90INS1_16FlashAttnFwdSm90INS1_25CollectiveMainloopFwdSm90ILi2EN4cute5tupleIJNS5_1CILi1EEES8_S8_EEENS6_IJNS7_ILi192EEENS7_ILi128EEENS7_ILi64EEEEEELi64ENS_10bfloat16_tEfNS_4arch4Sm90ELb0ELb1ELb0ELb1ELb0ELb1ELb0ELb1ELb1ELb1ELb1ELb0EEENS1_21CollectiveEpilogueFwdINS6_IJSA_SC_SB_EEES9_SE_SG_Li384ELb1ELb1ELb1ELb0EEENS1_36VarlenDynamicPersistentTileSchedulerILi192ELi128ELi384ELi128ELb1ELb1ELb1ELb1ELb0ELb1EEEEEEEEEvNT_6ParamsE)
        .other          _ZN7cutlass13device_kernelIN5flash11enable_sm90INS1_16FlashAttnFwdSm90INS1_25CollectiveMainloopFwdSm90ILi2EN4cute5tupleIJNS5_1CILi1EEES8_S8_EEENS6_IJNS7_ILi192EEENS7_ILi128EEENS7_ILi64EEEEEELi64ENS_10bfloat16_tEfNS_4arch4Sm90ELb0ELb1ELb0ELb1ELb0ELb1ELb0ELb1ELb1ELb1ELb1ELb0EEENS1_21CollectiveEpilogueFwdINS6_IJSA_SC_SB_EEES9_SE_SG_Li384ELb1ELb1ELb1ELb0EEENS1_36VarlenDynamicPersistentTileSchedulerILi192ELi128ELi384ELi128ELb1ELb1ELb1ELb1ELb0ELb1EEEEEEEEEvNT_6ParamsE,@"STO_CUDA_ENTRY STV_DEFAULT"
_ZN7cutlass13device_kernelIN5flash11enable_sm90INS1_16FlashAttnFwdSm90INS1_25CollectiveMainloopFwdSm90ILi2EN4cute5tupleIJNS5_1CILi1EEES8_S8_EEENS6_IJNS7_ILi192EEENS7_ILi128EEENS7_ILi64EEEEEELi64ENS_10bfloat16_tEfNS_4arch4Sm90ELb0ELb1ELb0ELb1ELb0ELb1ELb0ELb1ELb1ELb1ELb1ELb0EEENS1_21CollectiveEpilogueFwdINS6_IJSA_SC_SB_EEES9_SE_SG_Li384ELb1ELb1ELb1ELb0EEENS1_36VarlenDynamicPersistentTileSchedulerILi192ELi128ELi384ELi128ELb1ELb1ELb1ELb1ELb0ELb1EEEEEEEEEvNT_6ParamsE:
        /* <DEDUP_REMOVED lines=23> */
.L_x_1328:
[----:B------:R-:W-:Y:S05]  /*0170*/  BSYNC B0 ;  /* 0x0000000000007941 */ /* 0x000fea0003800000 */
.L_x_1327:
        /* <DEDUP_REMOVED lines=40> */
.L_x_1329:
        /* <DEDUP_REMOVED lines=22> */
.L_x_1330:
        /* <DEDUP_REMOVED lines=18> */
.L_x_1331:
        /* <DEDUP_REMOVED lines=22> */
.L_x_1332:
        /* <DEDUP_REMOVED lines=22> */
.L_x_1333:
        /* <DEDUP_REMOVED lines=9> */
.L_x_1336:
[----:B------:R-:W-:-:S08]  /*09d0*/  NOP ;  /* 0x0000000000007918 */ /* 0x000fd00000000000 */
[----:B------:R-:W0:Y:S02]  /*09e0*/  USETMAXREG.TRY_ALLOC.CTAPOOL UP0, 0xa0 ;  /* 0x000000a0000079c8 */ /* 0x000e240008000600 */
[----:B0-----:R-:W-:-:S13]  /*09f0*/  PLOP3.LUT P0, PT, PT, PT, UP0, 0x80, 0x0 ;  /* 0x000000000000781c */ /* 0x001fda0003f0f008 */
[----:B------:R-:W-:Y:S05]  /*0a00*/  @!P0 BRA `(.L_x_1336) ;  /* 0xfffffffc00f08947 */ /* 0x000fea000383ffff */
[----:B------:R-:W0:Y:S01]  /*0a10*/  S2R R0, SR_TID.X ;  /* 0x0000000000007919 */ /* 0x000e220000002100 */
[----:B------:R-:W1:Y:S01]  /*0a20*/  S2UR UR5, SR_CgaCtaId ;  /* 0x00000000000579c3 */ /* 0x000e620000008800 */
[----:B------:R-:W-:Y:S01]  /*0a30*/  UMOV UR4, 0x400 ;  /* 0x0000040000047882 */ /* 0x000fe20000000000 */
[----:B------:R-:W-:-:S06]  /*0a40*/  LOP3.LUT R22, R22, 0xbfffffff, RZ, 0xc0, !PT ;  /* 0xbfffffff16167812 */ /* 0x000fcc00078ec0ff */
[----:B------:R-:W-:Y:S06]  /*0a50*/  BAR.ARV 0x8, 0x200 ;  /* 0x0208000000007b1d */ /* 0x000fec0000002000 */
[----:B-1----:R-:W-:-:S06]  /*0a60*/  ULEA UR4, UR5, UR4, 0x18 ;  /* 0x0000000405047291 */ /* 0x002fcc000f8ec03f */
[----:B------:R-:W-:Y:S01]  /*0a70*/  IMAD.U32 R16, RZ, RZ, UR4 ;  /* 0x00000004ff107e24 */ /* 0x000fe2000f8e00ff */
[----:B0-----:R-:W-:Y:S01]  /*0a80*/  SHF.R.U32.HI R0, RZ, 0x7, R0 ;  /* 0x00000007ff007819 */ /* 0x001fe20000011600 */
[----:B------:R-:W-:-:S03]  /*0a90*/  ULDC UR4, c[0x0][0xc3c] ;  /* 0x00030f0000047ab9 */ /* 0x000fc60000000800 */
[----:B------:R-:W-:-:S13]  /*0aa0*/  ISETP.NE.AND P0, PT, R0, 0x1, PT ;  /* 0x000000010000780c */ /* 0x000fda0003f05270 */
[----:B------:R-:W-:Y:S01]  /*0ab0*/  @P0 LOP3.LUT R22, R22, 0x40000000, RZ, 0xfc, !PT ;  /* 0x4000000016160812 */ /* 0x000fe200078efcff */
[----:B------:R-:W-:Y:S08]  /*0ac0*/  @!P0 BAR.ARV 0x9, 0x100 ;  /* 0x0244000000008b1d */ /* 0x000ff00000002000 */
[----:B------:R-:W-:Y:S06]  /*0ad0*/  BAR.SYNC.DEFER_BLOCKING 0x5, 0x200 ;  /* 0x0148000000007b1d */ /* 0x000fec0000010000 */
[----:B------:R-:W0:Y:S02]  /*0ae0*/  LDS.128 R28, [R16+0x168d0] ;  /* 0x0168d000101c7984 */ /* 0x000e240000000c00 */
[----:B------:R-:W-:Y:S06]  /*0af0*/  BAR.ARV 0x4, 0x200 ;  /* 0x0108000000007b1d */ /* 0x000fec0000002000 */
[----:B0-----:R-:W-:-:S13]  /*0b00*/  ISETP.GE.AND P0, PT, R31, UR4, PT ;  /* 0x000000041f007c0c */ /* 0x001fda000bf06270 */
[----:B------:R-:W-:Y:S05]  /*0b10*/  @P0 BRA `(.L_x_1337) ;  /* 0x000001e800cc0947 */ /* 0x000fea0003800000 */
[----:B------:R-:W3:Y:S01]  /*0b20*/  LDL R12, [R1+0x54] ;  /* 0x00005400010c7983 */ /* 0x000ee20000100800 */
[----:B------:R-:W0:Y:S02]  /*0b30*/  S2R R0, SR_TID.X ;  /* 0x0000000000007919 */ /* 0x000e240000002100 */
[----:B0-----:R-:W-:-:S05]  /*0b40*/  VIADD R11, R0, 0xffffff80 ;  /* 0xffffff80000b7836 */ /* 0x001fca0000000000 */
[----:B------:R-:W-:-:S04]  /*0b50*/  SHF.R.S32.HI R0, RZ, 0x1f, R11 ;  /* 0x0000001fff007819 */ /* 0x000fc8000001140b */
[----:B--2---:R-:W-:-:S04]  /*0b60*/  LEA.HI R2, R0, R11, RZ, 0x7 ;  /* 0x0000000b00027211 */ /* 0x004fc800078f38ff */
[----:B------:R-:W-:-:S05]  /*0b70*/  LOP3.LUT R3, R2, 0xffffff80, RZ, 0xc0, !PT ;  /* 0xffffff8002037812 */ /* 0x000fca00078ec0ff */
[----:B------:R-:W-:-:S05]  /*0b80*/  IMAD.IADD R10, R11, 0x1, -R3 ;  /* 0x000000010b0a7824 */ /* 0x000fca00078e0a03 */
[----:B------:R-:W-:-:S04]  /*0b90*/  SHF.R.S32.HI R6, RZ, 0x1f, R10 ;  /* 0x0000001fff067819 */ /* 0x000fc8000001140a */
[----:B------:R-:W-:Y:S02]  /*0ba0*/  LEA.HI R7, R6, R10, RZ, 0x2 ;  /* 0x0000000a06077211 */ /* 0x000fe400078f10ff */
[CC--:B------:R-:W-:Y:S02]  /*0bb0*/  LEA.HI R3, R0.reuse, R11.reuse, RZ, 0x5 ;  /* 0x0000000b00037211 */ /* 0x0c0fe400078f28ff */
[--C-:B------:R-:W-:Y:S02]  /*0bc0*/  SHF.R.S32.HI R8, RZ, 0x2, R7.reuse ;  /* 0x00000002ff087819 */ /* 0x100fe40000011407 */
[----:B------:R-:W-:Y:S02]  /*0bd0*/  SHF.R.S32.HI R9, RZ, 0x1f, R7 ;  /* 0x0000001fff097819 */ /* 0x000fe40000011407 */
[----:B------:R-:W-:Y:S02]  /*0be0*/  SHF.R.S32.HI R13, RZ, 0x7, R2 ;  /* 0x00000007ff0d7819 */ /* 0x000fe40000011402 */
[----:B------:R-:W-:-:S02]  /*0bf0*/  LEA.HI R4, R0, R11, RZ, 0x4 ;  /* 0x0000000b00047211 */ /* 0x000fc400078f20ff */
[----:B------:R-:W-:Y:S02]  /*0c00*/  LEA.HI R9, R9, R8, RZ, 0x3 ;  /* 0x0000000809097211 */ /* 0x000fe400078f18ff */
[----:B------:R-:W-:Y:S01]  /*0c10*/  SHF.R.S32.HI R14, RZ, 0x5, R3 ;  /* 0x00000005ff0e7819 */ /* 0x000fe20000011403 */
[----:B------:R-:W-:Y:S01]  /*0c20*/  IMAD.HI R3, R13, 0x55555556, RZ ;  /* 0x555555560d037827 */ /* 0x000fe200078e02ff */
[----:B------:R-:W-:Y:S02]  /*0c30*/  SHF.R.S32.HI R5, RZ, 0x4, R4 ;  /* 0x00000004ff057819 */ /* 0x000fe40000011404 */
[----:B------:R-:W-:Y:S02]  /*0c40*/  LOP3.LUT R9, R9, 0xfffffff8, RZ, 0xc0, !PT ;  /* 0xfffffff809097812 */ /* 0x000fe400078ec0ff */
[----:B------:R-:W-:Y:S02]  /*0c50*/  LEA.HI R6, R6, R10, RZ, 0x5 ;  /* 0x0000000a06067211 */ /* 0x000fe400078f28ff */
[----:B------:R-:W-:-:S02]  /*0c60*/  LOP3.LUT R2, R4, 0x3fffff0, RZ, 0xc0, !PT ;  /* 0x03fffff004027812 */ /* 0x000fc400078ec0ff */
[----:B------:R-:W-:Y:S01]  /*0c70*/  LEA.HI R4, R4, R5, RZ, 0x1 ;  /* 0x0000000504047211 */ /* 0x000fe200078f08ff */
[----:B------:R-:W-:Y:S01]  /*0c80*/  IMAD.IADD R9, R8, 0x1, -R9 ;  /* 0x0000000108097824 */ /* 0x000fe200078e0a09 */
[----:B------:R-:W-:Y:S02]  /*0c90*/  LEA.HI R3, R3, R3, RZ, 0x1 ;  /* 0x0000000303037211 */ /* 0x000fe400078f08ff */
[----:B------:R-:W-:Y:S02]  /*0ca0*/  SHF.R.S32.HI R6, RZ, 0x5, R6 ;  /* 0x00000005ff067819 */ /* 0x000fe40000011406 */
[----:B------:R-:W-:Y:S01]  /*0cb0*/  LOP3.LUT R4, R4, 0x1ffffffe, RZ, 0xc0, !PT ;  /* 0x1ffffffe04047812 */ /* 0x000fe200078ec0ff */
[----:B------:R-:W-:Y:S02]  /*0cc0*/  IMAD.IADD R2, R11, 0x1, -R2 ;  /* 0x000000010b027824 */ /* 0x000fe400078e0a02 */
[----:B------:R-:W-:Y:S02]  /*0cd0*/  IMAD R3, R3, -0x3, R13 ;  /* 0xfffffffd03037824 */ /* 0x000fe400078e020d */
[----:B------:R-:W-:-:S02]  /*0ce0*/  IMAD R6, R6, 0x10, R9 ;  /* 0x0000001006067824 */ /* 0x000fc400078e0209 */
[----:B------:R-:W-:Y:S02]  /*0cf0*/  IMAD.IADD R4, R5, 0x1, -R4 ;  /* 0x0000000105047824 */ /* 0x000fe400078e0a04 */
[----:B------:R-:W-:Y:S02]  /*0d00*/  IMAD R5, R14, 0x10, R2 ;  /* 0x000000100e057824 */ /* 0x000fe400078e0202 */
[----:B------:R-:W-:-:S05]  /*0d10*/  IMAD R8, R3, 0x40, R6 ;  /* 0x0000004003087824 */ /* 0x000fca00078e0206 */
[----:B------:R-:W-:Y:S01]  /*0d20*/  STL [R1+0x64], R8 ;  /* 0x0000640801007387 */ /* 0x000fe20000100800 */
[----:B------:R-:W-:Y:S01]  /*0d30*/  LEA.HI R3, R0, R11, RZ, 0x3 ;  /* 0x0000000b00037211 */ /* 0x000fe200078f18ff */
[----:B------:R-:W-:-:S03]  /*0d40*/  IMAD R5, R5, 0x8, R4 ;  /* 0x0000000805057824 */ /* 0x000fc600078e0204 */
[----:B------:R-:W-:Y:S02]  /*0d50*/  SHF.R.S32.HI R4, RZ, 0x3, R3 ;  /* 0x00000003ff047819 */ /* 0x000fe40000011403 */
[----:B------:R-:W-:-:S05]  /*0d60*/  LOP3.LUT R3, R3, 0xfffffff8, RZ, 0xc0, !PT ;  /* 0xfffffff803037812 */ /* 0x000fca00078ec0ff */
[----:B------:R-:W-:Y:S01]  /*0d70*/  IMAD.IADD R3, R11, 0x1, -R3 ;  /* 0x000000010b037824 */ /* 0x000fe200078e0a03 */
[----:B------:R-:W-:Y:S02]  /*0d80*/  LOP3.LUT R7, R7, 0x7ffffffc, RZ, 0xc0, !PT ;  /* 0x7ffffffc07077812 */ /* 0x000fe400078ec0ff */
[----:B------:R-:W-:-:S03]  /*0d90*/  CS2R R152, SRZ ;  /* 0x0000000000987805 */ /* 0x000fc6000001ff00 */
[----:B------:R-:W-:Y:S02]  /*0da0*/  IMAD.IADD R7, R10, 0x1, -R7 ;  /* 0x000000010a077824 */ /* 0x000fe400078e0a07 */
[----:B------:R-:W-:Y:S02]  /*0db0*/  IMAD.MOV.U32 R17, RZ, RZ, RZ ;  /* 0x000000ffff117224 */ /* 0x000fe400078e00ff */
[----:B------:R-:W-:Y:S01]  /*0dc0*/  IMAD.SHL.U32 R156, R7, 0x2, RZ ;  /* 0x00000002079c7824 */ /* 0x000fe200078e00ff */
[----:B---3--:R-:W-:-:S05]  /*0dd0*/  LOP3.LUT R2, R12, 0x1, RZ, 0xfc, !PT ;  /* 0x000000010c027812 */ /* 0x008fca00078efcff */
[----:B------:R0:W-:Y:S02]  /*0de0*/  STL [R1+0x14], R2 ;  /* 0x0000140201007387 */ /* 0x0001e40000100800 */
[----:B0-----:R-:W-:-:S04]  /*0df0*/  LEA.HI R2, R0, R11, RZ, 0x2 ;  /* 0x0000000b00027211 */ /* 0x001fc800078f10ff */
[--C-:B------:R-:W-:Y:S02]  /*0e00*/  SHF.R.S32.HI R23, RZ, 0x2, R2.reuse ;  /* 0x00000002ff177819 */ /* 0x100fe40000011402 */
[----:B------:R-:W-:Y:S02]  /*0e10*/  LOP3.LUT R0, R2, 0xfffffffc, RZ, 0xc0, !PT ;  /* 0xfffffffc02007812 */ /* 0x000fe400078ec0ff */
[----:B------:R-:W-:Y:S01]  /*0e20*/  SHF.R.S32.HI R2, RZ, 0x1f, R2 ;  /* 0x0000001fff027819 */ /* 0x000fe20000011402 */
[----:B------:R-:W-:-:S03]  /*0e30*/  VIADD R9, R23, 0x60 ;  /* 0x0000006017097836 */ /* 0x000fc60000000000 */
[----:B------:R-:W-:Y:S02]  /*0e40*/  LEA.HI R2, R2, R23, RZ, 0x3 ;  /* 0x0000001702027211 */ /* 0x000fe400078f18ff */
[----:B------:R-:W-:Y:S02]  /*0e50*/  SHF.R.S32.HI R4, RZ, 0x1f, R9 ;  /* 0x0000001fff047819 */ /* 0x000fe40000011409 */
[----:B------:R-:W-:Y:S01]  /*0e60*/  LOP3.LUT R2, R2, 0xfffffff8, RZ, 0xc0, !PT ;  /* 0xfffffff802027812 */ /* 0x000fe200078ec0ff */
[----:B------:R-:W-:Y:S01]  /*0e70*/  IMAD.IADD R6, R11, 0x1, -R0 ;  /* 0x000000010b067824 */ /* 0x000fe200078e0a00 */
[----:B------:R-:W-:Y:S01]  /*0e80*/  LEA.HI R4, R4, R9, RZ, 0x3 ;  /* 0x0000000904047211 */ /* 0x000fe200078f18ff */
[----:B------:R-:W-:Y:S02]  /*0e90*/  IMAD.SHL.U32 R3, R9, 0x40, RZ ;  /* 0x0000004009037824 */ /* 0x000fe400078e00ff */
[----:B------:R-:W-:Y:S02]  /*0ea0*/  IMAD.IADD R2, R23, 0x1, -R2 ;  /* 0x0000000117027824 */ /* 0x000fe400078e0a02 */
[----:B------:R-:W-:Y:S01]  /*0eb0*/  IMAD.SHL.U32 R18, R6, 0x8, RZ ;  /* 0x0000000806127824 */ /* 0x000fe200078e00ff */
[----:B------:R-:W-:Y:S01]  /*0ec0*/  LOP3.LUT R3, R3, 0x1c0, RZ, 0xc0, !PT ;  /* 0x000001c003037812 */ /* 0x000fe200078ec0ff */
[----:B------:R-:W-:Y:S01]  /*0ed0*/  IMAD.SHL.U32 R4, R4, 0x40, RZ ;  /* 0x0000004004047824 */ /* 0x000fe200078e00ff */
[----:B------:R-:W-:Y:S01]  /*0ee0*/  STL [R1+0x58], RZ ;  /* 0x000058ff01007387 */ /* 0x000fe20000100800 */
[----:B------:R-:W-:-:S02]  /*0ef0*/  SHF.R.S32.HI R0, RZ, 0x1f, R23 ;  /* 0x0000001fff007819 */ /* 0x000fc40000011417 */
[C---:B------:R-:W-:Y:S01]  /*0f00*/  LEA.HI R0, R6.reuse, R6, RZ, 0x1 ;  /* 0x0000000606007211 */ /* 0x040fe200078f08ff */
[----:B------:R-:W-:Y:S01]  /*0f10*/  STL [R1+0x18], RZ ;  /* 0x000018ff01007387 */ /* 0x000fe20000100800 */
[----:B------:R-:W-:Y:S01]  /*0f20*/  IMAD.SHL.U32 R154, R6, 0x4, RZ ;  /* 0x00000004069a7824 */ /* 0x000fe200078e00ff */
[----:B------:R-:W-:Y:S02]  /*0f30*/  SHF.R.U32.HI R9, RZ, 0x3, R3 ;  /* 0x00000003ff097819 */ /* 0x000fe40000011603 */
[----:B------:R0:W-:Y:S01]  /*0f40*/  STL [R1+0x40], R2 ;  /* 0x0000400201007387 */ /* 0x0001e20000100800 */
[----:B------:R-:W-:Y:S02]  /*0f50*/  LOP3.LUT R0, R0, 0x1ffffffe, RZ, 0xc0, !PT ;  /* 0x1ffffffe00007812 */ /* 0x000fe400078ec0ff */
[----:B0-----:R-:W-:Y:S02]  /*0f60*/  LOP3.LUT R2, R3, 0x38, R18, 0xf8, !PT ;  /* 0x0000003803027812 */ /* 0x001fe400078ef812 */
[----:B------:R-:W-:Y:S01]  /*0f70*/  LOP3.LUT R3, R4, 0xfffffe00, RZ, 0xc0, !PT ;  /* 0xfffffe0004037812 */ /* 0x000fe200078ec0ff */
[----:B------:R-:W-:-:S02]  /*0f80*/  VIADD R4, R154, 0x10 ;  /* 0x000000109a047836 */ /* 0x000fc40000000000 */
[----:B------:R-:W-:Y:S02]  /*0f90*/  IMAD.IADD R0, R6, 0x1, -R0 ;  /* 0x0000000106007824 */ /* 0x000fe400078e0a00 */
[----:B------:R0:W-:Y:S02]  /*0fa0*/  STL [R1+0x44], R3 ;  /* 0x0000440301007387 */ /* 0x0001e40000100800 */
[----:B------:R-:W-:Y:S02]  /*0fb0*/  IMAD R0, R0, 0x8, R8 ;  /* 0x0000000800007824 */ /* 0x000fe400078e0208 */
[----:B------:R1:W-:Y:S01]  /*0fc0*/  STL [R1+0x1c], R4 ;  /* 0x00001c0401007387 */ /* 0x0003e20000100800 */
[----:B0-----:R-:W-:Y:S01]  /*0fd0*/  LOP3.LUT R3, R3, R2, R9, 0xf6, !PT ;  /* 0x0000000203037212 */ /* 0x001fe200078ef609 */
[----:B-1----:R-:W-:-:S04]  /*0fe0*/  IMAD.SHL.U32 R4, R5, 0x8, RZ ;  /* 0x0000000805047824 */ /* 0x002fc800078e00ff */
[----:B------:R-:W-:Y:S01]  /*0ff0*/  IMAD R2, R3, 0x2, R16 ;  /* 0x0000000203027824 */ /* 0x000fe200078e0210 */
[----:B------:R0:W-:Y:S04]  /*1000*/  STL [R1+0x68], R4 ;  /* 0x0000680401007387 */ /* 0x0001e80000100800 */
[----:B------:R0:W-:Y:S04]  /*1010*/  STL [R1+0x30], R0 ;  /* 0x0000300001007387 */ /* 0x0001e80000100800 */
[----:B------:R0:W-:Y:S02]  /*1020*/  STL [R1+0x60], R2 ;  /* 0x0000600201007387 */ /* 0x0001e40000100800 */
.L_x_1539:
[----:B------:R-:W-:Y:S05]  /*1030*/  YIELD ;  /* 0x0000000000007946 */ /* 0x000fea0003800000 */
[----:B------:R-:W-:Y:S01]  /*1040*/  ULDC.64 UR4, c[0x0][0xa28] ;  /* 0x00028a0000047ab9 */ /* 0x000fe20000000a00 */
[----:B0-23--:R-:W0:Y:S01]  /*1050*/  LDC.64 R4, c[0x0][0xa08] ;  /* 0x00028200ff047b82 */ /* 0x00de220000000a00 */
[----:B------:R-:W-:Y:S01]  /*1060*/  ISETP.NE.U32.AND P1, PT, RZ, UR4, PT ;  /* 0x00000004ff007c0c */ /* 0x000fe2000bf25070 */
[----:B------:R-:W-:Y:S02]  /*1070*/  IMAD.MOV.U32 R10, RZ, RZ, RZ ;  /* 0x000000ffff0a7224 */ /* 0x000fe400078e00ff */
[----:B------:R-:W-:Y:S01]  /*1080*/  IMAD.MOV.U32 R28, RZ, RZ, RZ ;  /* 0x000000ffff1c7224 */ /* 0x000fe200078e00ff */
[----:B------:R-:W-:Y:S01]  /*1090*/  ISETP.NE.AND.EX P1, PT, RZ, UR5, PT, P1 ;  /* 0x00000005ff007c0c */ /* 0x000fe2000bf25310 */
[----:B------:R-:W-:-:S02]  /*10a0*/  ULDC.64 UR4, c[0x0][0xa18] ;  /* 0x0002860000047ab9 */ /* 0x000fc40000000a00 */
[----:B------:R-:W-:-:S04]  /*10b0*/  ISETP.NE.U32.AND P2, PT, RZ, UR4, PT ;  /* 0x00000004ff007c0c */ /* 0x000fc8000bf45070 */
[----:B------:R-:W-:Y:S01]  /*10c0*/  ISETP.NE.AND.EX P2, PT, RZ, UR5, PT, P2 ;  /* 0x00000005ff007c0c */ /* 0x000fe2000bf45320 */
[----:B------:R-:W-:Y:S02]  /*10d0*/  ULDC.64 UR4, c[0x0][0xa08] ;  /* 0x0002820000047ab9 */ /* 0x000fe40000000a00 */
[----:B------:R-:W-:-:S03]  /*10e0*/  ISETP.NE.U32.AND P0, PT, RZ, UR4, PT ;  /* 0x00000004ff007c0c */ /* 0x000fc6000bf05070 */
[----:B----4-:R-:W1:Y:S01]  /*10f0*/  @P1 LDC.64 R2, c[0x0][0xa28] ;  /* 0x00028a00ff021b82 */ /* 0x010e620000000a00 */
[----:B------:R-:W-:Y:S01]  /*1100*/  ISETP.NE.AND.EX P0, PT, RZ, UR5, PT, P0 ;  /* 0x00000005ff007c0c */ /* 0x000fe2000bf05300 */
[----:B0-----:R-:W-:-:S06]  /*1110*/  IMAD.WIDE R8, R31, 0x4, R4 ;  /* 0x000000041f087825 */ /* 0x001fcc00078e0204 */
[----:B------:R-:W0:Y:S01]  /*1120*/  @P2 LDC.64 R6, c[0x0][0xa18] ;  /* 0x00028600ff062b82 */ /* 0x000e220000000a00 */
[----:B------:R-:W-:Y:S02]  /*1130*/  ULDC UR4, c[0x0][0x288] ;  /* 0x0000a20000047ab9 */ /* 0x000fe40000000800 */
[----:B------:R-:W-:Y:S01]  /*1140*/  IMAD.U32 R157, RZ, RZ, UR4 ;  /* 0x00000004ff9d7e24 */ /* 0x000fe2000f8e00ff */
[----:B------:R-:W-:Y:S02]  /*1150*/  ULDC.64 UR4, c[0x0][0x418] ;  /* 0x0001060000047ab9 */ /* 0x000fe40000000a00 */
[----:B------:R2:W5:Y:S01]  /*1160*/  @P0 LDG.E R28, desc[UR40][R8.64] ;  /* 0x00000028081c0981 */ /* 0x000562000c1e1900 */
[----:B-1----:R-:W-:-:S05]  /*1170*/  @P1 IMAD.WIDE R2, R31, 0x4, R2 ;  /* 0x000000041f021825 */ /* 0x002fca00078e0202 */
[----:B------:R2:W5:Y:S01]  /*1180*/  @P1 LDG.E R10, desc[UR40][R2.64] ;  /* 0x00000028020a1981 */ /* 0x000562000c1e1900 */
[----:B0-----:R-:W-:-:S05]  /*1190*/  @P2 IMAD.WIDE R4, R31, 0x4, R6 ;  /* 0x000000041f042825 */ /* 0x001fca00078e0206 */
        /* <DEDUP_REMOVED lines=10> */
[----:B--2---:R-:W-:Y:S06]  /*1240*/  @P2 BRA `(.L_x_1338) ;  /* 0x0000000000242947 */ /* 0x004fec0003800000 */
        /* <DEDUP_REMOVED lines=9> */
.L_x_1338:
        /* <DEDUP_REMOVED lines=11> */
[----:B------:R-:W0:Y:S02]  /*1390*/  LDC.64 R2, c[0x0][0xa20] ;  /* 0x00028800ff027b82 */ /* 0x000e240000000a00 */
[----:B0-----:R-:W-:-:S05]  /*13a0*/  IMAD.WIDE R2, R31, 0x4, R2 ;  /* 0x000000041f027825 */ /* 0x001fca00078e0202 */
[----:B------:R0:W5:Y:S01]  /*13b0*/  LDG.E R33, desc[UR40][R2.64] ;  /* 0x0000002802217981 */ /* 0x000162000c1e1900 */
[----:B------:R-:W-:Y:S05]  /*13c0*/  BRA `(.L_x_1340) ;  /* 0x0000000000107947 */ /* 0x000fea0003800000 */
.L_x_1339:
[----:B------:R-:W-:Y:S05]  /*13d0*/  @!P0 BRA `(.L_x_1340) ;  /* 0x00000000000c8947 */ /* 0x000fea0003800000 */
[----:B------:R-:W2:Y:S04]  /*13e0*/  LDG.E R0, desc[UR40][R8.64] ;  /* 0x0000002808007981 */ /* 0x000ea8000c1e1900 */
[----:B------:R-:W2:Y:S02]  /*13f0*/  LDG.E R33, desc[UR40][R8.64+0x4] ;  /* 0x0000042808217981 */ /* 0x000ea4000c1e1900 */
[----:B--2---:R-:W-:-:S07]  /*1400*/  IMAD.IADD R33, R33, 0x1, -R0 ;  /* 0x0000000121217824 */ /* 0x004fce00078e0a00 */
.L_x_1340:
[----:B------:R-:W-:Y:S01]  /*1410*/  ULDC.64 UR4, c[0x0][0xa10] ;  /* 0x0002840000047ab9 */ /* 0x000fe20000000a00 */
[----:B------:R-:W1:Y:S01]  /*1420*/  LDC R4, c[0x0][0x448] ;  /* 0x00011200ff047b82 */ /* 0x000e620000000800 */
[----:B------:R-:W-:-:S04]  /*1430*/  ISETP.NE.U32.AND P0, PT, RZ, UR4, PT ;  /* 0x00000004ff007c0c */ /* 0x000fc8000bf05070 */
[----:B------:R-:W-:Y:S01]  /*1440*/  ISETP.NE.AND.EX P0, PT, RZ, UR5, PT, P0 ;  /* 0x00000005ff007c0c */ /* 0x000fe2000bf05300 */
[----:B------:R-:W-:Y:S02]  /*1450*/  ULDC.64 UR4, c[0x0][0xa30] ;  /* 0x00028c0000047ab9 */ /* 0x000fe40000000a00 */
[----:B------:R-:W-:-:S04]  /*1460*/  ISETP.NE.U32.AND P1, PT, RZ, UR4, PT ;  /* 0x00000004ff007c0c */ /* 0x000fc8000bf25070 */
[----:B------:R-:W-:-:S06]  /*1470*/  ISETP.NE.AND.EX P1, PT, RZ, UR5, PT, P1 ;  /* 0x00000005ff007c0c */ /* 0x000fcc000bf25310 */
[----:B------:R-:W2:Y:S08]  /*1480*/  @P0 LDC.64 R6, c[0x0][0xa10] ;  /* 0x00028400ff060b82 */ /* 0x000eb00000000a00 */
[----:B------:R-:W3:Y:S01]  /*1490*/  @P1 LDC.64 R8, c[0x0][0xa30] ;  /* 0x00028c00ff081b82 */ /* 0x000ee20000000a00 */
[----:B--2---:R-:W-:-:S05]  /*14a0*/  @P0 IMAD.WIDE R6, R31, 0x4, R6 ;  /* 0x000000041f060825 */ /* 0x004fca00078e0206 */
[----:B------:R-:W2:Y:S04]  /*14b0*/  @P0 LDG.E R0, desc[UR40][R6.64] ;  /* 0x0000002806000981 */ /* 0x000ea8000c1e1900 */
[----:B0-----:R-:W2:Y:S01]  /*14c0*/  @P0 LDG.E R3, desc[UR40][R6.64+0x4] ;  /* 0x0000042806030981 */ /* 0x001ea2000c1e1900 */
[----:B-----5:R-:W-:Y:S02]  /*14d0*/  IMAD.MOV.U32 R2, RZ, RZ, R33 ;  /* 0x000000ffff027224 */ /* 0x020fe400078e0021 */
[----:B---3--:R-:W-:-:S05]  /*14e0*/  @P1 IMAD.WIDE R8, R31, 0x4, R8 ;  /* 0x000000041f081825 */ /* 0x008fca00078e0208 */
[----:B------:R0:W5:Y:S01]  /*14f0*/  @P1 LDG.E R2, desc[UR40][R8.64] ;  /* 0x0000002808021981 */ /* 0x000162000c1e1900 */
[----:B-1----:R-:W-:Y:S01]  /*1500*/  ISETP.NE.AND P1, PT, R4, 0x1, PT ;  /* 0x000000010400780c */ /* 0x002fe20003f25270 */
[----:B------:R-:W-:Y:S01]  /*1510*/  IMAD.IADD R15, R33, 0x1, -R10 ;  /* 0x00000001210f7824 */ /* 0x000fe200078e0a0a */
[----:B------:R-:W1:Y:S01]  /*1520*/  LDC.64 R4, c[0x0][0x9e0] ;  /* 0x00027800ff047b82 */ /* 0x000e620000000a00 */
[----:B------:R-:W-:-:S05]  /*1530*/  IMAD R20, R29, 0xc0, RZ ;  /* 0x000000c01d147824 */ /* 0x000fca00078e02ff */
[----:B------:R3:W-:Y:S05]  /*1540*/  STL [R1+0x20], R20 ;  /* 0x0000201401007387 */ /* 0x0007ea0000100800 */
[----:B------:R-:W4:Y:S08]  /*1550*/  @P1 LDC R11, c[0x0][0x44c] ;  /* 0x00011300ff0b1b82 */ /* 0x000f300000000800 */
[----:B------:R-:W0:Y:S01]  /*1560*/  @P1 LDC R12, c[0x0][0x450] ;  /* 0x00011400ff0c1b82 */ /* 0x000e220000000800 */
[----:B-1----:R-:W-:Y:S01]  /*1570*/  ISETP.GE.AND P2, PT, R5, 0x1, PT ;  /* 0x000000010500780c */ /* 0x002fe20003f46270 */
[----:B--2---:R-:W-:-:S02]  /*1580*/  @P0 IMAD.IADD R24, R3, 0x1, -R0 ;  /* 0x0000000103180824 */ /* 0x004fc400078e0a00 */
[----:B------:R-:W-:Y:S02]  /*1590*/  VIADD R0, R20, 0xbf ;  /* 0x000000bf14007836 */ /* 0x000fe40000000000 */
[----:B------:R-:W-:Y:S02]  /*15a0*/  IMAD.IADD R14, R15, 0x1, R24 ;  /* 0x000000010f0e7824 */ /* 0x000fe400078e0218 */
[----:B----4-:R-:W-:-:S03]  /*15b0*/  @P1 IMAD.HI.U32 R3, R0, R11, RZ ;  /* 0x0000000b00031227 */ /* 0x010fc600078e00ff */
[----:B------:R3:W-:Y:S01]  /*15c0*/  STL [R1+0x10], R14 ;  /* 0x0000100e01007387 */ /* 0x0007e20000100800 */
[----:B------:R-:W-:Y:S01]  /*15d0*/  IMAD.MOV.U32 R7, RZ, RZ, R0 ;  /* 0x000000ffff077224 */ /* 0x000fe200078e0000 */
[----:B0-----:R-:W-:Y:S01]  /*15e0*/  @P1 SHF.R.U32.HI R7, RZ, R12, R3 ;  /* 0x0000000cff071219 */ /* 0x001fe20000011603 */
[C---:B------:R-:W-:Y:S01]  /*15f0*/  VIADD R0, R14.reuse, 0x7f ;  /* 0x0000007f0e007836 */ /* 0x040fe20000000000 */
[----:B------:R-:W-:-:S04]  /*1600*/  IADD3 R90, R14, 0x1, -R157 ;  /* 0x000000010e5a7810 */ /* 0x000fc80007ffe89d */
[----:B------:R-:W-:Y:S01]  /*1610*/  SHF.R.S32.HI R3, RZ, 0x1f, R0 ;  /* 0x0000001fff037819 */ /* 0x000fe20000011400 */
[----:B------:R-:W-:-:S03]  /*1620*/  IMAD.IADD R9, R90, 0x1, R7 ;  /* 0x000000015a097824 */ /* 0x000fc600078e0207 */
[----:B------:R-:W-:Y:S01]  /*1630*/  LEA.HI R3, R3, R0, RZ, 0x7 ;  /* 0x0000000003037211 */ /* 0x000fe200078f38ff */
[----:B------:R-:W-:-:S03]  /*1640*/  IMAD.IADD R4, R9, 0x1, R4 ;  /* 0x0000000109047824 */ /* 0x000fc600078e0204 */
[----:B------:R-:W-:Y:S01]  /*1650*/  SHF.R.S32.HI R91, RZ, 0x7, R3 ;  /* 0x00000007ff5b7819 */ /* 0x000fe20000011403 */
[----:B---3--:R-:W-:Y:S06]  /*1660*/  @!P2 BRA `(.L_x_1341) ;  /* 0x000000000048a947 */ /* 0x008fec0003800000 */
        /* <DEDUP_REMOVED lines=11> */
.L_x_1343:
[----:B------:R-:W-:-:S13]  /*1720*/  ISETP.NE.AND P0, PT, R5, 0x1, PT ;  /* 0x000000010500780c */ /* 0x000fda0003f05270 */
[----:B------:R-:W0:Y:S02]  /*1730*/  @P0 LDC.64 R6, c[0x0][0x9e8] ;  /* 0x00027a00ff060b82 */ /* 0x000e240000000a00 */
[----:B0-----:R-:W-:-:S05]  /*1740*/  @P0 IMAD.HI.U32 R6, R0, R6, RZ ;  /* 0x0000000600060227 */ /* 0x001fca00078e00ff */
[----:B------:R-:W-:-:S07]  /*1750*/  @P0 SHF.R.U32.HI R0, RZ, R7, R6 ;  /* 0x00000007ff000219 */ /* 0x000fce0000011606 */
.L_x_1344:
[----:B------:R-:W-:Y:S05]  /*1760*/  BSYNC B0 ;  /* 0x0000000000007941 */ /* 0x000fea0003800000 */
.L_x_1342:
[----:B------:R-:W-:-:S05]  /*1770*/  IMAD R3, R0, R5, R5 ;  /* 0x0000000500037224 */ /* 0x000fca00078e0205 */
[----:B------:R-:W-:-:S07]  /*1780*/  VIMNMX R4, R4, R3, PT ;  /* 0x0000000304047248 */ /* 0x000fce0003fe0100 */
.L_x_1341:
[----:B------:R-:W0:Y:S01]  /*1790*/  @P1 LDC R0, c[0x0][0x44c] ;  /* 0x00011300ff001b82 */ /* 0x000e220000000800 */
[----:B------:R-:W-:Y:S01]  /*17a0*/  VIADD R4, R4, 0x7f ;  /* 0x0000007f04047836 */ /* 0x000fe20000000000 */
[----:B------:R-:W-:Y:S01]  /*17b0*/  ULDC UR4, c[0x0][0x9dc] ;  /* 0x0002770000047ab9 */ /* 0x000fe20000000800 */
[----:B------:R-:W-:Y:S02]  /*17c0*/  IMAD.MOV.U32 R7, RZ, RZ, R20 ;  /* 0x000000ffff077224 */ /* 0x000fe400078e0014 */
[----:B------:R-:W-:Y:S01]  /*17d0*/  IMAD.IADD R92, R14, 0x1, -R157 ;  /* 0x000000010e5c7824 */ /* 0x000fe200078e0a9d */
[----:B------:R-:W-:Y:S02]  /*17e0*/  SHF.R.S32.HI R3, RZ, 0x1f, R4 ;  /* 0x0000001fff037819 */ /* 0x000fe40000011404 */
[----:B------:R-:W1:Y:S02]  /*17f0*/  @P1 LDC R9, c[0x0][0x450] ;  /* 0x00011400ff091b82 */ /* 0x000e640000000800 */
[----:B------:R-:W-:Y:S01]  /*1800*/  LEA.HI R3, R3, R4, RZ, 0x7 ;  /* 0x0000000403037211 */ /* 0x000fe200078f38ff */
[----:B0-----:R-:W-:-:S05]  /*1810*/  @P1 IMAD.HI.U32 R0, R20, R0, RZ ;  /* 0x0000000014001227 */ /* 0x001fca00078e00ff */
[----:B-1----:R-:W-:Y:S02]  /*1820*/  @P1 SHF.R.U32.HI R7, RZ, R9, R0 ;  /* 0x00000009ff071219 */ /* 0x002fe40000011600 */
[----:B------:R-:W-:-:S03]  /*1830*/  SHF.R.S32.HI R0, RZ, 0x7, R3 ;  /* 0x00000007ff007819 */ /* 0x000fc60000011403 */
[----:B------:R-:W-:Y:S01]  /*1840*/  IMAD.IADD R3, R92, 0x1, R7 ;  /* 0x000000015c037824 */ /* 0x000fe200078e0207 */
[----:B------:R-:W-:-:S03]  /*1850*/  VIMNMX R8, R91, R0, PT ;  /* 0x000000005b087248 */ /* 0x000fc60003fe0100 */
[----:B------:R-:W-:Y:S01]  /*1860*/  VIADD R0, R3, -UR4 ;  /* 0x8000000403007c36 */ /* 0x000fe20008000000 */
[----:B------:R-:W-:Y:S06]  /*1870*/  @!P2 BRA `(.L_x_1345) ;  /* 0x000000000044a947 */ /* 0x000fec0003800000 */
[----:B------:R-:W-:Y:S01]  /*1880*/  ISETP.GT.AND P0, PT, R3, -0x1, PT ;  /* 0xffffffff0300780c */ /* 0x000fe20003f04270 */
[----:B------:R-:W-:-:S12]  /*1890*/  BSSY B0, `(.L_x_1346) ;  /* 0x000000d000007945 */ /* 0x000fd80003800000 */
        /* <DEDUP_REMOVED lines=8> */
.L_x_1347:
[----:B------:R-:W-:-:S13]  /*1920*/  ISETP.NE.AND P0, PT, R5, 0x1, PT ;  /* 0x000000010500780c */ /* 0x000fda0003f05270 */
[----:B------:R-:W0:Y:S02]  /*1930*/  @P0 LDC.64 R6, c[0x0][0x9e8] ;  /* 0x00027a00ff060b82 */ /* 0x000e240000000a00 */
[----:B0-----:R-:W-:-:S05]  /*1940*/  @P0 IMAD.HI.U32 R4, R3, R6, RZ ;  /* 0x0000000603040227 */ /* 0x001fca00078e00ff */
[----:B------:R-:W-:-:S07]  /*1950*/  @P0 SHF.R.U32.HI R3, RZ, R7, R4 ;  /* 0x00000007ff030219 */ /* 0x000fce0000011604 */
.L_x_1348:
[----:B------:R-:W-:Y:S05]  /*1960*/  BSYNC B0 ;  /* 0x0000000000007941 */ /* 0x000fea0003800000 */
.L_x_1346:
[----:B------:R-:W-:-:S05]  /*1970*/  IMAD R3, R3, R5, RZ ;  /* 0x0000000503037224 */ /* 0x000fca00078e02ff */
[----:B------:R-:W-:-:S07]  /*1980*/  VIMNMX R0, R0, R3, !PT ;  /* 0x0000000300007248 */ /* 0x000fce0007fe0100 */
.L_x_1345:
[----:B------:R-:W-:Y:S01]  /*1990*/  SHF.R.S32.HI R3, RZ, 0x1f, R0 ;  /* 0x0000001fff037819 */ /* 0x000fe20000011400 */
[----:B------:R-:W-:Y:S01]  /*19a0*/  BSSY B0, `(.L_x_1349) ;  /* 0x000002a000007945 */ /* 0x000fe20003800000 */
[----:B------:R-:W-:Y:S02]  /*19b0*/  LOP3.LUT R14, R13, 0xff, RZ, 0xc0, !PT ;  /* 0x000000ff0d0e7812 */ /* 0x000fe400078ec0ff */
[----:B------:R-:W-:Y:S01]  /*19c0*/  LEA.HI R3, R3, R0, RZ, 0x7 ;  /* 0x0000000003037211 */ /* 0x000fe200078f38ff */
[----:B------:R-:W-:Y:S01]  /*19d0*/  IMAD.MOV.U32 R0, RZ, RZ, RZ ;  /* 0x000000ffff007224 */ /* 0x000fe200078e00ff */
[----:B------:R-:W-:Y:S01]  /*19e0*/  SHF.R.U32.HI R4, RZ, 0x10, R13 ;  /* 0x00000010ff047819 */ /* 0x000fe2000001160d */
[----:B------:R0:W-:Y:S01]  /*19f0*/  STL [R1+0x5c], R14 ;  /* 0x00005c0e01007387 */ /* 0x0001e20000100800 */
[----:B------:R-:W-:-:S03]  /*1a00*/  SHF.R.S32.HI R3, RZ, 0x7, R3 ;  /* 0x00000007ff037819 */ /* 0x000fc60000011403 */
[----:B------:R0:W-:Y:S01]  /*1a10*/  STL [R1+0x4c], R4 ;  /* 0x00004c0401007387 */ /* 0x0001e20000100800 */
[----:B------:R-:W-:-:S04]  /*1a20*/  VIMNMX R9, RZ, R3, !PT ;  /* 0x00000003ff097248 */ /* 0x000fc80007fe0100 */
[----:B------:R-:W-:-:S13]  /*1a30*/  ISETP.GT.AND P0, PT, R8, R9, PT ;  /* 0x000000090800720c */ /* 0x000fda0003f04270 */
[----:B0-----:R-:W-:Y:S05]  /*1a40*/  @!P0 BRA `(.L_x_1350) ;  /* 0x00000000007c8947 */ /* 0x001fea0003800000 */
[----:B------:R-:W-:Y:S01]  /*1a50*/  ISETP.NE.AND P0, PT, R4, RZ, PT ;  /* 0x000000ff0400720c */ /* 0x000fe20003f05270 */
[----:B------:R-:W-:-:S03]  /*1a60*/  ULDC UR4, c[0x0][0x9f0] ;  /* 0x00027c0000047ab9 */ /* 0x000fc60000000800 */
[----:B------:R-:W-:-:S04]  /*1a70*/  SEL R11, R4, UR4, P0 ;  /* 0x00000004040b7c07 */ /* 0x000fc80008000000 */
[-C--:B------:R-:W-:Y:S02]  /*1a80*/  IABS R6, R11.reuse ;  /* 0x0000000b00067213 */ /* 0x080fe40000000000 */
[----:B------:R-:W-:Y:S02]  /*1a90*/  IADD3 R0, R11, -0x1, R8 ;  /* 0xffffffff0b007810 */ /* 0x000fe40007ffe008 */
[----:B------:R-:W0:Y:S01]  /*1aa0*/  I2F.RP R3, R6 ;  /* 0x0000000600037306 */ /* 0x000e220000209400 */
[----:B------:R-:W-:Y:S02]  /*1ab0*/  IABS R12, R11 ;  /* 0x0000000b000c7213 */ /* 0x000fe40000000000 */
[----:B------:R-:W-:-:S05]  /*1ac0*/  IMAD.IADD R0, R0, 0x1, -R9 ;  /* 0x0000000100007824 */ /* 0x000fca00078e0a09 */
        /* <DEDUP_REMOVED lines=10> */
[----:B------:R-:W-:-:S04]  /*1b70*/  IMAD.HI.U32 R5, R5, R7, R4 ;  /* 0x0000000705057227 */ /* 0x000fc800078e0004 */
[----:B------:R-:W-:-:S04]  /*1b80*/  IMAD.MOV.U32 R4, RZ, RZ, R10 ;  /* 0x000000ffff047224 */ /* 0x000fc800078e000a */
        /* <DEDUP_REMOVED lines=11> */
.L_x_1350:
[----:B------:R-:W-:Y:S05]  /*1c40*/  BSYNC B0 ;  /* 0x0000000000007941 */ /* 0x000fea0003800000 */
.L_x_1349:
[----:B------:R-:W-:-:S05]  /*1c50*/  IMAD R3, R14, R0, R9 ;  /* 0x000000000e037224 */ /* 0x000fca00078e0209 */
[C---:B------:R-:W-:Y:S01]  /*1c60*/  VIADDMNMX R0, R3.reuse, R0, R8, PT ;  /* 0x0000000003007246 */ /* 0x040fe20003800108 */
[----:B------:R-:W-:-:S04]  /*1c70*/  IMAD R3, R3, 0x80, -R15 ;  /* 0x0000008003037824 */ /* 0x000fc800078e0a0f */
[----:B------:R-:W-:Y:S01]  /*1c80*/  IMAD R5, R0, 0x80, -R15 ;  /* 0x0000008000057824 */ /* 0x000fe200078e0a0f */
[----:B------:R-:W-:-:S04]  /*1c90*/  VIMNMX R3, RZ, R3, !PT ;  /* 0x00000003ff037248 */ /* 0x000fc80007fe0100 */
[----:B------:R-:W-:Y:S02]  /*1ca0*/  VIMNMX R0, R5, R24, PT ;  /* 0x0000001805007248 */ /* 0x000fe40003fe0100 */
[----:B------:R-:W-:Y:S02]  /*1cb0*/  SHF.R.U32.HI R27, RZ, 0x7, R3 ;  /* 0x00000007ff1b7819 */ /* 0x000fe40000011603 */
[----:B------:R-:W-:-:S03]  /*1cc0*/  ISETP.GT.AND P0, PT, R0, R3, PT ;  /* 0x000000030000720c */ /* 0x000fc60003f04270 */
[----:B------:R-:W-:-:S10]  /*1cd0*/  IMAD.MOV.U32 R26, RZ, RZ, R27 ;  /* 0x000000ffff1a7224 */ /* 0x000fd400078e001b */
[----:B------:R-:W-:-:S05]  /*1ce0*/  @P0 VIADD R0, R0, 0x7f ;  /* 0x0000007f00000836 */ /* 0x000fca0000000000 */
[----:B------:R-:W-:-:S04]  /*1cf0*/  @P0 SHF.R.S32.HI R3, RZ, 0x1f, R0 ;  /* 0x0000001fff030819 */ /* 0x000fc80000011400 */
[----:B------:R-:W-:-:S04]  /*1d00*/  @P0 LEA.HI R3, R3, R0, RZ, 0x7 ;  /* 0x0000000003030211 */ /* 0x000fc800078f38ff */
[----:B------:R-:W-:Y:S02]  /*1d10*/  @P0 SHF.R.S32.HI R26, RZ, 0x7, R3 ;  /* 0x00000007ff1a0819 */ /* 0x000fe40000011403 */
        /* <DEDUP_REMOVED lines=22> */
[----:B-1---5:R-:W-:Y:S05]  /*1e80*/  CALL.ABS.NOINC R14 ;  /* 0x000000000e007343 */ /* 0x022fea0003c00000 */
.L_x_1353:
[----:B------:R-:W-:Y:S05]  /*1e90*/  BSYNC B6 ;  /* 0x0000000000067941 */ /* 0x000fea0003800000 */
.L_x_1352:
        /* <DEDUP_REMOVED lines=20> */
.L_x_1355:
[----:B------:R-:W-:Y:S05]  /*1fe0*/  BSYNC B6 ;  /* 0x0000000000067941 */ /* 0x000fea0003800000 */
.L_x_1354:
[----:B------:R-:W-:Y:S01]  /*1ff0*/  ULDC.64 UR4, c[0x0][0x9f8] ;  /* 0x00027e0000047ab9 */ /* 0x000fe20000000a00 */
[----:B------:R-:W2:Y:S01]  /*2000*/  LDL R12, [R1+0x40] ;  /* 0x00004000010c7983 */ /* 0x000ea20000100800 */
[----:B------:R-:W-:Y:S01]  /*2010*/  ISETP.NE.U32.AND P0, PT, RZ, UR4, PT ;  /* 0x00000004ff007c0c */ /* 0x000fe2000bf05070 */
[----:B------:R-:W0:Y:S02]  /*2020*/  LDC.64 R72, c[0x0][0x300] ;  /* 0x0000c000ff487b82 */ /* 0x000e240000000a00 */
[----:B------:R-:W3:Y:S01]  /*2030*/  LDL R14, [R1+0x44] ;  /* 0x00004400010e7983 */ /* 0x000ee20000100800 */
[----:B------:R-:W-:Y:S01]  /*2040*/  ISETP.NE.AND.EX P0, PT, RZ, UR5, PT, P0 ;  /* 0x00000005ff007c0c */ /* 0x000fe2000bf05300 */
[----:B------:R-:W-:Y:S01]  /*2050*/  IMAD.IADD R28, R28, 0x1, R33 ;  /* 0x000000011c1c7824 */ /* 0x000fe200078e0221 */
[----:B------:R-:W-:Y:S01]  /*2060*/  ULDC.64 UR4, c[0x0][0xa08] ;  /* 0x0002820000047ab9 */ /* 0x000fe20000000a00 */
[----:B------:R-:W1:Y:S01]  /*2070*/  S2R R20, SR_TID.X ;  /* 0x0000000000147919 */ /* 0x000e620000002100 */
[----:B------:R-:W-:Y:S01]  /*2080*/  SHF.R.S32.HI R19, RZ, 0x1f, R18 ;  /* 0x0000001fff137819 */ /* 0x000fe20000011412 */
[----:B------:R-:W4:Y:S08]  /*2090*/  LDC R15, c[0x0][0x3f4] ;  /* 0x0000fd00ff0f7b82 */ /* 0x000f300000000800 */
[----:B------:R-:W1:Y:S08]  /*20a0*/  @P0 LDC.64 R4, c[0x0][0x9f8] ;  /* 0x00027e00ff040b82 */ /* 0x000e700000000a00 */
[----:B------:R-:W4:Y:S01]  /*20b0*/  LDC.64 R70, c[0x0][0x3f8] ;  /* 0x0000fe00ff467b82 */ /* 0x000f220000000a00 */
[----:B-1----:R-:W-:-:S05]  /*20c0*/  @P0 IMAD.WIDE R4, R31, 0x4, R4 ;  /* 0x000000041f040825 */ /* 0x002fca00078e0204 */
[----:B------:R1:W3:Y:S01]  /*20d0*/  @P0 LDG.E R31, desc[UR40][R4.64] ;  /* 0x00000028041f0981 */ /* 0x0002e2000c1e1900 */
[----:B------:R-:W-:Y:S01]  /*20e0*/  SHF.R.S32.HI R33, RZ, 0x1f, R28 ;  /* 0x0000001fff217819 */ /* 0x000fe2000001141c */
[CC--:B0-----:R-:W-:Y:S01]  /*20f0*/  IMAD.WIDE.U32 R6, R28.reuse, R72.reuse, RZ ;  /* 0x000000481c067225 */ /* 0x0c1fe200078e00ff */
[----:B------:R-:W-:Y:S02]  /*2100*/  ISETP.NE.U32.AND P0, PT, RZ, UR4, PT ;  /* 0x00000004ff007c0c */ /* 0x000fe4000bf05070 */
[----:B------:R-:W-:Y:S01]  /*2110*/  SHF.R.U32.HI R35, RZ, 0x7, R20 ;  /* 0x00000007ff237819 */ /* 0x000fe20000011614 */
[----:B------:R-:W-:Y:S01]  /*2120*/  IMAD R0, R33, R72, RZ ;  /* 0x0000004821007224 */ /* 0x000fe200078e02ff */
[----:B------:R-:W-:Y:S01]  /*2130*/  ISETP.NE.AND.EX P0, PT, RZ, UR5, PT, P0 ;  /* 0x00000005ff007c0c */ /* 0x000fe2000bf05300 */
[----:B------:R-:W-:Y:S01]  /*2140*/  ULDC.64 UR4, c[0x0][0x308] ;  /* 0x0000c20000047ab9 */ /* 0x000fe20000000a00 */
[----:B------:R-:W-:Y:S01]  /*2150*/  ISETP.NE.AND P6, PT, R35, 0x1, PT ;  /* 0x000000012300780c */ /* 0x000fe20003fc5270 */
[----:B------:R-:W-:Y:S01]  /*2160*/  IMAD R3, R28, R73, R0 ;  /* 0x000000491c037224 */ /* 0x000fe200078e0200 */
[----:B------:R-:W-:-:S03]  /*2170*/  SHF.R.S32.HI R34, RZ, 0x1f, R23 ;  /* 0x0000001fff227819 */ /* 0x000fc60000011417 */
[----:B------:R-:W-:Y:S02]  /*2180*/  IMAD.IADD R7, R7, 0x1, R3 ;  /* 0x0000000107077824 */ /* 0x000fe400078e0203 */
[----:B-1----:R-:W-:-:S04]  /*2190*/  IMAD.WIDE.U32 R4, R32, UR4, R6 ;  /* 0x0000000420047c25 */ /* 0x002fc8000f8e0006 */
[----:B------:R-:W-:Y:S01]  /*21a0*/  IMAD R5, R32, UR5, R5 ;  /* 0x0000000520057c24 */ /* 0x000fe2000f8e0205 */
[----:B------:R-:W-:Y:S01]  /*21b0*/  ULDC.64 UR4, c[0x0][0x310] ;  /* 0x0000c40000047ab9 */ /* 0x000fe20000000a00 */
[----:B------:R-:W-:Y:S01]  /*21c0*/  IMAD.WIDE.U32 R6, R23, R72, R18 ;  /* 0x0000004817067225 */ /* 0x000fe200078e0012 */
[----:B------:R-:W-:-:S03]  /*21d0*/  SHF.R.S32.HI R155, RZ, 0x1f, R154 ;  /* 0x0000001fff9b7819 */ /* 0x000fc6000001149a */
[----:B----4-:R-:W-:Y:S01]  /*21e0*/  IMAD.WIDE.U32 R52, R23, R70, R154 ;  /* 0x0000004617347225 */ /* 0x010fe200078e009a */
[----:B------:R-:W-:-:S03]  /*21f0*/  LOP3.LUT R22, R22, 0xfffffffb, RZ, 0xc0, !PT ;  /* 0xfffffffb16167812 */ /* 0x000fc600078ec0ff */
[----:B------:R-:W-:Y:S02]  /*2200*/  VIADD R65, R18, 0x20 ;  /* 0x0000002012417836 */ /* 0x000fe40000000000 */
[----:B------:R-:W-:Y:S02]  /*2210*/  VIADD R63, R35, 0x8 ;  /* 0x00000008233f7836 */ /* 0x000fe40000000000 */
[----:B------:R-:W-:Y:S02]  /*2220*/  IMAD.SHL.U32 R62, R15, 0x2, RZ ;  /* 0x000000020f3e7824 */ /* 0x000fe400078e00ff */
[C---:B--2---:R-:W-:Y:S01]  /*2230*/  IMAD.SHL.U32 R69, R12.reuse, 0x40, RZ ;  /* 0x000000400c457824 */ /* 0x044fe200078e00ff */
[----:B------:R-:W-:Y:S01]  /*2240*/  LOP3.LUT P1, RZ, R12, 0x4, RZ, 0xc0, !PT ;  /* 0x000000040cff7812 */ /* 0x000fe2000782c0ff */
[----:B------:R-:W-:Y:S01]  /*2250*/  VIADD R12, R23, 0x60 ;  /* 0x00000060170c7836 */ /* 0x000fe20000000000 */
[----:B---3--:R-:W-:Y:S02]  /*2260*/  SHF.R.S32.HI R0, RZ, 0x1f, R31 ;  /* 0x0000001fff007819 */ /* 0x008fe4000001141f */
[----:B------:R-:W-:-:S02]  /*2270*/  SEL R31, R31, RZ, !P0 ;  /* 0x000000ff1f1f7207 */ /* 0x000fc40004000000 */
[----:B------:R-:W-:-:S03]  /*2280*/  SEL R10, R0, RZ, !P0 ;  /* 0x000000ff000a7207 */ /* 0x000fc60004000000 */
[----:B------:R-:W-:Y:S02]  /*2290*/  IMAD.WIDE.U32 R56, R31, UR4, R4 ;  /* 0x000000041f387c25 */ /* 0x000fe4000f8e0004 */
[----:B------:R-:W0:Y:S02]  /*22a0*/  LDC.64 R4, c[0x0][0x408] ;  /* 0x00010200ff047b82 */ /* 0x000e240000000a00 */
[----:B------:R-:W-:Y:S01]  /*22b0*/  IMAD R0, R10, UR4, RZ ;  /* 0x000000040a007c24 */ /* 0x000fe2000f8e02ff */
[----:B------:R-:W-:-:S03]  /*22c0*/  IADD3 R75, P0, R56, R6, RZ ;  /* 0x00000006384b7210 */ /* 0x000fc60007f1e0ff */
[----:B------:R-:W-:Y:S01]  /*22d0*/  IMAD R3, R31, UR5, R0 ;  /* 0x000000051f037c24 */ /* 0x000fe2000f8e0200 */
[----:B------:R-:W-:Y:S05]  /*22e0*/  @!P6 WARPSYNC.ALL ;  /* 0x000000000000e948 */ /* 0x000fea0003800000 */
[----:B------:R-:W-:Y:S01]  /*22f0*/  ULDC.64 UR4, c[0x0][0x330] ;  /* 0x0000cc0000047ab9 */ /* 0x000fe20000000a00 */
[----:B------:R-:W-:Y:S02]  /*2300*/  IMAD R0, R34, R72, RZ ;  /* 0x0000004822007224 */ /* 0x000fe400078e02ff */
[----:B------:R-:W-:-:S04]  /*2310*/  IMAD.WIDE.U32 R8, R32, UR4, R18 ;  /* 0x0000000420087c25 */ /* 0x000fc8000f8e0012 */
[----:B------:R-:W-:Y:S01]  /*2320*/  IMAD R9, R32, UR5, R9 ;  /* 0x0000000520097c24 */ /* 0x000fe2000f8e0209 */
[----:B------:R-:W-:Y:S01]  /*2330*/  ULDC.64 UR4, c[0x0][0x338] ;  /* 0x0000ce0000047ab9 */ /* 0x000fe20000000a00 */
[----:B------:R-:W1:Y:S01]  /*2340*/  S2R R32, SR_TID.X ;  /* 0x0000000000207919 */ /* 0x000e620000002100 */
[----:B------:R-:W-:Y:S02]  /*2350*/  IMAD R11, R23, R73, R0 ;  /* 0x00000049170b7224 */ /* 0x000fe400078e0200 */
[----:B------:R-:W-:Y:S02]  /*2360*/  IMAD.IADD R76, R57, 0x1, R3 ;  /* 0x00000001394c7824 */ /* 0x000fe400078e0203 */
[----:B------:R-:W-:-:S03]  /*2370*/  IMAD R3, R10, UR4, RZ ;  /* 0x000000040a037c24 */ /* 0x000fc6000f8e02ff */
[----:B------:R-:W-:Y:S02]  /*2380*/  IADD3.X R74, R76, R7, R11, P0, !PT ;  /* 0x000000074c4a7210 */ /* 0x000fe400007fe40b */
[----:B------:R-:W-:Y:S01]  /*2390*/  ISETP.GE.AND P0, PT, R18, R15, PT ;  /* 0x0000000f1200720c */ /* 0x000fe20003f06270 */
[----:B------:R-:W-:Y:S02]  /*23a0*/  IMAD R13, R31, UR5, R3 ;  /* 0x000000051f0d7c24 */ /* 0x000fe4000f8e0203 */
[----:B------:R-:W-:Y:S01]  /*23b0*/  IMAD R0, R34, R70, RZ ;  /* 0x0000004622007224 */ /* 0x000fe200078e02ff */
[----:B------:R-:W-:Y:S01]  /*23c0*/  SEL R3, R15, RZ, P0 ;  /* 0x000000ff0f037207 */ /* 0x000fe20000000000 */
[----:B------:R-:W-:Y:S01]  /*23d0*/  IMAD.WIDE.U32 R54, R31, UR4, R8 ;  /* 0x000000041f367c25 */ /* 0x000fe2000f8e0008 */
[----:B------:R-:W-:Y:S01]  /*23e0*/  SHF.R.S32.HI R64, RZ, 0x1f, R12 ;  /* 0x0000001fff407819 */ /* 0x000fe2000001140c */
[----:B------:R-:W-:Y:S02]  /*23f0*/  ULDC UR4, c[0x0][0x2f4] ;  /* 0x0000bd0000047ab9 */ /* 0x000fe40000000800 */
[----:B------:R-:W-:-:S02]  /*2400*/  IMAD R7, R23, R71, R0 ;  /* 0x0000004717077224 */ /* 0x000fc400078e0200 */
[----:B0-----:R-:W-:Y:S02]  /*2410*/  IMAD R0, R34, R4, RZ ;  /* 0x0000000422007224 */ /* 0x001fe400078e02ff */
[----:B------:R-:W-:Y:S02]  /*2420*/  IMAD.IADD R3, R18, 0x1, R3 ;  /* 0x0000000112037824 */ /* 0x000fe400078e0203 */
[----:B------:R-:W-:-:S04]  /*2430*/  IMAD.WIDE.U32 R30, R23, R70, R18 ;  /* 0x00000046171e7225 */ /* 0x000fc800078e0012 */
[----:B------:R-:W-:-:S04]  /*2440*/  IMAD.WIDE.U32 R20, R23, R4, R154 ;  /* 0x0000000417147225 */ /* 0x000fc800078e009a */
[C---:B------:R-:W-:Y:S01]  /*2450*/  IMAD R9, R23.reuse, R5, R0 ;  /* 0x0000000517097224 */ /* 0x040fe200078e0200 */
[----:B------:R-:W-:Y:S01]  /*2460*/  SHF.R.S32.HI R0, RZ, 0x1f, R3 ;  /* 0x0000001fff007819 */ /* 0x000fe20000011403 */
[----:B------:R-:W-:-:S04]  /*2470*/  IMAD.WIDE.U32 R10, R23, R4, R18 ;  /* 0x00000004170a7225 */ /* 0x000fc800078e0012 */
[----:B------:R-:W-:Y:S02]  /*2480*/  IMAD.SHL.U32 R12, R12, 0x40, RZ ;  /* 0x000000400c0c7824 */ /* 0x000fe400078e00ff */
[----:B------:R-:W-:Y:S02]  /*2490*/  IMAD.IADD R53, R53, 0x1, R7 ;  /* 0x0000000135357824 */ /* 0x000fe400078e0207 */
[----:B------:R-:W-:Y:S01]  /*24a0*/  IMAD.IADD R31, R7, 0x1, R31 ;  /* 0x00000001071f7824 */ /* 0x000fe200078e021f */
[----:B-----5:R-:W-:Y:S01]  /*24b0*/  SHF.R.S32.HI R7, RZ, 0x1f, R2 ;  /* 0x0000001fff077819 */ /* 0x020fe20000011402 */
[----:B-1----:R-:W-:Y:S01]  /*24c0*/  VIADD R36, R32, 0xffffff80 ;  /* 0xffffff8020247836 */ /* 0x002fe20000000000 */
[----:B------:R-:W-:Y:S01]  /*24d0*/  LEA.HI R0, R0, R3, RZ, 0x3 ;  /* 0x0000000300007211 */ /* 0x000fe200078f18ff */
[----:B------:R-:W-:Y:S01]  /*24e0*/  IMAD.IADD R21, R21, 0x1, R9 ;  /* 0x0000000115157824 */ /* 0x000fe200078e0209 */
[----:B------:R-:W-:Y:S01]  /*24f0*/  LOP3.LUT R12, R12, 0x1c0, RZ, 0xc0, !PT ;  /* 0x000001c00c0c7812 */ /* 0x000fe200078ec0ff */
[----:B------:R-:W-:Y:S01]  /*2500*/  IMAD.IADD R11, R9, 0x1, R11 ;  /* 0x00000001090b7824 */ /* 0x000fe200078e020b */
[----:B------:R-:W-:Y:S01]  /*2510*/  LOP3.LUT R69, R69, 0x1c0, RZ, 0xc0, !PT ;  /* 0x000001c045457812 */ /* 0x000fe200078ec0ff */
[C---:B------:R-:W-:Y:S01]  /*2520*/  IMAD R3, R7.reuse, R70, RZ ;  /* 0x0000004607037224 */ /* 0x040fe200078e02ff */
[----:B------:R-:W-:Y:S01]  /*2530*/  SHF.L.U64.HI R68, R4, 0x7, R5 ;  /* 0x0000000704447819 */ /* 0x000fe20000010205 */
[-C--:B------:R-:W-:Y:S01]  /*2540*/  IMAD R7, R7, R4.reuse, RZ ;  /* 0x0000000407077224 */ /* 0x080fe200078e02ff */
[----:B------:R-:W-:Y:S01]  /*2550*/  SHF.R.S32.HI R32, RZ, 0x1f, R36 ;  /* 0x0000001fff207819 */ /* 0x000fe20000011424 */
[----:B------:R-:W-:-:S04]  /*2560*/  IMAD.WIDE.U32 R20, R2, R4, R20 ;  /* 0x0000000402147225 */ /* 0x000fc800078e0014 */
[----:B------:R-:W-:-:S04]  /*2570*/  IMAD.WIDE.U32 R10, R2, R4, R10 ;  /* 0x00000004020a7225 */ /* 0x000fc800078e000a */
[----:B------:R-:W-:Y:S01]  /*2580*/  IMAD.SHL.U32 R67, R4, 0x80, RZ ;  /* 0x0000008004437824 */ /* 0x000fe200078e00ff */
[----:B------:R-:W-:Y:S01]  /*2590*/  LOP3.LUT R4, R12, 0x38, R0, 0xf8, !PT ;  /* 0x000000380c047812 */ /* 0x000fe200078ef800 */
[----:B------:R-:W-:Y:S01]  /*25a0*/  VIADD R12, R23, 0x60 ;  /* 0x00000060170c7836 */ /* 0x000fe20000000000 */
[----:B------:R-:W-:Y:S01]  /*25b0*/  SHF.R.U32.HI R66, RZ, 0x3, R69 ;  /* 0x00000003ff427819 */ /* 0x000fe20000011645 */
[----:B------:R-:W-:Y:S01]  /*25c0*/  IMAD R59, R2, R71, R3 ;  /* 0x00000047023b7224 */ /* 0x000fe200078e0203 */
[----:B------:R-:W-:Y:S02]  /*25d0*/  LOP3.LUT R3, R69, 0x18, R18, 0xf8, !PT ;  /* 0x0000001845037812 */ /* 0x000fe400078ef812 */
[----:B------:R-:W-:Y:S01]  /*25e0*/  LEA.HI R32, R32, R36, RZ, 0x5 ;  /* 0x0000002420207211 */ /* 0x000fe200078f28ff */
[----:B------:R-:W-:Y:S01]  /*25f0*/  IMAD.SHL.U32 R12, R12, 0x40, RZ ;  /* 0x000000400c0c7824 */ /* 0x000fe200078e00ff */
[----:B------:R-:W-:Y:S02]  /*2600*/  LOP3.LUT R3, R3, R66, RZ, 0x3c, !PT ;  /* 0x0000004203037212 */ /* 0x000fe400078e3cff */
[----:B------:R-:W-:-:S02]  /*2610*/  SHF.R.S32.HI R32, RZ, 0x5, R32 ;  /* 0x00000005ff207819 */ /* 0x000fc40000011420 */
[----:B------:R-:W-:Y:S01]  /*2620*/  LOP3.LUT R12, R12, 0x1c0, RZ, 0xc0, !PT ;  /* 0x000001c00c0c7812 */ /* 0x000fe200078ec0ff */
[----:B------:R-:W-:Y:S02]  /*2630*/  IMAD R7, R2, R5, R7 ;  /* 0x0000000502077224 */ /* 0x000fe400078e0207 */
[----:B------:R-:W-:Y:S01]  /*2640*/  IMAD R61, R32, 0x200, R3 ;  /* 0x00000200203d7824 */ /* 0x000fe200078e0203 */
[----:B------:R-:W-:Y:S02]  /*2650*/  LOP3.LUT R3, R69, 0x38, R0, 0xf8, !PT ;  /* 0x0000003845037812 */ /* 0x000fe400078ef800 */
[----:B------:R-:W-:Y:S02]  /*2660*/  SHF.R.U32.HI R12, RZ, 0x3, R12 ;  /* 0x00000003ff0c7819 */ /* 0x000fe4000001160c */
[----:B------:R-:W-:Y:S01]  /*2670*/  @P1 LOP3.LUT R22, R22, 0x4, RZ, 0xfc, !PT ;  /* 0x0000000416161812 */ /* 0x000fe200078efcff */
[----:B------:R-:W-:Y:S01]  /*2680*/  IMAD.WIDE.U32 R52, R2, R70, R52 ;  /* 0x0000004602347225 */ /* 0x000fe200078e0034 */
[----:B------:R-:W-:-:S02]  /*2690*/  IADD3 R8, P1, R23, R28, RZ ;  /* 0x0000001c17087210 */ /* 0x000fc40007f3e0ff */
[----:B------:R-:W-:Y:S01]  /*26a0*/  LOP3.LUT R3, R3, R66, RZ, 0x3c, !PT ;  /* 0x0000004203037212 */ /* 0x000fe200078e3cff */
[----:B------:R-:W-:Y:S01]  /*26b0*/  IMAD.IADD R58, R21, 0x1, R7 ;  /* 0x00000001153a7824 */ /* 0x000fe200078e0207 */
[----:B------:R-:W-:Y:S01]  /*26c0*/  LOP3.LUT R12, R4, R12, RZ, 0x3c, !PT ;  /* 0x0000000c040c7212 */ /* 0x000fe200078e3cff */
[----:B------:R-:W-:Y:S01]  /*26d0*/  IMAD.IADD R28, R7, 0x1, R11 ;  /* 0x00000001071c7824 */ /* 0x000fe200078e020b */
[----:B------:R-:W-:Y:S01]  /*26e0*/  LOP3.LUT R7, R0, 0xfffffff8, RZ, 0xc0, !PT ;  /* 0xfffffff800077812 */ /* 0x000fe200078ec0ff */
[----:B------:R-:W-:Y:S01]  /*26f0*/  IMAD.WIDE.U32 R30, R2, R70, R30 ;  /* 0x00000046021e7225 */ /* 0x000fe200078e001e */
[----:B------:R-:W-:Y:S02]  /*2700*/  SHF.L.U64.HI R73, R72, 0x7, R73 ;  /* 0x0000000748497819 */ /* 0x000fe40000010249 */
[----:B------:R-:W-:Y:S01]  /*2710*/  SHF.L.U64.HI R71, R70, 0x7, R71 ;  /* 0x0000000746477819 */ /* 0x000fe20000010247 */
[----:B------:R-:W-:Y:S01]  /*2720*/  IMAD.X R9, R34, 0x1, R33, P1 ;  /* 0x0000000122097824 */ /* 0x000fe200008e0621 */
[----:B------:R-:W-:Y:S01]  /*2730*/  SHF.R.S32.HI R6, RZ, 0x3, R0 ;  /* 0x00000003ff067819 */ /* 0x000fe20000011400 */
[----:B------:R-:W-:Y:S01]  /*2740*/  IMAD.IADD R60, R53, 0x1, R59 ;  /* 0x00000001353c7824 */ /* 0x000fe200078e023b */
[----:B------:R-:W-:Y:S01]  /*2750*/  ISETP.GE.AND P1, PT, R18, UR4, PT ;  /* 0x0000000412007c0c */ /* 0x000fe2000bf26270 */
[----:B------:R-:W-:Y:S01]  /*2760*/  IMAD R4, R32, 0x200, R3 ;  /* 0x0000020020047824 */ /* 0x000fe200078e0203 */
[----:B------:R-:W-:Y:S01]  /*2770*/  @!P6 BAR.SYNC.DEFER_BLOCKING 0x9, 0x100 ;  /* 0x024400000000eb1d */ /* 0x000fe20000010000 */
[----:B------:R-:W-:Y:S01]  /*2780*/  IMAD.SHL.U32 R72, R72, 0x80, RZ ;  /* 0x0000008048487824 */ /* 0x000fe200078e00ff */
[----:B------:R-:W-:Y:S01]  /*2790*/  ISETP.GE.AND P2, PT, R65, UR4, PT ;  /* 0x0000000441007c0c */ /* 0x000fe2000bf46270 */
[----:B------:R-:W-:Y:S01]  /*27a0*/  IMAD.SHL.U32 R70, R70, 0x80, RZ ;  /* 0x0000008046467824 */ /* 0x000fe200078e00ff */
[----:B------:R-:W-:Y:S01]  /*27b0*/  SHF.R.S32.HI R5, RZ, 0x1f, R7 ;  /* 0x0000001fff057819 */ /* 0x000fe20000011407 */
[----:B------:R-:W-:-:S02]  /*27c0*/  IMAD.IADD R59, R59, 0x1, R31 ;  /* 0x000000013b3b7824 */ /* 0x000fc400078e021f */
[----:B------:R-:W-:Y:S02]  /*27d0*/  IMAD.IADD R3, R14, 0x1, R12 ;  /* 0x000000010e037824 */ /* 0x000fe400078e020c */
[----:B------:R-:W-:-:S07]  /*27e0*/  IMAD.IADD R0, R55, 0x1, R13 ;  /* 0x0000000137007824 */ /* 0x000fce00078e020d */
.L_x_1405:
[----:B------:R-:W2:Y:S01]  /*27f0*/  LDL R34, [R1+0x40] ;  /* 0x0000400001227983 */ /* 0x000ea20000100800 */
[----:B0-----:R-:W0:Y:S01]  /*2800*/  LDC.64 R84, c[0x0][0x300] ;  /* 0x0000c000ff547b82 */ /* 0x001e220000000a00 */
[----:B------:R-:W-:Y:S01]  /*2810*/  VIADD R32, R26, 0xffffffff ;  /* 0xffffffff1a207836 */ /* 0x000fe20000000000 */
[----:B------:R-:W-:Y:S01]  /*2820*/  LOP3.LUT R22, R22, 0xfffffffd, RZ, 0xc0, !PT ;  /* 0xfffffffd16167812 */ /* 0x000fe200078ec0ff */
[----:B------:R-:W-:Y:S05]  /*2830*/  YIELD ;  /* 0x0000000000007946 */ /* 0x000fea0003800000 */
[----:B------:R-:W-:Y:S01]  /*2840*/  SHF.R.S32.HI R77, RZ, 0x1f, R32 ;  /* 0x0000001fff4d7819 */ /* 0x000fe20000011420 */
[----:B------:R-:W1:Y:S01]  /*2850*/  LDC.64 R78, c[0x0][0x2e8] ;  /* 0x0000ba00ff4e7b82 */ /* 0x000e620000000a00 */
[-C--:B------:R-:W-:Y:S01]  /*2860*/  IMAD R13, R73, R32.reuse, RZ ;  /* 0x00000020490d7224 */ /* 0x080fe200078e02ff */
[----:B------:R-:W-:Y:S01]  /*2870*/  BSSY B0, `(.L_x_1356) ;  /* 0x00002fc000007945 */ /* 0x000fe20003800000 */
[----:B------:R-:W-:-:S04]  /*2880*/  IMAD.WIDE.U32 R14, R72, R32, RZ ;  /* 0x00000020480e7225 */ /* 0x000fc800078e00ff */
[----:B------:R-:W-:Y:S01]  /*2890*/  IMAD R13, R77, R72, R13 ;  /* 0x000000484d0d7224 */ /* 0x000fe200078e020d */
[----:B------:R-:W3:Y:S01]  /*28a0*/  LDC R86, c[0x0][0x3f4] ;  /* 0x0000fd00ff567b82 */ /* 0x000ee20000000800 */
[----:B------:R-:W-:Y:S01]  /*28b0*/  IMAD.MOV.U32 R82, RZ, RZ, R14 ;  /* 0x000000ffff527224 */ /* 0x000fe200078e000e */
[----:B------:R-:W-:Y:S01]  /*28c0*/  IADD3 R26, P3, R75, R14, RZ ;  /* 0x0000000e4b1a7210 */ /* 0x000fe20007f7e0ff */
[----:B------:R-:W-:Y:S02]  /*28d0*/  IMAD.IADD R83, R15, 0x1, R13 ;  /* 0x000000010f537824 */ /* 0x000fe400078e020d */
[----:B0-----:R-:W-:-:S04]  /*28e0*/  IMAD.WIDE.U32 R12, R84, 0x60, R82 ;  /* 0x00000060540c7825 */ /* 0x001fc800078e0052 */
[----:B------:R-:W-:Y:S01]  /*28f0*/  IMAD R33, R85, 0x60, RZ ;  /* 0x0000006055217824 */ /* 0x000fe200078e02ff */
[----:B------:R-:W-:Y:S01]  /*2900*/  IADD3 R15, P4, R75, R12, RZ ;  /* 0x0000000c4b0f7210 */ /* 0x000fe20007f9e0ff */
[----:B------:R-:W-:-:S03]  /*2910*/  IMAD R12, R152, 0x2000, R61 ;  /* 0x00002000980c7824 */ /* 0x000fc600078e023d */
[----:B------:R-:W-:Y:S01]  /*2920*/  IADD3.X R14, R74, R13, R33, P4, !PT ;  /* 0x0000000d4a0e7210 */ /* 0x000fe200027fe421 */
[----:B------:R-:W-:Y:S01]  /*2930*/  IMAD.X R13, R83, 0x1, R74, P3 ;  /* 0x00000001530d7824 */ /* 0x000fe200018e064a */
[-C--:B-1----:R-:W-:Y:S01]  /*2940*/  LEA R38, P3, R26, R78.reuse, 0x1 ;  /* 0x0000004e1a267211 */ /* 0x082fe200078608ff */
[C---:B------:R-:W-:Y:S01]  /*2950*/  VIADD R80, R12.reuse, 0x20 ;  /* 0x000000200c507836 */ /* 0x040fe20000000000 */
[C---:B------:R-:W-:Y:S01]  /*2960*/  LEA R36, P4, R15.reuse, R78, 0x1 ;  /* 0x0000004e0f247211 */ /* 0x040fe200078808ff */
[----:B------:R-:W-:Y:S01]  /*2970*/  IMAD R81, R12, 0x2, R25 ;  /* 0x000000020c517824 */ /* 0x000fe200078e0219 */
[-C--:B------:R-:W-:Y:S01]  /*2980*/  LEA.HI.X R39, R26, R79.reuse, R13, 0x1, P3 ;  /* 0x0000004f1a277211 */ /* 0x080fe200018f0c0d */
[----:B------:R-:W-:Y:S01]  /*2990*/  IMAD.MOV.U32 R26, RZ, RZ, R32 ;  /* 0x000000ffff1a7224 */ /* 0x000fe200078e0020 */
[----:B---3--:R-:W-:Y:S02]  /*29a0*/  ISETP.GE.AND P3, PT, R86, 0x1, PT ;  /* 0x000000015600780c */ /* 0x008fe40003f66270 */
[----:B------:R-:W-:-:S02]  /*29b0*/  LEA.HI.X R37, R15, R79, R14, 0x1, P4 ;  /* 0x0000004f0f257211 */ /* 0x000fc400020f0c0e */
[----:B------:R-:W-:-:S13]  /*29c0*/  ISETP.GT.AND P4, PT, R32, R27, PT ;  /* 0x0000001b2000720c */ /* 0x000fda0003f84270 */
[----:B------:R-:W-:Y:S02]  /*29d0*/  @P4 LOP3.LUT R22, R22, 0x2, RZ, 0xfc, !PT ;  /* 0x0000000216164812 */ /* 0x000fe400078efcff */
[----:B--2---:R-:W-:-:S13]  /*29e0*/  LOP3.LUT P5, RZ, R34, 0x4, RZ, 0xc0, !PT ;  /* 0x0000000422ff7812 */ /* 0x004fda00078ac0ff */
[----:B------:R-:W-:-:S04]  /*29f0*/  @P5 VIADD R80, R12, 0xffffffe0 ;  /* 0xffffffe00c505836 */ /* 0x000fc80000000000 */
[----:B------:R-:W-:Y:S01]  /*2a00*/  IMAD R80, R80, 0x2, R25 ;  /* 0x0000000250507824 */ /* 0x000fe200078e0219 */
[----:B------:R-:W-:Y:S06]  /*2a10*/  @!P3 BRA `(.L_x_1357) ;  /* 0x0000002c0014b947 */ /* 0x000fec0003800000 */
[----:B------:R-:W-:Y:S01]  /*2a20*/  ULDC.U8 UR4, c[0x0][0x410] ;  /* 0x0001040000047ab9 */ /* 0x000fe20000000000 */
[-C--:B------:R-:W-:Y:S01]  /*2a30*/  IMAD R13, R71, R32.reuse, RZ ;  /* 0x00000020470d7224 */ /* 0x080fe200078e02ff */
[----:B------:R-:W-:Y:S01]  /*2a40*/  ISETP.NE.AND P3, PT, RZ, UR4, PT ;  /* 0x00000004ff007c0c */ /* 0x000fe2000bf65270 */
[----:B------:R-:W-:Y:S02]  /*2a50*/  IMAD R12, R68, R32, RZ ;  /* 0x00000020440c7224 */ /* 0x000fe400078e02ff */
[C---:B------:R-:W-:Y:S02]  /*2a60*/  IMAD R13, R77.reuse, R70, R13 ;  /* 0x000000464d0d7224 */ /* 0x040fe400078e020d */
[----:B------:R-:W-:Y:S02]  /*2a70*/  IMAD R88, R26, -0x80, R24 ;  /* 0xffffff801a587824 */ /* 0x000fe400078e0218 */
[----:B------:R-:W-:Y:S02]  /*2a80*/  IMAD R77, R77, R67, R12 ;  /* 0x000000434d4d7224 */ /* 0x000fe400078e020c */
[----:B------:R-:W-:Y:S01]  /*2a90*/  IMAD.WIDE.U32 R46, R70, R32, RZ ;  /* 0x00000020462e7225 */ /* 0x000fe200078e00ff */
[----:B------:R-:W-:-:S03]  /*2aa0*/  VIMNMX R88, R88, 0x80, PT ;  /* 0x0000008058587848 */ /* 0x000fc60003fe0100 */
[----:B------:R-:W-:-:S04]  /*2ab0*/  IMAD.WIDE.U32 R44, R67, R32, RZ ;  /* 0x00000020432c7225 */ /* 0x000fc800078e00ff */
[----:B------:R-:W-:Y:S02]  /*2ac0*/  IMAD.IADD R87, R47, 0x1, R13 ;  /* 0x000000012f577824 */ /* 0x000fe400078e020d */
[----:B------:R-:W-:Y:S01]  /*2ad0*/  IMAD.IADD R77, R45, 0x1, R77 ;  /* 0x000000012d4d7824 */ /* 0x000fe200078e024d */
[----:B------:R-:W-:Y:S06]  /*2ae0*/  @!P3 BRA `(.L_x_1358) ;  /* 0x000000140024b947 */ /* 0x000fec0003800000 */
[----:B------:R0:W5:Y:S01]  /*2af0*/  LDL R89, [R1+0x1c] ;  /* 0x00001c0001597983 */ /* 0x0001620000100800 */
        /* <DEDUP_REMOVED lines=10> */
[----:B0-----:R-:W-:Y:S06]  /*2ba0*/  @P4 BRA `(.L_x_1360) ;  /* 0x0000000000504947 */ /* 0x001fec0003800000 */
        /* <DEDUP_REMOVED lines=16> */
[----:B------:R0:W5:Y:S02]  /*2cb0*/  @!P3 LDG.E.64 R82, desc[UR40][R14.64] ;  /* 0x000000280e52b981 */ /* 0x000164000c1e1b00 */
[----:B-----5:R-:W-:-:S13]  /*2cc0*/  ISETP.GE.AND P3, PT, R89, R86, PT ;  /* 0x000000565900720c */ /* 0x020fda0003f66270 */
[----:B------:R0:W5:Y:S04]  /*2cd0*/  @!P3 LDG.E.64 R48, desc[UR40][R12.64+0x20] ;  /* 0x000020280c30b981 */ /* 0x000168000c1e1b00 */
[----:B------:R0:W5:Y:S02]  /*2ce0*/  @!P3 LDG.E.64 R50, desc[UR40][R14.64+0x20] ;  /* 0x000020280e32b981 */ /* 0x000164000c1e1b00 */
.L_x_1360:
[----:B------:R-:W-:Y:S05]  /*2cf0*/  BSYNC B1 ;  /* 0x0000000000017941 */ /* 0x000fea0003800000 */
.L_x_1359:
        /* <DEDUP_REMOVED lines=34> */
.L_x_1362:
[----:B------:R-:W-:Y:S05]  /*2f20*/  BSYNC B1 ;  /* 0x0000000000017941 */ /* 0x000fea0003800000 */
.L_x_1361:
[----:B------:R-:W2:Y:S01]  /*2f30*/  LDL R44, [R1+0x14] ;  /* 0x00001400012c7983 */ /* 0x000ea20000100800 */
[----:B0-----:R-:W-:Y:S01]  /*2f40*/  IMAD.MOV.U32 R12, RZ, RZ, R78 ;  /* 0x000000ffff0c7224 */ /* 0x001fe200078e004e */
        /* <DEDUP_REMOVED lines=29> */
[----:B--2---:R-:W-:-:S13]  /*3120*/  ISETP.NE.AND P3, PT, R44, 0x3, PT ;  /* 0x000000032c00780c */ /* 0x004fda0003f65270 */
[----:B------:R-:W-:Y:S05]  /*3130*/  @!P3 BRA `(.L_x_1363) ;  /* 0x000000000004b947 */ /* 0x000fea0003800000 */
[----:B------:R-:W-:Y:S01]  /*3140*/  BPT.TRAP 0x1 ;  /* 0x000000040000795c */ /* 0x000fe20000300000 */
.L_x_1363:
[----:B------:R-:W2:Y:S01]  /*3150*/  LDL R12, [R1+0x18] ;  /* 0x00001800010c7983 */ /* 0x000ea20000100800 */
[----:B------:R-:W-:Y:S01]  /*3160*/  IMAD R77, R152, 0x8, R16 ;  /* 0x00000008984d7824 */ /* 0x000fe200078e0210 */
[----:B------:R-:W-:Y:S01]  /*3170*/  BSSY B1, `(.L_x_1364) ;  /* 0x0000004000017945 */ /* 0x000fe20003800000 */
[----:B--2---:R-:W-:-:S04]  /*3180*/  SHF.L.U32 R89, R12, 0x1f, RZ ;  /* 0x0000001f0c597819 */ /* 0x004fc800000006ff */
[----:B------:R-:W0:Y:S02]  /*3190*/  SYNCS.PHASECHK.TRANS64.TRYWAIT P6, [R77+URZ+0x16890], R89 ;  /* 0x016890594d0075a7 */ /* 0x000e2400080c017f */
[----:B0-----:R-:W-:Y:S05]  /*31a0*/  @!P6 BRA `(.L_x_1365) ;  /* 0x000001c40030e947 */ /* 0x001fea0003800000 */
.L_x_1702:
[----:B------:R-:W-:Y:S05]  /*31b0*/  BSYNC B1 ;  /* 0x0000000000017941 */ /* 0x000fea0003800000 */
.L_x_1364:
        /* <DEDUP_REMOVED lines=8> */
[----:B------:R-:W-:Y:S02]  /*3240*/  SHF.R.U64 R102, R82, 0x10, R83 ;  /* 0x0000001052667819 */ /* 0x000fe40000001253 */
[--C-:B------:R-:W-:Y:S01]  /*3250*/  SHF.R.U64 R99, R78, 0x10, R79.reuse ;  /* 0x000000104e637819 */ /* 0x100fe2000000124f */
[C---:B--2---:R-:W-:Y:S01]  /*3260*/  IMAD.U32 R78, R14.reuse, 0x10000, RZ ;  /* 0x000100000e4e7824 */ /* 0x044fe200078e00ff */
[----:B------:R-:W-:Y:S02]  /*3270*/  SHF.R.U32.HI R100, RZ, 0x10, R79 ;  /* 0x00000010ff647819 */ /* 0x000fe4000001164f */
[----:B------:R-:W-:Y:S01]  /*3280*/  LOP3.LUT R79, R14, 0xffff0000, RZ, 0xc0, !PT ;  /* 0xffff00000e4f7812 */ /* 0x000fe200078ec0ff */
[C---:B------:R-:W-:Y:S01]  /*3290*/  IMAD.U32 R14, R15.reuse, 0x10000, RZ ;  /* 0x000100000f0e7824 */ /* 0x040fe200078e00ff */
[----:B------:R-:W-:Y:S02]  /*32a0*/  LOP3.LUT R44, R15, 0xffff0000, RZ, 0xc0, !PT ;  /* 0xffff00000f2c7812 */ /* 0x000fe400078ec0ff */
[----:B------:R-:W-:-:S02]  /*32b0*/  PRMT R102, R46, 0x5432, R102 ;  /* 0x000054322e667816 */ /* 0x000fc40000000066 */
[----:B------:R-:W-:Y:S01]  /*32c0*/  SHF.R.U32.HI R104, RZ, 0x10, R83 ;  /* 0x00000010ff687819 */ /* 0x000fe20000011653 */
[----:B------:R-:W-:Y:S01]  /*32d0*/  IMAD.U32 R83, R13, 0x10000, RZ ;  /* 0x000100000d537824 */ /* 0x000fe200078e00ff */
[----:B------:R-:W-:Y:S02]  /*32e0*/  PRMT R15, R101, 0x5410, R99 ;  /* 0x00005410650f7816 */ /* 0x000fe40000000063 */
[----:B------:R-:W-:Y:S01]  /*32f0*/  LOP3.LUT R82, R13, 0xffff0000, RZ, 0xc0, !PT ;  /* 0xffff00000d527812 */ /* 0x000fe200078ec0ff */
[----:B------:R-:W-:Y:S01]  /*3300*/  IMAD.U32 R13, R12, 0x10000, RZ ;  /* 0x000100000c0d7824 */ /* 0x000fe200078e00ff */
[C---:B------:R-:W-:Y:S01]  /*3310*/  LOP3.LUT R103, R102.reuse, 0xffff0000, RZ, 0xc0, !PT ;  /* 0xffff000066677812 */ /* 0x040fe200078ec0ff */
[----:B------:R-:W-:Y:S01]  /*3320*/  IMAD.U32 R102, R102, 0x10000, RZ ;  /* 0x0001000066667824 */ /* 0x000fe200078e00ff */
[----:B------:R-:W-:Y:S02]  /*3330*/  PRMT R100, R45, 0x5432, R100 ;  /* 0x000054322d647816 */ /* 0x000fe40000000064 */
[----:B------:R-:W-:Y:S01]  /*3340*/  PRMT R104, R47, 0x5432, R104 ;  /* 0x000054322f687816 */ /* 0x000fe20000000068 */
[----:B------:R-:W-:Y:S01]  /*3350*/  FMUL.FTZ R106, R82, R103 ;  /* 0x00000067526a7220 */ /* 0x000fe20000410000 */
[----:B------:R-:W-:Y:S01]  /*3360*/  LOP3.LUT R99, R15, 0xffff0000, RZ, 0xc0, !PT ;  /* 0xffff00000f637812 */ /* 0x000fe200078ec0ff */
[----:B------:R-:W-:-:S02]  /*3370*/  IMAD.U32 R101, R100, 0x10000, RZ ;  /* 0x0001000064657824 */ /* 0x000fc400078e00ff */
[----:B------:R-:W-:Y:S02]  /*3380*/  IMAD.U32 R105, R104, 0x10000, RZ ;  /* 0x0001000068697824 */ /* 0x000fe400078e00ff */
[-C--:B------:R-:W-:Y:S01]  /*3390*/  FMUL.FTZ R108, R82, R99.reuse ;  /* 0x00000063526c7220 */ /* 0x080fe20000410000 */
[----:B------:R-:W-:Y:S01]  /*33a0*/  LOP3.LUT R82, R12, 0xffff0000, RZ, 0xc0, !PT ;  /* 0xffff00000c527812 */ /* 0x000fe200078ec0ff */
[----:B------:R-:W-:Y:S01]  /*33b0*/  FFMA.FTZ R12, R83, R99, -R106 ;  /* 0x00000063530c7223 */ /* 0x000fe2000001086a */
[----:B------:R-:W-:Y:S01]  /*33c0*/  FMUL.FTZ R107, R79, R105 ;  /* 0x000000694f6b7220 */ /* 0x000fe20000410000 */
[----:B------:R-:W-:Y:S01]  /*33d0*/  FFMA.FTZ R103, R83, R103, R108 ;  /* 0x0000006753677223 */ /* 0x000fe2000001006c */
[-C--:B------:R-:W-:Y:S01]  /*33e0*/  FMUL.FTZ R99, R79, R101.reuse ;  /* 0x000000654f637220 */ /* 0x080fe20000410000 */
[----:B------:R-:W-:Y:S01]  /*33f0*/  LOP3.LUT R83, R104, 0xffff0000, RZ, 0xc0, !PT ;  /* 0xffff000068537812 */ /* 0x000fe200078ec0ff */
[----:B------:R-:W-:Y:S01]  /*3400*/  IMAD.U32 R15, R15, 0x10000, RZ ;  /* 0x000100000f0f7824 */ /* 0x000fe200078e00ff */
[----:B------:R-:W-:Y:S01]  /*3410*/  LOP3.LUT R79, R100, 0xffff0000, RZ, 0xc0, !PT ;  /* 0xffff0000644f7812 */ /* 0x000fe200078ec0ff */
[C---:B------:R-:W-:Y:S01]  /*3420*/  FFMA.FTZ R107, R78.reuse, R101, -R107 ;  /* 0x000000654e6b7223 */ /* 0x040fe2000001086b */
[----:B------:R-:W-:Y:S01]  /*3430*/  FFMA.FTZ R78, R78, R105, R99 ;  /* 0x000000694e4e7223 */ /* 0x000fe20000010063 */
[----:B------:R-:W-:Y:S01]  /*3440*/  FMUL.FTZ R101, R44, R83 ;  /* 0x000000532c657220 */ /* 0x000fe20000410000 */
[----:B------:R-:W-:Y:S01]  /*3450*/  FMUL.FTZ R99, R82, R15 ;  /* 0x0000000f52637220 */ /* 0x000fe20000410000 */
[-C--:B------:R-:W-:Y:S01]  /*3460*/  FMUL.FTZ R100, R44, R79.reuse ;  /* 0x0000004f2c647220 */ /* 0x080fe20000410000 */
[-C--:B------:R-:W-:Y:S01]  /*3470*/  FMUL.FTZ R44, R82, R102.reuse ;  /* 0x00000066522c7220 */ /* 0x080fe20000410000 */
[C---:B------:R-:W-:Y:S01]  /*3480*/  FFMA.FTZ R101, R14.reuse, R79, -R101 ;  /* 0x0000004f0e657223 */ /* 0x040fe20000010865 */
[C---:B------:R-:W-:Y:S01]  /*3490*/  FFMA.FTZ R99, R13.reuse, R102, R99 ;  /* 0x000000660d637223 */ /* 0x040fe20000010063 */
[----:B------:R-:W-:Y:S01]  /*34a0*/  FFMA.FTZ R100, R14, R83, R100 ;  /* 0x000000530e647223 */ /* 0x000fe20000010064 */
[----:B------:R-:W-:Y:S01]  /*34b0*/  FFMA.FTZ R44, R13, R15, -R44 ;  /* 0x0000000f0d2c7223 */ /* 0x000fe2000001082c */
[----:B------:R-:W-:-:S02]  /*34c0*/  F2FP.BF16.F32.PACK_AB R13, R103, R12 ;  /* 0x0000000c670d723e */ /* 0x000fc400000010ff */
[----:B------:R-:W-:Y:S02]  /*34d0*/  F2FP.BF16.F32.PACK_AB R14, R78, R107 ;  /* 0x0000006b4e0e723e */ /* 0x000fe400000010ff */
[----:B------:R-:W-:Y:S02]  /*34e0*/  F2FP.BF16.F32.PACK_AB R15, R100, R101 ;  /* 0x00000065640f723e */ /* 0x000fe400000010ff */
[----:B------:R-:W-:-:S07]  /*34f0*/  F2FP.BF16.F32.PACK_AB R12, R99, R44 ;  /* 0x0000002c630c723e */ /* 0x000fce00000010ff */
.L_x_1371:
[----:B------:R-:W-:Y:S05]  /*3500*/  BSYNC B3 ;  /* 0x0000000000037941 */ /* 0x000fea0003800000 */
.L_x_1370:
[----:B--2---:R1:W-:Y:S02]  /*3510*/  STG.E.128 desc[UR40][R38.64], R12 ;  /* 0x0000000c26007986 */ /* 0x0043e4000c101d28 */
.L_x_1369:
[----:B------:R-:W-:Y:S05]  /*3520*/  BSYNC B2 ;  /* 0x0000000000027941 */ /* 0x000fea0003800000 */
.L_x_1368:
[----:B------:R-:W-:Y:S05]  /*3530*/  @P2 BRA `(.L_x_1367) ;  /* 0x0000000000d02947 */ /* 0x000fea0003800000 */
[----:B------:R-:W2:Y:S01]  /*3540*/  LDL R44, [R1+0x1c] ;  /* 0x00001c00012c7983 */ /* 0x000ea20000100800 */
[----:B------:R-:W-:Y:S03]  /*3550*/  BSSY B2, `(.L_x_1372) ;  /* 0x0000031000027945 */ /* 0x000fe60003800000 */
[----:B-1----:R1:W3:Y:S01]  /*3560*/  LDS.128 R12, [R80+0xe000] ;  /* 0x00e00000500c7984 */ /* 0x0022e20000000c00 */
[----:B--2---:R-:W-:-:S13]  /*3570*/  ISETP.GE.AND P4, PT, R44, R86, PT ;  /* 0x000000562c00720c */ /* 0x004fda0003f86270 */
[----:B-1-3--:R-:W-:Y:S05]  /*3580*/  @P4 BRA `(.L_x_1373) ;  /* 0x0000000000b44947 */ /* 0x00afea0003800000 */
[----:B------:R-:W-:Y:S02]  /*3590*/  SHF.R.U64 R79, R50, 0x10, R51 ;  /* 0x00000010324f7819 */ /* 0x000fe40000001233 */
[----:B------:R-:W-:Y:S02]  /*35a0*/  SHF.R.U64 R83, R48, 0x10, R49 ;  /* 0x0000001030537819 */ /* 0x000fe40000001231 */
[----:B------:R-:W-:Y:S02]  /*35b0*/  SHF.R.U32.HI R48, RZ, 0x10, R51 ;  /* 0x00000010ff307819 */ /* 0x000fe40000011633 */
[----:B------:R-:W-:Y:S01]  /*35c0*/  SHF.R.U32.HI R78, RZ, 0x10, R49 ;  /* 0x00000010ff4e7819 */ /* 0x000fe20000011631 */
[----:B------:R-:W-:Y:S01]  /*35d0*/  IMAD.U32 R49, R14, 0x10000, RZ ;  /* 0x000100000e317824 */ /* 0x000fe200078e00ff */
        /* <DEDUP_REMOVED lines=9> */
[----:B------:R-:W-:Y:S01]  /*3670*/  IMAD.U32 R96, R96, 0x10000, RZ ;  /* 0x0001000060607824 */ /* 0x000fe200078e00ff */
[----:B------:R-:W-:Y:S01]  /*3680*/  LOP3.LUT R50, R14, 0xffff0000, RZ, 0xc0, !PT ;  /* 0xffff00000e327812 */ /* 0x000fe200078ec0ff */
[C---:B------:R-:W-:Y:S01]  /*3690*/  IMAD.U32 R14, R15.reuse, 0x10000, RZ ;  /* 0x000100000f0e7824 */ /* 0x040fe200078e00ff */
[----:B------:R-:W-:Y:S01]  /*36a0*/  LOP3.LUT R44, R15, 0xffff0000, RZ, 0xc0, !PT ;  /* 0xffff00000f2c7812 */ /* 0x000fe200078ec0ff */
[----:B------:R-:W-:Y:S01]  /*36b0*/  FMUL.FTZ R100, R48, R79 ;  /* 0x0000004f30647220 */ /* 0x000fe20000410000 */
[----:B------:R-:W-:-:S02]  /*36c0*/  IMAD.U32 R15, R13, 0x10000, RZ ;  /* 0x000100000d0f7824 */ /* 0x000fc400078e00ff */
[-C--:B------:R-:W-:Y:S01]  /*36d0*/  FMUL.FTZ R48, R48, R51.reuse ;  /* 0x0000003330307220 */ /* 0x080fe20000410000 */
[----:B------:R-:W-:Y:S01]  /*36e0*/  LOP3.LUT R95, R95, 0xffff0000, RZ, 0xc0, !PT ;  /* 0xffff00005f5f7812 */ /* 0x000fe200078ec0ff */
[C---:B------:R-:W-:Y:S01]  /*36f0*/  IMAD.U32 R13, R12.reuse, 0x10000, RZ ;  /* 0x000100000c0d7824 */ /* 0x040fe200078e00ff */
[----:B------:R-:W-:Y:S01]  /*3700*/  LOP3.LUT R97, R97, 0xffff0000, RZ, 0xc0, !PT ;  /* 0xffff000061617812 */ /* 0x000fe200078ec0ff */
[C---:B------:R-:W-:Y:S01]  /*3710*/  FFMA.FTZ R100, R15.reuse, R51, -R100 ;  /* 0x000000330f647223 */ /* 0x040fe20000010864 */
[----:B------:R-:W-:Y:S01]  /*3720*/  LOP3.LUT R12, R12, 0xffff0000, RZ, 0xc0, !PT ;  /* 0xffff00000c0c7812 */ /* 0x000fe200078ec0ff */
[----:B------:R-:W-:Y:S01]  /*3730*/  FFMA.FTZ R79, R15, R79, R48 ;  /* 0x0000004f0f4f7223 */ /* 0x000fe20000010030 */
[----:B------:R-:W-:Y:S02]  /*3740*/  IMAD.U32 R98, R98, 0x10000, RZ ;  /* 0x0001000062627824 */ /* 0x000fe400078e00ff */
[C---:B------:R-:W-:Y:S01]  /*3750*/  FMUL.FTZ R51, R44.reuse, R95 ;  /* 0x0000005f2c337220 */ /* 0x040fe20000410000 */
[-C--:B------:R-:W-:Y:S01]  /*3760*/  FMUL.FTZ R48, R44, R97.reuse ;  /* 0x000000612c307220 */ /* 0x080fe20000410000 */
[----:B------:R-:W-:Y:S01]  /*3770*/  FMUL.FTZ R102, R50, R82 ;  /* 0x0000005232667220 */ /* 0x000fe20000410000 */
[C---:B------:R-:W-:Y:S01]  /*3780*/  FMUL.FTZ R44, R12.reuse, R96 ;  /* 0x000000600c2c7220 */ /* 0x040fe20000410000 */
[----:B------:R-:W-:Y:S01]  /*3790*/  FMUL.FTZ R15, R12, R98 ;  /* 0x000000620c0f7220 */ /* 0x000fe20000410000 */
[C---:B------:R-:W-:Y:S01]  /*37a0*/  FFMA.FTZ R51, R14.reuse, R97, -R51 ;  /* 0x000000610e337223 */ /* 0x040fe20000010833 */
        /* <DEDUP_REMOVED lines=10> */
[----:B------:R-:W-:-:S07]  /*3850*/  F2FP.BF16.F32.PACK_AB R14, R49, R102 ;  /* 0x00000066310e723e */ /* 0x000fce00000010ff */
.L_x_1373:
[----:B------:R-:W-:Y:S05]  /*3860*/  BSYNC B2 ;  /* 0x0000000000027941 */ /* 0x000fea0003800000 */
.L_x_1372:
[----:B------:R2:W-:Y:S02]  /*3870*/  STG.E.128 desc[UR40][R38.64+0x40], R12 ;  /* 0x0000400c26007986 */ /* 0x0005e4000c101d28 */
.L_x_1367:
[----:B------:R-:W-:Y:S05]  /*3880*/  BSYNC B1 ;  /* 0x0000000000017941 */ /* 0x000fea0003800000 */
.L_x_1366:
[----:B------:R-:W-:Y:S05]  /*3890*/  @P5 BRA `(.L_x_1374) ;  /* 0x0000001c00e45947 */ /* 0x000fea0003800000 */
[----:B------:R-:W-:Y:S04]  /*38a0*/  BSSY B1, `(.L_x_1375) ;  /* 0x0000036000017945 */ /* 0x000fe80003800000 */
[----:B------:R-:W-:Y:S05]  /*38b0*/  @P1 BRA `(.L_x_1376) ;  /* 0x0000000000d01947 */ /* 0x000fea0003800000 */
[----:B-12---:R1:W2:Y:S01]  /*38c0*/  LDS.128 R12, [R81+0x11000] ;  /* 0x01100000510c7984 */ /* 0x0062a20000000c00 */
        /* <DEDUP_REMOVED lines=24> */
[----:B------:R-:W-:Y:S01]  /*3a50*/  FMUL.FTZ R15, R15, R42 ;  /* 0x0000002a0f0f7220 */ /* 0x000fe20000410000 */
        /* <DEDUP_REMOVED lines=11> */
[CC--:B------:R-:W-:Y:S01]  /*3b10*/  FMUL.FTZ R15, R41.reuse, R94.reuse ;  /* 0x0000005e290f7220 */ /* 0x0c0fe20000410000 */
[----:B------:R-:W-:Y:S01]  /*3b20*/  FMUL.FTZ R12, R12, R85 ;  /* 0x000000550c0c7220 */ /* 0x000fe20000410000 */
[----:B------:R-:W-:Y:S01]  /*3b30*/  FMUL.FTZ R41, R41, R87 ;  /* 0x0000005729297220 */ /* 0x000fe20000410000 */
        /* <DEDUP_REMOVED lines=10> */
.L_x_1378:
[----:B------:R-:W-:Y:S05]  /*3be0*/  BSYNC B2 ;  /* 0x0000000000027941 */ /* 0x000fea0003800000 */
.L_x_1377:
[----:B--2---:R3:W-:Y:S02]  /*3bf0*/  STG.E.128 desc[UR40][R36.64], R12 ;  /* 0x0000000c24007986 */ /* 0x0047e4000c101d28 */
.L_x_1376:
[----:B------:R-:W-:Y:S05]  /*3c00*/  BSYNC B1 ;  /* 0x0000000000017941 */ /* 0x000fea0003800000 */
.L_x_1375:
[----:B------:R-:W-:Y:S05]  /*3c10*/  @P2 BRA `(.L_x_1374) ;  /* 0x0000001c00042947 */ /* 0x000fea0003800000 */
[----:B-12---:R-:W2:Y:S01]  /*3c20*/  LDL R38, [R1+0x1c] ;  /* 0x00001c0001267983 */ /* 0x006ea20000100800 */
[----:B------:R-:W-:Y:S03]  /*3c30*/  BSSY B1, `(.L_x_1379) ;  /* 0x0000032000017945 */ /* 0x000fe60003800000 */
[----:B---3--:R1:W3:Y:S01]  /*3c40*/  LDS.128 R12, [R80+0x11000] ;  /* 0x01100000500c7984 */ /* 0x0082e20000000c00 */
[----:B--2---:R-:W-:-:S13]  /*3c50*/  ISETP.GE.AND P4, PT, R38, R86, PT ;  /* 0x000000562600720c */ /* 0x004fda0003f86270 */
[----:B-1-3--:R-:W-:Y:S05]  /*3c60*/  @P4 BRA `(.L_x_1380) ;  /* 0x0000000000b84947 */ /* 0x00afea0003800000 */
[----:B------:R-:W-:Y:S01]  /*3c70*/  SHF.R.U64 R38, R34, 0x10, R35 ;  /* 0x0000001022267819 */ /* 0x000fe20000001223 */
[----:B------:R-:W-:Y:S01]  /*3c80*/  IMAD.U32 R34, R15, 0x10000, RZ ;  /* 0x000100000f227824 */ /* 0x000fe200078e00ff */
        /* <DEDUP_REMOVED lines=44> */
.L_x_1380:
[----:B------:R-:W-:Y:S05]  /*3f50*/  BSYNC B1 ;  /* 0x0000000000017941 */ /* 0x000fea0003800000 */
.L_x_1379:
[----:B------:R1:W-:Y:S01]  /*3f60*/  STG.E.128 desc[UR40][R36.64+0x40], R12 ;  /* 0x0000400c24007986 */ /* 0x0003e2000c101d28 */
[----:B------:R-:W-:Y:S05]  /*3f70*/  BRA `(.L_x_1374) ;  /* 0x00000018002c7947 */ /* 0x000fea0003800000 */
.L_x_1358:
[C---:B------:R-:W-:Y:S02]  /*3f80*/  ISETP.GE.AND P3, PT, R23.reuse, R88, PT ;  /* 0x000000581700720c */ /* 0x040fe40003f66270 */
[----:B------:R-:W-:Y:S02]  /*3f90*/  CS2R R34, SRZ ;  /* 0x0000000000227805 */ /* 0x000fe4000001ff00 */
[----:B------:R-:W-:Y:S01]  /*3fa0*/  CS2R R32, SRZ ;  /* 0x0000000000207805 */ /* 0x000fe2000001ff00 */
[----:B------:R-:W-:Y:S01]  /*3fb0*/  VIADD R40, R23, 0x60 ;  /* 0x0000006017287836 */ /* 0x000fe20000000000 */
[----:B------:R-:W-:-:S13]  /*3fc0*/  ISETP.GE.OR P3, PT, R18, R86, P3 ;  /* 0x000000561200720c */ /* 0x000fda0001f66670 */
[----:B------:R-:W0:Y:S01]  /*3fd0*/  @!P3 LDC.64 R36, c[0x0][0x3e8] ;  /* 0x0000fa00ff24bb82 */ /* 0x000e220000000a00 */
[----:B------:R-:W-:-:S05]  /*3fe0*/  @!P3 IADD3 R14, P4, R30, R46, RZ ;  /* 0x0000002e1e0eb210 */ /* 0x000fca0007f9e0ff */
[----:B------:R-:W-:Y:S01]  /*3ff0*/  @!P3 IMAD.X R15, R87, 0x1, R59, P4 ;  /* 0x00000001570fb824 */ /* 0x000fe200020e063b */
        /* <DEDUP_REMOVED lines=12> */
[CC--:B------:R-:W-:Y:S01]  /*40c0*/  ISETP.GE.OR P3, PT, R18.reuse, R86.reuse, P3 ;  /* 0x000000561200720c */ /* 0x0c0fe20001f66670 */
[----:B------:R-:W-:Y:S01]  /*40d0*/  BSSY B1, `(.L_x_1381) ;  /* 0x000001b000017945 */ /* 0x000fe20003800000 */
[----:B0-----:R-:W-:Y:S02]  /*40e0*/  CS2R R38, SRZ ;  /* 0x0000000000267805 */ /* 0x001fe4000001ff00 */
[----:B------:R-:W-:Y:S02]  /*40f0*/  CS2R R42, SRZ ;  /* 0x00000000002a7805 */ /* 0x000fe4000001ff00 */
[----:B------:R-:W-:Y:S02]  /*4100*/  CS2R R40, SRZ ;  /* 0x0000000000287805 */ /* 0x000fe4000001ff00 */
[----:B-1----:R-:W-:Y:S02]  /*4110*/  CS2R R36, SRZ ;  /* 0x0000000000247805 */ /* 0x002fe4000001ff00 */
[----:B------:R-:W-:-:S03]  /*4120*/  ISETP.GE.AND P4, PT, R18, R86, PT ;  /* 0x000000561200720c */ /* 0x000fc60003f86270 */
[----:B------:R-:W-:Y:S10]  /*4130*/  @P3 BRA `(.L_x_1382) ;  /* 0x0000000000503947 */ /* 0x000ff40003800000 */
        /* <DEDUP_REMOVED lines=20> */
.L_x_1382:
[----:B------:R-:W-:Y:S05]  /*4280*/  BSYNC B1 ;  /* 0x0000000000017941 */ /* 0x000fea0003800000 */
.L_x_1381:
[----:B------:R-:W2:Y:S01]  /*4290*/  LDL R48, [R1+0x14] ;  /* 0x0000140001307983 */ /* 0x000ea20000100800 */
[----:B-----5:R-:W-:Y:S02]  /*42a0*/  IMAD.MOV.U32 R44, RZ, RZ, R38 ;  /* 0x000000ffff2c7224 */ /* 0x020fe400078e0026 */
[----:B------:R-:W-:Y:S02]  /*42b0*/  IMAD.MOV.U32 R45, RZ, RZ, R39 ;  /* 0x000000ffff2d7224 */ /* 0x000fe400078e0027 */
        /* <DEDUP_REMOVED lines=33> */
.L_x_1383:
[----:B------:R-:W2:Y:S01]  /*44d0*/  LDL R44, [R1+0x18] ;  /* 0x00001800012c7983 */ /* 0x000ea20000100800 */
[----:B------:R-:W-:Y:S01]  /*44e0*/  IMAD R77, R152, 0x8, R16 ;  /* 0x00000008984d7824 */ /* 0x000fe200078e0210 */
[----:B------:R-:W0:Y:S01]  /*44f0*/  LDC R93, c[0x0][0x2f4] ;  /* 0x0000bd00ff5d7b82 */ /* 0x000e220000000800 */
[----:B------:R-:W-:Y:S01]  /*4500*/  BSSY B1, `(.L_x_1384) ;  /* 0x0000005000017945 */ /* 0x000fe20003800000 */
[----:B0-----:R-:W-:Y:S01]  /*4510*/  IMAD.IADD R95, R93, 0x1, -R62 ;  /* 0x000000015d5f7824 */ /* 0x001fe200078e0a3e */
[----:B--2---:R-:W-:-:S04]  /*4520*/  SHF.L.U32 R89, R44, 0x1f, RZ ;  /* 0x0000001f2c597819 */ /* 0x004fc800000006ff */
[----:B------:R-:W0:Y:S02]  /*4530*/  SYNCS.PHASECHK.TRANS64.TRYWAIT P5, [R77+URZ+0x16890], R89 ;  /* 0x016890594d0075a7 */ /* 0x000e2400080a017f */
[----:B0-----:R-:W-:Y:S05]  /*4540*/  @!P5 BRA `(.L_x_1385) ;  /* 0x000001b0005cd947 */ /* 0x001fea0003800000 */
.L_x_1703:
[----:B------:R-:W-:Y:S05]  /*4550*/  BSYNC B1 ;  /* 0x0000000000017941 */ /* 0x000fea0003800000 */
.L_x_1384:
        /* <DEDUP_REMOVED lines=20> */
[----:B------:R-:W-:-:S04]  /*46a0*/  SHF.R.S32.HI R46, RZ, 0x5, R46 ;  /* 0x00000005ff2e7819 */ /* 0x000fc8000001142e */
[----:B------:R-:W-:-:S04]  /*46b0*/  LOP3.LUT R45, R69, 0x38, R98, 0xf8, !PT ;  /* 0x00000038452d7812 */ /* 0x000fc800078ef862 */
[----:B------:R-:W-:-:S05]  /*46c0*/  LOP3.LUT R45, R45, R66, RZ, 0x3c, !PT ;  /* 0x000000422d2d7212 */ /* 0x000fca00078e3cff */
[----:B------:R-:W-:Y:S02]  /*46d0*/  IMAD R47, R46, 0x200, R45 ;  /* 0x000002002e2f7824 */ /* 0x000fe400078e022d */
[C---:B------:R-:W-:Y:S02]  /*46e0*/  IMAD R45, R152.reuse, 0x2000, R4 ;  /* 0x00002000982d7824 */ /* 0x040fe400078e0204 */
[----:B------:R-:W-:Y:S02]  /*46f0*/  IMAD R47, R152, 0x2000, R47 ;  /* 0x00002000982f7824 */ /* 0x000fe400078e022f */
[--C-:B------:R-:W-:Y:S02]  /*4700*/  IMAD R45, R45, 0x2, R16.reuse ;  /* 0x000000022d2d7824 */ /* 0x100fe400078e0210 */
[----:B------:R-:W-:-:S04]  /*4710*/  IMAD R48, R47, 0x2, R16 ;  /* 0x000000022f307824 */ /* 0x000fc800078e0210 */
[----:B------:R-:W1:Y:S04]  /*4720*/  LDS.128 R44, [R45+0xe400] ;  /* 0x00e400002d2c7984 */ /* 0x000e680000000c00 */
[----:B------:R-:W2:Y:S01]  /*4730*/  LDS.128 R48, [R48+0xe400] ;  /* 0x00e4000030307984 */ /* 0x000ea20000000c00 */
[----:B------:R-:W-:Y:S05]  /*4740*/  @P4 BRA `(.L_x_1389) ;  /* 0x0000000400684947 */ /* 0x000fea0003800000 */
[----:B------:R-:W-:Y:S01]  /*4750*/  SHF.R.U32.HI R100, RZ, 0x10, R13 ;  /* 0x00000010ff647819 */ /* 0x000fe2000001160d */
[C---:B-1----:R-:W-:Y:S01]  /*4760*/  IMAD.U32 R99, R45.reuse, 0x10000, RZ ;  /* 0x000100002d637824 */ /* 0x042fe200078e00ff */
[----:B------:R-:W-:Y:S02]  /*4770*/  SHF.R.U32.HI R111, RZ, 0x10, R33 ;  /* 0x00000010ff6f7819 */ /* 0x000fe40000011621 */
[----:B------:R-:W-:Y:S02]  /*4780*/  PRMT R100, R106, 0x5432, R100 ;  /* 0x000054326a647816 */ /* 0x000fe40000000064 */
[----:B------:R-:W-:Y:S01]  /*4790*/  LOP3.LUT R101, R45, 0xffff0000, RZ, 0xc0, !PT ;  /* 0xffff00002d657812 */ /* 0x000fe200078ec0ff */
[C---:B--2---:R-:W-:Y:S01]  /*47a0*/  IMAD.U32 R45, R49.reuse, 0x10000, RZ ;  /* 0x00010000312d7824 */ /* 0x044fe200078e00ff */
[----:B------:R-:W-:Y:S01]  /*47b0*/  PRMT R111, R110, 0x5410, R111 ;  /* 0x000054106e6f7816 */ /* 0x000fe2000000006f */
[----:B------:R-:W-:Y:S01]  /*47c0*/  IMAD.U32 R116, R100, 0x10000, RZ ;  /* 0x0001000064747824 */ /* 0x000fe200078e00ff */
[----:B------:R-:W-:-:S02]  /*47d0*/  LOP3.LUT R110, R49, 0xffff0000, RZ, 0xc0, !PT ;  /* 0xffff0000316e7812 */ /* 0x000fc400078ec0ff */
[----:B------:R-:W-:Y:S01]  /*47e0*/  SHF.R.U64 R12, R12, 0x10, R13 ;  /* 0x000000100c0c7819 */ /* 0x000fe2000000120d */
[----:B------:R-:W-:Y:S02]  /*47f0*/  IMAD.U32 R112, R111, 0x10000, RZ ;  /* 0x000100006f707824 */ /* 0x000fe400078e00ff */
[C---:B------:R-:W-:Y:S01]  /*4800*/  FMUL.FTZ R49, R45.reuse, R116 ;  /* 0x000000742d317220 */ /* 0x040fe20000410000 */
[----:B------:R-:W-:Y:S02]  /*4810*/  SHF.R.U64 R13, R14, 0x10, R15 ;  /* 0x000000100e0d7819 */ /* 0x000fe4000000120f */
[----:B------:R-:W-:Y:S01]  /*4820*/  SHF.R.U64 R14, R32, 0x10, R33 ;  /* 0x00000010200e7819 */ /* 0x000fe20000001221 */
[-C--:B------:R-:W-:Y:S01]  /*4830*/  FMUL.FTZ R118, R45, R112.reuse ;  /* 0x000000702d767220 */ /* 0x080fe20000410000 */
[----:B------:R-:W-:Y:S01]  /*4840*/  FFMA.FTZ R49, R99, R112, R49 ;  /* 0x0000007063317223 */ /* 0x000fe20000010031 */
[----:B------:R-:W-:Y:S01]  /*4850*/  LOP3.LUT R111, R111, 0xffff0000, RZ, 0xc0, !PT ;  /* 0xffff00006f6f7812 */ /* 0x000fe200078ec0ff */
[----:B------:R-:W-:Y:S01]  /*4860*/  IMAD.U32 R33, R44, 0x10000, RZ ;  /* 0x000100002c217824 */ /* 0x000fe200078e00ff */
[--C-:B------:R-:W-:Y:S01]  /*4870*/  SHF.R.U64 R32, R34, 0x10, R35.reuse ;  /* 0x0000001022207819 */ /* 0x100fe20000001223 */
[----:B------:R-:W-:Y:S01]  /*4880*/  FFMA.FTZ R45, R99, R116, -R118 ;  /* 0x00000074632d7223 */ /* 0x000fe20000010876 */
[----:B------:R-:W-:Y:S01]  /*4890*/  LOP3.LUT R112, R100, 0xffff0000, RZ, 0xc0, !PT ;  /* 0xffff000064707812 */ /* 0x000fe200078ec0ff */
[CC--:B------:R-:W-:Y:S01]  /*48a0*/  FMUL.FTZ R116, R110.reuse, R111.reuse ;  /* 0x0000006f6e747220 */ /* 0x0c0fe20000410000 */
[----:B------:R-:W-:Y:S01]  /*48b0*/  SHF.R.U32.HI R34, RZ, 0x10, R35 ;  /* 0x00000010ff227819 */ /* 0x000fe20000011623 */
[----:B------:R-:W-:Y:S01]  /*48c0*/  IMAD.U32 R99, R47, 0x10000, RZ ;  /* 0x000100002f637824 */ /* 0x000fe200078e00ff */
[----:B------:R-:W-:Y:S01]  /*48d0*/  SHF.R.U32.HI R15, RZ, 0x10, R15 ;  /* 0x00000010ff0f7819 */ /* 0x000fe2000001160f */
[-C--:B------:R-:W-:Y:S01]  /*48e0*/  FMUL.FTZ R118, R110, R112.reuse ;  /* 0x000000706e767220 */ /* 0x080fe20000410000 */
[----:B------:R-:W-:Y:S01]  /*48f0*/  PRMT R13, R114, 0x5410, R13 ;  /* 0x00005410720d7816 */ /* 0x000fe2000000000d */
[C---:B------:R-:W-:Y:S01]  /*4900*/  FFMA.FTZ R110, R101.reuse, R112, -R116 ;  /* 0x00000070656e7223 */ /* 0x040fe20000010874 */
[----:B------:R-:W-:Y:S01]  /*4910*/  PRMT R114, R104, 0x5432, R34 ;  /* 0x0000543268727816 */ /* 0x000fe20000000022 */
[----:B------:R-:W-:Y:S01]  /*4920*/  FFMA.FTZ R112, R101, R111, R118 ;  /* 0x0000006f65707223 */ /* 0x000fe20000010076 */
[----:B------:R-:W-:Y:S01]  /*4930*/  PRMT R113, R113, 0x5410, R15 ;  /* 0x0000541071717816 */ /* 0x000fe2000000000f */
[----:B------:R-:W-:Y:S01]  /*4940*/  IMAD.U32 R111, R51, 0x10000, RZ ;  /* 0x00010000336f7824 */ /* 0x000fe200078e00ff */
[----:B------:R-:W-:Y:S01]  /*4950*/  PRMT R34, R103, 0x5432, R14 ;  /* 0x0000543267227816 */ /* 0x000fe2000000000e */
[C---:B------:R-:W-:Y:S01]  /*4960*/  IMAD.U32 R116, R114.reuse, 0x10000, RZ ;  /* 0x0001000072747824 */ /* 0x040fe200078e00ff */
[----:B------:R-:W-:Y:S01]  /*4970*/  LOP3.LUT R51, R51, 0xffff0000, RZ, 0xc0, !PT ;  /* 0xffff000033337812 */ /* 0x000fe200078ec0ff */
[----:B------:R-:W-:Y:S01]  /*4980*/  IMAD.U32 R118, R113, 0x10000, RZ ;  /* 0x0001000071767824 */ /* 0x000fe200078e00ff */
[----:B------:R-:W-:Y:S01]  /*4990*/  LOP3.LUT R114, R114, 0xffff0000, RZ, 0xc0, !PT ;  /* 0xffff000072727812 */ /* 0x000fe200078ec0ff */
[----:B------:R-:W-:Y:S01]  /*49a0*/  FMUL.FTZ R14, R111, R116 ;  /* 0x000000746f0e7220 */ /* 0x000fe20000410000 */
[----:B------:R-:W-:Y:S01]  /*49b0*/  LOP3.LUT R120, R113, 0xffff0000, RZ, 0xc0, !PT ;  /* 0xffff000071787812 */ /* 0x000fe200078ec0ff */
[-C--:B------:R-:W-:Y:S01]  /*49c0*/  FMUL.FTZ R111, R111, R118.reuse ;  /* 0x000000766f6f7220 */ /* 0x080fe20000410000 */
[----:B------:R-:W-:Y:S01]  /*49d0*/  PRMT R12, R105, 0x5432, R12 ;  /* 0x00005432690c7816 */ /* 0x000fe2000000000c */
[----:B------:R-:W-:Y:S01]  /*49e0*/  FFMA.FTZ R14, R99, R118, -R14 ;  /* 0x00000076630e7223 */ /* 0x000fe2000001080e */
[----:B------:R-:W-:-:S02]  /*49f0*/  IMAD.U32 R35, R48, 0x10000, RZ ;  /* 0x0001000030237824 */ /* 0x000fc400078e00ff */
[----:B------:R-:W-:Y:S01]  /*4a00*/  FFMA.FTZ R99, R99, R116, R111 ;  /* 0x0000007463637223 */ /* 0x000fe2000001006f */
[----:B------:R-:W-:Y:S01]  /*4a10*/  LOP3.LUT R47, R47, 0xffff0000, RZ, 0xc0, !PT ;  /* 0xffff00002f2f7812 */ /* 0x000fe200078ec0ff */
[C---:B------:R-:W-:Y:S01]  /*4a20*/  FMUL.FTZ R122, R51.reuse, R114 ;  /* 0x00000072337a7220 */ /* 0x040fe20000410000 */
[----:B------:R-:W-:Y:S02]  /*4a30*/  IMAD.U32 R116, R34, 0x10000, RZ ;  /* 0x0001000022747824 */ /* 0x000fe400078e00ff */
[-C--:B------:R-:W-:Y:S01]  /*4a40*/  FMUL.FTZ R124, R51, R120.reuse ;  /* 0x00000078337c7220 */ /* 0x080fe20000410000 */
[----:B------:R-:W-:Y:S01]  /*4a50*/  LOP3.LUT R48, R48, 0xffff0000, RZ, 0xc0, !PT ;  /* 0xffff000030307812 */ /* 0x000fe200078ec0ff */
[----:B------:R-:W-:Y:S01]  /*4a60*/  IMAD.U32 R118, R12, 0x10000, RZ ;  /* 0x000100000c767824 */ /* 0x000fe200078e00ff */
[----:B------:R-:W-:Y:S01]  /*4a70*/  LOP3.LUT R51, R34, 0xffff0000, RZ, 0xc0, !PT ;  /* 0xffff000022337812 */ /* 0x000fe200078ec0ff */
[----:B------:R-:W-:Y:S01]  /*4a80*/  FFMA.FTZ R15, R47, R120, -R122 ;  /* 0x000000782f0f7223 */ /* 0x000fe2000001087a */
[----:B------:R-:W-:Y:S01]  /*4a90*/  LOP3.LUT R111, R12, 0xffff0000, RZ, 0xc0, !PT ;  /* 0xffff00000c6f7812 */ /* 0x000fe200078ec0ff */
[C---:B------:R-:W-:Y:S01]  /*4aa0*/  FMUL.FTZ R12, R35.reuse, R116 ;  /* 0x00000074230c7220 */ /* 0x040fe20000410000 */
[----:B------:R-:W-:Y:S01]  /*4ab0*/  LOP3.LUT R44, R44, 0xffff0000, RZ, 0xc0, !PT ;  /* 0xffff00002c2c7812 */ /* 0x000fe200078ec0ff */
[----:B------:R-:W-:Y:S01]  /*4ac0*/  FMUL.FTZ R35, R35, R118 ;  /* 0x0000007623237220 */ /* 0x000fe20000410000 */
[----:B------:R-:W-:Y:S01]  /*4ad0*/  FFMA.FTZ R114, R47, R114, R124 ;  /* 0x000000722f727223 */ /* 0x000fe2000001007c */
[----:B------:R-:W-:Y:S01]  /*4ae0*/  PRMT R32, R102, 0x5432, R32 ;  /* 0x0000543266207816 */ /* 0x000fe20000000020 */
[----:B------:R-:W-:Y:S01]  /*4af0*/  FMUL.FTZ R47, R48, R51 ;  /* 0x00000033302f7220 */ /* 0x000fe20000410000 */
[C---:B------:R-:W-:Y:S01]  /*4b00*/  FFMA.FTZ R12, R33.reuse, R118, -R12 ;  /* 0x00000076210c7223 */ /* 0x040fe2000001080c */
[----:B------:R-:W-:Y:S01]  /*4b10*/  FFMA.FTZ R33, R33, R116, R35 ;  /* 0x0000007421217223 */ /* 0x000fe20000010023 */
[----:B------:R-:W-:-:S02]  /*4b20*/  IMAD.U32 R101, R50, 0x10000, RZ ;  /* 0x0001000032657824 */ /* 0x000fc400078e00ff */
[-C--:B------:R-:W-:Y:S01]  /*4b30*/  FMUL.FTZ R113, R48, R111.reuse ;  /* 0x0000006f30717220 */ /* 0x080fe20000410000 */
[----:B------:R-:W-:Y:S01]  /*4b40*/  FFMA.FTZ R35, R44, R111, -R47 ;  /* 0x0000006f2c237223 */ /* 0x000fe2000001082f */
[----:B------:R-:W-:Y:S01]  /*4b50*/  LOP3.LUT R50, R50, 0xffff0000, RZ, 0xc0, !PT ;  /* 0xffff000032327812 */ /* 0x000fe200078ec0ff */
[C---:B------:R-:W-:Y:S01]  /*4b60*/  IMAD.U32 R47, R32.reuse, 0x10000, RZ ;  /* 0x00010000202f7824 */ /* 0x040fe200078e00ff */
[----:B------:R-:W-:Y:S01]  /*4b70*/  LOP3.LUT R111, R32, 0xffff0000, RZ, 0xc0, !PT ;  /* 0xffff0000206f7812 */ /* 0x000fe200078ec0ff */
[C---:B------:R-:W-:Y:S01]  /*4b80*/  IMAD.U32 R34, R13.reuse, 0x10000, RZ ;  /* 0x000100000d227824 */ /* 0x040fe200078e00ff */
[----:B------:R-:W-:Y:S01]  /*4b90*/  LOP3.LUT R13, R13, 0xffff0000, RZ, 0xc0, !PT ;  /* 0xffff00000d0d7812 */ /* 0x000fe200078ec0ff */
[----:B------:R-:W-:Y:S02]  /*4ba0*/  IMAD.U32 R100, R46, 0x10000, RZ ;  /* 0x000100002e647824 */ /* 0x000fe400078e00ff */
[----:B------:R-:W-:Y:S01]  /*4bb0*/  FFMA.FTZ R44, R44, R51, R113 ;  /* 0x000000332c2c7223 */ /* 0x000fe20000010071 */
[----:B------:R-:W-:Y:S01]  /*4bc0*/  LOP3.LUT R46, R46, 0xffff0000, RZ, 0xc0, !PT ;  /* 0xffff00002e2e7812 */ /* 0x000fe200078ec0ff */
        /* <DEDUP_REMOVED lines=11> */
[----:B------:R-:W-:Y:S01]  /*4c80*/  F2FP.BF16.F32.PACK_AB R46, R34, R51 ;  /* 0x00000033222e723e */ /* 0x000fe200000010ff */
[----:B------:R-:W-:Y:S01]  /*4c90*/  IMAD.MOV.U32 R44, RZ, RZ, R12 ;  /* 0x000000ffff2c7224 */ /* 0x000fe200078e000c */
[----:B------:R-:W-:Y:S01]  /*4ca0*/  F2FP.BF16.F32.PACK_AB R45, R110, R45 ;  /* 0x0000002d6e2d723e */ /* 0x000fe200000010ff */
[----:B------:R-:W-:Y:S01]  /*4cb0*/  IMAD.MOV.U32 R51, RZ, RZ, R99 ;  /* 0x000000ffff337224 */ /* 0x000fe200078e0063 */
[----:B------:R-:W-:Y:S02]  /*4cc0*/  F2FP.BF16.F32.PACK_AB R47, R15, R14 ;  /* 0x0000000e0f2f723e */ /* 0x000fe400000010ff */
[----:B------:R-:W-:-:S02]  /*4cd0*/  F2FP.BF16.F32.PACK_AB R49, R112, R49 ;  /* 0x000000317031723e */ /* 0x000fc400000010ff */
[----:B------:R-:W-:-:S07]  /*4ce0*/  F2FP.BF16.F32.PACK_AB R50, R111, R32 ;  /* 0x000000206f32723e */ /* 0x000fce00000010ff */
.L_x_1389:
[----:B------:R-:W-:Y:S05]  /*4cf0*/  BSYNC B2 ;  /* 0x0000000000027941 */ /* 0x000fea0003800000 */
.L_x_1388:
        /* <DEDUP_REMOVED lines=12> */
.L_x_1387:
[----:B------:R-:W-:Y:S05]  /*4dc0*/  BSYNC B1 ;  /* 0x0000000000017941 */ /* 0x000fea0003800000 */
.L_x_1386:
        /* <DEDUP_REMOVED lines=9> */
[C---:B------:R-:W-:Y:S01]  /*4e60*/  VIADD R15, R23.reuse, 0x60 ;  /* 0x00000060170f7836 */ /* 0x040fe20000000000 */
        /* <DEDUP_REMOVED lines=28> */
[----:B------:R-:W-:Y:S01]  /*5030*/  SHF.R.U64 R48, R38, 0x10, R39 ;  /* 0x0000001026307819 */ /* 0x000fe20000001227 */
[----:B------:R-:W-:Y:S01]  /*5040*/  IMAD.U32 R38, R33, 0x10000, RZ ;  /* 0x0001000021267824 */ /* 0x000fe200078e00ff */
[----:B------:R-:W-:Y:S02]  /*5050*/  PRMT R102, R102, 0x5410, R85 ;  /* 0x0000541066667816 */ /* 0x000fe40000000055 */
[----:B------:R-:W-:Y:S02]  /*5060*/  PRMT R106, R106, 0x5410, R95 ;  /* 0x000054106a6a7816 */ /* 0x000fe4000000005f */
[----:B------:R-:W-:-:S02]  /*5070*/  SHF.R.U64 R50, R42, 0x10, R43 ;  /* 0x000000102a327819 */ /* 0x000fc4000000122b */
[----:B------:R-:W-:Y:S01]  /*5080*/  PRMT R109, R109, 0x5410, R48 ;  /* 0x000054106d6d7816 */ /* 0x000fe20000000030 */
[----:B------:R-:W-:Y:S01]  /*5090*/  IMAD.U32 R48, R102, 0x10000, RZ ;  /* 0x0001000066307824 */ /* 0x000fe200078e00ff */
[----:B------:R-:W-:Y:S01]  /*50a0*/  SHF.R.U64 R84, R40, 0x10, R41 ;  /* 0x0000001028547819 */ /* 0x000fe20000001229 */
[----:B-1----:R-:W-:Y:S01]  /*50b0*/  IMAD.U32 R41, R13, 0x10000, RZ ;  /* 0x000100000d297824 */ /* 0x002fe200078e00ff */
[----:B------:R-:W-:Y:S01]  /*50c0*/  SHF.R.U32.HI R51, RZ, 0x10, R43 ;  /* 0x00000010ff337819 */ /* 0x000fe2000001162b */
[----:B------:R-:W-:Y:S01]  /*50d0*/  IMAD.U32 R43, R106, 0x10000, RZ ;  /* 0x000100006a2b7824 */ /* 0x000fe200078e00ff */
[----:B------:R-:W-:Y:S01]  /*50e0*/  SHF.R.U32.HI R87, RZ, 0x10, R39 ;  /* 0x00000010ff577819 */ /* 0x000fe20000011627 */
[----:B------:R-:W-:Y:S01]  /*50f0*/  IMAD.U32 R40, R15, 0x10000, RZ ;  /* 0x000100000f287824 */ /* 0x000fe200078e00ff */
[----:B------:R-:W-:Y:S01]  /*5100*/  PRMT R105, R105, 0x5410, R50 ;  /* 0x0000541069697816 */ /* 0x000fe20000000032 */
[CC--:B------:R-:W-:Y:S01]  /*5110*/  FMUL.FTZ R50, R38.reuse, R48.reuse ;  /* 0x0000003026327220 */ /* 0x0c0fe20000410000 */
[----:B------:R-:W-:Y:S01]  /*5120*/  PRMT R103, R103, 0x5410, R84 ;  /* 0x0000541067677816 */ /* 0x000fe20000000054 */
[-C--:B------:R-:W-:Y:S01]  /*5130*/  FMUL.FTZ R84, R38, R43.reuse ;  /* 0x0000002b26547220 */ /* 0x080fe20000410000 */
[----:B------:R-:W-:Y:S01]  /*5140*/  PRMT R104, R104, 0x5410, R51 ;  /* 0x0000541068687816 */ /* 0x000fe20000000033 */
[C---:B------:R-:W-:Y:S01]  /*5150*/  FFMA.FTZ R38, R41.reuse, R43, -R50 ;  /* 0x0000002b29267223 */ /* 0x040fe20000010832 */
[----:B------:R-:W-:Y:S01]  /*5160*/  PRMT R108, R108, 0x5410, R87 ;  /* 0x000054106c6c7816 */ /* 0x000fe20000000057 */
[----:B------:R-:W-:Y:S01]  /*5170*/  FFMA.FTZ R41, R41, R48, R84 ;  /* 0x0000003029297223 */ /* 0x000fe20000010054 */
[----:B------:R-:W-:Y:S01]  /*5180*/  LOP3.LUT R42, R33, 0xffff0000, RZ, 0xc0, !PT ;  /* 0xffff0000212a7812 */ /* 0x000fe200078ec0ff */
[----:B------:R-:W-:Y:S01]  /*5190*/  IMAD.U32 R85, R104, 0x10000, RZ ;  /* 0x0001000068557824 */ /* 0x000fe200078e00ff */
[----:B------:R-:W-:Y:S01]  /*51a0*/  LOP3.LUT R102, R102, 0xffff0000, RZ, 0xc0, !PT ;  /* 0xffff000066667812 */ /* 0x000fe200078ec0ff */
[----:B------:R-:W-:Y:S01]  /*51b0*/  IMAD.U32 R51, R108, 0x10000, RZ ;  /* 0x000100006c337824 */ /* 0x000fe200078e00ff */
[----:B------:R-:W-:Y:S01]  /*51c0*/  LOP3.LUT R43, R106, 0xffff0000, RZ, 0xc0, !PT ;  /* 0xffff00006a2b7812 */ /* 0x000fe200078ec0ff */
[----:B------:R-:W-:Y:S01]  /*51d0*/  FMUL.FTZ R87, R46, R85 ;  /* 0x000000552e577220 */ /* 0x000fe20000410000 */
[----:B------:R-:W-:Y:S01]  /*51e0*/  SHF.R.U64 R86, R36, 0x10, R37 ;  /* 0x0000001024567819 */ /* 0x000fe20000001225 */
[CC--:B------:R-:W-:Y:S01]  /*51f0*/  FMUL.FTZ R50, R42.reuse, R102.reuse ;  /* 0x000000662a327220 */ /* 0x0c0fe20000410000 */
[----:B------:R-:W-:Y:S01]  /*5200*/  LOP3.LUT R39, R13, 0xffff0000, RZ, 0xc0, !PT ;  /* 0xffff00000d277812 */ /* 0x000fe200078ec0ff */
[----:B------:R-:W-:Y:S01]  /*5210*/  FMUL.FTZ R42, R42, R43 ;  /* 0x0000002b2a2a7220 */ /* 0x000fe20000410000 */
[----:B------:R-:W-:Y:S01]  /*5220*/  LOP3.LUT R35, R35, 0xffff0000, RZ, 0xc0, !PT ;  /* 0xffff000023237812 */ /* 0x000fe200078ec0ff */
[----:B------:R-:W-:Y:S01]  /*5230*/  FMUL.FTZ R46, R46, R51 ;  /* 0x000000332e2e7220 */ /* 0x000fe20000410000 */
[----:B------:R-:W-:Y:S01]  /*5240*/  LOP3.LUT R104, R104, 0xffff0000, RZ, 0xc0, !PT ;  /* 0xffff000068687812 */ /* 0x000fe200078ec0ff */
[----:B------:R-:W-:Y:S01]  /*5250*/  FFMA.FTZ R43, R39, R43, -R50 ;  /* 0x0000002b272b7223 */ /* 0x000fe20000010832 */
[----:B------:R-:W-:Y:S01]  /*5260*/  PRMT R107, R107, 0x5410, R86 ;  /* 0x000054106b6b7816 */ /* 0x000fe20000000056 */
[----:B------:R-:W-:Y:S01]  /*5270*/  FFMA.FTZ R42, R39, R102, R42 ;  /* 0x00000066272a7223 */ /* 0x000fe2000001002a */
[----:B------:R-:W-:Y:S01]  /*5280*/  LOP3.LUT R108, R108, 0xffff0000, RZ, 0xc0, !PT ;  /* 0xffff00006c6c7812 */ /* 0x000fe200078ec0ff */
[----:B------:R-:W-:Y:S01]  /*5290*/  FFMA.FTZ R39, R40, R51, -R87 ;  /* 0x0000003328277223 */ /* 0x000fe20000010857 */
[----:B------:R-:W-:Y:S01]  /*52a0*/  LOP3.LUT R37, R15, 0xffff0000, RZ, 0xc0, !PT ;  /* 0xffff00000f257812 */ /* 0x000fe200078ec0ff */
[----:B------:R-:W-:Y:S01]  /*52b0*/  FMUL.FTZ R50, R35, R104 ;  /* 0x0000006823327220 */ /* 0x000fe20000410000 */
[----:B------:R-:W-:-:S02]  /*52c0*/  IMAD.U32 R33, R32, 0x10000, RZ ;  /* 0x0001000020217824 */ /* 0x000fc400078e00ff */
[----:B------:R-:W-:Y:S01]  /*52d0*/  FFMA.FTZ R40, R40, R85, R46 ;  /* 0x0000005528287223 */ /* 0x000fe2000001002e */
[----:B------:R-:W-:Y:S02]  /*52e0*/  IMAD.U32 R48, R103, 0x10000, RZ ;  /* 0x0001000067307824 */ /* 0x000fe400078e00ff */
[-C--:B------:R-:W-:Y:S01]  /*52f0*/  FMUL.FTZ R84, R35, R108.reuse ;  /* 0x0000006c23547220 */ /* 0x080fe20000410000 */
[----:B------:R-:W-:Y:S02]  /*5300*/  IMAD.U32 R46, R107, 0x10000, RZ ;  /* 0x000100006b2e7824 */ /* 0x000fe400078e00ff */
[----:B------:R-:W-:Y:S01]  /*5310*/  FFMA.FTZ R108, R37, R108, -R50 ;  /* 0x0000006c256c7223 */ /* 0x000fe20000010832 */
[C---:B------:R-:W-:Y:S01]  /*5320*/  FMUL.FTZ R50, R33.reuse, R48 ;  /* 0x0000003021327220 */ /* 0x040fe20000410000 */
[----:B------:R-:W-:Y:S02]  /*5330*/  IMAD.U32 R13, R12, 0x10000, RZ ;  /* 0x000100000c0d7824 */ /* 0x000fe400078e00ff */
[----:B------:R-:W-:Y:S01]  /*5340*/  FMUL.FTZ R33, R33, R46 ;  /* 0x0000002e21217220 */ /* 0x000fe20000410000 */
[----:B------:R-:W-:Y:S01]  /*5350*/  LOP3.LUT R36, R32, 0xffff0000, RZ, 0xc0, !PT ;  /* 0xffff000020247812 */ /* 0x000fe200078ec0ff */
[C---:B------:R-:W-:Y:S01]  /*5360*/  IMAD.U32 R15, R14.reuse, 0x10000, RZ ;  /* 0x000100000e0f7824 */ /* 0x040fe200078e00ff */
[----:B------:R-:W-:Y:S01]  /*5370*/  LOP3.LUT R103, R103, 0xffff0000, RZ, 0xc0, !PT ;  /* 0xffff000067677812 */ /* 0x000fe200078ec0ff */
[----:B------:R-:W-:Y:S01]  /*5380*/  FFMA.FTZ R48, R13, R48, R33 ;  /* 0x000000300d307223 */ /* 0x000fe20000010021 */
[----:B------:R-:W-:Y:S01]  /*5390*/  LOP3.LUT R107, R107, 0xffff0000, RZ, 0xc0, !PT ;  /* 0xffff00006b6b7812 */ /* 0x000fe200078ec0ff */
[----:B------:R-:W-:Y:S01]  /*53a0*/  FFMA.FTZ R85, R37, R104, R84 ;  /* 0x0000006825557223 */ /* 0x000fe20000010054 */
[----:B------:R-:W-:Y:S01]  /*53b0*/  LOP3.LUT R32, R14, 0xffff0000, RZ, 0xc0, !PT ;  /* 0xffff00000e207812 */ /* 0x000fe200078ec0ff */
[----:B------:R-:W-:Y:S01]  /*53c0*/  IMAD.U32 R14, R34, 0x10000, RZ ;  /* 0x00010000220e7824 */ /* 0x000fe200078e00ff */
[----:B------:R-:W-:Y:S01]  /*53d0*/  LOP3.LUT R12, R12, 0xffff0000, RZ, 0xc0, !PT ;  /* 0xffff00000c0c7812 */ /* 0x000fe200078ec0ff */
[----:B------:R-:W-:Y:S01]  /*53e0*/  FFMA.FTZ R50, R13, R46, -R50 ;  /* 0x0000002e0d327223 */ /* 0x000fe20000010832 */
[----:B------:R-:W-:Y:S01]  /*53f0*/  IMAD.U32 R33, R105, 0x10000, RZ ;  /* 0x0001000069217824 */ /* 0x000fe200078e00ff */
[----:B------:R-:W-:Y:S01]  /*5400*/  LOP3.LUT R34, R34, 0xffff0000, RZ, 0xc0, !PT ;  /* 0xffff000022227812 */ /* 0x000fe200078ec0ff */
[C---:B------:R-:W-:Y:S01]  /*5410*/  FMUL.FTZ R35, R36.reuse, R103 ;  /* 0x0000006724237220 */ /* 0x040fe20000410000 */
[-C--:B------:R-:W-:Y:S01]  /*5420*/  FMUL.FTZ R37, R36, R107.reuse ;  /* 0x0000006b24257220 */ /* 0x080fe20000410000 */
[----:B------:R-:W-:Y:S01]  /*5430*/  IMAD.U32 R13, R109, 0x10000, RZ ;  /* 0x000100006d0d7824 */ /* 0x000fe200078e00ff */
[----:B------:R-:W-:Y:S01]  /*5440*/  LOP3.LUT R105, R105, 0xffff0000, RZ, 0xc0, !PT ;  /* 0xffff000069697812 */ /* 0x000fe200078ec0ff */
[C---:B------:R-:W-:Y:S01]  /*5450*/  FFMA.FTZ R35, R12.reuse, R107, -R35 ;  /* 0x0000006b0c237223 */ /* 0x040fe20000010823 */
[----:B------:R-:W-:Y:S01]  /*5460*/  LOP3.LUT R109, R109, 0xffff0000, RZ, 0xc0, !PT ;  /* 0xffff00006d6d7812 */ /* 0x000fe200078ec0ff */
[----:B------:R-:W-:Y:S01]  /*5470*/  FFMA.FTZ R37, R12, R103, R37 ;  /* 0x000000670c257223 */ /* 0x000fe20000010025 */
[----:B------:R-:W-:Y:S01]  /*5480*/  FMUL.FTZ R12, R14, R33 ;  /* 0x000000210e0c7220 */ /* 0x000fe20000410000 */
[----:B------:R-:W-:Y:S01]  /*5490*/  FMUL.FTZ R51, R34, R105 ;  /* 0x0000006922337220 */ /* 0x000fe20000410000 */
        /* <DEDUP_REMOVED lines=14> */
[----:B------:R-:W-:Y:S01]  /*5580*/  F2FP.BF16.F32.PACK_AB R15, R108, R39 ;  /* 0x000000276c0f723e */ /* 0x000fe200000010ff */
[----:B------:R-:W-:Y:S01]  /*5590*/  IMAD.MOV.U32 R34, RZ, RZ, R105 ;  /* 0x000000ffff227224 */ /* 0x000fe200078e0069 */
[----:B------:R-:W-:-:S02]  /*55a0*/  F2FP.BF16.F32.PACK_AB R33, R42, R41 ;  /* 0x000000292a21723e */ /* 0x000fc400000010ff */
[----:B------:R-:W-:-:S07]  /*55b0*/  F2FP.BF16.F32.PACK_AB R32, R37, R48 ;  /* 0x000000302520723e */ /* 0x000fce00000010ff */
.L_x_1391:
[----:B------:R-:W-:Y:S05]  /*55c0*/  BSYNC B1 ;  /* 0x0000000000017941 */ /* 0x000fea0003800000 */
.L_x_1390:
[----:B-1----:R3:W-:Y:S01]  /*55d0*/  STG.E.128 desc[UR40][R44.64], R12 ;  /* 0x0000000c2c007986 */ /* 0x0027e2000c101d28 */
[----:B------:R-:W-:-:S13]  /*55e0*/  ISETP.GE.AND P4, PT, R49, R93, PT ;  /* 0x0000005d3100720c */ /* 0x000fda0003f86270 */
[----:B------:R-:W-:Y:S05]  /*55f0*/  @P4 BRA `(.L_x_1374) ;  /* 0x00000000008c4947 */ /* 0x000fea0003800000 */
[--C-:B---3--:R-:W-:Y:S02]  /*5600*/  SHF.R.S32.HI R12, RZ, 0x1f, R49.reuse ;  /* 0x0000001fff0c7819 */ /* 0x108fe40000011431 */
[----:B------:R-:W-:-:S04]  /*5610*/  IADD3 R49, P4, P5, R56, R82, R49 ;  /* 0x0000005238317210 */ /* 0x000fc80007d9e031 */
[----:B------:R-:W-:Y:S02]  /*5620*/  IADD3.X R12, R76, R47, R12, P4, P5 ;  /* 0x0000002f4c0c7210 */ /* 0x000fe400027ea40c */
[----:B------:R-:W-:-:S04]  /*5630*/  LEA R78, P4, R49, R78, 0x1 ;  /* 0x0000004e314e7211 */ /* 0x000fc800078808ff */
[----:B------:R-:W-:-:S05]  /*5640*/  LEA.HI.X R79, R49, R79, R12, 0x1, P4 ;  /* 0x0000004f314f7211 */ /* 0x000fca00020f0c0c */
[----:B--2---:R4:W-:Y:S01]  /*5650*/  STG.E.128 desc[UR40][R78.64], R32 ;  /* 0x000000204e007986 */ /* 0x0049e2000c101d28 */
[----:B------:R-:W-:Y:S05]  /*5660*/  BRA `(.L_x_1374) ;  /* 0x0000000000707947 */ /* 0x000fea0003800000 */
.L_x_1357:
[----:B------:R-:W2:Y:S02]  /*5670*/  LDL R12, [R1+0x14] ;  /* 0x00001400010c7983 */ /* 0x000ea40000100800 */
[----:B--2---:R-:W-:-:S13]  /*5680*/  ISETP.NE.AND P3, PT, R12, 0x3, PT ;  /* 0x000000030c00780c */ /* 0x004fda0003f65270 */
[----:B------:R-:W-:Y:S05]  /*5690*/  @!P3 BRA `(.L_x_1392) ;  /* 0x000000000004b947 */ /* 0x000fea0003800000 */
[----:B------:R-:W-:Y:S01]  /*56a0*/  BPT.TRAP 0x1 ;  /* 0x000000040000795c */ /* 0x000fe20000300000 */
.L_x_1392:
[----:B------:R-:W2:Y:S01]  /*56b0*/  LDL R12, [R1+0x18] ;  /* 0x00001800010c7983 */ /* 0x000ea20000100800 */
[----:B------:R-:W-:Y:S01]  /*56c0*/  IMAD R77, R152, 0x8, R16 ;  /* 0x00000008984d7824 */ /* 0x000fe200078e0210 */
[----:B------:R-:W-:Y:S01]  /*56d0*/  BSSY B1, `(.L_x_1393) ;  /* 0x0000006000017945 */ /* 0x000fe20003800000 */
[----:B------:R-:W-:-:S05]  /*56e0*/  IMAD R88, R26, -0x80, R24 ;  /* 0xffffff801a587824 */ /* 0x000fca00078e0218 */
[----:B------:R-:W-:Y:S02]  /*56f0*/  VIMNMX R88, R88, 0x80, PT ;  /* 0x0000008058587848 */ /* 0x000fe40003fe0100 */
[----:B--2---:R-:W-:-:S04]  /*5700*/  SHF.L.U32 R89, R12, 0x1f, RZ ;  /* 0x0000001f0c597819 */ /* 0x004fc800000006ff */
[----:B------:R-:W0:Y:S02]  /*5710*/  SYNCS.PHASECHK.TRANS64.TRYWAIT P4, [R77+URZ+0x16890], R89 ;  /* 0x016890594d0075a7 */ /* 0x000e24000808017f */
[----:B0-----:R-:W-:Y:S05]  /*5720*/  @!P4 BRA `(.L_x_1394) ;  /* 0x0000019c00f8c947 */ /* 0x001fea0003800000 */
.L_x_1704:
[----:B------:R-:W-:Y:S05]  /*5730*/  BSYNC B1 ;  /* 0x0000000000017941 */ /* 0x000fea0003800000 */
.L_x_1393:
[----:B------:R-:W-:Y:S01]  /*5740*/  ISETP.GE.AND P4, PT, R23, R88, PT ;  /* 0x000000581700720c */ /* 0x000fe20003f86270 */
[----:B------:R-:W-:-:S12]  /*5750*/  BSSY B1, `(.L_x_1395) ;  /* 0x0000006000017945 */ /* 0x000fd80003800000 */
[----:B------:R-:W-:Y:S05]  /*5760*/  @P4 BRA `(.L_x_1396) ;  /* 0x0000000000104947 */ /* 0x000fea0003800000 */
[----:B------:R-:W1:Y:S04]  /*5770*/  @!P1 LDS.128 R12, [R81+0xe000] ;  /* 0x00e00000510c9984 */ /* 0x000e680000000c00 */
[----:B------:R-:W2:Y:S04]  /*5780*/  @!P2 LDS.128 R32, [R80+0xe000] ;  /* 0x00e000005020a984 */ /* 0x000ea80000000c00 */
[----:B-1----:R1:W-:Y:S04]  /*5790*/  @!P1 STG.E.128 desc[UR40][R38.64], R12 ;  /* 0x0000000c26009986 */ /* 0x0023e8000c101d28 */
[----:B--2---:R1:W-:Y:S02]  /*57a0*/  @!P2 STG.E.128 desc[UR40][R38.64+0x40], R32 ;  /* 0x000040202600a986 */ /* 0x0043e4000c101d28 */
.L_x_1396:
[----:B------:R-:W-:Y:S05]  /*57b0*/  BSYNC B1 ;  /* 0x0000000000017941 */ /* 0x000fea0003800000 */
.L_x_1395:
[----:B-1----:R-:W-:-:S05]  /*57c0*/  VIADD R12, R23, 0x60 ;  /* 0x00000060170c7836 */ /* 0x002fca0000000000 */
[----:B------:R-:W-:-:S13]  /*57d0*/  ISETP.GE.AND P4, PT, R12, R88, PT ;  /* 0x000000580c00720c */ /* 0x000fda0003f86270 */
[----:B------:R-:W-:Y:S05]  /*57e0*/  @P4 BRA `(.L_x_1374) ;  /* 0x0000000000104947 */ /* 0x000fea0003800000 */
[----:B------:R-:W1:Y:S04]  /*57f0*/  @!P1 LDS.128 R12, [R81+0x11000] ;  /* 0x01100000510c9984 */ /* 0x000e680000000c00 */
[----:B------:R-:W2:Y:S04]  /*5800*/  @!P2 LDS.128 R32, [R80+0x11000] ;  /* 0x011000005020a984 */ /* 0x000ea80000000c00 */
[----:B-1----:R1:W-:Y:S04]  /*5810*/  @!P1 STG.E.128 desc[UR40][R36.64], R12 ;  /* 0x0000000c24009986 */ /* 0x0023e8000c101d28 */
[----:B--2---:R1:W-:Y:S02]  /*5820*/  @!P2 STG.E.128 desc[UR40][R36.64+0x40], R32 ;  /* 0x000040202400a986 */ /* 0x0043e4000c101d28 */
.L_x_1374:
[----:B------:R-:W-:Y:S05]  /*5830*/  BSYNC B0 ;  /* 0x0000000000007941 */ /* 0x000fea0003800000 */
.L_x_1356:
[----:B-123--:R-:W1:Y:S01]  /*5840*/  S2R R12, SR_TID.X ;  /* 0x00000000000c7919 */ /* 0x00ee620000002100 */
        /* <DEDUP_REMOVED lines=16> */
.L_x_1398:
[----:B------:R-:W-:Y:S05]  /*5950*/  BSYNC B0 ;  /* 0x0000000000007941 */ /* 0x000fea0003800000 */
.L_x_1397:
[----:B------:R-:W2:Y:S01]  /*5960*/  SYNCS.PHASECHK.TRANS64.TRYWAIT P3, [R77+URZ+0x168b0], R89 ;  /* 0x0168b0594d0075a7 */ /* 0x000ea2000806017f */
[----:B------:R-:W-:Y:S01]  /*5970*/  ULDC UR42, c[0x0][0x2f4] ;  /* 0x0000bd00002a7ab9 */ /* 0x000fe20000000800 */
[----:B------:R-:W-:Y:S01]  /*5980*/  ULDC.64 UR36, c[0x0][0x328] ;  /* 0x0000ca0000247ab9 */ /* 0x000fe20000000a00 */
[----:B------:R-:W-:Y:S01]  /*5990*/  ULDC.64 UR38, c[0x0][0x318] ;  /* 0x0000c60000267ab9 */ /* 0x000fe20000000a00 */
[----:B------:R-:W-:Y:S01]  /*59a0*/  BSSY B0, `(.L_x_1399) ;  /* 0x0000003000007945 */ /* 0x000fe20003800000 */
[----:B----4-:R-:W-:-:S03]  /*59b0*/  IMAD.WIDE R32, R26, 0x80, R8 ;  /* 0x000000801a207825 */ /* 0x010fc600078e0208 */
[----:B--2---:R-:W-:Y:S05]  /*59c0*/  @!P3 BRA `(.L_x_1400) ;  /* 0x0000019c0064b947 */ /* 0x004fea0003800000 */
.L_x_1705:
[----:B------:R-:W-:Y:S05]  /*59d0*/  BSYNC B0 ;  /* 0x0000000000007941 */ /* 0x000fea0003800000 */
.L_x_1399:
        /* <DEDUP_REMOVED lines=17> */
.L_x_1402:
[----:B------:R-:W-:Y:S05]  /*5af0*/  BSYNC B0 ;  /* 0x0000000000007941 */ /* 0x000fea0003800000 */
.L_x_1401:
        /* <DEDUP_REMOVED lines=20> */
.L_x_1404:
[----:B------:R-:W-:Y:S05]  /*5c40*/  BSYNC B0 ;  /* 0x0000000000007941 */ /* 0x000fea0003800000 */
.L_x_1403:
[----:B-1----:R-:W3:Y:S01]  /*5c50*/  LDL.LU R13, [R1+0x18] ;  /* 0x00001800010d7983 */ /* 0x002ee20000300800 */
[----:B------:R-:W-:Y:S01]  /*5c60*/  VIADD R152, R152, 0x1 ;  /* 0x0000000198987836 */ /* 0x000fe20000000000 */
[----:B------:R-:W-:Y:S01]  /*5c70*/  LOP3.LUT P5, RZ, R22, 0x2, RZ, 0xc0, !PT ;  /* 0x0000000216ff7812 */ /* 0x000fe200078ac0ff */
        /* <DEDUP_REMOVED lines=10> */
[----:B------:R-:W-:Y:S02]  /*5d20*/  SEL R12, RZ, 0x1, P3 ;  /* 0x00000001ff0c7807 */ /* 0x000fe40001800000 */
[----:B------:R-:W-:Y:S01]  /*5d30*/  SEL R152, R152, RZ, P3 ;  /* 0x000000ff98987207 */ /* 0x000fe20001800000 */
[----:B------:R0:W-:Y:S01]  /*5d40*/  @!P4 SYNCS.ARRIVE.TRANS64.RED.A1T0 RZ, [R77+URZ], RZ ;  /* 0x000000ff4dffc9a7 */ /* 0x0001e2000810043f */
[----:B---3--:R-:W-:-:S05]  /*5d50*/  LOP3.LUT R13, R13, R12, RZ, 0x3c, !PT ;  /* 0x0000000c0d0d7212 */ /* 0x008fca00078e3cff */
[----:B------:R0:W-:Y:S01]  /*5d60*/  STL [R1+0x18], R13 ;  /* 0x0000180d01007387 */ /* 0x0001e20000100800 */
[----:B------:R-:W-:Y:S05]  /*5d70*/  @P5 BRA `(.L_x_1405) ;  /* 0xffffffc8009c5947 */ /* 0x000fea000383ffff */
[----:B0-----:R-:W0:Y:S01]  /*5d80*/  S2R R13, SR_TID.X ;  /* 0x00000000000d7919 */ /* 0x001e220000002100 */
[----:B------:R-:W-:Y:S02]  /*5d90*/  PLOP3.LUT P0, PT, PT, PT, PT, 0x8, 0x0 ;  /* 0x000000000000781c */ /* 0x000fe40003f0e170 */
[----:B0-----:R-:W-:-:S04]  /*5da0*/  SHF.R.U32.HI R13, RZ, 0x7, R13 ;  /* 0x00000007ff0d7819 */ /* 0x001fc8000001160d */
[----:B------:R-:W-:-:S13]  /*5db0*/  ISETP.NE.AND P5, PT, R13, 0x1, PT ;  /* 0x000000010d00780c */ /* 0x000fda0003fa5270 */
[----:B------:R-:W-:Y:S06]  /*5dc0*/  @!P5 BAR.ARV 0x9, 0x100 ;  /* 0x024400000000db1d */ /* 0x000fec0000002000 */
.L_x_1351:
[----:B------:R-:W2:Y:S01]  /*5dd0*/  LDL R10, [R1+0x20] ;  /* 0x00002000010a7983 */ /* 0x000ea20000100800 */
[----:B------:R-:W0:Y:S08]  /*5de0*/  LDC R0, c[0x0][0x448] ;  /* 0x00011200ff007b82 */ /* 0x000e300000000800 */
[----:B------:R-:W1:Y:S01]  /*5df0*/  LDC.64 R6, c[0x0][0x9e0] ;  /* 0x00027800ff067b82 */ /* 0x000e620000000a00 */
[----:B0-----:R-:W-:-:S02]  /*5e00*/  ISETP.NE.AND P1, PT, R0, 0x1, PT ;  /* 0x000000010000780c */ /* 0x001fc40003f25270 */
[----:B-1----:R-:W-:-:S11]  /*5e10*/  ISETP.GE.AND P2, PT, R7, 0x1, PT ;  /* 0x000000010700780c */ /* 0x002fd60003f46270 */
[----:B------:R-:W0:Y:S08]  /*5e20*/  @P1 LDC R0, c[0x0][0x44c] ;  /* 0x00011300ff001b82 */ /* 0x000e300000000800 */
[----:B------:R-:W1:Y:S01]  /*5e30*/  @P1 LDC R5, c[0x0][0x450] ;  /* 0x00011400ff051b82 */ /* 0x000e620000000800 */
[----:B--2---:R-:W-:-:S04]  /*5e40*/  VIADD R3, R10, 0xbf ;  /* 0x000000bf0a037836 */ /* 0x004fc80000000000 */
[----:B0-----:R-:W-:-:S05]  /*5e50*/  @P1 IMAD.HI.U32 R0, R3, R0, RZ ;  /* 0x0000000003001227 */ /* 0x001fca00078e00ff */
[----:B-1----:R-:W-:-:S05]  /*5e60*/  @P1 SHF.R.U32.HI R3, RZ, R5, R0 ;  /* 0x00000005ff031219 */ /* 0x002fca0000011600 */
[----:B------:R-:W-:Y:S01]  /*5e70*/  IMAD.IADD R5, R90, 0x1, R3 ;  /* 0x000000015a057824 */ /* 0x000fe200078e0203 */
[----:B------:R-:W-:Y:S06]  /*5e80*/  @P0 BRA `(.L_x_1406) ;  /* 0x00000000000c0947 */ /* 0x000fec0003800000 */
[----:B------:R-:W0:Y:S01]  /*5e90*/  FENCE.VIEW.ASYNC.G ;  /* 0x00000000000073c6 */ /* 0x000e220000000100 */
[----:B------:R-:W-:Y:S05]  /*5ea0*/  WARPSYNC.ALL ;  /* 0x0000000000007948 */ /* 0x000fea0003800000 */
[----:B0-----:R-:W-:Y:S06]  /*5eb0*/  BAR.ARV 0xc, 0x200 ;  /* 0x0308000000007b1d */ /* 0x001fec0000002000 */
.L_x_1406:
[----:B------:R-:W-:Y:S01]  /*5ec0*/  IMAD.IADD R0, R5, 0x1, R6 ;  /* 0x0000000105007824 */ /* 0x000fe200078e0206 */
[----:B------:R-:W-:Y:S06]  /*5ed0*/  @!P2 BRA `(.L_x_1407) ;  /* 0x000000000048a947 */ /* 0x000fec0003800000 */
        /* <DEDUP_REMOVED lines=11> */
.L_x_1409:
[----:B------:R-:W-:-:S13]  /*5f90*/  ISETP.NE.AND P0, PT, R7, 0x1, PT ;  /* 0x000000010700780c */ /* 0x000fda0003f05270 */
[----:B------:R-:W0:Y:S02]  /*5fa0*/  @P0 LDC.64 R4, c[0x0][0x9e8] ;  /* 0x00027a00ff040b82 */ /* 0x000e240000000a00 */
[----:B0-----:R-:W-:-:S05]  /*5fb0*/  @P0 IMAD.HI.U32 R4, R3, R4, RZ ;  /* 0x0000000403040227 */ /* 0x001fca00078e00ff */
[----:B------:R-:W-:-:S07]  /*5fc0*/  @P0 SHF.R.U32.HI R3, RZ, R5, R4 ;  /* 0x00000005ff030219 */ /* 0x000fce0000011604 */
.L_x_1410:
[----:B------:R-:W-:Y:S05]  /*5fd0*/  BSYNC B0 ;  /* 0x0000000000007941 */ /* 0x000fea0003800000 */
.L_x_1408:
[----:B------:R-:W-:-:S05]  /*5fe0*/  IMAD R3, R3, R7, R7 ;  /* 0x0000000703037224 */ /* 0x000fca00078e0207 */
[----:B------:R-:W-:-:S07]  /*5ff0*/  VIMNMX R0, R0, R3, PT ;  /* 0x0000000300007248 */ /* 0x000fce0003fe0100 */
.L_x_1407:
[----:B------:R-:W0:Y:S01]  /*6000*/  @P1 LDC R4, c[0x0][0x44c] ;  /* 0x00011300ff041b82 */ /* 0x000e220000000800 */
[----:B------:R-:W-:Y:S01]  /*6010*/  VIADD R0, R0, 0x7f ;  /* 0x0000007f00007836 */ /* 0x000fe20000000000 */
[----:B------:R-:W-:Y:S01]  /*6020*/  ULDC UR4, c[0x0][0x9dc] ;  /* 0x0002770000047ab9 */ /* 0x000fe20000000800 */
[----:B------:R-:W-:-:S03]  /*6030*/  IMAD.MOV.U32 R5, RZ, RZ, R10 ;  /* 0x000000ffff057224 */ /* 0x000fc600078e000a */
[----:B------:R-:W-:Y:S02]  /*6040*/  SHF.R.S32.HI R3, RZ, 0x1f, R0 ;  /* 0x0000001fff037819 */ /* 0x000fe40000011400 */
[----:B------:R-:W1:Y:S02]  /*6050*/  @P1 LDC R9, c[0x0][0x450] ;  /* 0x00011400ff091b82 */ /* 0x000e640000000800 */
[----:B------:R-:W-:-:S04]  /*6060*/  LEA.HI R3, R3, R0, RZ, 0x7 ;  /* 0x0000000003037211 */ /* 0x000fc800078f38ff */
[----:B------:R-:W-:-:S04]  /*6070*/  SHF.R.S32.HI R0, RZ, 0x7, R3 ;  /* 0x00000007ff007819 */ /* 0x000fc80000011403 */
[----:B------:R-:W-:Y:S01]  /*6080*/  VIMNMX R91, R91, R0, PT ;  /* 0x000000005b5b7248 */ /* 0x000fe20003fe0100 */
[----:B0-----:R-:W-:-:S05]  /*6090*/  @P1 IMAD.HI.U32 R4, R10, R4, RZ ;  /* 0x000000040a041227 */ /* 0x001fca00078e00ff */
[----:B-1----:R-:W-:-:S05]  /*60a0*/  @P1 SHF.R.U32.HI R5, RZ, R9, R4 ;  /* 0x00000009ff051219 */ /* 0x002fca0000011604 */
[----:B------:R-:W-:-:S04]  /*60b0*/  IMAD.IADD R3, R92, 0x1, R5 ;  /* 0x000000015c037824 */ /* 0x000fc800078e0205 */
        /* <DEDUP_REMOVED lines=12> */
.L_x_1413:
[----:B------:R-:W-:-:S13]  /*6180*/  ISETP.NE.AND P0, PT, R7, 0x1, PT ;  /* 0x000000010700780c */ /* 0x000fda0003f05270 */
[----:B------:R-:W0:Y:S02]  /*6190*/  @P0 LDC.64 R4, c[0x0][0x9e8] ;  /* 0x00027a00ff040b82 */ /* 0x000e240000000a00 */
[----:B0-----:R-:W-:-:S05]  /*61a0*/  @P0 IMAD.HI.U32 R4, R3, R4, RZ ;  /* 0x0000000403040227 */ /* 0x001fca00078e00ff */
[----:B------:R-:W-:-:S07]  /*61b0*/  @P0 SHF.R.U32.HI R3, RZ, R5, R4 ;  /* 0x00000005ff030219 */ /* 0x000fce0000011604 */
.L_x_1414:
[----:B------:R-:W-:Y:S05]  /*61c0*/  BSYNC B0 ;  /* 0x0000000000007941 */ /* 0x000fea0003800000 */
.L_x_1412:
[----:B------:R-:W-:-:S05]  /*61d0*/  IMAD R3, R3, R7, RZ ;  /* 0x0000000703037224 */ /* 0x000fca00078e02ff */
[----:B------:R-:W-:-:S07]  /*61e0*/  VIMNMX R0, R0, R3, !PT ;  /* 0x0000000300007248 */ /* 0x000fce0007fe0100 */
.L_x_1411:
[----:B------:R-:W-:Y:S01]  /*61f0*/  SHF.R.S32.HI R3, RZ, 0x1f, R0 ;  /* 0x0000001fff037819 */ /* 0x000fe20000011400 */
[----:B------:R-:W-:Y:S01]  /*6200*/  BSSY B0, `(.L_x_1415) ;  /* 0x0000027000007945 */ /* 0x000fe20003800000 */
[----:B------:R-:W-:Y:S02]  /*6210*/  IMAD.MOV.U32 R88, RZ, RZ, RZ ;  /* 0x000000ffff587224 */ /* 0x000fe400078e00ff */
[----:B------:R-:W-:-:S04]  /*6220*/  LEA.HI R3, R3, R0, RZ, 0x7 ;  /* 0x0000000003037211 */ /* 0x000fc800078f38ff */
[----:B------:R-:W-:-:S04]  /*6230*/  SHF.R.S32.HI R3, RZ, 0x7, R3 ;  /* 0x00000007ff037819 */ /* 0x000fc80000011403 */
[----:B------:R-:W-:-:S04]  /*6240*/  VIMNMX R9, RZ, R3, !PT ;  /* 0x00000003ff097248 */ /* 0x000fc80007fe0100 */
[----:B------:R-:W-:-:S13]  /*6250*/  ISETP.GT.AND P0, PT, R91, R9, PT ;  /* 0x000000095b00720c */ /* 0x000fda0003f04270 */
[----:B------:R-:W-:Y:S05]  /*6260*/  @!P0 BRA `(.L_x_1416) ;  /* 0x0000000000808947 */ /* 0x000fea0003800000 */
[----:B------:R-:W2:Y:S01]  /*6270*/  LDL R4, [R1+0x4c] ;  /* 0x00004c0001047983 */ /* 0x000ea20000100800 */
[----:B------:R-:W-:Y:S01]  /*6280*/  ULDC UR4, c[0x0][0x9f0] ;  /* 0x00027c0000047ab9 */ /* 0x000fe20000000800 */
[----:B--2---:R-:W-:-:S04]  /*6290*/  ISETP.NE.AND P0, PT, R4, RZ, PT ;  /* 0x000000ff0400720c */ /* 0x004fc80003f05270 */
        /* <DEDUP_REMOVED lines=29> */
.L_x_1416:
[----:B------:R-:W-:Y:S05]  /*6470*/  BSYNC B0 ;  /* 0x0000000000007941 */ /* 0x000fea0003800000 */
.L_x_1415:
        /* <DEDUP_REMOVED lines=18> */
[----:B--2---:R-:W-:-:S05]  /*65a0*/  IMAD R0, R0, R88, R9 ;  /* 0x0000005800007224 */ /* 0x004fca00078e0209 */
[----:B------:R0:W-:Y:S01]  /*65b0*/  STL [R1+0x38], R0 ;  /* 0x0000380001007387 */ /* 0x0001e20000100800 */
[----:B------:R-:W-:Y:S02]  /*65c0*/  VIADDMNMX R88, R0, R88, R91, PT ;  /* 0x0000005800587246 */ /* 0x000fe4000380015b */
[----:B------:R-:W-:Y:S02]  /*65d0*/  CS2R R90, SRZ ;  /* 0x00000000005a7805 */ /* 0x000fe4000001ff00 */
[----:B------:R-:W-:-:S13]  /*65e0*/  ISETP.GT.AND P1, PT, R88, R0, PT ;  /* 0x000000005800720c */ /* 0x000fda0003f24270 */
[----:B0-----:R-:W-:Y:S05]  /*65f0*/  @!P1 BRA `(.L_x_1417) ;  /* 0x000000f000349947 */ /* 0x001fea0003800000 */
[----:B------:R-:W-:-:S03]  /*6600*/  UMOV UR4, 0xffffffff ;  /* 0xffffffff00047882 */ /* 0x000fc60000000000 */
[----:B------:R-:W-:Y:S05]  /*6610*/  BRA.DIV UR4, `(.L_x_1418) ;  /* 0x0000019204647947 */ /* 0x000fea000b800000 */
[----:B------:R-:W0:Y:S02]  /*6620*/  S2R R0, SR_TID.X ;  /* 0x0000000000007919 */ /* 0x000e240000002100 */
[----:B0-----:R-:W-:-:S05]  /*6630*/  VIADD R3, R0, 0xffffff80 ;  /* 0xffffff8000037836 */ /* 0x001fca0000000000 */
[----:B------:R-:W-:-:S04]  /*6640*/  SHF.R.S32.HI R0, RZ, 0x1f, R3 ;  /* 0x0000001fff007819 */ /* 0x000fc80000011403 */
[----:B------:R-:W-:-:S04]  /*6650*/  LEA.HI R0, R0, R3, RZ, 0x7 ;  /* 0x0000000300007211 */ /* 0x000fc800078f38ff */
[----:B------:R-:W-:-:S06]  /*6660*/  SHF.R.S32.HI R0, RZ, 0x7, R0 ;  /* 0x00000007ff007819 */ /* 0x000fcc0000011400 */
[----:B------:R-:W0:Y:S04]  /*6670*/  SHFL.IDX PT, R0, R0, RZ, 0x1f ;  /* 0x00001fff00007589 */ /* 0x000e2800000e0000 */
[----:B0-----:R1:W-:Y:S02]  /*6680*/  STL [R1+0x24], R0 ;  /* 0x0000240001007387 */ /* 0x0013e40000100800 */
.L_x_1708:
[----:B------:R-:W1:Y:S01]  /*6690*/  LDL R3, [R1+0x24] ;  /* 0x0000240001037983 */ /* 0x000e620000100800 */
[----:B------:R-:W-:Y:S01]  /*66a0*/  BSSY B6, `(.L_x_1419) ;  /* 0x000001b000067945 */ /* 0x000fe20003800000 */
[----:B-1----:R-:W-:-:S05]  /*66b0*/  IMAD.HI R0, R3, 0x55555556, RZ ;  /* 0x5555555603007827 */ /* 0x002fca00078e02ff */
[----:B------:R-:W-:-:S05]  /*66c0*/  LEA.HI R0, R0, R0, RZ, 0x1 ;  /* 0x0000000000007211 */ /* 0x000fca00078f08ff */
[----:B------:R-:W-:Y:S02]  /*66d0*/  IMAD R0, R0, -0x3, R3 ;  /* 0xfffffffd00007824 */ /* 0x000fe400078e0203 */
[----:B------:R-:W-:-:S04]  /*66e0*/  VIADD R3, R16, 0x8400 ;  /* 0x0000840010037836 */ /* 0x000fc80000000000 */
[----:B------:R-:W-:Y:S01]  /*66f0*/  IMAD R0, R0, 0x2000, R3 ;  /* 0x0000200000007824 */ /* 0x000fe200078e0203 */
[----:B------:R-:W-:-:S04]  /*6700*/  LOP3.LUT P0, RZ, R3, 0x3ff, RZ, 0xc0, !PT ;  /* 0x000003ff03ff7812 */ /* 0x000fc8000780c0ff */
[----:B------:R-:W-:Y:S02]  /*6710*/  SHF.R.U32.HI R0, RZ, 0x4, R0 ;  /* 0x00000004ff007819 */ /* 0x000fe40000011600 */
[----:B------:R-:W-:Y:S02]  /*6720*/  P2R R24, PR, RZ, 0x1 ;  /* 0x00000001ff187803 */ /* 0x000fe40000000000 */
[----:B------:R-:W-:-:S05]  /*6730*/  LOP3.LUT R28, R0, 0x3fff, RZ, 0xc0, !PT ;  /* 0x00003fff001c7812 */ /* 0x000fca00078ec0ff */
        /* <DEDUP_REMOVED lines=17> */
.L_x_1420:
[----:B------:R-:W-:Y:S05]  /*6850*/  BSYNC B6 ;  /* 0x0000000000067941 */ /* 0x000fea0003800000 */
.L_x_1419:
        /* <DEDUP_REMOVED lines=13> */
.L_x_1424:
[----:B--2---:R2:W3:Y:S02]  /*6930*/  SYNCS.PHASECHK.TRANS64.TRYWAIT P0, [R16+URZ+0x16800], R3 ;  /* 0x01680003100075a7 */ /* 0x0044e4000800017f */
[----:B---3--:R-:W-:Y:S05]  /*6940*/  @!P0 NANOSLEEP.SYNCS 0x989680 ;  /* 0x009896800000895d */ /* 0x008fea0003900000 */
[----:B------:R-:W3:Y:S02]  /*6950*/  @!P0 SYNCS.PHASECHK.TRANS64 P0, [R16+URZ+0x16800], R3 ;  /* 0x01680003100085a7 */ /* 0x000ee4000800007f */
[----:B---3--:R-:W-:Y:S05]  /*6960*/  @!P0 BRA `(.L_x_1424) ;  /* 0xfffffffc00f08947 */ /* 0x008fea000383ffff */
.L_x_1423:
[----:B------:R-:W-:Y:S05]  /*6970*/  BSYNC B0 ;  /* 0x0000000000007941 */ /* 0x000fea0003800000 */
.L_x_1422:
[----:B------:R-:W-:Y:S05]  /*6980*/  BRA `(.L_x_1425) ;  /* 0x0000003000207947 */ /* 0x000fea0003800000 */
.L_x_1421:
[----:B------:R-:W-:Y:S01]  /*6990*/  ISETP.NE.AND P0, PT, R24, RZ, PT ;  /* 0x000000ff1800720c */ /* 0x000fe20003f05270 */
[----:B------:R-:W-:Y:S01]  /*69a0*/  ULDC.64 UR4, c[0x0][0x3f8] ;  /* 0x0000fe0000047ab9 */ /* 0x000fe20000000a00 */
[----:B-----5:R-:W-:Y:S01]  /*69b0*/  SHF.R.S32.HI R0, RZ, 0x1f, R2 ;  /* 0x0000001fff007819 */ /* 0x020fe20000011402 */
[----:B------:R-:W-:Y:S01]  /*69c0*/  ULDC.64 UR6, c[0x0][0x408] ;  /* 0x0001020000067ab9 */ /* 0x000fe20000000a00 */
[----:B------:R-:W-:Y:S01]  /*69d0*/  IMAD.WIDE.U32 R26, R2, UR4, RZ ;  /* 0x00000004021a7c25 */ /* 0x000fe2000f8e00ff */
[----:B------:R-:W-:Y:S03]  /*69e0*/  BSSY B6, `(.L_x_1426) ;  /* 0x0000019000067945 */ /* 0x000fe60003800000 */
[C---:B------:R-:W-:Y:S02]  /*69f0*/  IMAD R3, R0.reuse, UR4, RZ ;  /* 0x0000000400037c24 */ /* 0x040fe4000f8e02ff */
[----:B------:R-:W-:-:S02]  /*6a00*/  IMAD R5, R0, UR6, RZ ;  /* 0x0000000600057c24 */ /* 0x000fc4000f8e02ff */
[C---:B------:R-:W-:Y:S02]  /*6a10*/  IMAD R3, R2.reuse, UR5, R3 ;  /* 0x0000000502037c24 */ /* 0x040fe4000f8e0203 */
[C---:B------:R-:W-:Y:S02]  /*6a20*/  IMAD R5, R2.reuse, UR7, R5 ;  /* 0x0000000702057c24 */ /* 0x040fe4000f8e0205 */
[----:B------:R-:W-:-:S04]  /*6a30*/  IMAD.WIDE.U32 R24, R2, UR6, RZ ;  /* 0x0000000602187c25 */ /* 0x000fc8000f8e00ff */
[----:B------:R-:W-:Y:S02]  /*6a40*/  IMAD.IADD R31, R3, 0x1, R27 ;  /* 0x00000001031f7824 */ /* 0x000fe400078e021b */
[----:B------:R-:W-:Y:S01]  /*6a50*/  IMAD.IADD R35, R5, 0x1, R25 ;  /* 0x0000000105237824 */ /* 0x000fe200078e0219 */
[----:B------:R-:W-:Y:S06]  /*6a60*/  @!P0 BRA `(.L_x_1427) ;  /* 0x0000000000408947 */ /* 0x000fec0003800000 */
        /* <DEDUP_REMOVED lines=13> */
[----:B-1----:R-:W-:-:S07]  /*6b40*/  IMAD.MOV.U32 R13, RZ, RZ, RZ ;  /* 0x000000ffff0d7224 */ /* 0x002fce00078e00ff */
[----:B------:R-:W-:-:S07]  /*6b50*/  LEPC R20, `(.L_x_1427) ;  /* 0x000000001014794e */ /* 0x000fce0000000000 */
[----:B0-2---:R-:W-:Y:S05]  /*6b60*/  CALL.ABS.NOINC R2 ;  /* 0x0000000002007343 */ /* 0x005fea0003c00000 */
.L_x_1427:
[----:B------:R-:W-:Y:S05]  /*6b70*/  BSYNC B6 ;  /* 0x0000000000067941 */ /* 0x000fea0003800000 */
.L_x_1426:
[----:B------:R-:W2:Y:S01]  /*6b80*/  LDL R2, [R1+0x20] ;  /* 0x0000200001027983 */ /* 0x000ea20000100800 */
[----:B------:R-:W-:Y:S01]  /*6b90*/  ULDC.U8 UR4, c[0x0][0x410] ;  /* 0x0001040000047ab9 */ /* 0x000fe20000000000 */
[----:B------:R-:W-:Y:S01]  /*6ba0*/  BSSY B0, `(.L_x_1428) ;  /* 0x00002de000007945 */ /* 0x000fe20003800000 */
[----:B------:R-:W-:Y:S01]  /*6bb0*/  ISETP.NE.AND P0, PT, RZ, UR4, PT ;  /* 0x00000004ff007c0c */ /* 0x000fe2000bf05270 */
[----:B--2---:R-:W-:-:S12]  /*6bc0*/  IMAD.IADD R33, R23, 0x1, R2 ;  /* 0x0000000117217824 */ /* 0x004fd800078e0202 */
[----:B------:R-:W-:Y:S05]  /*6bd0*/  @!P0 BRA `(.L_x_1429) ;  /* 0x0000001400d48947 */ /* 0x000fea0003800000 */
[----:B------:R-:W2:Y:S01]  /*6be0*/  LDL R40, [R1+0x1c] ;  /* 0x00001c0001287983 */ /* 0x000ea20000100800 */
[----:B------:R-:W1:Y:S01]  /*6bf0*/  LDC R34, c[0x0][0x448] ;  /* 0x00011200ff227b82 */ /* 0x000e620000000800 */
[----:B------:R-:W-:Y:S01]  /*6c00*/  ULDC.64 UR4, c[0x0][0x3f8] ;  /* 0x0000fe0000047ab9 */ /* 0x000fe20000000a00 */
[----:B------:R-:W-:Y:S01]  /*6c10*/  ULDC.64 UR6, c[0x0][0x408] ;  /* 0x0001020000067ab9 */ /* 0x000fe20000000a00 */
[----:B------:R-:W3:Y:S01]  /*6c20*/  S2R R2, SR_TID.X ;  /* 0x0000000000027919 */ /* 0x000ee20000002100 */
[----:B-1----:R-:W-:Y:S01]  /*6c30*/  ISETP.NE.AND P0, PT, R34, 0x1, PT ;  /* 0x000000012200780c */ /* 0x002fe20003f05270 */
[----:B---3--:R-:W-:-:S12]  /*6c40*/  VIADD R20, R2, 0xffffff80 ;  /* 0xffffff8002147836 */ /* 0x008fd80000000000 */
[----:B------:R-:W1:Y:S01]  /*6c50*/  @P0 LDC R0, c[0x0][0x44c] ;  /* 0x00011300ff000b82 */ /* 0x000e620000000800 */
[----:B------:R-:W-:-:S07]  /*6c60*/  SHF.R.S32.HI R2, RZ, 0x1f, R20 ;  /* 0x0000001fff027819 */ /* 0x000fce0000011414 */
[----:B------:R-:W3:Y:S01]  /*6c70*/  @P0 LDC R3, c[0x0][0x450] ;  /* 0x00011400ff030b82 */ /* 0x000ee20000000800 */
[----:B------:R-:W-:-:S04]  /*6c80*/  LEA.HI R2, R2, R20, RZ, 0x2 ;  /* 0x0000001402027211 */ /* 0x000fc800078f10ff */
[----:B------:R-:W-:-:S05]  /*6c90*/  LOP3.LUT R2, R2, 0xfffffffc, RZ, 0xc0, !PT ;  /* 0xfffffffc02027812 */ /* 0x000fca00078ec0ff */
[----:B------:R-:W-:-:S04]  /*6ca0*/  IMAD.IADD R2, R20, 0x1, -R2 ;  /* 0x0000000114027824 */ /* 0x000fc800078e0a02 */
[----:B------:R-:W-:-:S04]  /*6cb0*/  IMAD R7, R2, 0x60, R33 ;  /* 0x0000006002077824 */ /* 0x000fc800078e0221 */
[----:B-1----:R-:W-:-:S05]  /*6cc0*/  @P0 IMAD.HI.U32 R0, R7, R0, RZ ;  /* 0x0000000007000227 */ /* 0x002fca00078e00ff */
[----:B---3--:R-:W-:-:S04]  /*6cd0*/  @P0 SHF.R.U32.HI R7, RZ, R3, R0 ;  /* 0x00000003ff070219 */ /* 0x008fc80000011600 */
[----:B------:R-:W-:Y:S01]  /*6ce0*/  SHF.R.S32.HI R0, RZ, 0x1f, R7 ;  /* 0x0000001fff007819 */ /* 0x000fe20000011407 */
[----:B------:R-:W-:Y:S02]  /*6cf0*/  IMAD.MOV.U32 R4, RZ, RZ, R26 ;  /* 0x000000ffff047224 */ /* 0x000fe400078e001a */
[----:B------:R-:W-:Y:S02]  /*6d00*/  IMAD.MOV.U32 R5, RZ, RZ, R31 ;  /* 0x000000ffff057224 */ /* 0x000fe400078e001f */
[C---:B------:R-:W-:Y:S02]  /*6d10*/  IMAD R6, R0.reuse, UR4, RZ ;  /* 0x0000000400067c24 */ /* 0x040fe4000f8e02ff */
[----:B------:R-:W-:Y:S02]  /*6d20*/  IMAD.MOV.U32 R2, RZ, RZ, R24 ;  /* 0x000000ffff027224 */ /* 0x000fe400078e0018 */
[----:B------:R-:W-:Y:S02]  /*6d30*/  IMAD.MOV.U32 R3, RZ, RZ, R35 ;  /* 0x000000ffff037224 */ /* 0x000fe400078e0023 */
[----:B------:R-:W-:-:S02]  /*6d40*/  IMAD R0, R0, UR6, RZ ;  /* 0x0000000600007c24 */ /* 0x000fc4000f8e02ff */
[----:B------:R-:W-:-:S04]  /*6d50*/  IMAD.WIDE.U32 R4, R7, UR4, R4 ;  /* 0x0000000407047c25 */ /* 0x000fc8000f8e0004 */
[C---:B------:R-:W-:Y:S01]  /*6d60*/  IMAD R9, R7.reuse, UR5, R6 ;  /* 0x0000000507097c24 */ /* 0x040fe2000f8e0206 */
[----:B------:R-:W-:Y:S01]  /*6d70*/  ULDC.64 UR4, c[0x0][0x3e8] ;  /* 0x0000fa0000047ab9 */ /* 0x000fe20000000a00 */
[----:B------:R-:W-:-:S04]  /*6d80*/  IMAD.WIDE.U32 R2, R7, UR6, R2 ;  /* 0x0000000607027c25 */ /* 0x000fc8000f8e0002 */
[----:B------:R-:W-:Y:S01]  /*6d90*/  IMAD R7, R7, UR7, R0 ;  /* 0x0000000707077c24 */ /* 0x000fe2000f8e0200 */
[----:B------:R-:W-:Y:S01]  /*6da0*/  ULDC.64 UR6, c[0x0][0x400] ;  /* 0x0001000000067ab9 */ /* 0x000fe20000000a00 */
[----:B------:R-:W-:Y:S01]  /*6db0*/  IMAD.IADD R5, R5, 0x1, R9 ;  /* 0x0000000105057824 */ /* 0x000fe200078e0209 */
[----:B------:R-:W-:Y:S01]  /*6dc0*/  LEA R0, P0, R4, UR4, 0x1 ;  /* 0x0000000404007c11 */ /* 0x000fe2000f8008ff */
[----:B------:R-:W-:Y:S01]  /*6dd0*/  IMAD.IADD R7, R3, 0x1, R7 ;  /* 0x0000000103077824 */ /* 0x000fe200078e0207 */
[----:B------:R-:W-:Y:S01]  /*6de0*/  LEA R6, P1, R2, UR6, 0x1 ;  /* 0x0000000602067c11 */ /* 0x000fe2000f8208ff */
[----:B------:R-:W-:Y:S01]  /*6df0*/  UMOV UR4, 0xffffffff ;  /* 0xffffffff00047882 */ /* 0x000fe20000000000 */
[----:B------:R-:W-:Y:S02]  /*6e00*/  LEA.HI.X R4, R4, UR5, R5, 0x1, P0 ;  /* 0x0000000504047c11 */ /* 0x000fe400080f0c05 */
[----:B------:R-:W-:Y:S02]  /*6e10*/  LEA.HI.X R7, R2, UR7, R7, 0x1, P1 ;  /* 0x0000000702077c11 */ /* 0x000fe400088f0c07 */
[----:B--2---:R-:W-:Y:S01]  /*6e20*/  SHF.R.S32.HI R36, RZ, 0x1f, R40 ;  /* 0x0000001fff247819 */ /* 0x004fe20000011428 */
[----:B------:R-:W-:Y:S06]  /*6e30*/  BRA.DIV UR4, `(.L_x_1430) ;  /* 0x0000018a049c7947 */ /* 0x000fec000b800000 */
[----:B------:R1:W2:Y:S04]  /*6e40*/  SHFL.IDX PT, R3, R4, RZ, 0x1c1f ;  /* 0x001c1fff04037589 */ /* 0x0002a800000e0000 */
[----:B------:R1:W3:Y:S04]  /*6e50*/  SHFL.IDX PT, R2, R0, RZ, 0x1c1f ;  /* 0x001c1fff00027589 */ /* 0x0002e800000e0000 */
[----:B------:R1:W4:Y:S04]  /*6e60*/  SHFL.IDX PT, R5, R7, RZ, 0x1c1f ;  /* 0x001c1fff07057589 */ /* 0x00032800000e0000 */
[----:B0-----:R1:W0:Y:S02]  /*6e70*/  SHFL.IDX PT, R14, R6, RZ, 0x1c1f ;  /* 0x001c1fff060e7589 */ /* 0x00122400000e0000 */
.L_x_1714:
[----:B------:R-:W-:Y:S01]  /*6e80*/  IMAD R34, R157, R34, RZ ;  /* 0x000000229d227224 */ /* 0x000fe200078e02ff */
[----:B------:R-:W-:Y:S01]  /*6e90*/  BSSY B1, `(.L_x_1431) ;  /* 0x000001b000017945 */ /* 0x000fe20003800000 */
[----:B------:R-:W-:Y:S02]  /*6ea0*/  CS2R R30, SRZ ;  /* 0x00000000001e7805 */ /* 0x000fe4000001ff00 */
[----:B------:R-:W-:Y:S02]  /*6eb0*/  CS2R R24, SRZ ;  /* 0x0000000000187805 */ /* 0x000fe4000001ff00 */
[----:B------:R-:W-:Y:S02]  /*6ec0*/  CS2R R26, SRZ ;  /* 0x00000000001a7805 */ /* 0x000fe4000001ff00 */
[----:B------:R-:W-:Y:S02]  /*6ed0*/  ISETP.GE.AND P0, PT, R33, R34, PT ;  /* 0x000000222100720c */ /* 0x000fe40003f06270 */
[----:B------:R-:W-:-:S11]  /*6ee0*/  CS2R R20, SRZ ;  /* 0x0000000000147805 */ /* 0x000fd6000001ff00 */
[----:B------:R-:W-:Y:S05]  /*6ef0*/  @P0 BRA `(.L_x_1432) ;  /* 0x0000000000500947 */ /* 0x000fea0003800000 */
[----:B------:R-:W-:Y:S01]  /*6f00*/  ULDC UR4, c[0x0][0x3f4] ;  /* 0x0000fd0000047ab9 */ /* 0x000fe20000000800 */
[----:B------:R-:W-:Y:S02]  /*6f10*/  CS2R R26, SRZ ;  /* 0x00000000001a7805 */ /* 0x000fe4000001ff00 */
[----:B------:R-:W-:Y:S02]  /*6f20*/  ISETP.GE.AND P3, PT, R40, UR4, PT ;  /* 0x0000000428007c0c */ /* 0x000fe4000bf66270 */
[----:B------:R-:W-:Y:S01]  /*6f30*/  ISETP.GE.AND P2, PT, R154, UR4, PT ;  /* 0x000000049a007c0c */ /* 0x000fe2000bf46270 */
[----:B----4-:R-:W-:-:S10]  /*6f40*/  IMAD.MOV.U32 R15, RZ, RZ, R5 ;  /* 0x000000ffff0f7224 */ /* 0x010fd400078e0005 */
[C---:B------:R-:W-:Y:S01]  /*6f50*/  @!P3 IMAD.SHL.U32 R13, R40.reuse, 0x2, RZ ;  /* 0x00000002280db824 */ /* 0x040fe200078e00ff */
[----:B------:R-:W-:Y:S01]  /*6f60*/  @!P3 SHF.L.U64.HI R24, R40, 0x1, R36 ;  /* 0x000000012818b819 */ /* 0x000fe20000010224 */
[----:B--23--:R-:W-:-:S03]  /*6f70*/  @!P2 IMAD.WIDE R8, R154, 0x2, R2 ;  /* 0x000000029a08a825 */ /* 0x00cfc600078e0202 */
[-C--:B------:R-:W-:Y:S02]  /*6f80*/  @!P3 IADD3 R2, P0, R2, R13.reuse, RZ ;  /* 0x0000000d0202b210 */ /* 0x080fe40007f1e0ff */
[----:B0-----:R-:W-:Y:S02]  /*6f90*/  @!P3 IADD3 R12, P1, R14, R13, RZ ;  /* 0x0000000d0e0cb210 */ /* 0x001fe40007f3e0ff */
        /* <DEDUP_REMOVED lines=10> */
.L_x_1432:
[----:B------:R-:W-:Y:S05]  /*7040*/  BSYNC B1 ;  /* 0x0000000000017941 */ /* 0x000fea0003800000 */
.L_x_1431:
[----:B0----5:R-:W-:Y:S01]  /*7050*/  IMAD.MOV.U32 R8, RZ, RZ, R25 ;  /* 0x000000ffff087224 */ /* 0x021fe200078e0019 */
[----:B------:R-:W-:Y:S01]  /*7060*/  UMOV UR4, 0xffffffff ;  /* 0xffffffff00047882 */ /* 0x000fe20000000000 */
[----:B---3--:R-:W-:Y:S02]  /*7070*/  IMAD.MOV.U32 R2, RZ, RZ, R30 ;  /* 0x000000ffff027224 */ /* 0x008fe400078e001e */
[----:B--2---:R-:W-:Y:S01]  /*7080*/  IMAD.MOV.U32 R3, RZ, RZ, R31 ;  /* 0x000000ffff037224 */ /* 0x004fe200078e001f */
[----:B------:R-:W-:Y:S01]  /*7090*/  PRMT R39, R8, 0x7610, R39 ;  /* 0x0000761008277816 */ /* 0x000fe20000000027 */
[----:B----4-:R-:W-:Y:S01]  /*70a0*/  IMAD.MOV.U32 R5, RZ, RZ, R24 ;  /* 0x000000ffff057224 */ /* 0x010fe200078e0018 */
        /* <DEDUP_REMOVED lines=9> */
[----:B------:R-:W-:Y:S02]  /*7140*/  CS2R R8, SRZ ;  /* 0x0000000000087805 */ /* 0x000fe4000001ff00 */
[----:B------:R-:W-:Y:S02]  /*7150*/  PRMT R38, R38, 0x5410, R3 ;  /* 0x0000541026267816 */ /* 0x000fe40000000003 */
[----:B------:R-:W-:Y:S01]  /*7160*/  PRMT R42, R5, 0x7610, R42 ;  /* 0x00007610052a7816 */ /* 0x000fe2000000002a */
[----:B------:R-:W-:Y:S06]  /*7170*/  BRA.DIV UR4, `(.L_x_1433) ;  /* 0x0000018a043c7947 */ /* 0x000fec000b800000 */
[----:B------:R0:W2:Y:S04]  /*7180*/  SHFL.IDX PT, R3, R4, 0x1, 0x1c1f ;  /* 0x003c1f0004037f89 */ /* 0x0000a800000e0000 */
[----:B------:R0:W3:Y:S04]  /*7190*/  SHFL.IDX PT, R2, R0, 0x1, 0x1c1f ;  /* 0x003c1f0000027f89 */ /* 0x0000e800000e0000 */
[----:B------:R0:W4:Y:S04]  /*71a0*/  SHFL.IDX PT, R5, R7, 0x1, 0x1c1f ;  /* 0x003c1f0007057f89 */ /* 0x00012800000e0000 */
[----:B------:R0:W0:Y:S02]  /*71b0*/  SHFL.IDX PT, R14, R6, 0x1, 0x1c1f ;  /* 0x003c1f00060e7f89 */ /* 0x00002400000e0000 */
.L_x_1720:
[----:B01----:R-:W5:Y:S04]  /*71c0*/  LDL R4, [R1+0x58] ;  /* 0x0000580001047983 */ /* 0x003f680000100800 */
[----:B------:R-:W2:Y:S01]  /*71d0*/  LDL R44, [R1+0x40] ;  /* 0x00004000012c7983 */ /* 0x000ea20000100800 */
[----:B------:R-:W-:Y:S01]  /*71e0*/  VIADD R33, R33, 0x60 ;  /* 0x0000006021217836 */ /* 0x000fe20000000000 */
[----:B------:R-:W-:Y:S01]  /*71f0*/  BSSY B1, `(.L_x_1434) ;  /* 0x000001f000017945 */ /* 0x000fe20003800000 */
[----:B------:R-:W-:Y:S02]  /*7200*/  CS2R R12, SRZ ;  /* 0x00000000000c7805 */ /* 0x000fe4000001ff00 */
[----:B------:R-:W-:Y:S02]  /*7210*/  CS2R R10, SRZ ;  /* 0x00000000000a7805 */ /* 0x000fe4000001ff00 */
[----:B------:R-:W-:-:S02]  /*7220*/  ISETP.GE.AND P0, PT, R33, R34, PT ;  /* 0x000000222100720c */ /* 0x000fc40003f06270 */
[----:B------:R-:W-:Y:S02]  /*7230*/  CS2R R32, SRZ ;  /* 0x0000000000207805 */ /* 0x000fe4000001ff00 */
[----:B-----5:R-:W-:-:S04]  /*7240*/  LEA.HI R0, R4, R4, RZ, 0x1 ;  /* 0x0000000404007211 */ /* 0x020fc800078f08ff */
[----:B------:R-:W-:Y:S01]  /*7250*/  LOP3.LUT R0, R0, 0xfffffffe, RZ, 0xc0, !PT ;  /* 0xfffffffe00007812 */ /* 0x000fe200078ec0ff */
[----:B--2---:R-:W-:-:S04]  /*7260*/  IMAD.SHL.U32 R35, R44, 0x40, RZ ;  /* 0x000000402c237824 */ /* 0x004fc800078e00ff */
[----:B------:R-:W-:-:S05]  /*7270*/  IMAD.IADD R0, R4, 0x1, -R0 ;  /* 0x0000000104007824 */ /* 0x000fca00078e0a00 */
[----:B------:R-:W-:Y:S01]  /*7280*/  SHF.L.U32 R43, R0, 0x1f, RZ ;  /* 0x0000001f002b7819 */ /* 0x000fe200000006ff */
[----:B------:R-:W-:Y:S06]  /*7290*/  @P0 BRA `(.L_x_1435) ;  /* 0x0000000000500947 */ /* 0x000fec0003800000 */
[----:B------:R-:W-:Y:S01]  /*72a0*/  ULDC UR4, c[0x0][0x3f4] ;  /* 0x0000fd0000047ab9 */ /* 0x000fe20000000800 */
[----:B------:R-:W-:Y:S02]  /*72b0*/  CS2R R32, SRZ ;  /* 0x0000000000207805 */ /* 0x000fe4000001ff00 */
[----:B------:R-:W-:Y:S02]  /*72c0*/  ISETP.GE.AND P3, PT, R40, UR4, PT ;  /* 0x0000000428007c0c */ /* 0x000fe4000bf66270 */
[----:B------:R-:W-:Y:S01]  /*72d0*/  ISETP.GE.AND P2, PT, R154, UR4, PT ;  /* 0x000000049a007c0c */ /* 0x000fe2000bf46270 */
[----:B----4-:R-:W-:Y:S01]  /*72e0*/  IMAD.MOV.U32 R15, RZ, RZ, R5 ;  /* 0x000000ffff0f7224 */ /* 0x010fe200078e0005 */
[----:B------:R-:W-:-:S09]  /*72f0*/  CS2R R10, SRZ ;  /* 0x00000000000a7805 */ /* 0x000fd2000001ff00 */
[C---:B------:R-:W-:Y:S01]  /*7300*/  @!P3 IMAD.SHL.U32 R9, R40.reuse, 0x2, RZ ;  /* 0x000000022809b824 */ /* 0x040fe200078e00ff */
[----:B------:R-:W-:Y:S01]  /*7310*/  @!P3 SHF.L.U64.HI R0, R40, 0x1, R36 ;  /* 0x000000012800b819 */ /* 0x000fe20000010224 */
[----:B---3--:R-:W-:-:S03]  /*7320*/  @!P2 IMAD.WIDE R6, R154, 0x2, R2 ;  /* 0x000000029a06a825 */ /* 0x008fc600078e0202 */
[-C--:B------:R-:W-:Y:S02]  /*7330*/  @!P3 IADD3 R2, P0, R2, R9.reuse, RZ ;  /* 0x000000090202b210 */ /* 0x080fe40007f1e0ff */
[----:B------:R-:W-:Y:S02]  /*7340*/  @!P3 IADD3 R4, P1, R14, R9, RZ ;  /* 0x000000090e04b210 */ /* 0x000fe40007f3e0ff */
[----:B------:R-:W-:Y:S02]  /*7350*/  CS2R R8, SRZ ;  /* 0x0000000000087805 */ /* 0x000fe4000001ff00 */
[----:B------:R-:W-:Y:S01]  /*7360*/  CS2R R12, SRZ ;  /* 0x00000000000c7805 */ /* 0x000fe2000001ff00 */
[----:B------:R-:W-:Y:S01]  /*7370*/  @!P2 IMAD.WIDE R14, R154, 0x2, R14 ;  /* 0x000000029a0ea825 */ /* 0x000fe200078e020e */
[----:B------:R0:W5:Y:S03]  /*7380*/  @!P2 LD.E.64 R32, desc[UR40][R6.64] ;  /* 0x000000280620a980 */ /* 0x000166000c101b00 */
[--C-:B------:R-:W-:Y:S01]  /*7390*/  @!P3 IMAD.X R3, R3, 0x1, R0.reuse, P0 ;  /* 0x000000010303b824 */ /* 0x100fe200000e0600 */
[----:B------:R0:W5:Y:S01]  /*73a0*/  @!P2 LD.E.64 R8, desc[UR40][R14.64] ;  /* 0x000000280e08a980 */ /* 0x000162000c101b00 */
[----:B------:R-:W-:-:S03]  /*73b0*/  @!P3 IMAD.X R5, R5, 0x1, R0, P1 ;  /* 0x000000010505b824 */ /* 0x000fc600008e0600 */
[----:B------:R0:W5:Y:S04]  /*73c0*/  @!P3 LD.E.64 R10, desc[UR40][R2.64] ;  /* 0x00000028020ab980 */ /* 0x000168000c101b00 */
[----:B------:R0:W5:Y:S02]  /*73d0*/  @!P3 LD.E.64 R12, desc[UR40][R4.64] ;  /* 0x00000028040cb980 */ /* 0x000164000c101b00 */
.L_x_1435:
[----:B------:R-:W-:Y:S05]  /*73e0*/  BSYNC B1 ;  /* 0x0000000000017941 */ /* 0x000fea0003800000 */
.L_x_1434:
[----:B0-----:R-:W0:Y:S01]  /*73f0*/  S2R R6, SR_TID.X ;  /* 0x0000000000067919 */ /* 0x001e220000002100 */
[----:B------:R-:W1:Y:S01]  /*7400*/  SYNCS.PHASECHK.TRANS64.TRYWAIT P0, [R16+URZ+0x16800], R43 ;  /* 0x0168002b100075a7 */ /* 0x000e62000800017f */
[----:B------:R-:W-:Y:S01]  /*7410*/  LOP3.LUT R35, R35, 0x1c0, RZ, 0xc0, !PT ;  /* 0x000001c023237812 */ /* 0x000fe200078ec0ff */
[----:B---3-5:R-:W-:Y:S01]  /*7420*/  IMAD.MOV.U32 R2, RZ, RZ, R8 ;  /* 0x000000ffff027224 */ /* 0x028fe200078e0008 */
[----:B------:R-:W-:Y:S01]  /*7430*/  BSSY B1, `(.L_x_1436) ;  /* 0x000001e000017945 */ /* 0x000fe20003800000 */
[----:B----4-:R-:W-:Y:S01]  /*7440*/  IMAD.MOV.U32 R5, RZ, RZ, R32 ;  /* 0x000000ffff057224 */ /* 0x010fe200078e0020 */
[----:B------:R-:W-:Y:S01]  /*7450*/  LOP3.LUT R0, R35, 0x18, R18, 0xf8, !PT ;  /* 0x0000001823007812 */ /* 0x000fe200078ef812 */
[----:B------:R-:W-:Y:S01]  /*7460*/  IMAD.MOV.U32 R4, RZ, RZ, R13 ;  /* 0x000000ffff047224 */ /* 0x000fe200078e000d */
[----:B------:R-:W-:Y:S01]  /*7470*/  SHF.R.U32.HI R35, RZ, 0x3, R35 ;  /* 0x00000003ff237819 */ /* 0x000fe20000011623 */
[----:B------:R-:W-:Y:S01]  /*7480*/  IMAD R14, R29, -0xc0, R34 ;  /* 0xffffff401d0e7824 */ /* 0x000fe200078e0222 */
[----:B------:R-:W-:Y:S01]  /*7490*/  PRMT R36, R2, 0x7610, R36 ;  /* 0x0000761002247816 */ /* 0x000fe20000000024 */
[----:B------:R-:W-:Y:S01]  /*74a0*/  IMAD.MOV.U32 R2, RZ, RZ, R9 ;  /* 0x000000ffff027224 */ /* 0x000fe200078e0009 */
[----:B------:R-:W-:Y:S01]  /*74b0*/  LOP3.LUT R0, R0, R35, RZ, 0x3c, !PT ;  /* 0x0000002300007212 */ /* 0x000fe200078e3cff */
[----:B------:R-:W-:Y:S01]  /*74c0*/  IMAD.MOV.U32 R3, RZ, RZ, R12 ;  /* 0x000000ffff037224 */ /* 0x000fe200078e000c */
[----:B------:R-:W-:-:S02]  /*74d0*/  PRMT R37, R5, 0x7610, R37 ;  /* 0x0000761005257816 */ /* 0x000fc40000000025 */
[----:B------:R-:W-:Y:S01]  /*74e0*/  PRMT R15, R4, 0x7610, R15 ;  /* 0x00007610040f7816 */ /* 0x000fe2000000000f */
[----:B------:R-:W-:Y:S01]  /*74f0*/  IMAD.MOV.U32 R4, RZ, RZ, R10 ;  /* 0x000000ffff047224 */ /* 0x000fe200078e000a */
[----:B------:R-:W-:Y:S02]  /*7500*/  PRMT R35, R2, 0x7610, R35 ;  /* 0x0000761002237816 */ /* 0x000fe40000000023 */
[----:B------:R-:W-:Y:S02]  /*7510*/  VIMNMX R14, R14, 0xc0, PT ;  /* 0x000000c00e0e7848 */ /* 0x000fe40003fe0100 */
[----:B------:R-:W-:Y:S02]  /*7520*/  PRMT R29, R4, 0x7610, R29 ;  /* 0x00007610041d7816 */ /* 0x000fe4000000001d */
[----:B------:R-:W-:Y:S02]  /*7530*/  LOP3.LUT P2, RZ, R44, 0x4, RZ, 0xc0, !PT ;  /* 0x000000042cff7812 */ /* 0x000fe4000784c0ff */
[----:B------:R-:W-:Y:S01]  /*7540*/  ISETP.GE.AND P1, PT, R23, R14, PT ;  /* 0x0000000e1700720c */ /* 0x000fe20003f26270 */
[----:B0-----:R-:W-:-:S05]  /*7550*/  VIADD R7, R6, 0xffffff80 ;  /* 0xffffff8006077836 */ /* 0x001fca0000000000 */
[----:B------:R-:W-:-:S04]  /*7560*/  SHF.R.S32.HI R6, RZ, 0x1f, R7 ;  /* 0x0000001fff067819 */ /* 0x000fc80000011407 */
[----:B------:R-:W-:-:S04]  /*7570*/  LEA.HI R6, R6, R7, RZ, 0x5 ;  /* 0x0000000706067211 */ /* 0x000fc800078f28ff */
[----:B------:R-:W-:-:S05]  /*7580*/  SHF.R.S32.HI R6, RZ, 0x5, R6 ;  /* 0x00000005ff067819 */ /* 0x000fca0000011406 */
[----:B------:R-:W-:Y:S02]  /*7590*/  IMAD R5, R6, 0x200, R0 ;  /* 0x0000020006057824 */ /* 0x000fe400078e0200 */
[----:B------:R-:W-:Y:S02]  /*75a0*/  IMAD.MOV.U32 R0, RZ, RZ, R33 ;  /* 0x000000ffff007224 */ /* 0x000fe400078e0021 */
[----:B------:R-:W-:Y:S02]  /*75b0*/  IMAD R2, R5, 0x2, R16 ;  /* 0x0000000205027824 */ /* 0x000fe400078e0210 */
[----:B------:R-:W-:Y:S01]  /*75c0*/  IMAD.MOV.U32 R5, RZ, RZ, R11 ;  /* 0x000000ffff057224 */ /* 0x000fe200078e000b */
[----:B------:R-:W-:Y:S01]  /*75d0*/  PRMT R40, R0, 0x7610, R40 ;  /* 0x0000761000287816 */ /* 0x000fe20000000028 */
[C---:B------:R-:W-:Y:S02]  /*75e0*/  VIADD R4, R2.reuse, 0x8400 ;  /* 0x0000840002047836 */ /* 0x040fe40000000000 */
[----:B------:R-:W-:Y:S01]  /*75f0*/  VIADD R0, R2, 0x8440 ;  /* 0x0000844002007836 */ /* 0x000fe20000000000 */
[----:B-1----:R-:W-:Y:S06]  /*7600*/  @!P0 BRA `(.L_x_1437) ;  /* 0x0000018400888947 */ /* 0x002fec0003800000 */
.L_x_1721:
[----:B------:R-:W-:Y:S05]  /*7610*/  BSYNC B1 ;  /* 0x0000000000017941 */ /* 0x000fea0003800000 */
.L_x_1436:
[----:B------:R-:W-:Y:S01]  /*7620*/  BSSY B1, `(.L_x_1438) ;  /* 0x0000068000017945 */ /* 0x000fe20003800000 */
[----:B------:R-:W-:Y:S01]  /*7630*/  PRMT R34, R5, 0x7610, R34 ;  /* 0x0000761005227816 */ /* 0x000fe20000000022 */
[----:B------:R-:W-:Y:S02]  /*7640*/  @P2 VIADD R0, R4, 0xffffffc0 ;  /* 0xffffffc004002836 */ /* 0x000fe40000000000 */
[----:B------:R-:W-:Y:S05]  /*7650*/  @P1 BRA `(.L_x_1439) ;  /* 0x0000000400901947 */ /* 0x000fea0003800000 */
[----:B------:R-:W2:Y:S01]  /*7660*/  LDL R6, [R1+0x1c] ;  /* 0x00001c0001067983 */ /* 0x000ea20000100800 */
[----:B------:R-:W1:Y:S01]  /*7670*/  LDC R5, c[0x0][0x3f4] ;  /* 0x0000fd00ff057b82 */ /* 0x000e620000000800 */
[----:B------:R-:W-:Y:S01]  /*7680*/  BSSY B2, `(.L_x_1440) ;  /* 0x0000032000027945 */ /* 0x000fe20003800000 */
[-C--:B-1----:R-:W-:Y:S02]  /*7690*/  ISETP.GE.AND P0, PT, R154, R5.reuse, PT ;  /* 0x000000059a00720c */ /* 0x082fe40003f06270 */
[----:B--2---:R-:W-:-:S11]  /*76a0*/  ISETP.GE.AND P1, PT, R6, R5, PT ;  /* 0x000000050600720c */ /* 0x004fd60003f26270 */
[----:B------:R-:W-:Y:S05]  /*76b0*/  @P0 BRA `(.L_x_1441) ;  /* 0x0000000000b80947 */ /* 0x000fea0003800000 */
[----:B------:R-:W1:Y:S01]  /*76c0*/  LDS.128 R4, [R2+0x8400] ;  /* 0x0084000002047984 */ /* 0x000e620000000c00 */
[----:B------:R-:W-:Y:S02]  /*76d0*/  SHF.R.U32.HI R47, RZ, 0x10, R31 ;  /* 0x00000010ff2f7819 */ /* 0x000fe4000001161f */
[--C-:B------:R-:W-:Y:S02]  /*76e0*/  SHF.R.U32.HI R44, RZ, 0x10, R27.reuse ;  /* 0x00000010ff2c7819 */ /* 0x100fe4000001161b */
[----:B0-----:R-:W-:Y:S02]  /*76f0*/  SHF.R.U64 R43, R26, 0x10, R27 ;  /* 0x000000101a2b7819 */ /* 0x001fe4000000121b */
[----:B------:R-:W-:Y:S02]  /*7700*/  PRMT R47, R45, 0x5410, R47 ;  /* 0x000054102d2f7816 */ /* 0x000fe4000000002f */
[----:B------:R-:W-:Y:S02]  /*7710*/  PRMT R44, R38, 0x5432, R44 ;  /* 0x00005432262c7816 */ /* 0x000fe4000000002c */
[----:B------:R-:W-:Y:S01]  /*7720*/  PRMT R43, R48, 0x5410, R43 ;  /* 0x00005410302b7816 */ /* 0x000fe2000000002b */
[C---:B------:R-:W-:Y:S01]  /*7730*/  IMAD.U32 R48, R47.reuse, 0x10000, RZ ;  /* 0x000100002f307824 */ /* 0x040fe200078e00ff */
[----:B------:R-:W-:Y:S01]  /*7740*/  SHF.R.U64 R46, R30, 0x10, R31 ;  /* 0x000000101e2e7819 */ /* 0x000fe2000000121f */
[----:B------:R-:W-:Y:S01]  /*7750*/  IMAD.U32 R45, R44, 0x10000, RZ ;  /* 0x000100002c2d7824 */ /* 0x000fe200078e00ff */
[----:B------:R-:W-:-:S02]  /*7760*/  LOP3.LUT R47, R47, 0xffff0000, RZ, 0xc0, !PT ;  /* 0xffff00002f2f7812 */ /* 0x000fc400078ec0ff */
[----:B------:R-:W-:Y:S02]  /*7770*/  LOP3.LUT R44, R44, 0xffff0000, RZ, 0xc0, !PT ;  /* 0xffff00002c2c7812 */ /* 0x000fe400078ec0ff */
[----:B------:R-:W-:Y:S02]  /*7780*/  PRMT R46, R37, 0x5432, R46 ;  /* 0x00005432252e7816 */ /* 0x000fe4000000002e */
[C---:B-1----:R-:W-:Y:S01]  /*7790*/  LOP3.LUT R27, R6.reuse, 0xffff0000, RZ, 0xc0, !PT ;  /* 0xffff0000061b7812 */ /* 0x042fe200078ec0ff */
[----:B------:R-:W-:Y:S01]  /*77a0*/  IMAD.U32 R26, R6, 0x10000, RZ ;  /* 0x00010000061a7824 */ /* 0x000fe200078e00ff */
[C---:B------:R-:W-:Y:S01]  /*77b0*/  LOP3.LUT R31, R7.reuse, 0xffff0000, RZ, 0xc0, !PT ;  /* 0xffff0000071f7812 */ /* 0x040fe200078ec0ff */
[----:B------:R-:W-:Y:S02]  /*77c0*/  IMAD.U32 R30, R7, 0x10000, RZ ;  /* 0x00010000071e7824 */ /* 0x000fe400078e00ff */
[C---:B------:R-:W-:Y:S01]  /*77d0*/  FMUL.FTZ R49, R27.reuse, R48 ;  /* 0x000000301b317220 */ /* 0x040fe20000410000 */
[----:B------:R-:W-:Y:S01]  /*77e0*/  FMUL.FTZ R27, R27, R45 ;  /* 0x0000002d1b1b7220 */ /* 0x000fe20000410000 */
[----:B------:R-:W-:Y:S01]  /*77f0*/  FMUL.FTZ R51, R31, R47 ;  /* 0x0000002f1f337220 */ /* 0x000fe20000410000 */
[----:B------:R-:W-:-:S02]  /*7800*/  IMAD.U32 R6, R4, 0x10000, RZ ;  /* 0x0001000004067824 */ /* 0x000fc400078e00ff */
[C---:B------:R-:W-:Y:S01]  /*7810*/  FFMA.FTZ R49, R26.reuse, R45, -R49 ;  /* 0x0000002d1a317223 */ /* 0x040fe20000010831 */
[----:B------:R-:W-:Y:S01]  /*7820*/  FMUL.FTZ R45, R31, R44 ;  /* 0x0000002c1f2d7220 */ /* 0x000fe20000410000 */
[----:B------:R-:W-:Y:S02]  /*7830*/  IMAD.U32 R7, R5, 0x10000, RZ ;  /* 0x0001000005077824 */ /* 0x000fe400078e00ff */
[----:B------:R-:W-:Y:S01]  /*7840*/  FFMA.FTZ R48, R26, R48, R27 ;  /* 0x000000301a307223 */ /* 0x000fe2000001001b */
[----:B------:R-:W-:Y:S01]  /*7850*/  IMAD.U32 R31, R46, 0x10000, RZ ;  /* 0x000100002e1f7824 */ /* 0x000fe200078e00ff */
[----:B------:R-:W-:Y:S01]  /*7860*/  LOP3.LUT R4, R4, 0xffff0000, RZ, 0xc0, !PT ;  /* 0xffff000004047812 */ /* 0x000fe200078ec0ff */
[----:B------:R-:W-:Y:S01]  /*7870*/  IMAD.U32 R27, R43, 0x10000, RZ ;  /* 0x000100002b1b7824 */ /* 0x000fe200078e00ff */
[----:B------:R-:W-:Y:S01]  /*7880*/  LOP3.LUT R5, R5, 0xffff0000, RZ, 0xc0, !PT ;  /* 0xffff000005057812 */ /* 0x000fe200078ec0ff */
[----:B------:R-:W-:Y:S01]  /*7890*/  FFMA.FTZ R51, R30, R44, -R51 ;  /* 0x0000002c1e337223 */ /* 0x000fe20000010833 */
[----:B------:R-:W-:Y:S01]  /*78a0*/  LOP3.LUT R46, R46, 0xffff0000, RZ, 0xc0, !PT ;  /* 0xffff00002e2e7812 */ /* 0x000fe200078ec0ff */
[----:B------:R-:W-:Y:S01]  /*78b0*/  FFMA.FTZ R50, R30, R47, R45 ;  /* 0x0000002f1e327223 */ /* 0x000fe2000001002d */
[----:B------:R-:W-:Y:S01]  /*78c0*/  LOP3.LUT R26, R43, 0xffff0000, RZ, 0xc0, !PT ;  /* 0xffff00002b1a7812 */ /* 0x000fe200078ec0ff */
[C---:B------:R-:W-:Y:S01]  /*78d0*/  FMUL.FTZ R43, R4.reuse, R31 ;  /* 0x0000001f042b7220 */ /* 0x040fe20000410000 */
[----:B------:R-:W-:Y:S01]  /*78e0*/  FMUL.FTZ R30, R4, R27 ;  /* 0x0000001b041e7220 */ /* 0x000fe20000410000 */
[----:B------:R-:W-:-:S02]  /*78f0*/  FMUL.FTZ R44, R5, R46 ;  /* 0x0000002e052c7220 */ /* 0x000fc40000410000 */
[-C--:B------:R-:W-:Y:S01]  /*7900*/  FMUL.FTZ R45, R5, R26.reuse ;  /* 0x0000001a052d7220 */ /* 0x080fe20000410000 */
[C---:B------:R-:W-:Y:S01]  /*7910*/  FFMA.FTZ R4, R6.reuse, R27, -R43 ;  /* 0x0000001b06047223 */ /* 0x040fe2000001082b */
[----:B------:R-:W-:Y:S01]  /*7920*/  FFMA.FTZ R31, R6, R31, R30 ;  /* 0x0000001f061f7223 */ /* 0x000fe2000001001e */
[C---:B------:R-:W-:Y:S01]  /*7930*/  FFMA.FTZ R5, R7.reuse, R26, -R44 ;  /* 0x0000001a07057223 */ /* 0x040fe2000001082c */
[----:B------:R-:W-:Y:S01]  /*7940*/  FFMA.FTZ R46, R7, R46, R45 ;  /* 0x0000002e072e7223 */ /* 0x000fe2000001002d */
[----:B------:R-:W-:Y:S02]  /*7950*/  F2FP.BF16.F32.PACK_AB R6, R48, R49 ;  /* 0x000000313006723e */ /* 0x000fe400000010ff */
[----:B------:R-:W-:Y:S02]  /*7960*/  F2FP.BF16.F32.PACK_AB R7, R50, R51 ;  /* 0x000000333207723e */ /* 0x000fe400000010ff */
[----:B------:R-:W-:Y:S02]  /*7970*/  F2FP.BF16.F32.PACK_AB R4, R31, R4 ;  /* 0x000000041f04723e */ /* 0x000fe400000010ff */
[----:B------:R-:W-:-:S05]  /*7980*/  F2FP.BF16.F32.PACK_AB R5, R46, R5 ;  /* 0x000000052e05723e */ /* 0x000fca00000010ff */
[----:B------:R1:W-:Y:S02]  /*7990*/  STS.128 [R2+0x8400], R4 ;  /* 0x0084000402007388 */ /* 0x0003e40000000c00 */
.L_x_1441:
[----:B------:R-:W-:Y:S05]  /*79a0*/  BSYNC B2 ;  /* 0x0000000000027941 */ /* 0x000fea0003800000 */
.L_x_1440:
[----:B------:R-:W-:Y:S05]  /*79b0*/  @P1 BRA `(.L_x_1439) ;  /* 0x0000000000b81947 */ /* 0x000fea0003800000 */
[----:B-1----:R-:W1:Y:S01]  /*79c0*/  LDS.128 R4, [R0] ;  /* 0x0000000000047984 */ /* 0x002e620000000c00 */
[--C-:B------:R-:W-:Y:S02]  /*79d0*/  SHF.R.U64 R27, R20, 0x10, R21.reuse ;  /* 0x00000010141b7819 */ /* 0x100fe40000001215 */
[----:B------:R-:W-:Y:S02]  /*79e0*/  SHF.R.U32.HI R20, RZ, 0x10, R21 ;  /* 0x00000010ff147819 */ /* 0x000fe40000011615 */
[--C-:B------:R-:W-:Y:S02]  /*79f0*/  SHF.R.U64 R21, R24, 0x10, R25.reuse ;  /* 0x0000001018157819 */ /* 0x100fe40000001219 */
[----:B------:R-:W-:Y:S02]  /*7a00*/  SHF.R.U32.HI R24, RZ, 0x10, R25 ;  /* 0x00000010ff187819 */ /* 0x000fe40000011619 */
[----:B------:R-:W-:Y:S02]  /*7a10*/  PRMT R41, R41, 0x5410, R20 ;  /* 0x0000541029297816 */ /* 0x000fe40000000014 */
[----:B------:R-:W-:-:S02]  /*7a20*/  PRMT R39, R39, 0x5410, R24 ;  /* 0x0000541027277816 */ /* 0x000fc40000000018 */
[----:B------:R-:W-:Y:S01]  /*7a30*/  PRMT R38, R38, 0x5410, R21 ;  /* 0x0000541026267816 */ /* 0x000fe20000000015 */
[----:B------:R-:W-:Y:S01]  /*7a40*/  IMAD.U32 R26, R41, 0x10000, RZ ;  /* 0x00010000291a7824 */ /* 0x000fe200078e00ff */
[----:B------:R-:W-:Y:S01]  /*7a50*/  PRMT R42, R42, 0x5410, R27 ;  /* 0x000054102a2a7816 */ /* 0x000fe2000000001b */
[C---:B------:R-:W-:Y:S01]  /*7a60*/  IMAD.U32 R27, R39.reuse, 0x10000, RZ ;  /* 0x00010000271b7824 */ /* 0x040fe200078e00ff */
[----:B------:R-:W-:Y:S02]  /*7a70*/  LOP3.LUT R39, R39, 0xffff0000, RZ, 0xc0, !PT ;  /* 0xffff000027277812 */ /* 0x000fe400078ec0ff */
[----:B------:R-:W-:Y:S02]  /*7a80*/  LOP3.LUT R41, R41, 0xffff0000, RZ, 0xc0, !PT ;  /* 0xffff000029297812 */ /* 0x000fe400078ec0ff */
[C---:B-1----:R-:W-:Y:S01]  /*7a90*/  LOP3.LUT R21, R6.reuse, 0xffff0000, RZ, 0xc0, !PT ;  /* 0xffff000006157812 */ /* 0x042fe200078ec0ff */
[----:B------:R-:W-:Y:S01]  /*7aa0*/  IMAD.U32 R20, R6, 0x10000, RZ ;  /* 0x0001000006147824 */ /* 0x000fe200078e00ff */
[C---:B------:R-:W-:Y:S01]  /*7ab0*/  LOP3.LUT R25, R7.reuse, 0xffff0000, RZ, 0xc0, !PT ;  /* 0xffff000007197812 */ /* 0x040fe200078ec0ff */
[----:B------:R-:W-:-:S02]  /*7ac0*/  IMAD.U32 R24, R7, 0x10000, RZ ;  /* 0x0001000007187824 */ /* 0x000fc400078e00ff */
[CC--:B------:R-:W-:Y:S01]  /*7ad0*/  FMUL.FTZ R30, R21.reuse, R26.reuse ;  /* 0x0000001a151e7220 */ /* 0x0c0fe20000410000 */
[----:B------:R-:W-:Y:S01]  /*7ae0*/  FMUL.FTZ R31, R21, R27 ;  /* 0x0000001b151f7220 */ /* 0x000fe20000410000 */
[C---:B------:R-:W-:Y:S01]  /*7af0*/  FMUL.FTZ R21, R25.reuse, R39 ;  /* 0x0000002719157220 */ /* 0x040fe20000410000 */
[----:B------:R-:W-:Y:S02]  /*7b00*/  IMAD.U32 R6, R4, 0x10000, RZ ;  /* 0x0001000004067824 */ /* 0x000fe400078e00ff */
[----:B0-----:R-:W-:Y:S01]  /*7b10*/  FFMA.FTZ R43, R20, R27, R30 ;  /* 0x0000001b142b7223 */ /* 0x001fe2000001001e */
[-C--:B------:R-:W-:Y:S01]  /*7b20*/  FMUL.FTZ R27, R25, R41.reuse ;  /* 0x00000029191b7220 */ /* 0x080fe20000410000 */
[----:B------:R-:W-:Y:S01]  /*7b30*/  FFMA.FTZ R41, R24, R41, -R21 ;  /* 0x0000002918297223 */ /* 0x000fe20000010815 */
[C---:B------:R-:W-:Y:S01]  /*7b40*/  IMAD.U32 R7, R5.reuse, 0x10000, RZ ;  /* 0x0001000005077824 */ /* 0x040fe200078e00ff */
[----:B------:R-:W-:Y:S01]  /*7b50*/  LOP3.LUT R4, R4, 0xffff0000, RZ, 0xc0, !PT ;  /* 0xffff000004047812 */ /* 0x000fe200078ec0ff */
[----:B------:R-:W-:Y:S01]  /*7b60*/  IMAD.U32 R25, R38, 0x10000, RZ ;  /* 0x0001000026197824 */ /* 0x000fe200078e00ff */
[----:B------:R-:W-:Y:S01]  /*7b70*/  LOP3.LUT R5, R5, 0xffff0000, RZ, 0xc0, !PT ;  /* 0xffff000005057812 */ /* 0x000fe200078ec0ff */
[----:B------:R-:W-:Y:S01]  /*7b80*/  IMAD.U32 R21, R42, 0x10000, RZ ;  /* 0x000100002a157824 */ /* 0x000fe200078e00ff */
[----:B------:R-:W-:Y:S01]  /*7b90*/  LOP3.LUT R38, R38, 0xffff0000, RZ, 0xc0, !PT ;  /* 0xffff000026267812 */ /* 0x000fe200078ec0ff */
[----:B------:R-:W-:Y:S01]  /*7ba0*/  FFMA.FTZ R26, R20, R26, -R31 ;  /* 0x0000001a141a7223 */ /* 0x000fe2000001081f */
[----:B------:R-:W-:Y:S01]  /*7bb0*/  LOP3.LUT R42, R42, 0xffff0000, RZ, 0xc0, !PT ;  /* 0xffff00002a2a7812 */ /* 0x000fe200078ec0ff */
[----:B------:R-:W-:Y:S01]  /*7bc0*/  FFMA.FTZ R30, R24, R39, R27 ;  /* 0x00000027181e7223 */ /* 0x000fe2000001001b */
[C---:B------:R-:W-:Y:S01]  /*7bd0*/  FMUL.FTZ R27, R4.reuse, R25 ;  /* 0x00000019041b7220 */ /* 0x040fe20000410000 */
[-C--:B------:R-:W-:Y:S01]  /*7be0*/  FMUL.FTZ R20, R4, R21.reuse ;  /* 0x0000001504147220 */ /* 0x080fe20000410000 */
[C---:B------:R-:W-:Y:S01]  /*7bf0*/  FMUL.FTZ R24, R5.reuse, R38 ;  /* 0x0000002605187220 */ /* 0x040fe20000410000 */
[-C--:B------:R-:W-:Y:S01]  /*7c00*/  FMUL.FTZ R31, R5, R42.reuse ;  /* 0x0000002a051f7220 */ /* 0x080fe20000410000 */
        /* <DEDUP_REMOVED lines=9> */
.L_x_1439:
[----:B------:R-:W-:Y:S05]  /*7ca0*/  BSYNC B1 ;  /* 0x0000000000017941 */ /* 0x000fea0003800000 */
.L_x_1438:
[----:B-12---:R-:W-:-:S05]  /*7cb0*/  VIADD R4, R23, 0x60 ;  /* 0x0000006017047836 */ /* 0x006fca0000000000 */
[----:B------:R-:W-:-:S13]  /*7cc0*/  ISETP.GE.AND P0, PT, R4, R14, PT ;  /* 0x0000000e0400720c */ /* 0x000fda0003f06270 */
        /* <DEDUP_REMOVED lines=8> */
[----:B------:R-:W-:Y:S02]  /*7d50*/  SHF.R.U64 R21, R8, 0x10, R9 ;  /* 0x0000001008157819 */ /* 0x000fe40000001209 */
[----:B------:R-:W-:Y:S02]  /*7d60*/  SHF.R.U64 R14, R32, 0x10, R33 ;  /* 0x00000010200e7819 */ /* 0x000fe40000001221 */
[----:B------:R-:W-:Y:S02]  /*7d70*/  SHF.R.U32.HI R8, RZ, 0x10, R9 ;  /* 0x00000010ff087819 */ /* 0x000fe40000011609 */
[----:B------:R-:W-:Y:S02]  /*7d80*/  SHF.R.U32.HI R33, RZ, 0x10, R33 ;  /* 0x00000010ff217819 */ /* 0x000fe40000011621 */
[----:B------:R-:W-:Y:S02]  /*7d90*/  PRMT R35, R35, 0x5410, R8 ;  /* 0x0000541023237816 */ /* 0x000fe40000000008 */
[----:B------:R-:W-:-:S02]  /*7da0*/  PRMT R40, R40, 0x5410, R33 ;  /* 0x0000541028287816 */ /* 0x000fc40000000021 */
[----:B------:R-:W-:Y:S01]  /*7db0*/  PRMT R36, R36, 0x5410, R21 ;  /* 0x0000541024247816 */ /* 0x000fe20000000015 */
[C---:B------:R-:W-:Y:S01]  /*7dc0*/  IMAD.U32 R24, R35.reuse, 0x10000, RZ ;  /* 0x0001000023187824 */ /* 0x040fe200078e00ff */
[----:B------:R-:W-:Y:S01]  /*7dd0*/  LOP3.LUT R35, R35, 0xffff0000, RZ, 0xc0, !PT ;  /* 0xffff000023237812 */ /* 0x000fe200078ec0ff */
[C---:B------:R-:W-:Y:S01]  /*7de0*/  IMAD.U32 R21, R40.reuse, 0x10000, RZ ;  /* 0x0001000028157824 */ /* 0x040fe200078e00ff */
[----:B------:R-:W-:Y:S02]  /*7df0*/  LOP3.LUT R25, R40, 0xffff0000, RZ, 0xc0, !PT ;  /* 0xffff000028197812 */ /* 0x000fe400078ec0ff */
[----:B------:R-:W-:Y:S02]  /*7e00*/  PRMT R37, R37, 0x5410, R14 ;  /* 0x0000541025257816 */ /* 0x000fe4000000000e */
[C---:B-1----:R-:W-:Y:S01]  /*7e10*/  LOP3.LUT R9, R6.reuse, 0xffff0000, RZ, 0xc0, !PT ;  /* 0xffff000006097812 */ /* 0x042fe200078ec0ff */
[----:B------:R-:W-:Y:S01]  /*7e20*/  IMAD.U32 R8, R6, 0x10000, RZ ;  /* 0x0001000006087824 */ /* 0x000fe200078e00ff */
[C---:B------:R-:W-:Y:S01]  /*7e30*/  LOP3.LUT R20, R7.reuse, 0xffff0000, RZ, 0xc0, !PT ;  /* 0xffff000007147812 */ /* 0x040fe200078ec0ff */
[----:B------:R-:W-:-:S02]  /*7e40*/  IMAD.U32 R14, R7, 0x10000, RZ ;  /* 0x00010000070e7824 */ /* 0x000fc400078e00ff */
[CC--:B------:R-:W-:Y:S01]  /*7e50*/  FMUL.FTZ R27, R9.reuse, R24.reuse ;  /* 0x00000018091b7220 */ /* 0x0c0fe20000410000 */
[-C--:B------:R-:W-:Y:S01]  /*7e60*/  FMUL.FTZ R9, R9, R21.reuse ;  /* 0x0000001509097220 */ /* 0x080fe20000410000 */
[C---:B------:R-:W-:Y:S01]  /*7e70*/  IMAD.U32 R6, R4.reuse, 0x10000, RZ ;  /* 0x0001000004067824 */ /* 0x040fe200078e00ff */
[----:B------:R-:W-:Y:S01]  /*7e80*/  LOP3.LUT R4, R4, 0xffff0000, RZ, 0xc0, !PT ;  /* 0xffff000004047812 */ /* 0x000fe200078ec0ff */
[C---:B------:R-:W-:Y:S01]  /*7e90*/  FFMA.FTZ R26, R8.reuse, R21, -R27 ;  /* 0x00000015081a7223 */ /* 0x040fe2000001081b */
[C---:B------:R-:W-:Y:S02]  /*7ea0*/  IMAD.U32 R7, R5.reuse, 0x10000, RZ ;  /* 0x0001000005077824 */ /* 0x040fe400078e00ff */
[----:B------:R-:W-:Y:S01]  /*7eb0*/  FFMA.FTZ R31, R8, R24, R9 ;  /* 0x00000018081f7223 */ /* 0x000fe20000010009 */
[----:B------:R-:W-:Y:S01]  /*7ec0*/  IMAD.U32 R21, R36, 0x10000, RZ ;  /* 0x0001000024157824 */ /* 0x000fe200078e00ff */
[----:B------:R-:W-:Y:S01]  /*7ed0*/  LOP3.LUT R5, R5, 0xffff0000, RZ, 0xc0, !PT ;  /* 0xffff000005057812 */ /* 0x000fe200078ec0ff */
[C---:B------:R-:W-:Y:S01]  /*7ee0*/  FMUL.FTZ R33, R20.reuse, R35 ;  /* 0x0000002314217220 */ /* 0x040fe20000410000 */
[-C--:B------:R-:W-:Y:S01]  /*7ef0*/  FMUL.FTZ R27, R20, R25.reuse ;  /* 0x00000019141b7220 */ /* 0x080fe20000410000 */
[----:B------:R-:W-:Y:S01]  /*7f00*/  LOP3.LUT R36, R36, 0xffff0000, RZ, 0xc0, !PT ;  /* 0xffff000024247812 */ /* 0x000fe200078ec0ff */
[C---:B------:R-:W-:Y:S01]  /*7f10*/  IMAD.U32 R9, R37.reuse, 0x10000, RZ ;  /* 0x0001000025097824 */ /* 0x040fe200078e00ff */
[----:B------:R-:W-:Y:S01]  /*7f20*/  LOP3.LUT R8, R37, 0xffff0000, RZ, 0xc0, !PT ;  /* 0xffff000025087812 */ /* 0x000fe200078ec0ff */
[C---:B------:R-:W-:Y:S01]  /*7f30*/  FFMA.FTZ R33, R14.reuse, R25, -R33 ;  /* 0x000000190e217223 */ /* 0x040fe20000010821 */
        /* <DEDUP_REMOVED lines=14> */
.L_x_1444:
[----:B------:R-:W-:Y:S05]  /*8020*/  BSYNC B1 ;  /* 0x0000000000017941 */ /* 0x000fea0003800000 */
.L_x_1443:
[----:B------:R-:W-:Y:S05]  /*8030*/  @P1 BRA `(.L_x_1442) ;  /* 0x0000001800501947 */ /* 0x000fea0003800000 */
[----:B-1----:R-:W1:Y:S01]  /*8040*/  LDS.128 R4, [R0+0x3000] ;  /* 0x0030000000047984 */ /* 0x002e620000000c00 */
[----:B------:R-:W-:Y:S02]  /*8050*/  SHF.R.U64 R2, R10, 0x10, R11 ;  /* 0x000000100a027819 */ /* 0x000fe4000000120b */
[--C-:B------:R-:W-:Y:S02]  /*8060*/  SHF.R.U64 R10, R12, 0x10, R13.reuse ;  /* 0x000000100c0a7819 */ /* 0x100fe4000000120d */
[----:B------:R-:W-:Y:S02]  /*8070*/  SHF.R.U32.HI R12, RZ, 0x10, R13 ;  /* 0x00000010ff0c7819 */ /* 0x000fe4000001160d */
[----:B------:R-:W-:Y:S02]  /*8080*/  SHF.R.U32.HI R11, RZ, 0x10, R11 ;  /* 0x00000010ff0b7819 */ /* 0x000fe4000001160b */
[----:B------:R-:W-:Y:S02]  /*8090*/  PRMT R15, R15, 0x5410, R12 ;  /* 0x000054100f0f7816 */ /* 0x000fe4000000000c */
[----:B------:R-:W-:-:S02]  /*80a0*/  PRMT R34, R34, 0x5410, R11 ;  /* 0x0000541022227816 */ /* 0x000fc4000000000b */
[C---:B------:R-:W-:Y:S01]  /*80b0*/  LOP3.LUT R12, R15.reuse, 0xffff0000, RZ, 0xc0, !PT ;  /* 0xffff00000f0c7812 */ /* 0x040fe200078ec0ff */
[----:B------:R-:W-:Y:S01]  /*80c0*/  IMAD.U32 R13, R15, 0x10000, RZ ;  /* 0x000100000f0d7824 */ /* 0x000fe200078e00ff */
[----:B------:R-:W-:Y:S01]  /*80d0*/  PRMT R10, R3, 0x5410, R10 ;  /* 0x00005410030a7816 */ /* 0x000fe2000000000a */
[C---:B------:R-:W-:Y:S01]  /*80e0*/  IMAD.U32 R11, R34.reuse, 0x10000, RZ ;  /* 0x00010000220b7824 */ /* 0x040fe200078e00ff */
[----:B------:R-:W-:Y:S02]  /*80f0*/  LOP3.LUT R34, R34, 0xffff0000, RZ, 0xc0, !PT ;  /* 0xffff000022227812 */ /* 0x000fe400078ec0ff */
[----:B------:R-:W-:Y:S01]  /*8100*/  PRMT R29, R29, 0x5410, R2 ;  /* 0x000054101d1d7816 */ /* 0x000fe20000000002 */
        /* <DEDUP_REMOVED lines=8> */
[----:B------:R-:W-:Y:S01]  /*8190*/  FMUL.FTZ R20, R7, R12 ;  /* 0x0000000c07147220 */ /* 0x000fe20000410000 */
[----:B------:R-:W-:-:S02]  /*81a0*/  IMAD.U32 R4, R5, 0x10000, RZ ;  /* 0x0001000005047824 */ /* 0x000fc400078e00ff */
[C---:B------:R-:W-:Y:S01]  /*81b0*/  FFMA.FTZ R15, R8.reuse, R11, -R15 ;  /* 0x0000000b080f7223 */ /* 0x040fe2000001080f */
[----:B------:R-:W-:Y:S01]  /*81c0*/  FFMA.FTZ R14, R8, R13, R6 ;  /* 0x0000000d080e7223 */ /* 0x000fe20000010006 */
[-C--:B------:R-:W-:Y:S01]  /*81d0*/  FMUL.FTZ R8, R7, R34.reuse ;  /* 0x0000002207087220 */ /* 0x080fe20000410000 */
[C---:B------:R-:W-:Y:S01]  /*81e0*/  IMAD.U32 R7, R10.reuse, 0x10000, RZ ;  /* 0x000100000a077824 */ /* 0x040fe200078e00ff */
[----:B------:R-:W-:Y:S01]  /*81f0*/  LOP3.LUT R5, R5, 0xffff0000, RZ, 0xc0, !PT ;  /* 0xffff000005057812 */ /* 0x000fe200078ec0ff */
[----:B------:R-:W-:Y:S01]  /*8200*/  IMAD.U32 R6, R29, 0x10000, RZ ;  /* 0x000100001d067824 */ /* 0x000fe200078e00ff */
[----:B------:R-:W-:Y:S01]  /*8210*/  LOP3.LUT R10, R10, 0xffff0000, RZ, 0xc0, !PT ;  /* 0xffff00000a0a7812 */ /* 0x000fe200078ec0ff */
[----:B------:R-:W-:Y:S01]  /*8220*/  FFMA.FTZ R20, R9, R34, -R20 ;  /* 0x0000002209147223 */ /* 0x000fe20000010814 */
[----:B------:R-:W-:Y:S01]  /*8230*/  LOP3.LUT R29, R29, 0xffff0000, RZ, 0xc0, !PT ;  /* 0xffff00001d1d7812 */ /* 0x000fe200078ec0ff */
[----:B------:R-:W-:Y:S01]  /*8240*/  FFMA.FTZ R11, R9, R12, R8 ;  /* 0x0000000c090b7223 */ /* 0x000fe20000010008 */
[C---:B------:R-:W-:Y:S01]  /*8250*/  FMUL.FTZ R9, R3.reuse, R7 ;  /* 0x0000000703097220 */ /* 0x040fe20000410000 */
[----:B------:R-:W-:Y:S01]  /*8260*/  FMUL.FTZ R8, R3, R6 ;  /* 0x0000000603087220 */ /* 0x000fe20000410000 */
        /* <DEDUP_REMOVED lines=10> */
[----:B------:R2:W-:Y:S01]  /*8310*/  STS.128 [R0+0x3000], R4 ;  /* 0x0030000400007388 */ /* 0x0005e20000000c00 */
[----:B------:R-:W-:Y:S05]  /*8320*/  BRA `(.L_x_1442) ;  /* 0x0000001400947947 */ /* 0x000fea0003800000 */
.L_x_1429:
[----:B------:R-:W1:Y:S01]  /*8330*/  S2R R0, SR_TID.X ;  /* 0x0000000000007919 */ /* 0x000e620000002100 */
[----:B------:R-:W2:Y:S01]  /*8340*/  LDC R30, c[0x0][0x448] ;  /* 0x00011200ff1e7b82 */ /* 0x000ea20000000800 */
[----:B------:R-:W-:Y:S01]  /*8350*/  ULDC.64 UR4, c[0x0][0x3f8] ;  /* 0x0000fe0000047ab9 */ /* 0x000fe20000000a00 */
[----:B------:R-:W-:Y:S01]  /*8360*/  ULDC.64 UR6, c[0x0][0x408] ;  /* 0x0001020000067ab9 */ /* 0x000fe20000000a00 */
[----:B------:R-:W-:Y:S01]  /*8370*/  IMAD.MOV.U32 R27, RZ, RZ, R31 ;  /* 0x000000ffff1b7224 */ /* 0x000fe200078e001f */
[----:B------:R-:W-:Y:S02]  /*8380*/  SHF.R.S32.HI R41, RZ, 0x1f, R18 ;  /* 0x0000001fff297819 */ /* 0x000fe40000011412 */
[----:B--2---:R-:W-:Y:S01]  /*8390*/  ISETP.NE.AND P0, PT, R30, 0x1, PT ;  /* 0x000000011e00780c */ /* 0x004fe20003f05270 */
[----:B-1----:R-:W-:-:S05]  /*83a0*/  VIADD R0, R0, 0xffffff80 ;  /* 0xffffff8000007836 */ /* 0x002fca0000000000 */
[----:B------:R-:W-:-:S07]  /*83b0*/  SHF.R.S32.HI R2, RZ, 0x1f, R0 ;  /* 0x0000001fff027819 */ /* 0x000fce0000011400 */
[----:B------:R-:W1:Y:S01]  /*83c0*/  @P0 LDC R3, c[0x0][0x450] ;  /* 0x00011400ff030b82 */ /* 0x000e620000000800 */
[----:B------:R-:W-:-:S04]  /*83d0*/  LEA.HI R2, R2, R0, RZ, 0x2 ;  /* 0x0000000002027211 */ /* 0x000fc800078f10ff */
[----:B------:R-:W-:-:S05]  /*83e0*/  LOP3.LUT R2, R2, 0xfffffffc, RZ, 0xc0, !PT ;  /* 0xfffffffc02027812 */ /* 0x000fca00078ec0ff */
[----:B------:R-:W-:Y:S02]  /*83f0*/  IMAD.IADD R2, R0, 0x1, -R2 ;  /* 0x0000000100027824 */ /* 0x000fe400078e0a02 */
[----:B------:R-:W2:Y:S02]  /*8400*/  @P0 LDC R0, c[0x0][0x44c] ;  /* 0x00011300ff000b82 */ /* 0x000ea40000000800 */
[----:B------:R-:W-:Y:S02]  /*8410*/  IMAD R5, R2, 0x60, R33 ;  /* 0x0000006002057824 */ /* 0x000fe400078e0221 */
[----:B------:R-:W-:Y:S02]  /*8420*/  IMAD.MOV.U32 R2, RZ, RZ, R24 ;  /* 0x000000ffff027224 */ /* 0x000fe400078e0018 */
[----:B--2---:R-:W-:-:S05]  /*8430*/  @P0 IMAD.HI.U32 R0, R5, R0, RZ ;  /* 0x0000000005000227 */ /* 0x004fca00078e00ff */
[----:B-1----:R-:W-:Y:S01]  /*8440*/  @P0 SHF.R.U32.HI R5, RZ, R3, R0 ;  /* 0x00000003ff050219 */ /* 0x002fe20000011600 */
[----:B------:R-:W-:-:S03]  /*8450*/  IMAD.MOV.U32 R3, RZ, RZ, R35 ;  /* 0x000000ffff037224 */ /* 0x000fc600078e0023 */
[----:B------:R-:W-:Y:S01]  /*8460*/  SHF.R.S32.HI R0, RZ, 0x1f, R5 ;  /* 0x0000001fff007819 */ /* 0x000fe20000011405 */
[----:B------:R-:W-:-:S04]  /*8470*/  IMAD.WIDE.U32 R26, R5, UR4, R26 ;  /* 0x00000004051a7c25 */ /* 0x000fc8000f8e001a */
[C---:B------:R-:W-:Y:S02]  /*8480*/  IMAD R4, R0.reuse, UR4, RZ ;  /* 0x0000000400047c24 */ /* 0x040fe4000f8e02ff */
[----:B------:R-:W-:Y:S02]  /*8490*/  IMAD R0, R0, UR6, RZ ;  /* 0x0000000600007c24 */ /* 0x000fe4000f8e02ff */
[C---:B------:R-:W-:Y:S01]  /*84a0*/  IMAD R7, R5.reuse, UR5, R4 ;  /* 0x0000000505077c24 */ /* 0x040fe2000f8e0204 */
[----:B------:R-:W-:Y:S01]  /*84b0*/  ULDC.64 UR4, c[0x0][0x3e8] ;  /* 0x0000fa0000047ab9 */ /* 0x000fe20000000a00 */
[C---:B------:R-:W-:Y:S01]  /*84c0*/  IMAD.WIDE.U32 R2, R5.reuse, UR6, R2 ;  /* 0x0000000605027c25 */ /* 0x040fe2000f8e0002 */
[----:B------:R-:W-:Y:S01]  /*84d0*/  LEA R24, P0, R26, UR4, 0x1 ;  /* 0x000000041a187c11 */ /* 0x000fe2000f8008ff */
[----:B------:R-:W-:Y:S02]  /*84e0*/  UMOV UR4, 0xffffffff ;  /* 0xffffffff00047882 */ /* 0x000fe40000000000 */
[----:B------:R-:W-:Y:S01]  /*84f0*/  IMAD R25, R5, UR7, R0 ;  /* 0x0000000705197c24 */ /* 0x000fe2000f8e0200 */
[----:B------:R-:W-:Y:S01]  /*8500*/  ULDC.64 UR6, c[0x0][0x400] ;  /* 0x0001000000067ab9 */ /* 0x000fe20000000a00 */
[----:B------:R-:W-:Y:S01]  /*8510*/  IMAD.IADD R5, R27, 0x1, R7 ;  /* 0x000000011b057824 */ /* 0x000fe200078e0207 */
[----:B------:R-:W-:Y:S01]  /*8520*/  LEA R27, P1, R2, UR6, 0x1 ;  /* 0x00000006021b7c11 */ /* 0x000fe2000f8208ff */
[----:B------:R-:W-:-:S03]  /*8530*/  IMAD.IADD R25, R3, 0x1, R25 ;  /* 0x0000000103197824 */ /* 0x000fc600078e0219 */
[----:B------:R-:W-:Y:S02]  /*8540*/  LEA.HI.X R26, R26, UR5, R5, 0x1, P0 ;  /* 0x000000051a1a7c11 */ /* 0x000fe400080f0c05 */
[----:B------:R-:W-:Y:S01]  /*8550*/  LEA.HI.X R25, R2, UR7, R25, 0x1, P1 ;  /* 0x0000000702197c11 */ /* 0x000fe200088f0c19 */
[----:B------:R-:W-:Y:S06]  /*8560*/  BRA.DIV UR4, `(.L_x_1445) ;  /* 0x0000017604c47947 */ /* 0x000fec000b800000 */
[----:B------:R-:W1:Y:S01]  /*8570*/  LDC R39, c[0x0][0x3f4] ;  /* 0x0000fd00ff277b82 */ /* 0x000e620000000800 */
[----:B------:R-:W2:Y:S01]  /*8580*/  SHFL.IDX PT, R2, R24, RZ, 0x1c1f ;  /* 0x001c1fff18027589 */ /* 0x000ea200000e0000 */
[----:B------:R-:W-:-:S03]  /*8590*/  IMAD R30, R157, R30, RZ ;  /* 0x0000001e9d1e7224 */ /* 0x000fc600078e02ff */
[----:B------:R-:W3:Y:S04]  /*85a0*/  SHFL.IDX PT, R0, R26, RZ, 0x1c1f ;  /* 0x001c1fff1a007589 */ /* 0x000ee800000e0000 */
[----:B0-----:R-:W0:Y:S04]  /*85b0*/  SHFL.IDX PT, R14, R27, RZ, 0x1c1f ;  /* 0x001c1fff1b0e7589 */ /* 0x001e2800000e0000 */
[----:B------:R-:W4:Y:S01]  /*85c0*/  SHFL.IDX PT, R3, R25, RZ, 0x1c1f ;  /* 0x001c1fff19037589 */ /* 0x000f2200000e0000 */
[----:B-1----:R-:W-:-:S04]  /*85d0*/  ISETP.GE.AND P0, PT, R18, R39, PT ;  /* 0x000000271200720c */ /* 0x002fc80003f06270 */
[----:B------:R-:W-:-:S13]  /*85e0*/  ISETP.GE.OR P1, PT, R33, R30, P0 ;  /* 0x0000001e2100720c */ /* 0x000fda0000726670 */
[C---:B------:R-:W-:Y:S01]  /*85f0*/  @!P1 IMAD.SHL.U32 R7, R18.reuse, 0x2, RZ ;  /* 0x0000000212079824 */ /* 0x040fe200078e00ff */
[----:B------:R-:W-:-:S04]  /*8600*/  @!P1 SHF.L.U64.HI R4, R18, 0x1, R41 ;  /* 0x0000000112049819 */ /* 0x000fc80000010229 */
[----:B--2---:R-:W-:-:S05]  /*8610*/  @!P1 IADD3 R2, P2, R2, R7, RZ ;  /* 0x0000000702029210 */ /* 0x004fca0007f5e0ff */
[----:B---3--:R-:W-:Y:S02]  /*8620*/  @!P1 IMAD.X R5, R0, 0x1, R4, P2 ;  /* 0x0000000100059824 */ /* 0x008fe400010e0604 */
[----:B------:R-:W-:Y:S02]  /*8630*/  @!P1 IMAD.MOV.U32 R8, RZ, RZ, R2 ;  /* 0x000000ffff089224 */ /* 0x000fe400078e0002 */
[----:B------:R-:W-:-:S06]  /*8640*/  @!P1 IMAD.MOV.U32 R9, RZ, RZ, R5 ;  /* 0x000000ffff099224 */ /* 0x000fcc00078e0005 */
[----:B------:R-:W2:Y:S01]  /*8650*/  @!P1 LD.E.128 R8, desc[UR40][R8.64] ;  /* 0x0000002808089980 */ /* 0x000ea2000c101d00 */
[----:B0-----:R-:W-:-:S05]  /*8660*/  @!P1 IADD3 R14, P2, R14, R7, RZ ;  /* 0x000000070e0e9210 */ /* 0x001fca0007f5e0ff */
[----:B----4-:R-:W-:-:S04]  /*8670*/  @!P1 IMAD.X R3, R3, 0x1, R4, P2 ;  /* 0x0000000103039824 */ /* 0x010fc800010e0604 */
[----:B------:R-:W-:-:S05]  /*8680*/  @!P1 IMAD.MOV.U32 R15, RZ, RZ, R3 ;  /* 0x000000ffff0f9224 */ /* 0x000fca00078e0003 */
[----:B------:R0:W3:Y:S01]  /*8690*/  @!P1 LD.E.128 R4, desc[UR40][R14.64] ;  /* 0x000000280e049980 */ /* 0x0000e2000c101d00 */
[----:B------:R-:W-:Y:S02]  /*86a0*/  CS2R R34, SRZ ;  /* 0x0000000000227805 */ /* 0x000fe4000001ff00 */
[----:B------:R-:W-:Y:S02]  /*86b0*/  CS2R R36, SRZ ;  /* 0x0000000000247805 */ /* 0x000fe4000001ff00 */
[----:B------:R-:W-:Y:S01]  /*86c0*/  CS2R R20, SRZ ;  /* 0x0000000000147805 */ /* 0x000fe2000001ff00 */
[----:B------:R-:W1:Y:S04]  /*86d0*/  SHFL.IDX PT, R24, R24, 0x1, 0x1c1f ;  /* 0x003c1f0018187f89 */ /* 0x000e6800000e0000 */
[----:B------:R-:W4:Y:S04]  /*86e0*/  SHFL.IDX PT, R25, R25, 0x1, 0x1c1f ;  /* 0x003c1f0019197f89 */ /* 0x000f2800000e0000 */
[----:B0-----:R0:W0:Y:S01]  /*86f0*/  SHFL.IDX PT, R14, R27, 0x1, 0x1c1f ;  /* 0x003c1f001b0e7f89 */ /* 0x00102200000e0000 */
[----:B--2---:R-:W-:-:S02]  /*8700*/  @!P1 IMAD.MOV.U32 R34, RZ, RZ, R8 ;  /* 0x000000ffff229224 */ /* 0x004fc400078e0008 */
[----:B------:R-:W-:Y:S02]  /*8710*/  @!P1 IMAD.MOV.U32 R35, RZ, RZ, R9 ;  /* 0x000000ffff239224 */ /* 0x000fe400078e0009 */
[----:B------:R-:W-:Y:S02]  /*8720*/  IMAD.MOV.U32 R0, RZ, RZ, R34 ;  /* 0x000000ffff007224 */ /* 0x000fe400078e0022 */
[----:B------:R-:W-:Y:S02]  /*8730*/  IMAD.MOV.U32 R2, RZ, RZ, R35 ;  /* 0x000000ffff027224 */ /* 0x000fe400078e0023 */
[----:B------:R-:W-:Y:S01]  /*8740*/  @!P1 IMAD.MOV.U32 R36, RZ, RZ, R10 ;  /* 0x000000ffff249224 */ /* 0x000fe200078e000a */
[----:B------:R-:W-:Y:S01]  /*8750*/  PRMT R40, R40, 0x5410, R0 ;  /* 0x0000541028287816 */ /* 0x000fe20000000000 */
[----:B------:R-:W-:Y:S01]  /*8760*/  @!P1 IMAD.MOV.U32 R37, RZ, RZ, R11 ;  /* 0x000000ffff259224 */ /* 0x000fe200078e000b */
[----:B------:R2:W0:Y:S01]  /*8770*/  SHFL.IDX PT, R0, R26, 0x1, 0x1c1f ;  /* 0x003c1f001a007f89 */ /* 0x00042200000e0000 */
[----:B------:R-:W-:-:S02]  /*8780*/  PRMT R53, R2, 0x7610, R53 ;  /* 0x0000761002357816 */ /* 0x000fc40000000035 */
[----:B------:R-:W-:Y:S01]  /*8790*/  CS2R R2, SRZ ;  /* 0x0000000000027805 */ /* 0x000fe2000001ff00 */
[----:B------:R-:W-:Y:S02]  /*87a0*/  IMAD.MOV.U32 R8, RZ, RZ, R36 ;  /* 0x000000ffff087224 */ /* 0x000fe400078e0024 */
[----:B------:R-:W-:Y:S02]  /*87b0*/  IMAD.MOV.U32 R9, RZ, RZ, R37 ;  /* 0x000000ffff097224 */ /* 0x000fe400078e0025 */
[----:B---3--:R-:W-:Y:S01]  /*87c0*/  @!P1 IMAD.MOV.U32 R20, RZ, RZ, R4 ;  /* 0x000000ffff149224 */ /* 0x008fe200078e0004 */
[----:B------:R-:W-:Y:S01]  /*87d0*/  PRMT R31, R8, 0x7610, R31 ;  /* 0x00007610081f7816 */ /* 0x000fe2000000001f */
[----:B------:R-:W-:Y:S01]  /*87e0*/  @!P1 IMAD.MOV.U32 R21, RZ, RZ, R5 ;  /* 0x000000ffff159224 */ /* 0x000fe200078e0005 */
[----:B------:R-:W-:Y:S01]  /*87f0*/  PRMT R32, R9, 0x7610, R32 ;  /* 0x0000761009207816 */ /* 0x000fe20000000020 */
[----:B------:R-:W-:Y:S02]  /*8800*/  @!P1 IMAD.MOV.U32 R2, RZ, RZ, R6 ;  /* 0x000000ffff029224 */ /* 0x000fe400078e0006 */
[----:B------:R-:W-:-:S02]  /*8810*/  @!P1 IMAD.MOV.U32 R3, RZ, RZ, R7 ;  /* 0x000000ffff039224 */ /* 0x000fc400078e0007 */
[----:B------:R-:W-:Y:S02]  /*8820*/  IMAD.MOV.U32 R4, RZ, RZ, R20 ;  /* 0x000000ffff047224 */ /* 0x000fe400078e0014 */
[----:B------:R-:W-:Y:S02]  /*8830*/  IMAD.MOV.U32 R5, RZ, RZ, R21 ;  /* 0x000000ffff057224 */ /* 0x000fe400078e0015 */
[----:B------:R-:W-:Y:S01]  /*8840*/  IMAD.MOV.U32 R6, RZ, RZ, R2 ;  /* 0x000000ffff067224 */ /* 0x000fe200078e0002 */
[----:B------:R-:W-:Y:S01]  /*8850*/  PRMT R31, R31, 0x5410, R4 ;  /* 0x000054101f1f7816 */ /* 0x000fe20000000004 */
[----:B------:R-:W-:Y:S01]  /*8860*/  IMAD.MOV.U32 R7, RZ, RZ, R3 ;  /* 0x000000ffff077224 */ /* 0x000fe200078e0003 */
[----:B------:R-:W-:Y:S02]  /*8870*/  PRMT R32, R32, 0x5410, R5 ;  /* 0x0000541020207816 */ /* 0x000fe40000000005 */
[----:B------:R-:W-:Y:S02]  /*8880*/  CS2R R4, SRZ ;  /* 0x0000000000047805 */ /* 0x000fe4000001ff00 */
[----:B------:R-:W-:-:S02]  /*8890*/  PRMT R49, R6, 0x7610, R49 ;  /* 0x0000761006317816 */ /* 0x000fc40000000031 */
[----:B012-4-:R-:W-:-:S07]  /*88a0*/  PRMT R38, R38, 0x5410, R7 ;  /* 0x0000541026267816 */ /* 0x017fce0000000007 */
.L_x_1731:
[----:B------:R-:W2:Y:S01]  /*88b0*/  LDL R7, [R1+0x58] ;  /* 0x0000580001077983 */ /* 0x000ea20000100800 */
[----:B------:R-:W-:Y:S01]  /*88c0*/  VIADD R33, R33, 0x60 ;  /* 0x0000006021217836 */ /* 0x000fe20000000000 */
[----:B------:R-:W-:Y:S01]  /*88d0*/  BSSY B1, `(.L_x_1446) ;  /* 0x0000016000017945 */ /* 0x000fe20003800000 */
[----:B------:R-:W-:Y:S02]  /*88e0*/  CS2R R8, SRZ ;  /* 0x0000000000087805 */ /* 0x000fe4000001ff00 */
[----:B------:R-:W-:Y:S02]  /*88f0*/  CS2R R10, SRZ ;  /* 0x00000000000a7805 */ /* 0x000fe4000001ff00 */
[----:B------:R-:W-:Y:S02]  /*8900*/  ISETP.GE.AND P1, PT, R33, R30, PT ;  /* 0x0000001e2100720c */ /* 0x000fe40003f26270 */
[----:B--2---:R-:W-:-:S04]  /*8910*/  LEA.HI R6, R7, R7, RZ, 0x1 ;  /* 0x0000000707067211 */ /* 0x004fc800078f08ff */
[----:B------:R-:W-:-:S05]  /*8920*/  LOP3.LUT R6, R6, 0xfffffffe, RZ, 0xc0, !PT ;  /* 0xfffffffe06067812 */ /* 0x000fca00078ec0ff */
[----:B------:R-:W-:Y:S01]  /*8930*/  IMAD.IADD R13, R7, 0x1, -R6 ;  /* 0x00000001070d7824 */ /* 0x000fe200078e0a06 */
[----:B------:R-:W-:-:S04]  /*8940*/  CS2R R6, SRZ ;  /* 0x0000000000067805 */ /* 0x000fc8000001ff00 */
[----:B------:R-:W-:Y:S01]  /*8950*/  SHF.L.U32 R13, R13, 0x1f, RZ ;  /* 0x0000001f0d0d7819 */ /* 0x000fe200000006ff */
[----:B------:R-:W-:Y:S06]  /*8960*/  @P1 BRA `(.L_x_1447) ;  /* 0x0000000000301947 */ /* 0x000fec0003800000 */
[----:B------:R-:W-:Y:S02]  /*8970*/  CS2R R6, SRZ ;  /* 0x0000000000067805 */ /* 0x000fe4000001ff00 */
[----:B------:R-:W-:Y:S02]  /*8980*/  CS2R R8, SRZ ;  /* 0x0000000000087805 */ /* 0x000fe4000001ff00 */
[----:B------:R-:W-:Y:S01]  /*8990*/  CS2R R10, SRZ ;  /* 0x00000000000a7805 */ /* 0x000fe2000001ff00 */
[----:B------:R-:W-:Y:S06]  /*89a0*/  @P0 BRA `(.L_x_1447) ;  /* 0x0000000000200947 */ /* 0x000fec0003800000 */
[C---:B------:R-:W-:Y:S01]  /*89b0*/  IMAD.SHL.U32 R7, R18.reuse, 0x2, RZ ;  /* 0x0000000212077824 */ /* 0x040fe200078e00ff */
[----:B------:R-:W-:-:S04]  /*89c0*/  SHF.L.U64.HI R5, R18, 0x1, R41 ;  /* 0x0000000112057819 */ /* 0x000fc80000010229 */
[-C--:B------:R-:W-:Y:S02]  /*89d0*/  IADD3 R8, P1, R24, R7.reuse, RZ ;  /* 0x0000000718087210 */ /* 0x080fe40007f3e0ff */
[----:B------:R-:W-:-:S03]  /*89e0*/  IADD3 R4, P2, R14, R7, RZ ;  /* 0x000000070e047210 */ /* 0x000fc60007f5e0ff */
[--C-:B------:R-:W-:Y:S02]  /*89f0*/  IMAD.X R9, R0, 0x1, R5.reuse, P1 ;  /* 0x0000000100097824 */ /* 0x100fe400008e0605 */
[----:B------:R-:W-:-:S04]  /*8a00*/  IMAD.X R5, R25, 0x1, R5, P2 ;  /* 0x0000000119057824 */ /* 0x000fc800010e0605 */
[----:B------:R-:W5:Y:S04]  /*8a10*/  LD.E.128 R8, desc[UR40][R8.64] ;  /* 0x0000002808087980 */ /* 0x000f68000c101d00 */
[----:B------:R-:W5:Y:S02]  /*8a20*/  LD.E.128 R4, desc[UR40][R4.64] ;  /* 0x0000002804047980 */ /* 0x000f64000c101d00 */
.L_x_1447:
[----:B------:R-:W-:Y:S05]  /*8a30*/  BSYNC B1 ;  /* 0x0000000000017941 */ /* 0x000fea0003800000 */
.L_x_1446:
[----:B------:R-:W0:Y:S01]  /*8a40*/  SYNCS.PHASECHK.TRANS64.TRYWAIT P1, [R16+URZ+0x16800], R13 ;  /* 0x0168000d100075a7 */ /* 0x000e22000802017f */
[----:B------:R-:W-:Y:S01]  /*8a50*/  IMAD R29, R29, -0xc0, R30 ;  /* 0xffffff401d1d7824 */ /* 0x000fe200078e021e */
[----:B------:R-:W-:Y:S01]  /*8a60*/  BSSY B1, `(.L_x_1448) ;  /* 0x0000014000017945 */ /* 0x000fe20003800000 */
[----:B------:R-:W-:Y:S02]  /*8a70*/  VIADD R15, R23, 0x60 ;  /* 0x00000060170f7836 */ /* 0x000fe40000000000 */
[----:B-----5:R-:W-:Y:S01]  /*8a80*/  IMAD.MOV.U32 R12, RZ, RZ, R4 ;  /* 0x000000ffff0c7224 */ /* 0x020fe200078e0004 */
[----:B------:R-:W-:Y:S01]  /*8a90*/  VIMNMX R0, R29, 0xc0, PT ;  /* 0x000000c01d007848 */ /* 0x000fe20003fe0100 */
[----:B------:R-:W-:Y:S02]  /*8aa0*/  IMAD.MOV.U32 R14, RZ, RZ, R5 ;  /* 0x000000ffff0e7224 */ /* 0x000fe400078e0005 */
[----:B------:R-:W-:Y:S01]  /*8ab0*/  IMAD.MOV.U32 R29, RZ, RZ, R11 ;  /* 0x000000ffff1d7224 */ /* 0x000fe200078e000b */
[----:B------:R-:W-:-:S02]  /*8ac0*/  ISETP.GE.OR P2, PT, R23, R0, P0 ;  /* 0x000000001700720c */ /* 0x000fc40000746670 */
[----:B------:R-:W-:Y:S01]  /*8ad0*/  ISETP.GE.OR P0, PT, R15, R0, P0 ;  /* 0x000000000f00720c */ /* 0x000fe20000706670 */
        /* <DEDUP_REMOVED lines=10> */
[----:B------:R-:W-:Y:S01]  /*8b80*/  PRMT R43, R15, 0x7610, R43 ;  /* 0x000076100f2b7816 */ /* 0x000fe2000000002b */
[----:B0-----:R-:W-:Y:S06]  /*8b90*/  @!P1 BRA `(.L_x_1449) ;  /* 0x0000017400b09947 */ /* 0x001fec0003800000 */
.L_x_1732:
[----:B------:R-:W-:Y:S05]  /*8ba0*/  BSYNC B1 ;  /* 0x0000000000017941 */ /* 0x000fea0003800000 */
.L_x_1448:
[----:B------:R-:W-:Y:S04]  /*8bb0*/  BSSY B1, `(.L_x_1450) ;  /* 0x0000070000017945 */ /* 0x000fe80003800000 */
[----:B------:R-:W-:Y:S05]  /*8bc0*/  @P2 BRA `(.L_x_1451) ;  /* 0x0000000400b82947 */ /* 0x000fea0003800000 */
[----:B------:R-:W2:Y:S01]  /*8bd0*/  LDL R12, [R1+0x40] ;  /* 0x00004000010c7983 */ /* 0x000ea20000100800 */
[----:B0-----:R-:W-:Y:S01]  /*8be0*/  IMAD.IADD R13, R18, 0x1, R39 ;  /* 0x00000001120d7824 */ /* 0x001fe200078e0227 */
[----:B------:R-:W-:Y:S01]  /*8bf0*/  SHF.R.U64 R48, R20, 0x10, R21 ;  /* 0x0000001014307819 */ /* 0x000fe20000001215 */
[----:B------:R-:W0:Y:S01]  /*8c00*/  S2R R14, SR_TID.X ;  /* 0x00000000000e7919 */ /* 0x000e220000002100 */
[----:B------:R-:W-:Y:S02]  /*8c10*/  SHF.R.U64 R34, R34, 0x10, R35 ;  /* 0x0000001022227819 */ /* 0x000fe40000001223 */
[----:B------:R-:W-:Y:S02]  /*8c20*/  SHF.R.U64 R46, R36, 0x10, R37 ;  /* 0x00000010242e7819 */ /* 0x000fe40000001225 */
[----:B------:R-:W-:Y:S02]  /*8c30*/  SHF.R.U64 R51, R2, 0x10, R3 ;  /* 0x0000001002337819 */ /* 0x000fe40000001203 */
[----:B------:R-:W-:-:S02]  /*8c40*/  PRMT R48, R31, 0x5432, R48 ;  /* 0x000054321f307816 */ /* 0x000fc40000000030 */
[----:B------:R-:W-:Y:S02]  /*8c50*/  PRMT R36, R40, 0x5432, R34 ;  /* 0x0000543228247816 */ /* 0x000fe40000000022 */
[----:B------:R-:W-:Y:S02]  /*8c60*/  SHF.R.U32.HI R45, RZ, 0x10, R35 ;  /* 0x00000010ff2d7819 */ /* 0x000fe40000011623 */
[----:B------:R-:W-:Y:S02]  /*8c70*/  PRMT R46, R31, 0x5410, R46 ;  /* 0x000054101f2e7816 */ /* 0x000fe4000000002e */
[----:B------:R-:W-:Y:S01]  /*8c80*/  PRMT R51, R49, 0x5410, R51 ;  /* 0x0000541031337816 */ /* 0x000fe20000000033 */
[----:B------:R-:W-:Y:S01]  /*8c90*/  IMAD.U32 R49, R48, 0x10000, RZ ;  /* 0x0001000030317824 */ /* 0x000fe200078e00ff */
[----:B------:R-:W-:Y:S01]  /*8ca0*/  SHF.R.U32.HI R47, RZ, 0x10, R37 ;  /* 0x00000010ff2f7819 */ /* 0x000fe20000011625 */
[----:B------:R-:W-:Y:S01]  /*8cb0*/  IMAD.U32 R37, R36, 0x10000, RZ ;  /* 0x0001000024257824 */ /* 0x000fe200078e00ff */
[----:B------:R-:W-:-:S02]  /*8cc0*/  SHF.R.U32.HI R50, RZ, 0x10, R21 ;  /* 0x00000010ff327819 */ /* 0x000fc40000011615 */
[----:B------:R-:W-:Y:S02]  /*8cd0*/  PRMT R45, R53, 0x5410, R45 ;  /* 0x00005410352d7816 */ /* 0x000fe4000000002d */
[C---:B------:R-:W-:Y:S02]  /*8ce0*/  PRMT R50, R32.reuse, 0x5432, R50 ;  /* 0x0000543220327816 */ /* 0x040fe40000000032 */
[----:B------:R-:W-:Y:S02]  /*8cf0*/  PRMT R47, R32, 0x5410, R47 ;  /* 0x00005410202f7816 */ /* 0x000fe4000000002f */
[----:B------:R-:W-:Y:S02]  /*8d00*/  SHF.R.U32.HI R52, RZ, 0x10, R3 ;  /* 0x00000010ff347819 */ /* 0x000fe40000011603 */
[----:B------:R-:W-:Y:S02]  /*8d10*/  LOP3.LUT R48, R48, 0xffff0000, RZ, 0xc0, !PT ;  /* 0xffff000030307812 */ /* 0x000fe400078ec0ff */
[----:B------:R-:W-:Y:S01]  /*8d20*/  LOP3.LUT R36, R36, 0xffff0000, RZ, 0xc0, !PT ;  /* 0xffff000024247812 */ /* 0x000fe200078ec0ff */
[----:B0-----:R-:W-:Y:S01]  /*8d30*/  VIADD R25, R14, 0xffffff80 ;  /* 0xffffff800e197836 */ /* 0x001fe20000000000 */
[----:B------:R-:W-:-:S04]  /*8d40*/  PRMT R52, R38, 0x5432, R52 ;  /* 0x0000543226347816 */ /* 0x000fc80000000034 */
[----:B------:R-:W-:-:S04]  /*8d50*/  SHF.R.S32.HI R24, RZ, 0x1f, R25 ;  /* 0x0000001fff187819 */ /* 0x000fc80000011419 */
[----:B------:R-:W-:-:S04]  /*8d60*/  LEA.HI R24, R24, R25, RZ, 0x5 ;  /* 0x0000001918187211 */ /* 0x000fc800078f28ff */
        /* <DEDUP_REMOVED lines=12> */
[----:B------:R-:W0:Y:S04]  /*8e30*/  LDS.128 R12, [R30+0x8400] ;  /* 0x008400001e0c7984 */ /* 0x000e280000000c00 */
[----:B------:R-:W1:Y:S01]  /*8e40*/  LDS.128 R24, [R33+0x8400] ;  /* 0x0084000021187984 */ /* 0x000e620000000c00 */
[C---:B0-----:R-:W-:Y:S01]  /*8e50*/  IMAD.U32 R2, R12.reuse, 0x10000, RZ ;  /* 0x000100000c027824 */ /* 0x041fe200078e00ff */
[----:B------:R-:W-:Y:S01]  /*8e60*/  LOP3.LUT R3, R12, 0xffff0000, RZ, 0xc0, !PT ;  /* 0xffff00000c037812 */ /* 0x000fe200078ec0ff */
[C---:B------:R-:W-:Y:S01]  /*8e70*/  IMAD.U32 R12, R13.reuse, 0x10000, RZ ;  /* 0x000100000d0c7824 */ /* 0x040fe200078e00ff */
[----:B------:R-:W-:Y:S01]  /*8e80*/  LOP3.LUT R13, R13, 0xffff0000, RZ, 0xc0, !PT ;  /* 0xffff00000d0d7812 */ /* 0x000fe200078ec0ff */
[C---:B-1----:R-:W-:Y:S01]  /*8e90*/  IMAD.U32 R31, R24.reuse, 0x10000, RZ ;  /* 0x00010000181f7824 */ /* 0x042fe200078e00ff */
[----:B------:R-:W-:Y:S01]  /*8ea0*/  LOP3.LUT R24, R24, 0xffff0000, RZ, 0xc0, !PT ;  /* 0xffff000018187812 */ /* 0x000fe200078ec0ff */
[C---:B------:R-:W-:Y:S01]  /*8eb0*/  IMAD.U32 R32, R25.reuse, 0x10000, RZ ;  /* 0x0001000019207824 */ /* 0x040fe200078e00ff */
[----:B------:R-:W-:Y:S01]  /*8ec0*/  LOP3.LUT R25, R25, 0xffff0000, RZ, 0xc0, !PT ;  /* 0xffff000019197812 */ /* 0x000fe200078ec0ff */
[C---:B------:R-:W-:Y:S01]  /*8ed0*/  FMUL.FTZ R53, R31.reuse, R49 ;  /* 0x000000311f357220 */ /* 0x040fe20000410000 */
[-C--:B------:R-:W-:Y:S01]  /*8ee0*/  FMUL.FTZ R31, R31, R37.reuse ;  /* 0x000000251f1f7220 */ /* 0x080fe20000410000 */
[C---:B------:R-:W-:Y:S01]  /*8ef0*/  FMUL.FTZ R54, R24.reuse, R48 ;  /* 0x0000003018367220 */ /* 0x040fe20000410000 */
[----:B------:R-:W-:Y:S01]  /*8f00*/  FMUL.FTZ R24, R24, R36 ;  /* 0x0000002418187220 */ /* 0x000fe20000410000 */
[----:B------:R-:W-:Y:S01]  /*8f10*/  FFMA.FTZ R53, R2, R37, -R53 ;  /* 0x0000002502357223 */ /* 0x000fe20000010835 */
[----:B------:R-:W-:-:S02]  /*8f20*/  IMAD.U32 R37, R50, 0x10000, RZ ;  /* 0x0001000032257824 */ /* 0x000fc400078e00ff */
[----:B------:R-:W-:Y:S01]  /*8f30*/  FFMA.FTZ R49, R2, R49, R31 ;  /* 0x0000003102317223 */ /* 0x000fe2000001001f */
[C---:B------:R-:W-:Y:S01]  /*8f40*/  IMAD.U32 R31, R45.reuse, 0x10000, RZ ;  /* 0x000100002d1f7824 */ /* 0x040fe200078e00ff */
[----:B------:R-:W-:Y:S01]  /*8f50*/  LOP3.LUT R50, R50, 0xffff0000, RZ, 0xc0, !PT ;  /* 0xffff000032327812 */ /* 0x000fe200078ec0ff */
[C---:B------:R-:W-:Y:S01]  /*8f60*/  FMUL.FTZ R55, R32.reuse, R37 ;  /* 0x0000002520377220 */ /* 0x040fe20000410000 */
[----:B------:R-:W-:Y:S01]  /*8f70*/  LOP3.LUT R2, R45, 0xffff0000, RZ, 0xc0, !PT ;  /* 0xffff00002d027812 */ /* 0x000fe200078ec0ff */
[-C--:B------:R-:W-:Y:S01]  /*8f80*/  FMUL.FTZ R32, R32, R31.reuse ;  /* 0x0000001f20207220 */ /* 0x080fe20000410000 */
[----:B------:R-:W-:Y:S02]  /*8f90*/  IMAD.U32 R34, R26, 0x10000, RZ ;  /* 0x000100001a227824 */ /* 0x000fe400078e00ff */
[C---:B------:R-:W-:Y:S01]  /*8fa0*/  FFMA.FTZ R55, R12.reuse, R31, -R55 ;  /* 0x0000001f0c377223 */ /* 0x040fe20000010837 */
[----:B------:R-:W-:Y:S01]  /*8fb0*/  FFMA.FTZ R54, R3, R36, -R54 ;  /* 0x0000002403367223 */ /* 0x000fe20000010836 */
[----:B------:R-:W-:Y:S01]  /*8fc0*/  FFMA.FTZ R32, R12, R37, R32 ;  /* 0x000000250c207223 */ /* 0x000fe20000010020 */
[----:B------:R-:W-:Y:S01]  /*8fd0*/  FMUL.FTZ R12, R25, R50 ;  /* 0x00000032190c7220 */ /* 0x000fe20000410000 */
[----:B------:R-:W-:Y:S01]  /*8fe0*/  FFMA.FTZ R24, R3, R48, R24 ;  /* 0x0000003003187223 */ /* 0x000fe20000010018 */
[----:B------:R-:W-:-:S02]  /*8ff0*/  IMAD.U32 R31, R51, 0x10000, RZ ;  /* 0x00010000331f7824 */ /* 0x000fc400078e00ff */
[-C--:B------:R-:W-:Y:S01]  /*9000*/  FMUL.FTZ R48, R25, R2.reuse ;  /* 0x0000000219307220 */ /* 0x080fe20000410000 */
[----:B------:R-:W-:Y:S02]  /*9010*/  IMAD.U32 R3, R46, 0x10000, RZ ;  /* 0x000100002e037824 */ /* 0x000fe400078e00ff */
[----:B------:R-:W-:Y:S01]  /*9020*/  FFMA.FTZ R36, R13, R2, -R12 ;  /* 0x000000020d247223 */ /* 0x000fe2000001080c */
[----:B------:R-:W-:Y:S02]  /*9030*/  IMAD.U32 R35, R27, 0x10000, RZ ;  /* 0x000100001b237824 */ /* 0x000fe400078e00ff */
[----:B------:R-:W-:Y:S01]  /*9040*/  FMUL.FTZ R37, R34, R31 ;  /* 0x0000001f22257220 */ /* 0x000fe20000410000 */
[----:B------:R-:W-:Y:S02]  /*9050*/  IMAD.U32 R12, R52, 0x10000, RZ ;  /* 0x00010000340c7824 */ /* 0x000fe400078e00ff */
[----:B------:R-:W-:Y:S01]  /*9060*/  FMUL.FTZ R34, R34, R3 ;  /* 0x0000000322227220 */ /* 0x000fe20000410000 */
[----:B------:R-:W-:-:S02]  /*9070*/  IMAD.U32 R20, R14, 0x10000, RZ ;  /* 0x000100000e147824 */ /* 0x000fc400078e00ff */
[----:B------:R-:W-:Y:S01]  /*9080*/  FFMA.FTZ R25, R13, R50, R48 ;  /* 0x000000320d197223 */ /* 0x000fe20000010030 */
[----:B------:R-:W-:Y:S02]  /*9090*/  IMAD.U32 R21, R15, 0x10000, RZ ;  /* 0x000100000f157824 */ /* 0x000fe400078e00ff */
[----:B------:R-:W-:Y:S01]  /*90a0*/  FMUL.FTZ R48, R35, R12 ;  /* 0x0000000c23307220 */ /* 0x000fe20000410000 */
[----:B------:R-:W-:Y:S01]  /*90b0*/  IMAD.U32 R2, R47, 0x10000, RZ ;  /* 0x000100002f027824 */ /* 0x000fe200078e00ff */
[----:B------:R-:W-:Y:S01]  /*90c0*/  LOP3.LUT R26, R26, 0xffff0000, RZ, 0xc0, !PT ;  /* 0xffff00001a1a7812 */ /* 0x000fe200078ec0ff */
[C---:B------:R-:W-:Y:S01]  /*90d0*/  FFMA.FTZ R37, R20.reuse, R3, -R37 ;  /* 0x0000000314257223 */ /* 0x040fe20000010825 */
[----:B------:R-:W-:Y:S01]  /*90e0*/  FFMA.FTZ R34, R20, R31, R34 ;  /* 0x0000001f14227223 */ /* 0x000fe20000010022 */
[----:B------:R-:W-:Y:S01]  /*90f0*/  LOP3.LUT R51, R51, 0xffff0000, RZ, 0xc0, !PT ;  /* 0xffff000033337812 */ /* 0x000fe200078ec0ff */
[-C--:B------:R-:W-:Y:S01]  /*9100*/  FMUL.FTZ R20, R35, R2.reuse ;  /* 0x0000000223147220 */ /* 0x080fe20000410000 */
[----:B------:R-:W-:Y:S01]  /*9110*/  LOP3.LUT R27, R27, 0xffff0000, RZ, 0xc0, !PT ;  /* 0xffff00001b1b7812 */ /* 0x000fe200078ec0ff */
[C---:B------:R-:W-:Y:S01]  /*9120*/  FFMA.FTZ R48, R21.reuse, R2, -R48 ;  /* 0x0000000215307223 */ /* 0x040fe20000010830 */
        /* <DEDUP_REMOVED lines=9> */
[-C--:B------:R-:W-:Y:S01]  /*91c0*/  FMUL.FTZ R27, R27, R2.reuse ;  /* 0x000000021b1b7220 */ /* 0x080fe20000410000 */
[----:B------:R-:W-:Y:S01]  /*91d0*/  F2FP.BF16.F32.PACK_AB R24, R24, R49 ;  /* 0x000000311818723e */ /* 0x000fe200000010ff */
[C---:B------:R-:W-:Y:S01]  /*91e0*/  FFMA.FTZ R20, R14.reuse, R3, -R13 ;  /* 0x000000030e147223 */ /* 0x040fe2000001080d */
[----:B------:R-:W-:Y:S01]  /*91f0*/  FFMA.FTZ R51, R14, R51, R26 ;  /* 0x000000330e337223 */ /* 0x000fe2000001001a */
[C---:B------:R-:W-:Y:S01]  /*9200*/  FFMA.FTZ R3, R15.reuse, R2, -R12 ;  /* 0x000000020f037223 */ /* 0x040fe2000001080c */
[----:B------:R-:W-:Y:S01]  /*9210*/  FFMA.FTZ R52, R15, R52, R27 ;  /* 0x000000340f347223 */ /* 0x000fe2000001001b */
[----:B------:R-:W-:-:S02]  /*9220*/  F2FP.BF16.F32.PACK_AB R12, R54, R53 ;  /* 0x00000035360c723e */ /* 0x000fc400000010ff */
[----:B------:R-:W-:Y:S02]  /*9230*/  F2FP.BF16.F32.PACK_AB R13, R36, R55 ;  /* 0x00000037240d723e */ /* 0x000fe400000010ff */
[----:B------:R-:W-:Y:S02]  /*9240*/  F2FP.BF16.F32.PACK_AB R14, R20, R37 ;  /* 0x00000025140e723e */ /* 0x000fe400000010ff */
[----:B------:R-:W-:Y:S02]  /*9250*/  F2FP.BF16.F32.PACK_AB R15, R3, R48 ;  /* 0x00000030030f723e */ /* 0x000fe400000010ff */
[----:B------:R-:W-:Y:S02]  /*9260*/  F2FP.BF16.F32.PACK_AB R25, R25, R32 ;  /* 0x000000201919723e */ /* 0x000fe400000010ff */
[----:B------:R-:W-:Y:S01]  /*9270*/  F2FP.BF16.F32.PACK_AB R26, R51, R34 ;  /* 0x00000022331a723e */ /* 0x000fe200000010ff */
[----:B------:R1:W-:Y:S01]  /*9280*/  STS.128 [R30+0x8400], R12 ;  /* 0x0084000c1e007388 */ /* 0x0003e20000000c00 */
[----:B------:R-:W-:-:S05]  /*9290*/  F2FP.BF16.F32.PACK_AB R27, R52, R21 ;  /* 0x00000015341b723e */ /* 0x000fca00000010ff */
[----:B------:R1:W-:Y:S02]  /*92a0*/  STS.128 [R33+0x8400], R24 ;  /* 0x0084001821007388 */ /* 0x0003e40000000c00 */
.L_x_1451:
[----:B------:R-:W-:Y:S05]  /*92b0*/  BSYNC B1 ;  /* 0x0000000000017941 */ /* 0x000fea0003800000 */
.L_x_1450:
[----:B------:R-:W-:Y:S01]  /*92c0*/  PRMT R2, R29, 0x5410, R0 ;  /* 0x000054101d027816 */ /* 0x000fe20000000000 */
[----:B------:R-:W-:Y:S06]  /*92d0*/  @P0 BRA `(.L_x_1442) ;  /* 0x0000000400a80947 */ /* 0x000fec0003800000 */
[----:B------:R-:W2:Y:S01]  /*92e0*/  LDL R3, [R1+0x44] ;  /* 0x0000440001037983 */ /* 0x000ea20000100800 */
[C---:B-1----:R-:W-:Y:S02]  /*92f0*/  VIADD R12, R23.reuse, 0x60 ;  /* 0x00000060170c7836 */ /* 0x042fe40000000000 */
[----:B0-----:R-:W-:Y:S01]  /*9300*/  VIADD R13, R23, 0x60 ;  /* 0x00000060170d7836 */ /* 0x001fe20000000000 */
[----:B------:R-:W3:Y:S01]  /*9310*/  LDL R32, [R1+0x60] ;  /* 0x0000600001207983 */ /* 0x000ee20000100800 */
[----:B------:R-:W-:Y:S02]  /*9320*/  IMAD.SHL.U32 R12, R12, 0x40, RZ ;  /* 0x000000400c0c7824 */ /* 0x000fe400078e00ff */
[----:B------:R-:W-:Y:S02]  /*9330*/  IMAD.SHL.U32 R13, R13, 0x40, RZ ;  /* 0x000000400d0d7824 */ /* 0x000fe400078e00ff */
[----:B------:R-:W-:Y:S01]  /*9340*/  IMAD.IADD R0, R18, 0x1, R39 ;  /* 0x0000000112007824 */ /* 0x000fe200078e0227 */
[----:B------:R-:W-:-:S02]  /*9350*/  LOP3.LUT R12, R12, 0x1c0, RZ, 0xc0, !PT ;  /* 0x000001c00c0c7812 */ /* 0x000fc400078ec0ff */
[----:B------:R-:W-:Y:S02]  /*9360*/  LOP3.LUT R13, R13, 0x1c0, RZ, 0xc0, !PT ;  /* 0x000001c00d0d7812 */ /* 0x000fe400078ec0ff */
[----:B------:R-:W-:Y:S02]  /*9370*/  SHF.R.U32.HI R12, RZ, 0x3, R12 ;  /* 0x00000003ff0c7819 */ /* 0x000fe4000001160c */
[----:B------:R-:W-:-:S04]  /*9380*/  LOP3.LUT R0, R13, 0x38, R0, 0xf8, !PT ;  /* 0x000000380d007812 */ /* 0x000fc800078ef800 */
[----:B------:R-:W-:Y:S02]  /*9390*/  LOP3.LUT R0, R0, R12, RZ, 0x3c, !PT ;  /* 0x0000000c00007212 */ /* 0x000fe400078e3cff */
[--C-:B------:R-:W-:Y:S02]  /*93a0*/  SHF.R.U64 R21, R8, 0x10, R9.reuse ;  /* 0x0000001008157819 */ /* 0x100fe40000001209 */
[----:B------:R-:W-:Y:S02]  /*93b0*/  SHF.R.U32.HI R8, RZ, 0x10, R9 ;  /* 0x00000010ff087819 */ /* 0x000fe40000011609 */
[----:B------:R-:W-:Y:S02]  /*93c0*/  SHF.R.U64 R9, R4, 0x10, R5 ;  /* 0x0000001004097819 */ /* 0x000fe40000001205 */
[----:B------:R-:W-:Y:S02]  /*93d0*/  PRMT R43, R43, 0x5410, R8 ;  /* 0x000054102b2b7816 */ /* 0x000fe40000000008 */
[----:B------:R-:W-:-:S02]  /*93e0*/  PRMT R42, R42, 0x5410, R9 ;  /* 0x000054102a2a7816 */ /* 0x000fc40000000009 */
[--C-:B------:R-:W-:Y:S02]  /*93f0*/  SHF.R.U64 R20, R10, 0x10, R11.reuse ;  /* 0x000000100a147819 */ /* 0x100fe4000000120b */
[----:B------:R-:W-:Y:S02]  /*9400*/  SHF.R.U32.HI R29, RZ, 0x10, R11 ;  /* 0x00000010ff1d7819 */ /* 0x000fe4000001160b */
[----:B------:R-:W-:Y:S02]  /*9410*/  SHF.R.U32.HI R4, RZ, 0x10, R5 ;  /* 0x00000010ff047819 */ /* 0x000fe40000011605 */
[----:B------:R-:W-:Y:S02]  /*9420*/  PRMT R44, R44, 0x5410, R21 ;  /* 0x000054102c2c7816 */ /* 0x000fe40000000015 */
[C---:B------:R-:W-:Y:S02]  /*9430*/  PRMT R20, R2.reuse, 0x5432, R20 ;  /* 0x0000543202147816 */ /* 0x040fe40000000014 */
[----:B------:R-:W-:Y:S01]  /*9440*/  PRMT R29, R2, 0x5410, R29 ;  /* 0x00005410021d7816 */ /* 0x000fe2000000001d */
[----:B------:R-:W-:Y:S01]  /*9450*/  IMAD.U32 R21, R44, 0x10000, RZ ;  /* 0x000100002c157824 */ /* 0x000fe200078e00ff */
[----:B------:R-:W-:-:S02]  /*9460*/  PRMT R41, R41, 0x5410, R4 ;  /* 0x0000541029297816 */ /* 0x000fc40000000004 */
[----:B------:R-:W-:Y:S01]  /*9470*/  LOP3.LUT R44, R44, 0xffff0000, RZ, 0xc0, !PT ;  /* 0xffff00002c2c7812 */ /* 0x000fe200078ec0ff */
[----:B--2---:R-:W-:-:S04]  /*9480*/  IMAD.IADD R3, R3, 0x1, R0 ;  /* 0x0000000103037824 */ /* 0x004fc800078e0200 */
[----:B------:R-:W-:Y:S01]  /*9490*/  IMAD R0, R3, 0x2, R16 ;  /* 0x0000000203007824 */ /* 0x000fe200078e0210 */
[----:B---3--:R-:W-:Y:S04]  /*94a0*/  LDS.128 R12, [R32+0x8400] ;  /* 0x00840000200c7984 */ /* 0x008fe80000000c00 */
[----:B------:R-:W0:Y:S01]  /*94b0*/  LDS.128 R24, [R0+0x8400] ;  /* 0x0084000000187984 */ /* 0x000e220000000c00 */
[--C-:B------:R-:W-:Y:S02]  /*94c0*/  SHF.R.U64 R3, R6, 0x10, R7.reuse ;  /* 0x0000001006037819 */ /* 0x100fe40000001207 */
[----:B------:R-:W-:Y:S02]  /*94d0*/  SHF.R.U32.HI R7, RZ, 0x10, R7 ;  /* 0x00000010ff077819 */ /* 0x000fe40000011607 */
[----:B------:R-:W-:-:S02]  /*94e0*/  PRMT R40, R40, 0x5410, R3 ;  /* 0x0000541028287816 */ /* 0x000fc40000000003 */
[----:B------:R-:W-:Y:S01]  /*94f0*/  PRMT R38, R38, 0x5410, R7 ;  /* 0x0000541026267816 */ /* 0x000fe20000000007 */
[C---:B0-----:R-:W-:Y:S01]  /*9500*/  IMAD.U32 R8, R24.reuse, 0x10000, RZ ;  /* 0x0001000018087824 */ /* 0x041fe200078e00ff */
[----:B------:R-:W-:Y:S01]  /*9510*/  LOP3.LUT R9, R24, 0xffff0000, RZ, 0xc0, !PT ;  /* 0xffff000018097812 */ /* 0x000fe200078ec0ff */
[C---:B------:R-:W-:Y:S01]  /*9520*/  IMAD.U32 R10, R25.reuse, 0x10000, RZ ;  /* 0x00010000190a7824 */ /* 0x040fe200078e00ff */
[----:B------:R-:W-:Y:S01]  /*9530*/  LOP3.LUT R24, R25, 0xffff0000, RZ, 0xc0, !PT ;  /* 0xffff000019187812 */ /* 0x000fe200078ec0ff */
[----:B------:R-:W-:Y:S01]  /*9540*/  IMAD.U32 R25, R42, 0x10000, RZ ;  /* 0x000100002a197824 */ /* 0x000fe200078e00ff */
[C---:B------:R-:W-:Y:S01]  /*9550*/  LOP3.LUT R3, R12.reuse, 0xffff0000, RZ, 0xc0, !PT ;  /* 0xffff00000c037812 */ /* 0x040fe200078ec0ff */
[----:B------:R-:W-:Y:S01]  /*9560*/  IMAD.U32 R2, R12, 0x10000, RZ ;  /* 0x000100000c027824 */ /* 0x000fe200078e00ff */
[C---:B------:R-:W-:Y:S01]  /*9570*/  LOP3.LUT R12, R13.reuse, 0xffff0000, RZ, 0xc0, !PT ;  /* 0xffff00000d0c7812 */ /* 0x040fe200078ec0ff */
[----:B------:R-:W-:Y:S01]  /*9580*/  FMUL.FTZ R31, R8, R25 ;  /* 0x00000019081f7220 */ /* 0x000fe20000410000 */
[----:B------:R-:W-:Y:S01]  /*9590*/  IMAD.U32 R4, R13, 0x10000, RZ ;  /* 0x000100000d047824 */ /* 0x000fe200078e00ff */
[C---:B------:R-:W-:Y:S01]  /*95a0*/  LOP3.LUT R6, R14.reuse, 0xffff0000, RZ, 0xc0, !PT ;  /* 0xffff00000e067812 */ /* 0x040fe200078ec0ff */
[----:B------:R-:W-:Y:S01]  /*95b0*/  IMAD.U32 R5, R14, 0x10000, RZ ;  /* 0x000100000e057824 */ /* 0x000fe200078e00ff */
[C---:B------:R-:W-:Y:S01]  /*95c0*/  LOP3.LUT R14, R15.reuse, 0xffff0000, RZ, 0xc0, !PT ;  /* 0xffff00000f0e7812 */ /* 0x040fe200078ec0ff */
[----:B------:R-:W-:Y:S01]  /*95d0*/  IMAD.U32 R7, R15, 0x10000, RZ ;  /* 0x000100000f077824 */ /* 0x000fe200078e00ff */
[C---:B------:R-:W-:Y:S01]  /*95e0*/  LOP3.LUT R13, R26.reuse, 0xffff0000, RZ, 0xc0, !PT ;  /* 0xffff00001a0d7812 */ /* 0x040fe200078ec0ff */
[----:B------:R-:W-:Y:S01]  /*95f0*/  IMAD.U32 R11, R26, 0x10000, RZ ;  /* 0x000100001a0b7824 */ /* 0x000fe200078e00ff */
[C---:B------:R-:W-:Y:S01]  /*9600*/  LOP3.LUT R26, R27.reuse, 0xffff0000, RZ, 0xc0, !PT ;  /* 0xffff00001b1a7812 */ /* 0x040fe200078ec0ff */
[----:B------:R-:W-:-:S02]  /*9610*/  IMAD.U32 R15, R27, 0x10000, RZ ;  /* 0x000100001b0f7824 */ /* 0x000fc400078e00ff */
[-C--:B------:R-:W-:Y:S01]  /*9620*/  FMUL.FTZ R33, R8, R21.reuse ;  /* 0x0000001508217220 */ /* 0x080fe20000410000 */
[----:B------:R-:W-:Y:S02]  /*9630*/  IMAD.U32 R27, R41, 0x10000, RZ ;  /* 0x00010000291b7824 */ /* 0x000fe400078e00ff */
[----:B------:R-:W-:Y:S01]  /*9640*/  FFMA.FTZ R31, R2, R21, -R31 ;  /* 0x00000015021f7223 */ /* 0x000fe2000001081f */
[----:B------:R-:W-:Y:S02]  /*9650*/  IMAD.U32 R21, R43, 0x10000, RZ ;  /* 0x000100002b157824 */ /* 0x000fe400078e00ff */
[----:B------:R-:W-:Y:S02]  /*9660*/  IMAD.U32 R8, R38, 0x10000, RZ ;  /* 0x0001000026087824 */ /* 0x000fe400078e00ff */
[----:B------:R-:W-:Y:S01]  /*9670*/  FMUL.FTZ R35, R10, R27 ;  /* 0x0000001b0a237220 */ /* 0x000fe20000410000 */
[----:B------:R-:W-:Y:S01]  /*9680*/  FFMA.FTZ R33, R2, R25, R33 ;  /* 0x0000001902217223 */ /* 0x000fe20000010021 */
[----:B------:R-:W-:-:S02]  /*9690*/  IMAD.U32 R2, R29, 0x10000, RZ ;  /* 0x000100001d027824 */ /* 0x000fc400078e00ff */
[-C--:B------:R-:W-:Y:S01]  /*96a0*/  FMUL.FTZ R25, R10, R21.reuse ;  /* 0x000000150a197220 */ /* 0x080fe20000410000 */
[C---:B------:R-:W-:Y:S01]  /*96b0*/  FMUL.FTZ R10, R15.reuse, R8 ;  /* 0x000000080f0a7220 */ /* 0x040fe20000410000 */
[----:B------:R-:W-:Y:S01]  /*96c0*/  LOP3.LUT R42, R42, 0xffff0000, RZ, 0xc0, !PT ;  /* 0xffff00002a2a7812 */ /* 0x000fe200078ec0ff */
[----:B------:R-:W-:Y:S01]  /*96d0*/  FFMA.FTZ R35, R4, R21, -R35 ;  /* 0x0000001504237223 */ /* 0x000fe20000010823 */
[-C--:B------:R-:W-:Y:S01]  /*96e0*/  FMUL.FTZ R21, R15, R2.reuse ;  /* 0x000000020f157220 */ /* 0x080fe20000410000 */
[----:B------:R-:W-:Y:S01]  /*96f0*/  LOP3.LUT R41, R41, 0xffff0000, RZ, 0xc0, !PT ;  /* 0xffff000029297812 */ /* 0x000fe200078ec0ff */
[----:B------:R-:W-:Y:S01]  /*9700*/  FFMA.FTZ R15, R7, R2, -R10 ;  /* 0x00000002070f7223 */ /* 0x000fe2000001080a */
[----:B------:R-:W-:Y:S01]  /*9710*/  LOP3.LUT R43, R43, 0xffff0000, RZ, 0xc0, !PT ;  /* 0xffff00002b2b7812 */ /* 0x000fe200078ec0ff */
[----:B------:R-:W-:Y:S01]  /*9720*/  FMUL.FTZ R2, R9, R42 ;  /* 0x0000002a09027220 */ /* 0x000fe20000410000 */
[----:B------:R-:W-:Y:S01]  /*9730*/  FFMA.FTZ R21, R7, R8, R21 ;  /* 0x0000000807157223 */ /* 0x000fe20000010015 */
[-C--:B------:R-:W-:Y:S01]  /*9740*/  FMUL.FTZ R8, R9, R44.reuse ;  /* 0x0000002c09087220 */ /* 0x080fe20000410000 */
[----:B------:R-:W-:Y:S01]  /*9750*/  FMUL.FTZ R7, R24, R41 ;  /* 0x0000002918077220 */ /* 0x000fe20000410000 */
[----:B------:R-:W-:Y:S01]  /*9760*/  FFMA.FTZ R25, R4, R27, R25 ;  /* 0x0000001b04197223 */ /* 0x000fe20000010019 */
[----:B------:R-:W-:Y:S01]  /*9770*/  FFMA.FTZ R44, R3, R44, -R2 ;  /* 0x0000002c032c7223 */ /* 0x000fe20000010802 */
[----:B------:R-:W-:Y:S01]  /*9780*/  FMUL.FTZ R24, R24, R43 ;  /* 0x0000002b18187220 */ /* 0x000fe20000410000 */
[----:B------:R-:W-:-:S02]  /*9790*/  IMAD.U32 R4, R40, 0x10000, RZ ;  /* 0x0001000028047824 */ /* 0x000fc400078e00ff */
[----:B------:R-:W-:Y:S02]  /*97a0*/  IMAD.U32 R2, R20, 0x10000, RZ ;  /* 0x0001000014027824 */ /* 0x000fe400078e00ff */
[C---:B------:R-:W-:Y:S01]  /*97b0*/  FFMA.FTZ R10, R12.reuse, R43, -R7 ;  /* 0x0000002b0c0a7223 */ /* 0x040fe20000010807 */
[----:B------:R-:W-:Y:S01]  /*97c0*/  FFMA.FTZ R24, R12, R41, R24 ;  /* 0x000000290c187223 */ /* 0x000fe20000010018 */
[----:B------:R-:W-:Y:S01]  /*97d0*/  FFMA.FTZ R8, R3, R42, R8 ;  /* 0x0000002a03087223 */ /* 0x000fe20000010008 */
[C---:B------:R-:W-:Y:S01]  /*97e0*/  FMUL.FTZ R30, R11.reuse, R4 ;  /* 0x000000040b1e7220 */ /* 0x040fe20000410000 */
[----:B------:R-:W-:Y:S01]  /*97f0*/  FMUL.FTZ R12, R11, R2 ;  /* 0x000000020b0c7220 */ /* 0x000fe20000410000 */
[----:B------:R-:W-:Y:S02]  /*9800*/  LOP3.LUT R40, R40, 0xffff0000, RZ, 0xc0, !PT ;  /* 0xffff000028287812 */ /* 0x000fe400078ec0ff */
[----:B------:R-:W-:Y:S02]  /*9810*/  LOP3.LUT R3, R38, 0xffff0000, RZ, 0xc0, !PT ;  /* 0xffff000026037812 */ /* 0x000fe400078ec0ff */
[----:B------:R-:W-:-:S02]  /*9820*/  LOP3.LUT R20, R20, 0xffff0000, RZ, 0xc0, !PT ;  /* 0xffff000014147812 */ /* 0x000fc400078ec0ff */
[----:B------:R-:W-:Y:S01]  /*9830*/  LOP3.LUT R29, R29, 0xffff0000, RZ, 0xc0, !PT ;  /* 0xffff00001d1d7812 */ /* 0x000fe200078ec0ff */
[C---:B------:R-:W-:Y:S01]  /*9840*/  FFMA.FTZ R30, R5.reuse, R2, -R30 ;  /* 0x00000002051e7223 */ /* 0x040fe2000001081e */
[----:B------:R-:W-:Y:S01]  /*9850*/  FFMA.FTZ R12, R5, R4, R12 ;  /* 0x00000004050c7223 */ /* 0x000fe2000001000c */
[C---:B------:R-:W-:Y:S01]  /*9860*/  FMUL.FTZ R5, R13.reuse, R40 ;  /* 0x000000280d057220 */ /* 0x040fe20000410000 */
[C---:B------:R-:W-:Y:S01]  /*9870*/  FMUL.FTZ R9, R26.reuse, R3 ;  /* 0x000000031a097220 */ /* 0x040fe20000410000 */
[-C--:B------:R-:W-:Y:S01]  /*9880*/  FMUL.FTZ R13, R13, R20.reuse ;  /* 0x000000140d0d7220 */ /* 0x080fe20000410000 */
[-C--:B------:R-:W-:Y:S01]  /*9890*/  FMUL.FTZ R26, R26, R29.reuse ;  /* 0x0000001d1a1a7220 */ /* 0x080fe20000410000 */
[----:B------:R-:W-:Y:S01]  /*98a0*/  FFMA.FTZ R7, R6, R20, -R5 ;  /* 0x0000001406077223 */ /* 0x000fe20000010805 */
[----:B------:R-:W-:Y:S01]  /*98b0*/  FFMA.FTZ R2, R14, R29, -R9 ;  /* 0x0000001d0e027223 */ /* 0x000fe20000010809 */
        /* <DEDUP_REMOVED lines=12> */
.L_x_1442:
[----:B------:R-:W-:Y:S05]  /*9980*/  BSYNC B0 ;  /* 0x0000000000007941 */ /* 0x000fea0003800000 */
.L_x_1428:
        /* <DEDUP_REMOVED lines=8> */
.L_x_1425:
[----:B--23--:R-:W2:Y:S02]  /*9a10*/  LDL R0, [R1+0x14] ;  /* 0x0000140001007983 */ /* 0x00cea40000100800 */
[----:B--2---:R-:W-:-:S13]  /*9a20*/  ISETP.NE.AND P0, PT, R0, 0x3, PT ;  /* 0x000000030000780c */ /* 0x004fda0003f05270 */
[----:B------:R-:W-:Y:S05]  /*9a30*/  @!P0 BRA `(.L_x_1452) ;  /* 0x0000000000048947 */ /* 0x000fea0003800000 */
[----:B------:R-:W-:Y:S01]  /*9a40*/  BPT.TRAP 0x1 ;  /* 0x000000040000795c */ /* 0x000fe20000300000 */
.L_x_1452:
[----:B-1----:R-:W-:Y:S01]  /*9a50*/  IMAD R7, R17, 0x8, R16 ;  /* 0x0000000811077824 */ /* 0x002fe200078e0210 */
[----:B------:R-:W-:-:S04]  /*9a60*/  SHF.L.U32 R0, R153, 0x1f, RZ ;  /* 0x0000001f99007819 */ /* 0x000fc800000006ff */
[----:B------:R1:W2:Y:S01]  /*9a70*/  SYNCS.PHASECHK.TRANS64.TRYWAIT P2, [R7+URZ+0x16830], R0 ;  /* 0x01683000070075a7 */ /* 0x0002a2000804017f */
[----:B------:R-:W-:Y:S05]  /*9a80*/  @!P0 BRA `(.L_x_1453) ;  /* 0x0000000000048947 */ /* 0x000fea0003800000 */
[----:B------:R-:W-:Y:S01]  /*9a90*/  BPT.TRAP 0x1 ;  /* 0x000000040000795c */ /* 0x000fe20000300000 */
.L_x_1453:
[----:B-----5:R-:W3:Y:S02]  /*9aa0*/  S2R R2, SR_TID.X ;  /* 0x0000000000027919 */ /* 0x020ee40000002100 */
[----:B---3--:R-:W-:-:S04]  /*9ab0*/  LOP3.LUT R2, R2, 0x7f, RZ, 0xc0, !PT ;  /* 0x0000007f02027812 */ /* 0x008fc800078ec0ff */
[----:B------:R-:W-:Y:S01]  /*9ac0*/  ISETP.NE.AND P1, PT, R2, RZ, PT ;  /* 0x000000ff0200720c */ /* 0x000fe20003f25270 */
[----:B--2---:R-:W-:-:S12]  /*9ad0*/  @P2 BRA `(.L_x_1454) ;  /* 0x0000000000082947 */ /* 0x004fd80003800000 */
[----:B------:R-:W2:Y:S02]  /*9ae0*/  SYNCS.PHASECHK.TRANS64.TRYWAIT P2, [R7+URZ+0x16830], R0 ;  /* 0x01683000070075a7 */ /* 0x000ea4000804017f */
[----:B--2---:R-:W-:Y:S05]  /*9af0*/  @!P2 BRA `(.L_x_1455) ;  /* 0x0000016400eca947 */ /* 0x004fea0003800000 */
.L_x_1454:
[----:B------:R-:W-:Y:S05]  /*9b00*/  WARPSYNC.ALL ;  /* 0x0000000000007948 */ /* 0x000fea0003800000 */
[----:B-12---:R-:W-:Y:S01]  /*9b10*/  VIADD R0, R16, 0xe400 ;  /* 0x0000e40010007836 */ /* 0x006fe20000000000 */
[----:B------:R-:W-:-:S04]  /*9b20*/  LOP3.LUT R10, R28, 0x10000, RZ, 0xfc, !PT ;  /* 0x000100001c0a7812 */ /* 0x000fc800078efcff */
[----:B------:R-:W-:-:S04]  /*9b30*/  SHF.R.U32.HI R0, RZ, 0x4, R0 ;  /* 0x00000004ff007819 */ /* 0x000fc80000011600 */
[----:B------:R-:W-:-:S04]  /*9b40*/  LOP3.LUT R0, R0, 0x3fff, RZ, 0xc0, !PT ;  /* 0x00003fff00007812 */ /* 0x000fc800078ec0ff */
[----:B------:R-:W-:Y:S01]  /*9b50*/  LOP3.LUT R2, R0, 0x10000, RZ, 0xfc, !PT ;  /* 0x0001000000027812 */ /* 0x000fe200078efcff */
[----:B------:R-:W-:Y:S02]  /*9b60*/  IMAD.MOV.U32 R11, RZ, RZ, 0x40000040 ;  /* 0x40000040ff0b7424 */ /* 0x000fe400078e00ff */
[----:B------:R-:W-:Y:S01]  /*9b70*/  IMAD.MOV.U32 R3, RZ, RZ, 0x40000040 ;  /* 0x40000040ff037424 */ /* 0x000fe200078e00ff */
[C---:B------:R-:W-:Y:S01]  /*9b80*/  R2UR UR4, R10.reuse ;  /* 0x000000000a0472ca */ /* 0x040fe200000e0000 */
[----:B------:R1:W-:Y:S01]  /*9b90*/  STL [R1+0x28], R2 ;  /* 0x0000280201007387 */ /* 0x0003e20000100800 */
[----:B------:R-:W-:Y:S01]  /*9ba0*/  R2UR UR5, R11 ;  /* 0x000000000b0572ca */ /* 0x000fe200000e0000 */
[----:B0-----:R-:W-:Y:S01]  /*9bb0*/  WARPGROUP.ARRIVE ;  /* 0x00000000000079c5 */ /* 0x001fe20000000000 */
[----:B------:R-:W-:Y:S01]  /*9bc0*/  R2UR UR7, R3 ;  /* 0x00000000030772ca */ /* 0x000fe200000e0000 */
[----:B------:R-:W-:Y:S01]  /*9bd0*/  VIADD R12, R10, 0x2 ;  /* 0x000000020a0c7836 */ /* 0x000fe20000000000 */
[----:B------:R-:W2:Y:S01]  /*9be0*/  LDL R6, [R1+0x30] ;  /* 0x0000300001067983 */ /* 0x000ea20000100800 */
[----:B------:R-:W-:Y:S01]  /*9bf0*/  IMAD.MOV.U32 R13, RZ, RZ, 0x40000040 ;  /* 0x40000040ff0d7424 */ /* 0x000fe200078e00ff */
[----:B------:R-:W0:Y:S01]  /*9c00*/  LDC R0, c[0x0][0x448] ;  /* 0x00011200ff007b82 */ /* 0x000e220000000800 */
[----:B-1----:R-:W-:-:S05]  /*9c10*/  IMAD R2, R17, 0x400, R2 ;  /* 0x0000040011027824 */ /* 0x002fca00078e0202 */
[----:B------:R-:W-:-:S13]  /*9c20*/  R2UR UR6, R2 ;  /* 0x00000000020672ca */ /* 0x000fda00000e0000 */
[----:B------:R-:W-:Y:S01]  /*9c30*/  HGMMA.64x128x16.F32.BF16 R24, gdesc[UR4], RZ, !UPT, gsb0 ;  /* 0x01e00000041879f0 */ /* 0x000fe2000c0018ff */
[----:B------:R-:W-:Y:S02]  /*9c40*/  VIADD R4, R2, 0x2 ;  /* 0x0000000202047836 */ /* 0x000fe40000000000 */
[----:B------:R-:W-:Y:S01]  /*9c50*/  IMAD.MOV.U32 R5, RZ, RZ, 0x40000040 ;  /* 0x40000040ff057424 */ /* 0x000fe200078e00ff */
[----:B------:R-:W-:Y:S02]  /*9c60*/  R2UR UR4, R12 ;  /* 0x000000000c0472ca */ /* 0x000fe400000e0000 */
[----:B------:R-:W-:Y:S02]  /*9c70*/  R2UR UR5, R13 ;  /* 0x000000000d0572ca */ /* 0x000fe400000e0000 */
[----:B------:R-:W-:Y:S02]  /*9c80*/  R2UR UR6, R4 ;  /* 0x00000000040672ca */ /* 0x000fe400000e0000 */
[----:B------:R-:W-:Y:S01]  /*9c90*/  R2UR UR7, R5 ;  /* 0x00000000050772ca */ /* 0x000fe200000e0000 */
[----:B------:R1:W-:Y:S04]  /*9ca0*/  STL.64 [R1+0x8], R12 ;  /* 0x0000080c01007387 */ /* 0x0003e80000100a00 */
[----:B------:R-:W2:Y:S04]  /*9cb0*/  LDL R94, [R1+0x20] ;  /* 0x00002000015e7983 */ /* 0x000ea80000100800 */
[----:B------:R-:W3:Y:S01]  /*9cc0*/  LDL R96, [R1+0x10] ;  /* 0x0000100001607983 */ /* 0x000ee20000100800 */
[----:B------:R-:W-:-:S02]  /*9cd0*/  VIADD R8, R10, 0x4 ;  /* 0x000000040a087836 */ /* 0x000fc40000000000 */
[----:B------:R-:W-:Y:S02]  /*9ce0*/  VIADD R4, R2, 0x4 ;  /* 0x0000000402047836 */ /* 0x000fe40000000000 */
[----:B------:R-:W-:Y:S02]  /*9cf0*/  IMAD.MOV.U32 R9, RZ, RZ, 0x40000040 ;  /* 0x40000040ff097424 */ /* 0x000fe400078e00ff */
[----:B------:R-:W-:Y:S02]  /*9d00*/  VIADD R14, R10, 0x6 ;  /* 0x000000060a0e7836 */ /* 0x000fe40000000000 */
[----:B------:R-:W-:Y:S02]  /*9d10*/  IMAD.MOV.U32 R15, RZ, RZ, 0x40000040 ;  /* 0x40000040ff0f7424 */ /* 0x000fe400078e00ff */
[----:B------:R-:W-:Y:S01]  /*9d20*/  IMAD.MOV.U32 R3, RZ, RZ, 0x40000040 ;  /* 0x40000040ff037424 */ /* 0x000fe200078e00ff */
[----:B0-----:R-:W-:Y:S01]  /*9d30*/  ISETP.NE.AND P2, PT, R0, 0x1, PT ;  /* 0x000000010000780c */ /* 0x001fe20003f45270 */
[----:B------:R-:W-:-:S02]  /*9d40*/  WARPGROUP.DEPBAR.LE gsb0, 0x0 ;  /* 0x00008000000079c5 */ /* 0x000fc40000010000 */
[----:B------:R-:W-:Y:S01]  /*9d50*/  WARPGROUP.ARRIVE ;  /* 0x00000000000079c5 */ /* 0x000fe20000000000 */
[----:B------:R-:W-:-:S09]  /*9d60*/  IMAD.MOV.U32 R5, RZ, RZ, 0x40000040 ;  /* 0x40000040ff057424 */ /* 0x000fd200078e00ff */
[----:B------:R-:W0:Y:S01]  /*9d70*/  @P2 LDC R0, c[0x0][0x44c] ;  /* 0x00011300ff002b82 */ /* 0x000e220000000800 */
[----:B------:R-:W-:Y:S01]  /*9d80*/  HGMMA.64x128x16.F32.BF16 R24, gdesc[UR4], R24, gsb0 ;  /* 0x01e00000041879f0 */ /* 0x000fe20008001818 */
[----:B------:R-:W-:Y:S02]  /*9d90*/  R2UR UR4, R8 ;  /* 0x00000000080472ca */ /* 0x000fe400000e0000 */
[----:B------:R-:W-:-:S04]  /*9da0*/  R2UR UR5, R9 ;  /* 0x00000000090572ca */ /* 0x000fc800000e0000 */
[----:B-1----:R-:W1:Y:S01]  /*9db0*/  LDC.64 R12, c[0x0][0x9e0] ;  /* 0x00027800ff0c7b82 */ /* 0x002e620000000a00 */
[----:B------:R-:W-:Y:S02]  /*9dc0*/  R2UR UR6, R4 ;  /* 0x00000000040672ca */ /* 0x000fe400000e0000 */
[----:B------:R-:W-:Y:S01]  /*9dd0*/  R2UR UR7, R5 ;  /* 0x00000000050772ca */ /* 0x000fe200000e0000 */
[----:B------:R-:W-:Y:S01]  /*9de0*/  VIADD R2, R2, 0x6 ;  /* 0x0000000602027836 */ /* 0x000fe20000000000 */
[----:B------:R-:W-:Y:S02]  /*9df0*/  WARPGROUP.DEPBAR.LE gsb0, 0x0 ;  /* 0x00008000000079c5 */ /* 0x000fe40000010000 */
[----:B------:R-:W-:-:S09]  /*9e00*/  WARPGROUP.ARRIVE ;  /* 0x00000000000079c5 */ /* 0x000fd20000000000 */
[----:B------:R-:W-:Y:S01]  /*9e10*/  HGMMA.64x128x16.F32.BF16 R24, gdesc[UR4], R24, gsb0 ;  /* 0x01e00000041879f0 */ /* 0x000fe20008001818 */
[----:B------:R-:W-:Y:S02]  /*9e20*/  R2UR UR4, R14 ;  /* 0x000000000e0472ca */ /* 0x000fe400000e0000 */
[----:B------:R-:W-:Y:S02]  /*9e30*/  R2UR UR5, R15 ;  /* 0x000000000f0572ca */ /* 0x000fe400000e0000 */
[----:B------:R-:W-:Y:S02]  /*9e40*/  R2UR UR6, R2 ;  /* 0x00000000020672ca */ /* 0x000fe400000e0000 */
[----:B------:R-:W-:Y:S02]  /*9e50*/  R2UR UR7, R3 ;  /* 0x00000000030772ca */ /* 0x000fe400000e0000 */
[----:B------:R-:W4:Y:S01]  /*9e60*/  @P2 LDC R3, c[0x0][0x450] ;  /* 0x00011400ff032b82 */ /* 0x000f220000000800 */
[----:B------:R-:W-:-:S02]  /*9e70*/  IMAD.MOV.U32 R21, RZ, RZ, -0x80 ;  /* 0xffffff80ff157424 */ /* 0x000fc400078e00ff */
[----:B--2---:R-:W-:-:S04]  /*9e80*/  IMAD.IADD R89, R6, 0x1, R94 ;  /* 0x0000000106597824 */ /* 0x004fc800078e025e */
[----:B0-----:R-:W-:Y:S01]  /*9e90*/  @P2 IMAD.HI.U32 R0, R89, R0, RZ ;  /* 0x0000000059002227 */ /* 0x001fe200078e00ff */
[----:B------:R-:W-:Y:S02]  /*9ea0*/  WARPGROUP.DEPBAR.LE gsb0, 0x0 ;  /* 0x00008000000079c5 */ /* 0x000fe40000010000 */
[----:B------:R-:W-:-:S06]  /*9eb0*/  WARPGROUP.ARRIVE ;  /* 0x00000000000079c5 */ /* 0x000fcc0000000000 */
[----:B------:R-:W-:Y:S01]  /*9ec0*/  HGMMA.64x128x16.F32.BF16 R24, gdesc[UR4], R24, gsb0 ;  /* 0x01e00000041879f0 */ /* 0x000fe20008001818 */
[----:B----4-:R-:W-:Y:S01]  /*9ed0*/  @P2 SHF.R.U32.HI R89, RZ, R3, R0 ;  /* 0x00000003ff592219 */ /* 0x010fe20000011600 */
[----:B------:R-:W-:Y:S01]  /*9ee0*/  @!P1 VIADD R0, R7, 0x16840 ;  /* 0x0001684007009836 */ /* 0x000fe20000000000 */
[----:B------:R-:W-:-:S03]  /*9ef0*/  ULDC UR4, c[0x0][0x9dc] ;  /* 0x0002770000047ab9 */ /* 0x000fc60000000800 */
[----:B------:R-:W0:Y:S01]  /*9f00*/  SHFL.IDX PT, R90, R89, RZ, 0x1c1f ;  /* 0x001c1fff595a7589 */ /* 0x000e2200000e0000 */
[----:B------:R-:W-:Y:S01]  /*9f10*/  @!P1 PRMT R0, RZ, 0x654, R0 ;  /* 0x00000654ff009816 */ /* 0x000fe20000000000 */
[----:B------:R-:W-:Y:S02]  /*9f20*/  IMAD R21, R88, R21, 0x80 ;  /* 0x0000008058157424 */ /* 0x000fe400078e0215 */
[----:B------:R2:W-:Y:S01]  /*9f30*/  STL.64 [R1], R8 ;  /* 0x0000000801007387 */ /* 0x0005e20000100a00 */
[----:B-1----:R-:W-:Y:S01]  /*9f40*/  ISETP.GE.AND P3, PT, R13, 0x1, PT ;  /* 0x000000010d00780c */ /* 0x002fe20003f66270 */
[----:B--2---:R-:W-:-:S05]  /*9f50*/  IMAD.U32 R8, RZ, RZ, UR4 ;  /* 0x00000004ff087e24 */ /* 0x004fca000f8e00ff */
[----:B------:R-:W-:Y:S02]  /*9f60*/  LOP3.LUT R2, RZ, R8, RZ, 0x33, !PT ;  /* 0x00000008ff027212 */ /* 0x000fe400078e33ff */
[C-C-:B---3--:R-:W-:Y:S01]  /*9f70*/  IADD3 R20, -R156.reuse, R96, R21.reuse ;  /* 0x000000609c147210 */ /* 0x148fe20007ffe115 */
[----:B------:R-:W-:Y:S02]  /*9f80*/  WARPGROUP.DEPBAR.LE gsb0, 0x0 ;  /* 0x00008000000079c5 */ /* 0x000fe40000010000 */
[----:B------:R1:W-:Y:S02]  /*9f90*/  @!P1 SYNCS.ARRIVE.TRANS64.RED.A1T0 RZ, [R0+URZ], RZ ;  /* 0x000000ff00ff99a7 */ /* 0x0003e4000810043f */
[----:B-1----:R-:W-:-:S04]  /*9fa0*/  IADD3 R0, -R156, 0x1, R21 ;  /* 0x000000019c007810 */ /* 0x002fc80007ffe115 */
[----:B------:R-:W-:-:S05]  /*9fb0*/  IADD3 R7, -R157, R0, R96 ;  /* 0x000000009d077210 */ /* 0x000fca0007ffe160 */
[C---:B------:R-:W-:Y:S02]  /*9fc0*/  IMAD.IADD R9, R7.reuse, 0x1, R2 ;  /* 0x0000000107097824 */ /* 0x040fe400078e0202 */
[----:B------:R-:W-:Y:S01]  /*9fd0*/  IMAD.IADD R7, R7, 0x1, R12 ;  /* 0x0000000107077824 */ /* 0x000fe200078e020c */
[----:B------:R-:W-:Y:S01]  /*9fe0*/  LEA R0, R88, 0xffffff80, 0x7 ;  /* 0xffffff8058007811 */ /* 0x000fe200078e38ff */
[----:B0-----:R-:W-:-:S03]  /*9ff0*/  IMAD.IADD R6, R9, 0x1, R90 ;  /* 0x0000000109067824 */ /* 0x001fc600078e025a */
[----:B------:R-:W-:Y:S01]  /*a000*/  VIADDMNMX R4, R90, R7, R20, PT ;  /* 0x000000075a047246 */ /* 0x000fe20003800114 */
[----:B------:R-:W-:Y:S06]  /*a010*/  @!P3 BRA `(.L_x_1456) ;  /* 0x000000000050b947 */ /* 0x000fec0003800000 */
[----:B------:R-:W-:Y:S01]  /*a020*/  IADD3 R5, -R157, R96, R90 ;  /* 0x000000609d057210 */ /* 0x000fe20007ffe15a */
[----:B------:R-:W-:Y:S03]  /*a030*/  BSSY B0, `(.L_x_1457) ;  /* 0x000000e000007945 */ /* 0x000fe60003800000 */
        /* <DEDUP_REMOVED lines=9> */
.L_x_1458:
[----:B------:R-:W-:-:S13]  /*a0d0*/  ISETP.NE.AND P4, PT, R13, 0x1, PT ;  /* 0x000000010d00780c */ /* 0x000fda0003f85270 */
[----:B------:R-:W0:Y:S02]  /*a0e0*/  @P4 LDC.64 R2, c[0x0][0x9e8] ;  /* 0x00027a00ff024b82 */ /* 0x000e240000000a00 */
[----:B0-----:R-:W-:-:S05]  /*a0f0*/  @P4 IMAD.HI.U32 R2, R5, R2, RZ ;  /* 0x0000000205024227 */ /* 0x001fca00078e00ff */
[----:B------:R-:W-:-:S07]  /*a100*/  @P4 SHF.R.U32.HI R5, RZ, R3, R2 ;  /* 0x00000003ff054219 */ /* 0x000fce0000011602 */
.L_x_1459:
[----:B------:R-:W-:Y:S05]  /*a110*/  BSYNC B0 ;  /* 0x0000000000007941 */ /* 0x000fea0003800000 */
.L_x_1457:
[----:B------:R-:W-:-:S04]  /*a120*/  IMAD R5, R5, R13, -R0 ;  /* 0x0000000d05057224 */ /* 0x000fc800078e0a00 */
[----:B------:R-:W-:-:S05]  /*a130*/  IMAD.IADD R5, R5, 0x1, -R156 ;  /* 0x0000000105057824 */ /* 0x000fca00078e0a9c */
[----:B------:R-:W-:Y:S02]  /*a140*/  VIMNMX R6, R6, R5, !PT ;  /* 0x0000000506067248 */ /* 0x000fe40007fe0100 */
[----:B------:R-:W-:-:S07]  /*a150*/  VIADDMNMX R4, R5, R13, R4, PT ;  /* 0x0000000d05047246 */ /* 0x000fce0003800104 */
.L_x_1456:
[C---:B------:R-:W-:Y:S01]  /*a160*/  ISETP.GE.AND P4, PT, R21.reuse, 0x2, PT ;  /* 0x000000021500780c */ /* 0x040fe20003f86270 */
[----:B------:R-:W0:Y:S01]  /*a170*/  SHFL.IDX PT, R2, R89, 0x1, 0x1c1f ;  /* 0x003c1f0059027f89 */ /* 0x000e2200000e0000 */
[----:B------:R-:W-:Y:S02]  /*a180*/  ISETP.GE.AND P6, PT, R21, 0x9, PT ;  /* 0x000000091500780c */ /* 0x000fe40003fc6270 */
[----:B------:R-:W-:Y:S02]  /*a190*/  ISETP.GT.AND P5, PT, R6, 0x1, !P4 ;  /* 0x000000010600780c */ /* 0x000fe400067a4270 */
[----:B------:R-:W-:Y:S02]  /*a1a0*/  LOP3.LUT R22, R22, 0xfffffffd, RZ, 0xc0, !PT ;  /* 0xfffffffd16167812 */ /* 0x000fe400078ec0ff */
[----:B------:R-:W-:-:S04]  /*a1b0*/  ISETP.LT.OR P5, PT, R4, 0x2, P5 ;  /* 0x000000020400780c */ /* 0x000fc80002fa1670 */
[----:B------:R-:W-:Y:S02]  /*a1c0*/  FSEL R25, R25, -INF , !P5 ;  /* 0xff80000019197808 */ /* 0x000fe40006800000 */
[----:B------:R-:W-:Y:S02]  /*a1d0*/  ISETP.GT.AND P5, PT, R6, 0x8, !P6 ;  /* 0x000000080600780c */ /* 0x000fe400077a4270 */
[----:B------:R-:W-:Y:S02]  /*a1e0*/  @P6 LOP3.LUT R22, R22, 0x2, RZ, 0xfc, !PT ;  /* 0x0000000216166812 */ /* 0x000fe400078efcff */
[----:B------:R-:W-:Y:S02]  /*a1f0*/  ISETP.GE.AND P6, PT, R21, 0xa, PT ;  /* 0x0000000a1500780c */ /* 0x000fe40003fc6270 */
[----:B------:R-:W-:Y:S02]  /*a200*/  ISETP.LT.OR P5, PT, R4, 0x9, P5 ;  /* 0x000000090400780c */ /* 0x000fe40002fa1670 */
[----:B------:R-:W-:-:S02]  /*a210*/  LOP3.LUT R22, R22, 0xefffffff, RZ, 0xc0, !PT ;  /* 0xefffffff16167812 */ /* 0x000fc400078ec0ff */
[----:B------:R-:W-:Y:S01]  /*a220*/  FSEL R5, R28, -INF , !P5 ;  /* 0xff8000001c057808 */ /* 0x000fe20006800000 */
[----:B0-----:R-:W-:Y:S01]  /*a230*/  IMAD.IADD R9, R9, 0x1, R2 ;  /* 0x0000000109097824 */ /* 0x001fe200078e0202 */
[----:B------:R-:W-:Y:S02]  /*a240*/  ISETP.GT.AND P5, PT, R6, 0x9, !P6 ;  /* 0x000000090600780c */ /* 0x000fe400077a4270 */
[----:B------:R-:W-:Y:S02]  /*a250*/  VIADDMNMX R20, R2, R7, R20, PT ;  /* 0x0000000702147246 */ /* 0x000fe40003800114 */
[----:B------:R-:W-:Y:S02]  /*a260*/  ISETP.LT.OR P5, PT, R4, 0xa, P5 ;  /* 0x0000000a0400780c */ /* 0x000fe40002fa1670 */
[----:B------:R-:W-:Y:S02]  /*a270*/  @P6 LOP3.LUT R22, R22, 0x10000000, RZ, 0xfc, !PT ;  /* 0x1000000016166812 */ /* 0x000fe400078efcff */
[----:B------:R-:W-:-:S02]  /*a280*/  ISETP.GE.AND P6, PT, R21, 0x11, PT ;  /* 0x000000111500780c */ /* 0x000fc40003fc6270 */
        /* <DEDUP_REMOVED lines=170> */
[----:B------:R-:W-:-:S04]  /*ad30*/  ISETP.LT.OR P6, PT, R4, 0x7a, P6 ;  /* 0x0000007a0400780c */ /* 0x000fc800037c1670 */
[----:B------:R-:W-:Y:S01]  /*ad40*/  FSEL R85, R85, -INF , !P6 ;  /* 0xff80000055557808 */ /* 0x000fe20007000000 */
[----:B------:R-:W-:Y:S08]  /*ad50*/  @!P3 BRA `(.L_x_1460) ;  /* 0x000000000050b947 */ /* 0x000ff00003800000 */
        /* <DEDUP_REMOVED lines=11> */
.L_x_1462:
[----:B------:R-:W-:-:S13]  /*ae10*/  ISETP.NE.AND P6, PT, R13, 0x1, PT ;  /* 0x000000010d00780c */ /* 0x000fda0003fc5270 */
[----:B------:R-:W0:Y:S02]  /*ae20*/  @P6 LDC.64 R2, c[0x0][0x9e8] ;  /* 0x00027a00ff026b82 */ /* 0x000e240000000a00 */
[----:B0-----:R-:W-:-:S05]  /*ae30*/  @P6 IMAD.HI.U32 R2, R7, R2, RZ ;  /* 0x0000000207026227 */ /* 0x001fca00078e00ff */
[----:B------:R-:W-:-:S07]  /*ae40*/  @P6 SHF.R.U32.HI R7, RZ, R3, R2 ;  /* 0x00000003ff076219 */ /* 0x000fce0000011602 */
.L_x_1463:
[----:B------:R-:W-:Y:S05]  /*ae50*/  BSYNC B0 ;  /* 0x0000000000007941 */ /* 0x000fea0003800000 */
.L_x_1461:
[----:B------:R-:W-:-:S04]  /*ae60*/  IMAD R7, R7, R13, -R0 ;  /* 0x0000000d07077224 */ /* 0x000fc800078e0a00 */
[----:B------:R-:W-:-:S05]  /*ae70*/  IMAD.IADD R0, R7, 0x1, -R156 ;  /* 0x0000000107007824 */ /* 0x000fca00078e0a9c */
[----:B------:R-:W-:Y:S02]  /*ae80*/  VIMNMX R9, R9, R0, !PT ;  /* 0x0000000009097248 */ /* 0x000fe40007fe0100 */
[----:B------:R-:W-:-:S07]  /*ae90*/  VIADDMNMX R20, R0, R13, R20, PT ;  /* 0x0000000d00147246 */ /* 0x000fce0003800114 */
.L_x_1460:
[----:B------:R-:W-:Y:S01]  /*aea0*/  ISETP.GT.AND P4, PT, R9, 0x1, !P4 ;  /* 0x000000010900780c */ /* 0x000fe20006784270 */
[----:B------:R-:W-:Y:S01]  /*aeb0*/  ULDC UR4, c[0x0][0x988] ;  /* 0x0002620000047ab9 */ /* 0x000fe20000000800 */
[----:B------:R-:W-:Y:S02]  /*aec0*/  LOP3.LUT P6, RZ, R22, 0x1000000, RZ, 0xc0, !PT ;  /* 0x0100000016ff7812 */ /* 0x000fe400078cc0ff */
        /* <DEDUP_REMOVED lines=38> */
[----:B------:R-:W-:Y:S02]  /*b130*/  ISETP.GT.AND P4, PT, R9, 0x19, !P6 ;  /* 0x000000190900780c */ /* 0x000fe40007784270 */
[----:B------:R-:W-:-:S02]  /*b140*/  LOP3.LUT P6, RZ, R22, 0x2000, RZ, 0xc0, !PT ;  /* 0x0000200016ff7812 */ /* 0x000fc400078cc0ff */
        /* <DEDUP_REMOVED lines=36> */
[----:B------:R-:W-:-:S02]  /*b390*/  ISETP.LT.OR P4, PT, R20, 0x31, P4 ;  /* 0x000000311400780c */ /* 0x000fc40002781670 */
[C---:B------:R-:W-:Y:S01]  /*b3a0*/  ISETP.GT.AND P5, PT, R9.reuse, 0x78, !P5 ;  /* 0x000000780900780c */ /* 0x040fe20006fa4270 */
[----:B------:R-:W0:Y:S01]  /*b3b0*/  SHFL.BFLY PT, R3, R2, 0x2, 0x1f ;  /* 0x0c401f0002037f89 */ /* 0x000e2200000e0000 */
[----:B------:R-:W-:Y:S02]  /*b3c0*/  FSEL R123, R50, -INF , !P4 ;  /* 0xff800000327b7808 */ /* 0x000fe40006000000 */
[----:B------:R-:W-:Y:S02]  /*b3d0*/  LOP3.LUT P4, RZ, R22, 0x40000, RZ, 0xc0, !PT ;  /* 0x0004000016ff7812 */ /* 0x000fe4000788c0ff */
[----:B------:R-:W-:Y:S02]  /*b3e0*/  ISETP.LT.OR P5, PT, R20, 0x79, P5 ;  /* 0x000000791400780c */ /* 0x000fe40002fa1670 */
[----:B------:R-:W-:-:S04]  /*b3f0*/  ISETP.GT.AND P4, PT, R9, 0x31, !P4 ;  /* 0x000000310900780c */ /* 0x000fc80006784270 */
[----:B------:R-:W-:-:S04]  /*b400*/  ISETP.LT.OR P4, PT, R20, 0x32, P4 ;  /* 0x000000321400780c */ /* 0x000fc80002781670 */
[----:B------:R-:W-:Y:S02]  /*b410*/  FSEL R51, R51, -INF , !P4 ;  /* 0xff80000033337808 */ /* 0x000fe40006000000 */
[----:B------:R-:W-:-:S04]  /*b420*/  LOP3.LUT P4, RZ, R22, 0x20000, RZ, 0xc0, !PT ;  /* 0x0002000016ff7812 */ /* 0x000fc8000788c0ff */
[----:B------:R-:W-:Y:S02]  /*b430*/  ISETP.GT.AND P4, PT, R9, 0x38, !P4 ;  /* 0x000000380900780c */ /* 0x000fe40006784270 */
[----:B0-----:R-:W-:Y:S02]  /*b440*/  FMNMX.FTZ R6, R2, R3, !PT ;  /* 0x0000000302067209 */ /* 0x001fe40007810000 */
[----:B------:R-:W-:-:S03]  /*b450*/  ISETP.LT.OR P4, PT, R20, 0x39, P4 ;  /* 0x000000391400780c */ /* 0x000fc60002781670 */
[----:B------:R-:W0:Y:S01]  /*b460*/  SHFL.BFLY PT, R3, R6, 0x1, 0x1f ;  /* 0x0c201f0006037f89 */ /* 0x000e2200000e0000 */
[----:B------:R-:W-:Y:S02]  /*b470*/  FSEL R125, R54, -INF , !P4 ;  /* 0xff800000367d7808 */ /* 0x000fe40006000000 */
[----:B------:R-:W-:-:S04]  /*b480*/  LOP3.LUT P4, RZ, R22, 0x10000, RZ, 0xc0, !PT ;  /* 0x0001000016ff7812 */ /* 0x000fc8000788c0ff */
[----:B------:R-:W-:-:S04]  /*b490*/  ISETP.GT.AND P4, PT, R9, 0x39, !P4 ;  /* 0x000000390900780c */ /* 0x000fc80006784270 */
[----:B------:R-:W-:-:S04]  /*b4a0*/  ISETP.LT.OR P4, PT, R20, 0x3a, P4 ;  /* 0x0000003a1400780c */ /* 0x000fc80002781670 */
[----:B------:R-:W-:Y:S02]  /*b4b0*/  FSEL R55, R55, -INF , !P4 ;  /* 0xff80000037377808 */ /* 0x000fe40006000000 */
[----:B------:R-:W-:-:S04]  /*b4c0*/  LOP3.LUT P4, RZ, R22, 0x8000, RZ, 0xc0, !PT ;  /* 0x0000800016ff7812 */ /* 0x000fc8000788c0ff */
[----:B------:R-:W-:Y:S02]  /*b4d0*/  ISETP.GT.AND P4, PT, R9, 0x40, !P4 ;  /* 0x000000400900780c */ /* 0x000fe40006784270 */
[----:B0-----:R-:W-:Y:S02]  /*b4e0*/  FMNMX.FTZ R3, R6, R3, !PT ;  /* 0x0000000306037209 */ /* 0x001fe40007810000 */
[----:B------:R-:W-:-:S03]  /*b4f0*/  ISETP.LT.OR P4, PT, R20, 0x41, P4 ;  /* 0x000000411400780c */ /* 0x000fc60002781670 */
[----:B------:R-:W-:Y:S01]  /*b500*/  FMUL.FTZ R4, R3, R0 ;  /* 0x0000000003047220 */ /* 0x000fe20000410000 */
        /* <DEDUP_REMOVED lines=60> */
[----:B------:R-:W-:Y:S01]  /*b8d0*/  FSEL R91, R86, -INF , !P5 ;  /* 0xff800000565b7808 */ /* 0x000fe20006800000 */
[-CC-:B------:R-:W-:Y:S01]  /*b8e0*/  FFMA.FTZ R148, R24, R0.reuse, -R4.reuse ;  /* 0x0000000018947223 */ /* 0x180fe20000010804 */
[----:B------:R-:W-:Y:S01]  /*b8f0*/  FSEL R26, R26, -INF , !P4 ;  /* 0xff8000001a1a7808 */ /* 0x000fe20006000000 */
[-CC-:B------:R-:W-:Y:S01]  /*b900*/  FFMA.FTZ R25, R25, R0.reuse, -R4.reuse ;  /* 0x0000000019197223 */ /* 0x180fe20000010804 */
[----:B------:R-:W-:Y:S01]  /*b910*/  ISETP.GT.AND P4, PT, R9, 0x79, !P6 ;  /* 0x000000790900780c */ /* 0x000fe20007784270 */
[-CC-:B------:R-:W-:Y:S01]  /*b920*/  FFMA.FTZ R150, R5, R0.reuse, -R4.reuse ;  /* 0x0000000005967223 */ /* 0x180fe20000010804 */
[----:B------:R-:W-:Y:S01]  /*b930*/  FMNMX.FTZ R2, R26, R27, !PT ;  /* 0x0000001b1a027209 */ /* 0x000fe20007810000 */
[----:B------:R-:W-:Y:S01]  /*b940*/  MUFU.EX2 R148, R148 ;  /* 0x0000009400947308 */ /* 0x000fe20000000800 */
[----:B------:R-:W-:Y:S01]  /*b950*/  ISETP.LT.OR P4, PT, R20, 0x7a, P4 ;  /* 0x0000007a1400780c */ /* 0x000fe20002781670 */
[--C-:B------:R-:W-:Y:S01]  /*b960*/  FFMA.FTZ R5, R29, R0, -R4.reuse ;  /* 0x000000001d057223 */ /* 0x100fe20000010804 */
[----:B------:R-:W-:Y:S01]  /*b970*/  FMNMX.FTZ R2, R7, R2, !PT ;  /* 0x0000000207027209 */ /* 0x000fe20007810000 */
[-CC-:B------:R-:W-:Y:S01]  /*b980*/  FFMA.FTZ R29, R33, R0.reuse, -R4.reuse ;  /* 0x00000000211d7223 */ /* 0x180fe20000010804 */
[----:B------:R-:W-:Y:S01]  /*b990*/  FSEL R87, R87, -INF , !P4 ;  /* 0xff80000057577808 */ /* 0x000fe20006000000 */
[--C-:B------:R-:W-:Y:S01]  /*b9a0*/  FFMA.FTZ R33, R37, R0, -R4.reuse ;  /* 0x0000000025217223 */ /* 0x100fe20000010804 */
[----:B------:R-:W-:Y:S01]  /*b9b0*/  FMNMX.FTZ R2, R31, R2, !PT ;  /* 0x000000021f027209 */ /* 0x000fe20007810000 */
[----:B------:R-:W0:Y:S01]  /*b9c0*/  MUFU.EX2 R25, R25 ;  /* 0x0000001900197308 */ /* 0x000e220000000800 */
[-CC-:B------:R-:W-:Y:S01]  /*b9d0*/  FFMA.FTZ R37, R41, R0.reuse, -R4.reuse ;  /* 0x0000000029257223 */ /* 0x180fe20000010804 */
[--C-:B------:R-:W-:Y:S01]  /*b9e0*/  FFMA.FTZ R41, R45, R0, -R4.reuse ;  /* 0x000000002d297223 */ /* 0x100fe20000010804 */
[----:B------:R-:W-:Y:S01]  /*b9f0*/  FMNMX.FTZ R2, R21, R2, !PT ;  /* 0x0000000215027209 */ /* 0x000fe20007810000 */
[-CC-:B------:R-:W-:Y:S01]  /*ba00*/  FFMA.FTZ R45, R49, R0.reuse, -R4.reuse ;  /* 0x00000000312d7223 */ /* 0x180fe20000010804 */
[-CC-:B------:R-:W-:Y:S01]  /*ba10*/  FFMA.FTZ R49, R53, R0.reuse, -R4.reuse ;  /* 0x0000000035317223 */ /* 0x180fe20000010804 */
[--C-:B------:R-:W-:Y:S01]  /*ba20*/  FFMA.FTZ R9, R57, R0, -R4.reuse ;  /* 0x0000000039097223 */ /* 0x100fe20000010804 */
[----:B------:R-:W-:Y:S01]  /*ba30*/  FMNMX.FTZ R2, R35, R2, !PT ;  /* 0x0000000223027209 */ /* 0x000fe20007810000 */
[----:B------:R-:W1:Y:S01]  /*ba40*/  MUFU.EX2 R150, R150 ;  /* 0x0000009600967308 */ /* 0x000e620000000800 */
[-CC-:B------:R-:W-:Y:S01]  /*ba50*/  FFMA.FTZ R53, R61, R0.reuse, -R4.reuse ;  /* 0x000000003d357223 */ /* 0x180fe20000010804 */
[--C-:B------:R-:W-:Y:S01]  /*ba60*/  FFMA.FTZ R57, R65, R0, -R4.reuse ;  /* 0x0000000041397223 */ /* 0x100fe20000010804 */
[----:B------:R-:W-:Y:S01]  /*ba70*/  FMNMX.FTZ R2, R89, R2, !PT ;  /* 0x0000000259027209 */ /* 0x000fe20007810000 */
[-CC-:B------:R-:W-:Y:S01]  /*ba80*/  FFMA.FTZ R61, R69, R0.reuse, -R4.reuse ;  /* 0x00000000453d7223 */ /* 0x180fe20000010804 */
[-CC-:B------:R-:W-:Y:S01]  /*ba90*/  FFMA.FTZ R65, R73, R0.reuse, -R4.reuse ;  /* 0x0000000049417223 */ /* 0x180fe20000010804 */
[--C-:B------:R-:W-:Y:S01]  /*baa0*/  FFMA.FTZ R69, R77, R0, -R4.reuse ;  /* 0x000000004d457223 */ /* 0x100fe20000010804 */
[----:B------:R-:W-:Y:S01]  /*bab0*/  FMNMX.FTZ R2, R39, R2, !PT ;  /* 0x0000000227027209 */ /* 0x000fe20007810000 */
[----:B------:R-:W2:Y:S01]  /*bac0*/  MUFU.EX2 R5, R5 ;  /* 0x0000000500057308 */ /* 0x000ea20000000800 */
        /* <DEDUP_REMOVED lines=17> */
[----:B------:R-:W-:Y:S01]  /*bbe0*/  FFMA.FTZ R77, R85, R0, -R4 ;  /* 0x00000000554d7223 */ /* 0x000fe20000010804 */
[----:B------:R-:W-:Y:S01]  /*bbf0*/  FMNMX.FTZ R2, R123, R2, !PT ;  /* 0x000000027b027209 */ /* 0x000fe20007810000 */
[----:B------:R-:W3:Y:S03]  /*bc00*/  MUFU.EX2 R144, R144 ;  /* 0x0000009000907308 */ /* 0x000ee60000000800 */
[----:B------:R-:W-:-:S04]  /*bc10*/  FMNMX.FTZ R2, R51, R2, !PT ;  /* 0x0000000233027209 */ /* 0x000fc80007810000 */
[----:B------:R-:W-:Y:S01]  /*bc20*/  FMNMX.FTZ R2, R125, R2, !PT ;  /* 0x000000027d027209 */ /* 0x000fe20007810000 */
[----:B------:R-:W4:Y:S03]  /*bc30*/  MUFU.EX2 R29, R29 ;  /* 0x0000001d001d7308 */ /* 0x000f260000000800 */
[----:B------:R-:W-:-:S04]  /*bc40*/  FMNMX.FTZ R2, R55, R2, !PT ;  /* 0x0000000237027209 */ /* 0x000fc80007810000 */
[----:B------:R-:W-:Y:S01]  /*bc50*/  FMNMX.FTZ R2, R127, R2, !PT ;  /* 0x000000027f027209 */ /* 0x000fe20007810000 */
[----:B------:R-:W5:Y:S03]  /*bc60*/  MUFU.EX2 R146, R146 ;  /* 0x0000009200927308 */ /* 0x000f660000000800 */
[----:B------:R-:W-:-:S04]  /*bc70*/  FMNMX.FTZ R2, R59, R2, !PT ;  /* 0x000000023b027209 */ /* 0x000fc80007810000 */
[----:B------:R-:W-:Y:S01]  /*bc80*/  FMNMX.FTZ R2, R129, R2, !PT ;  /* 0x0000000281027209 */ /* 0x000fe20007810000 */
[----:B------:R-:W5:Y:S03]  /*bc90*/  MUFU.EX2 R33, R33 ;  /* 0x0000002100217308 */ /* 0x000f660000000800 */
[----:B------:R-:W-:-:S04]  /*bca0*/  FMNMX.FTZ R2, R63, R2, !PT ;  /* 0x000000023f027209 */ /* 0x000fc80007810000 */
[----:B------:R-:W-:Y:S01]  /*bcb0*/  FMNMX.FTZ R2, R131, R2, !PT ;  /* 0x0000000283027209 */ /* 0x000fe20007810000 */
[----:B------:R-:W-:Y:S03]  /*bcc0*/  MUFU.EX2 R140, R140 ;  /* 0x0000008c008c7308 */ /* 0x000fe60000000800 */
        /* <DEDUP_REMOVED lines=15> */
[----:B------:R-:W-:-:S05]  /*bdc0*/  FMNMX.FTZ R2, R87, R2, !PT ;  /* 0x0000000257027209 */ /* 0x000fca0007810000 */
[----:B------:R-:W0:Y:S01]  /*bdd0*/  SHFL.BFLY PT, R93, R2, 0x2, 0x1f ;  /* 0x0c401f00025d7f89 */ /* 0x000e2200000e0000 */
[----:B------:R-:W-:Y:S08]  /*bde0*/  MUFU.EX2 R138, R138 ;  /* 0x0000008a008a7308 */ /* 0x000ff00000000800 */
[----:B------:R-:W-:Y:S08]  /*bdf0*/  MUFU.EX2 R49, R49 ;  /* 0x0000003100317308 */ /* 0x000ff00000000800 */
[----:B------:R-:W-:Y:S01]  /*be00*/  MUFU.EX2 R132, R132 ;  /* 0x0000008400847308 */ /* 0x000fe20000000800 */
[----:B0-----:R-:W-:-:S07]  /*be10*/  FMNMX.FTZ R93, R2, R93, !PT ;  /* 0x0000005d025d7209 */ /* 0x001fce0007810000 */
[----:B------:R-:W-:Y:S01]  /*be20*/  MUFU.EX2 R9, R9 ;  /* 0x0000000900097308 */ /* 0x000fe20000000800 */
[----:B------:R-:W0:Y:S07]  /*be30*/  SHFL.BFLY PT, R2, R93, 0x1, 0x1f ;  /* 0x0c201f005d027f89 */ /* 0x000e2e00000e0000 */
[----:B------:R-:W-:Y:S08]  /*be40*/  MUFU.EX2 R134, R134 ;  /* 0x0000008600867308 */ /* 0x000ff00000000800 */
[----:B------:R-:W-:Y:S08]  /*be50*/  MUFU.EX2 R53, R53 ;  /* 0x0000003500357308 */ /* 0x000ff00000000800 */
[----:B------:R-:W-:Y:S01]  /*be60*/  MUFU.EX2 R128, R128 ;  /* 0x0000008000807308 */ /* 0x000fe20000000800 */
[----:B0-----:R-:W-:-:S04]  /*be70*/  FMNMX.FTZ R2, R93, R2, !PT ;  /* 0x000000025d027209 */ /* 0x001fc80007810000 */
        /* <DEDUP_REMOVED lines=9> */
[----:B------:R-:W-:Y:S01]  /*bf10*/  FADD.FTZ R31, R148, R25 ;  /* 0x00000019941f7221 */ /* 0x000fe20000010000 */
[-CC-:B------:R-:W-:Y:S01]  /*bf20*/  FFMA.FTZ R145, R21, R0.reuse, -R6.reuse ;  /* 0x0000000015917223 */ /* 0x180fe20000010806 */
[-CC-:B------:R-:W-:Y:S01]  /*bf30*/  FFMA.FTZ R24, R35, R0.reuse, -R6.reuse ;  /* 0x0000000023187223 */ /* 0x180fe20000010806 */
[----:B------:R-:W-:Y:S01]  /*bf40*/  MUFU.EX2 R149, R149 ;  /* 0x0000009500957308 */ /* 0x000fe20000000800 */
[----:B-1----:R-:W-:Y:S01]  /*bf50*/  FADD.FTZ R36, R150, R31 ;  /* 0x0000001f96247221 */ /* 0x002fe20000010000 */
[-CC-:B------:R-:W-:Y:S01]  /*bf60*/  FFMA.FTZ R147, R89, R0.reuse, -R6.reuse ;  /* 0x0000000059937223 */ /* 0x180fe20000010806 */
[-CC-:B------:R-:W-:Y:S01]  /*bf70*/  FFMA.FTZ R26, R39, R0.reuse, -R6.reuse ;  /* 0x00000000271a7223 */ /* 0x180fe20000010806 */
[-C--:B------:R-:W-:Y:S01]  /*bf80*/  FFMA.FTZ R28, R43, R0.reuse, -R6 ;  /* 0x000000002b1c7223 */ /* 0x080fe20000010806 */
[----:B--2---:R-:W-:Y:S01]  /*bf90*/  FADD.FTZ R31, R5, R36 ;  /* 0x00000024051f7221 */ /* 0x004fe20000010000 */
[----:B------:R-:W0:Y:S01]  /*bfa0*/  @P2 LDC R43, c[0x0][0x44c] ;  /* 0x00011300ff2b2b82 */ /* 0x000e220000000800 */
[-CC-:B------:R-:W-:Y:S01]  /*bfb0*/  FFMA.FTZ R141, R119, R0.reuse, -R6.reuse ;  /* 0x00000000778d7223 */ /* 0x180fe20000010806 */
[----:B------:R-:W1:Y:S01]  /*bfc0*/  MUFU.EX2 R4, R4 ;  /* 0x0000000400047308 */ /* 0x000e620000000800 */
[----:B---3--:R-:W-:Y:S01]  /*bfd0*/  FADD.FTZ R38, R144, R31 ;  /* 0x0000001f90267221 */ /* 0x008fe20000010000 */
[-CC-:B------:R-:W-:Y:S01]  /*bfe0*/  FFMA.FTZ R30, R47, R0.reuse, -R6.reuse ;  /* 0x000000002f1e7223 */ /* 0x180fe20000010806 */
[-CC-:B------:R-:W-:Y:S01]  /*bff0*/  FFMA.FTZ R143, R121, R0.reuse, -R6.reuse ;  /* 0x00000000798f7223 */ /* 0x180fe20000010806 */
[-C--:B------:R-:W-:Y:S01]  /*c000*/  FFMA.FTZ R7, R123, R0.reuse, -R6 ;  /* 0x000000007b077223 */ /* 0x080fe20000010806 */
[----:B----4-:R-:W-:Y:S01]  /*c010*/  FADD.FTZ R35, R29, R38 ;  /* 0x000000261d237221 */ /* 0x010fe20000010000 */
[----:B------:R-:W2:Y:S01]  /*c020*/  @P2 LDC R47, c[0x0][0x450] ;  /* 0x00011400ff2f2b82 */ /* 0x000ea20000000800 */
[-CC-:B------:R-:W-:Y:S01]  /*c030*/  FFMA.FTZ R32, R51, R0.reuse, -R6.reuse ;  /* 0x0000000033207223 */ /* 0x180fe20000010806 */
[----:B------:R-:W3:Y:S01]  /*c040*/  MUFU.EX2 R151, R151 ;  /* 0x0000009700977308 */ /* 0x000ee20000000800 */
[----:B-----5:R-:W-:Y:S01]  /*c050*/  FADD.FTZ R38, R146, R35 ;  /* 0x0000002392267221 */ /* 0x020fe20000010000 */
[-CC-:B------:R-:W-:Y:S01]  /*c060*/  FFMA.FTZ R21, R125, R0.reuse, -R6.reuse ;  /* 0x000000007d157223 */ /* 0x180fe20000010806 */
[-CC-:B------:R-:W-:Y:S01]  /*c070*/  FFMA.FTZ R34, R55, R0.reuse, -R6.reuse ;  /* 0x0000000037227223 */ /* 0x180fe20000010806 */
[-C--:B------:R-:W-:Y:S01]  /*c080*/  FFMA.FTZ R27, R127, R0.reuse, -R6 ;  /* 0x000000007f1b7223 */ /* 0x080fe20000010806 */
[----:B------:R-:W-:Y:S01]  /*c090*/  FADD.FTZ R39, R33, R38 ;  /* 0x0000002621277221 */ /* 0x000fe20000010000 */
[-CC-:B------:R-:W-:Y:S01]  /*c0a0*/  FFMA.FTZ R36, R59, R0.reuse, -R6.reuse ;  /* 0x000000003b247223 */ /* 0x180fe20000010806 */
[-C--:B------:R-:W-:Y:S01]  /*c0b0*/  FFMA.FTZ R31, R129, R0.reuse, -R6 ;  /* 0x00000000811f7223 */ /* 0x080fe20000010806 */
[----:B------:R-:W4:Y:S01]  /*c0c0*/  MUFU.EX2 R20, R20 ;  /* 0x0000001400147308 */ /* 0x000f220000000800 */
[----:B-1----:R-:W-:Y:S01]  /*c0d0*/  FADD.FTZ R40, R149, R4 ;  /* 0x0000000495287221 */ /* 0x002fe20000010000 */
[----:B------:R-:W-:Y:S01]  /*c0e0*/  FADD.FTZ R42, R140, R39 ;  /* 0x000000278c2a7221 */ /* 0x000fe20000010000 */
[-CC-:B------:R-:W-:Y:S01]  /*c0f0*/  FFMA.FTZ R38, R63, R0.reuse, -R6.reuse ;  /* 0x000000003f267223 */ /* 0x180fe20000010806 */
[-CC-:B------:R-:W-:Y:S01]  /*c100*/  FFMA.FTZ R129, R131, R0.reuse, -R6.reuse ;  /* 0x0000000083817223 */ /* 0x180fe20000010806 */
[-C--:B------:R-:W-:Y:S01]  /*c110*/  FFMA.FTZ R131, R133, R0.reuse, -R6 ;  /* 0x0000000085837223 */ /* 0x080fe20000010806 */
[----:B------:R-:W-:Y:S01]  /*c120*/  FADD.FTZ R39, R37, R42 ;  /* 0x0000002a25277221 */ /* 0x000fe20000010000 */
[----:B0-----:R-:W-:Y:S01]  /*c130*/  @P2 IMAD.HI.U32 R46, R94, R43, RZ ;  /* 0x0000002b5e2e2227 */ /* 0x001fe200078e00ff */
[----:B------:R-:W0:Y:S03]  /*c140*/  MUFU.EX2 R145, R145 ;  /* 0x0000009100917308 */ /* 0x000e260000000800 */
[----:B---3--:R-:W-:Y:S01]  /*c150*/  FADD.FTZ R35, R151, R40 ;  /* 0x0000002897237221 */ /* 0x008fe20000010000 */
[-CC-:B------:R-:W-:Y:S01]  /*c160*/  FFMA.FTZ R125, R135, R0.reuse, -R6.reuse ;  /* 0x00000000877d7223 */ /* 0x180fe20000010806 */
[-CC-:B------:R-:W-:Y:S01]  /*c170*/  FFMA.FTZ R127, R137, R0.reuse, -R6.reuse ;  /* 0x00000000897f7223 */ /* 0x180fe20000010806 */
[-CC-:B------:R-:W-:Y:S01]  /*c180*/  FFMA.FTZ R139, R139, R0.reuse, -R6.reuse ;  /* 0x000000008b8b7223 */ /* 0x180fe20000010806 */
[-CC-:B------:R-:W-:Y:S01]  /*c190*/  FFMA.FTZ R83, R83, R0.reuse, -R6.reuse ;  /* 0x0000000053537223 */ /* 0x180fe20000010806 */
[-CC-:B------:R-:W-:Y:S01]  /*c1a0*/  FFMA.FTZ R91, R91, R0.reuse, -R6.reuse ;  /* 0x000000005b5b7223 */ /* 0x180fe20000010806 */
[----:B------:R-:W-:Y:S01]  /*c1b0*/  FFMA.FTZ R87, R87, R0, -R6 ;  /* 0x0000000057577223 */ /* 0x000fe20000010806 */
[----:B------:R-:W1:Y:S01]  /*c1c0*/  MUFU.EX2 R24, R24 ;  /* 0x0000001800187308 */ /* 0x000e620000000800 */
[----:B----4-:R-:W-:Y:S01]  /*c1d0*/  FADD.FTZ R40, R20, R35 ;  /* 0x0000002314287221 */ /* 0x010fe20000010000 */
[----:B------:R-:W-:-:S02]  /*c1e0*/  F2FP.BF16.F32.PACK_AB R150, R5, R150 ;  /* 0x000000960596723e */ /* 0x000fc400000010ff */
[----:B------:R-:W-:Y:S02]  /*c1f0*/  F2FP.BF16.F32.PACK_AB R148, R25, R148 ;  /* 0x000000941994723e */ /* 0x000fe400000010ff */
[----:B------:R-:W-:Y:S02]  /*c200*/  F2FP.BF16.F32.PACK_AB R149, R4, R149 ;  /* 0x000000950495723e */ /* 0x000fe400000010ff */
[----:B------:R-:W3:Y:S01]  /*c210*/  MUFU.EX2 R147, R147 ;  /* 0x0000009300937308 */ /* 0x000ee20000000800 */
[----:B0-----:R-:W-:Y:S01]  /*c220*/  FADD.FTZ R35, R145, R40 ;  /* 0x0000002891237221 */ /* 0x001fe20000010000 */
[----:B------:R-:W-:Y:S01]  /*c230*/  FADD.FTZ R40, R142, R39 ;  /* 0x000000278e287221 */ /* 0x000fe20000010000 */
[----:B------:R-:W-:Y:S02]  /*c240*/  F2FP.BF16.F32.PACK_AB R151, R20, R151 ;  /* 0x000000971497723e */ /* 0x000fe400000010ff */
[----:B------:R-:W-:Y:S02]  /*c250*/  F2FP.BF16.F32.PACK_AB R144, R29, R144 ;  /* 0x000000901d90723e */ /* 0x000fe400000010ff */
[----:B------:R-:W-:Y:S01]  /*c260*/  F2FP.BF16.F32.PACK_AB R146, R33, R146 ;  /* 0x000000922192723e */ /* 0x000fe200000010ff */
[----:B------:R-:W0:Y:S01]  /*c270*/  MUFU.EX2 R26, R26 ;  /* 0x0000001a001a7308 */ /* 0x000e220000000800 */
[----:B-1----:R-:W-:Y:S01]  /*c280*/  FADD.FTZ R42, R24, R35 ;  /* 0x00000023182a7221 */ /* 0x002fe20000010000 */
[----:B------:R-:W-:Y:S01]  /*c290*/  FADD.FTZ R35, R41, R40 ;  /* 0x0000002829237221 */ /* 0x000fe20000010000 */
[----:B------:R-:W-:Y:S01]  /*c2a0*/  FFMA.FTZ R40, R67, R0, -R6 ;  /* 0x0000000043287223 */ /* 0x000fe20000010806 */
[----:B------:R-:W-:-:S02]  /*c2b0*/  F2FP.BF16.F32.PACK_AB R140, R37, R140 ;  /* 0x0000008c258c723e */ /* 0x000fc400000010ff */
[----:B------:R-:W-:Y:S01]  /*c2c0*/  FADD.FTZ R44, R136, R35 ;  /* 0x00000023882c7221 */ /* 0x000fe20000010000 */
[----:B------:R-:W-:Y:S01]  /*c2d0*/  IMAD.MOV.U32 R35, RZ, RZ, R94 ;  /* 0x000000ffff237224 */ /* 0x000fe200078e005e */
[----:B------:R-:W1:Y:S01]  /*c2e0*/  MUFU.EX2 R141, R141 ;  /* 0x0000008d008d7308 */ /* 0x000e620000000800 */
[----:B---3--:R-:W-:Y:S01]  /*c2f0*/  FADD.FTZ R39, R147, R42 ;  /* 0x0000002a93277221 */ /* 0x008fe20000010000 */
[----:B------:R-:W-:Y:S01]  /*c300*/  FADD.FTZ R43, R45, R44 ;  /* 0x0000002c2d2b7221 */ /* 0x000fe20000010000 */
[----:B--2---:R-:W-:Y:S02]  /*c310*/  @P2 SHF.R.U32.HI R35, RZ, R47, R46 ;  /* 0x0000002fff232219 */ /* 0x004fe4000001162e */
[----:B------:R-:W-:Y:S01]  /*c320*/  F2FP.BF16.F32.PACK_AB R142, R41, R142 ;  /* 0x0000008e298e723e */ /* 0x000fe200000010ff */
[----:B------:R-:W-:Y:S01]  /*c330*/  FADD.FTZ R44, R138, R43 ;  /* 0x0000002b8a2c7221 */ /* 0x000fe20000010000 */
[----:B------:R-:W-:Y:S01]  /*c340*/  F2FP.BF16.F32.PACK_AB R136, R45, R136 ;  /* 0x000000882d88723e */ /* 0x000fe200000010ff */
[----:B------:R-:W2:Y:S01]  /*c350*/  MUFU.EX2 R28, R28 ;  /* 0x0000001c001c7308 */ /* 0x000ea20000000800 */
[----:B0-----:R-:W-:Y:S01]  /*c360*/  FADD.FTZ R42, R26, R39 ;  /* 0x000000271a2a7221 */ /* 0x001fe20000010000 */
[----:B------:R-:W-:Y:S01]  /*c370*/  FADD.FTZ R43, R49, R44 ;  /* 0x0000002c312b7221 */ /* 0x000fe20000010000 */
[----:B------:R-:W-:Y:S01]  /*c380*/  FFMA.FTZ R44, R75, R0, -R6 ;  /* 0x000000004b2c7223 */ /* 0x000fe20000010806 */
[----:B------:R-:W-:Y:S01]  /*c390*/  IMAD.IADD R35, R92, 0x1, R35 ;  /* 0x000000015c237824 */ /* 0x000fe200078e0223 */
[----:B------:R-:W-:-:S02]  /*c3a0*/  F2FP.BF16.F32.PACK_AB R138, R49, R138 ;  /* 0x0000008a318a723e */ /* 0x000fc400000010ff */
[----:B------:R-:W-:Y:S01]  /*c3b0*/  F2FP.BF16.F32.PACK_AB R145, R24, R145 ;  /* 0x000000911891723e */ /* 0x000fe200000010ff */
[----:B------:R-:W0:Y:S01]  /*c3c0*/  MUFU.EX2 R143, R143 ;  /* 0x0000008f008f7308 */ /* 0x000e220000000800 */
[----:B-1----:R-:W-:Y:S01]  /*c3d0*/  FADD.FTZ R39, R141, R42 ;  /* 0x0000002a8d277221 */ /* 0x002fe20000010000 */
[----:B------:R-:W-:Y:S01]  /*c3e0*/  FFMA.FTZ R42, R71, R0, -R6 ;  /* 0x00000000472a7223 */ /* 0x000fe20000010806 */
[----:B------:R-:W-:Y:S01]  /*c3f0*/  F2FP.BF16.F32.PACK_AB R147, R26, R147 ;  /* 0x000000931a93723e */ /* 0x000fe200000010ff */
[----:B------:R-:W-:-:S04]  /*c400*/  IMAD.IADD R12, R35, 0x1, R12 ;  /* 0x00000001230c7824 */ /* 0x000fc800078e020c */
[----:B------:R-:W1:Y:S01]  /*c410*/  MUFU.EX2 R30, R30 ;  /* 0x0000001e001e7308 */ /* 0x000e620000000800 */
[C---:B--2---:R-:W-:Y:S01]  /*c420*/  FADD.FTZ R46, R28.reuse, R39 ;  /* 0x000000271c2e7221 */ /* 0x044fe20000010000 */
[----:B------:R-:W-:-:S06]  /*c430*/  F2FP.BF16.F32.PACK_AB R141, R28, R141 ;  /* 0x0000008d1c8d723e */ /* 0x000fcc00000010ff */
[----:B------:R-:W2:Y:S01]  /*c440*/  MUFU.EX2 R7, R7 ;  /* 0x0000000700077308 */ /* 0x000ea20000000800 */
[----:B0-----:R-:W-:Y:S01]  /*c450*/  FADD.FTZ R39, R143, R46 ;  /* 0x0000002e8f277221 */ /* 0x001fe20000010000 */
[----:B------:R-:W-:Y:S01]  /*c460*/  FADD.FTZ R46, R132, R43 ;  /* 0x0000002b842e7221 */ /* 0x000fe20000010000 */
[----:B------:R-:W-:-:S03]  /*c470*/  F2FP.BF16.F32.PACK_AB R132, R9, R132 ;  /* 0x000000840984723e */ /* 0x000fc600000010ff */
[----:B------:R-:W-:Y:S01]  /*c480*/  FADD.FTZ R43, R9, R46 ;  /* 0x0000002e092b7221 */ /* 0x000fe20000010000 */
[----:B------:R-:W-:Y:S01]  /*c490*/  FFMA.FTZ R46, R79, R0, -R6 ;  /* 0x000000004f2e7223 */ /* 0x000fe20000010806 */
[----:B------:R-:W0:Y:S01]  /*c4a0*/  MUFU.EX2 R32, R32 ;  /* 0x0000002000207308 */ /* 0x000e220000000800 */
[----:B-1----:R-:W-:Y:S01]  /*c4b0*/  FADD.FTZ R48, R30, R39 ;  /* 0x000000271e307221 */ /* 0x002fe20000010000 */
[----:B------:R-:W-:Y:S01]  /*c4c0*/  FADD.FTZ R50, R134, R43 ;  /* 0x0000002b86327221 */ /* 0x000fe20000010000 */
[C---:B------:R-:W-:Y:S02]  /*c4d0*/  F2FP.BF16.F32.PACK_AB R134, R53.reuse, R134 ;  /* 0x000000863586723e */ /* 0x040fe400000010ff */
[----:B------:R-:W-:Y:S01]  /*c4e0*/  F2FP.BF16.F32.PACK_AB R143, R30, R143 ;  /* 0x0000008f1e8f723e */ /* 0x000fe200000010ff */
[----:B------:R-:W-:Y:S02]  /*c4f0*/  FADD.FTZ R43, R53, R50 ;  /* 0x00000032352b7221 */ /* 0x000fe40000010000 */
[----:B------:R-:W1:Y:S01]  /*c500*/  MUFU.EX2 R21, R21 ;  /* 0x0000001500157308 */ /* 0x000e620000000800 */
[----:B--2---:R-:W-:-:S07]  /*c510*/  FADD.FTZ R39, R7, R48 ;  /* 0x0000003007277221 */ /* 0x004fce0000010000 */
[----:B------:R-:W2:Y:S01]  /*c520*/  MUFU.EX2 R34, R34 ;  /* 0x0000002200227308 */ /* 0x000ea20000000800 */
[C---:B0-----:R-:W-:Y:S01]  /*c530*/  FADD.FTZ R48, R32.reuse, R39 ;  /* 0x0000002720307221 */ /* 0x041fe20000010000 */
[----:B------:R-:W-:-:S06]  /*c540*/  F2FP.BF16.F32.PACK_AB R137, R32, R7 ;  /* 0x000000072089723e */ /* 0x000fcc00000010ff */
[----:B------:R-:W0:Y:S01]  /*c550*/  MUFU.EX2 R27, R27 ;  /* 0x0000001b001b7308 */ /* 0x000e220000000800 */
[----:B-1----:R-:W-:Y:S01]  /*c560*/  FADD.FTZ R39, R21, R48 ;  /* 0x0000003015277221 */ /* 0x002fe20000010000 */
[----:B------:R-:W-:Y:S01]  /*c570*/  FADD.FTZ R48, R128, R43 ;  /* 0x0000002b80307221 */ /* 0x000fe20000010000 */
[----:B------:R-:W-:-:S05]  /*c580*/  F2FP.BF16.F32.PACK_AB R128, R57, R128 ;  /* 0x000000803980723e */ /* 0x000fca00000010ff */
[----:B------:R-:W1:Y:S01]  /*c590*/  MUFU.EX2 R36, R36 ;  /* 0x0000002400247308 */ /* 0x000e620000000800 */
[----:B--2---:R-:W-:Y:S01]  /*c5a0*/  FADD.FTZ R6, R34, R39 ;  /* 0x0000002722067221 */ /* 0x004fe20000010000 */
[----:B------:R-:W-:-:S04]  /*c5b0*/  FADD.FTZ R39, R57, R48 ;  /* 0x0000003039277221 */ /* 0x000fc80000010000 */
[----:B------:R-:W-:Y:S02]  /*c5c0*/  FADD.FTZ R48, R130, R39 ;  /* 0x0000002782307221 */ /* 0x000fe40000010000 */
        /* <DEDUP_REMOVED lines=43> */
[----:B------:R1:W3:Y:S01]  /*c880*/  MUFU.EX2 R121, R139 ;  /* 0x0000008b00797308 */ /* 0x0002e20000000800 */
[----:B--2---:R-:W-:-:S07]  /*c890*/  FADD.FTZ R5, R127, R50 ;  /* 0x000000327f057221 */ /* 0x004fce0000010000 */
[----:B------:R-:W2:Y:S01]  /*c8a0*/  MUFU.EX2 R48, R83 ;  /* 0x0000005300307308 */ /* 0x000ea20000000800 */
[----:B0-----:R-:W-:Y:S01]  /*c8b0*/  FADD.FTZ R20, R46, R5 ;  /* 0x000000052e147221 */ /* 0x001fe20000010000 */
[----:B-1----:R-:W-:Y:S02]  /*c8c0*/  F2FP.BF16.F32.PACK_AB R139, R34, R21 ;  /* 0x00000015228b723e */ /* 0x002fe400000010ff */
[----:B------:R-:W-:-:S04]  /*c8d0*/  F2FP.BF16.F32.PACK_AB R127, R46, R127 ;  /* 0x0000007f2e7f723e */ /* 0x000fc800000010ff */
[----:B------:R-:W0:Y:S01]  /*c8e0*/  MUFU.EX2 R91, R91 ;  /* 0x0000005b005b7308 */ /* 0x000e220000000800 */
[----:B---3--:R-:W-:-:S07]  /*c8f0*/  FADD.FTZ R5, R121, R20 ;  /* 0x0000001479057221 */ /* 0x008fce0000010000 */
[----:B------:R-:W1:Y:S01]  /*c900*/  MUFU.EX2 R122, R122 ;  /* 0x0000007a007a7308 */ /* 0x000e620000000800 */
[C---:B--2---:R-:W-:Y:S01]  /*c910*/  FADD.FTZ R20, R48.reuse, R5 ;  /* 0x0000000530147221 */ /* 0x044fe20000010000 */
[----:B------:R-:W-:-:S06]  /*c920*/  F2FP.BF16.F32.PACK_AB R121, R48, R121 ;  /* 0x000000793079723e */ /* 0x000fcc00000010ff */
[----:B------:R-:W2:Y:S01]  /*c930*/  MUFU.EX2 R4, R87 ;  /* 0x0000005700047308 */ /* 0x000ea20000000800 */
[----:B0-----:R-:W-:-:S07]  /*c940*/  FADD.FTZ R5, R91, R20 ;  /* 0x000000145b057221 */ /* 0x001fce0000010000 */
[----:B------:R-:W0:Y:S01]  /*c950*/  MUFU.EX2 R77, R77 ;  /* 0x0000004d004d7308 */ /* 0x000e220000000800 */
[----:B-1----:R-:W-:Y:S01]  /*c960*/  FADD.FTZ R6, R122, R9 ;  /* 0x000000097a067221 */ /* 0x002fe20000010000 */
[C---:B--2---:R-:W-:Y:S01]  /*c970*/  FADD.FTZ R5, R4.reuse, R5 ;  /* 0x0000000504057221 */ /* 0x044fe20000010000 */
[----:B------:R-:W-:Y:S01]  /*c980*/  F2FP.BF16.F32.PACK_AB R123, R4, R91 ;  /* 0x0000005b047b723e */ /* 0x000fe200000010ff */
[----:B------:R-:W-:Y:S02]  /*c990*/  VIADD R4, R88, 0xfffffffe ;  /* 0xfffffffe58047836 */ /* 0x000fe40000000000 */
[C---:B0-----:R-:W-:Y:S01]  /*c9a0*/  FADD.FTZ R6, R77.reuse, R6 ;  /* 0x000000064d067221 */ /* 0x041fe20000010000 */
[----:B------:R-:W-:Y:S01]  /*c9b0*/  F2FP.BF16.F32.PACK_AB R122, R77, R122 ;  /* 0x0000007a4d7a723e */ /* 0x000fe200000010ff */
        /* <DEDUP_REMOVED lines=12> */
.L_x_1466:
[----:B------:R-:W-:-:S13]  /*ca80*/  ISETP.NE.AND P4, PT, R13, 0x1, PT ;  /* 0x000000010d00780c */ /* 0x000fda0003f85270 */
[----:B------:R-:W0:Y:S02]  /*ca90*/  @P4 LDC.64 R20, c[0x0][0x9e8] ;  /* 0x00027a00ff144b82 */ /* 0x000e240000000a00 */
[----:B0-----:R-:W-:-:S05]  /*caa0*/  @P4 IMAD.HI.U32 R20, R7, R20, RZ ;  /* 0x0000001407144227 */ /* 0x001fca00078e00ff */
[----:B------:R-:W-:-:S07]  /*cab0*/  @P4 SHF.R.U32.HI R7, RZ, R21, R20 ;  /* 0x00000015ff074219 */ /* 0x000fce0000011614 */
.L_x_1467:
[----:B------:R-:W-:Y:S05]  /*cac0*/  BSYNC B0 ;  /* 0x0000000000007941 */ /* 0x000fea0003800000 */
.L_x_1465:
[----:B------:R-:W-:-:S05]  /*cad0*/  IMAD R7, R7, R13, R13 ;  /* 0x0000000d07077224 */ /* 0x000fca00078e020d */
[----:B------:R-:W-:-:S07]  /*cae0*/  VIMNMX R12, R12, R7, PT ;  /* 0x000000070c0c7248 */ /* 0x000fce0003fe0100 */
.L_x_1464:
[----:B------:R-:W2:Y:S01]  /*caf0*/  LDL R9, [R1+0x38] ;  /* 0x0000380001097983 */ /* 0x000ea20000100800 */
[----:B------:R-:W-:Y:S01]  /*cb00*/  SHF.R.S32.HI R7, RZ, 0x1f, R12 ;  /* 0x0000001fff077819 */ /* 0x000fe2000001140c */
[----:B------:R-:W-:Y:S01]  /*cb10*/  ULDC UR4, c[0x0][0x9e4] ;  /* 0x0002790000047ab9 */ /* 0x000fe20000000800 */
[----:B------:R-:W-:Y:S01]  /*cb20*/  ULDC UR5, c[0x0][0x9e4] ;  /* 0x0002790000057ab9 */ /* 0x000fe20000000800 */
[----:B------:R-:W-:Y:S01]  /*cb30*/  ULDC UR6, c[0x0][0x9dc] ;  /* 0x0002770000067ab9 */ /* 0x000fe20000000800 */
[----:B------:R-:W-:Y:S01]  /*cb40*/  LEA.HI R7, R7, R12, RZ, 0x7 ;  /* 0x0000000c07077211 */ /* 0x000fe200078f38ff */
[----:B------:R-:W-:Y:S01]  /*cb50*/  ULDC UR7, c[0x0][0x9dc] ;  /* 0x0002770000077ab9 */ /* 0x000fe20000000800 */
[----:B------:R-:W-:Y:S01]  /*cb60*/  ULDC UR8, c[0x0][0x9e0] ;  /* 0x0002780000087ab9 */ /* 0x000fe20000000800 */
[----:B------:R-:W-:Y:S01]  /*cb70*/  ULDC UR9, c[0x0][0x9e0] ;  /* 0x0002780000097ab9 */ /* 0x000fe20000000800 */
[----:B------:R-:W-:Y:S02]  /*cb80*/  SHF.R.S32.HI R7, RZ, 0x7, R7 ;  /* 0x00000007ff077819 */ /* 0x000fe40000011407 */
        /* <DEDUP_REMOVED lines=16> */
[----:B--2---:R-:W-:-:S04]  /*cc90*/  VIMNMX R21, R9, R7, !PT ;  /* 0x0000000709157248 */ /* 0x004fc80007fe0100 */
[----:B------:R-:W-:-:S13]  /*cca0*/  ISETP.GE.AND P4, PT, R4, R21, PT ;  /* 0x000000150400720c */ /* 0x000fda0003f86270 */
[----:B------:R-:W-:Y:S05]  /*ccb0*/  @!P4 BRA `(.L_x_1468) ;  /* 0x0000002c00f0c947 */ /* 0x000fea0003800000 */
[----:B------:R-:W-:-:S07]  /*ccc0*/  IMAD.MOV.U32 R119, RZ, RZ, RZ ;  /* 0x000000ffff777224 */ /* 0x000fce00078e00ff */
.L_x_1486:
        /* <DEDUP_REMOVED lines=11> */
.L_x_1470:
[----:B------:R-:W-:Y:S01]  /*cd80*/  IMAD R9, R7, 0x8, R16 ;  /* 0x0000000807097824 */ /* 0x000fe200078e0210 */
[----:B------:R-:W-:-:S04]  /*cd90*/  SHF.L.U32 R0, R20, 0x1f, RZ ;  /* 0x0000001f14007819 */ /* 0x000fc800000006ff */
[----:B------:R0:W1:Y:S01]  /*cda0*/  SYNCS.PHASECHK.TRANS64.TRYWAIT P5, [R9+URZ+0x16830], R0 ;  /* 0x01683000090075a7 */ /* 0x00006200080a017f */
[----:B------:R-:W-:Y:S05]  /*cdb0*/  @!P0 BRA `(.L_x_1471) ;  /* 0x0000000000048947 */ /* 0x000fea0003800000 */
[----:B------:R-:W-:Y:S01]  /*cdc0*/  BPT.TRAP 0x1 ;  /* 0x000000040000795c */ /* 0x000fe20000300000 */
.L_x_1471:
[----:B------:R-:W-:Y:S04]  /*cdd0*/  BSSY B0, `(.L_x_1469) ;  /* 0x0000004000007945 */ /* 0x000fe80003800000 */
[----:B-1----:R-:W-:Y:S05]  /*cde0*/  @P5 BRA `(.L_x_1472) ;  /* 0x0000000000085947 */ /* 0x002fea0003800000 */
[----:B------:R-:W1:Y:S02]  /*cdf0*/  SYNCS.PHASECHK.TRANS64.TRYWAIT P5, [R9+URZ+0x16830], R0 ;  /* 0x01683000090075a7 */ /* 0x000e6400080a017f */
[----:B-1----:R-:W-:Y:S05]  /*ce00*/  @!P5 BRA `(.L_x_1473) ;  /* 0x00000134003cd947 */ /* 0x002fea0003800000 */
.L_x_1472:
[----:B------:R-:W-:Y:S05]  /*ce10*/  BSYNC B0 ;  /* 0x0000000000007941 */ /* 0x000fea0003800000 */
.L_x_1469:
[----:B------:R-:W2:Y:S01]  /*ce20*/  LDL R8, [R1+0x28] ;  /* 0x0000280001087983 */ /* 0x000ea20000100800 */
[----:B01----:R-:W-:Y:S01]  /*ce30*/  IMAD.MOV.U32 R9, RZ, RZ, 0x40000040 ;  /* 0x40000040ff097424 */ /* 0x003fe200078e00ff */
[----:B------:R-:W-:Y:S05]  /*ce40*/  WARPSYNC.ALL ;  /* 0x0000000000007948 */ /* 0x000fea0003800000 */
[----:B------:R-:W-:Y:S01]  /*ce50*/  R2UR UR23, R9 ;  /* 0x00000000091772ca */ /* 0x000fe200000e0000 */
[----:B------:R-:W-:Y:S01]  /*ce60*/  IMAD.MOV.U32 R13, RZ, RZ, 0x40000040 ;  /* 0x40000040ff0d7424 */ /* 0x000fe200078e00ff */
[----:B------:R-:W0:Y:S04]  /*ce70*/  S2R R0, SR_TID.X ;  /* 0x0000000000007919 */ /* 0x000e280000002100 */
[----:B------:R-:W-:Y:S01]  /*ce80*/  R2UR UR19, R13 ;  /* 0x000000000d1372ca */ /* 0x000fe200000e0000 */
[----:B------:R-:W-:Y:S01]  /*ce90*/  IMAD.MOV.U32 R25, RZ, RZ, 0x40000040 ;  /* 0x40000040ff197424 */ /* 0x000fe200078e00ff */
[----:B0-----:R-:W-:-:S05]  /*cea0*/  SHF.R.U32.HI R0, RZ, 0x7, R0 ;  /* 0x00000007ff007819 */ /* 0x001fca0000011600 */
[----:B------:R-:W-:Y:S01]  /*ceb0*/  VIADD R0, R0, 0x8 ;  /* 0x0000000800007836 */ /* 0x000fe20000000000 */
[----:B------:R-:W-:Y:S02]  /*cec0*/  R2UR UR12, R10 ;  /* 0x000000000a0c72ca */ /* 0x000fe400000e0000 */
[----:B------:R-:W-:Y:S02]  /*ced0*/  R2UR UR13, R11 ;  /* 0x000000000b0d72ca */ /* 0x000fe400000e0000 */
[C---:B------:R-:W-:Y:S02]  /*cee0*/  R2UR UR15, R25.reuse ;  /* 0x00000000190f72ca */ /* 0x040fe400000e0000 */
[----:B------:R-:W-:Y:S01]  /*cef0*/  R2UR UR27, R25 ;  /* 0x00000000191b72ca */ /* 0x000fe200000e0000 */
[----:B------:R0:W-:Y:S01]  /*cf00*/  BAR.SYNC.DEFER_BLOCKING R0, 0x100 ;  /* 0x000400000000751d */ /* 0x0001e20000010000 */
[----:B--2---:R-:W-:-:S04]  /*cf10*/  IMAD R24, R7, 0x400, R8 ;  /* 0x0000040007187824 */ /* 0x004fc800078e0208 */
[----:B------:R-:W-:-:S05]  /*cf20*/  VIADD R8, R24, 0x4 ;  /* 0x0000000418087836 */ /* 0x000fca0000000000 */
[----:B------:R-:W-:Y:S02]  /*cf30*/  R2UR UR22, R8 ;  /* 0x00000000081672ca */ /* 0x000fe400000e0000 */
[----:B------:R-:W2:Y:S01]  /*cf40*/  LDL.64 R8, [R1+0x8] ;  /* 0x0000080001087983 */ /* 0x000ea20000100a00 */
[----:B------:R-:W-:-:S05]  /*cf50*/  VIADD R12, R24, 0x2 ;  /* 0x00000002180c7836 */ /* 0x000fca0000000000 */
[----:B------:R-:W-:Y:S02]  /*cf60*/  R2UR UR18, R12 ;  /* 0x000000000c1272ca */ /* 0x000fe400000e0000 */
[----:B------:R-:W3:Y:S01]  /*cf70*/  LDL.64 R12, [R1] ;  /* 0x00000000010c7983 */ /* 0x000ee20000100a00 */
[C---:B------:R-:W-:Y:S01]  /*cf80*/  R2UR UR14, R24.reuse ;  /* 0x00000000180e72ca */ /* 0x040fe200000e0000 */
[----:B------:R-:W-:-:S05]  /*cf90*/  VIADD R24, R24, 0x6 ;  /* 0x0000000618187836 */ /* 0x000fca0000000000 */
[----:B------:R-:W-:Y:S02]  /*cfa0*/  R2UR UR26, R24 ;  /* 0x00000000181a72ca */ /* 0x000fe400000e0000 */
[----:B------:R-:W-:-:S06]  /*cfb0*/  WARPGROUP.ARRIVE ;  /* 0x00000000000079c5 */ /* 0x000fcc0000000000 */
[----:B------:R-:W-:Y:S03]  /*cfc0*/  HGMMA.64x128x16.F32.BF16 R24, gdesc[UR12], RZ, !UPT, gsb0 ;  /* 0x01e000000c1879f0 */ /* 0x000fe6000c0018ff */
[----:B------:R-:W-:Y:S02]  /*cfd0*/  WARPGROUP.DEPBAR.LE gsb0, 0x0 ;  /* 0x00008000000079c5 */ /* 0x000fe40000010000 */
[----:B------:R-:W-:Y:S01]  /*cfe0*/  WARPGROUP.ARRIVE ;  /* 0x00000000000079c5 */ /* 0x000fe20000000000 */
[----:B--2---:R-:W-:Y:S02]  /*cff0*/  R2UR UR16, R8 ;  /* 0x00000000081072ca */ /* 0x004fe400000e0000 */
[----:B------:R-:W-:-:S13]  /*d000*/  R2UR UR17, R9 ;  /* 0x00000000091172ca */ /* 0x000fda00000e0000 */
[----:B------:R-:W-:Y:S01]  /*d010*/  HGMMA.64x128x16.F32.BF16 R24, gdesc[UR16], R24, gsb0 ;  /* 0x01e00000101879f0 */ /* 0x000fe20008001818 */
[----:B---3--:R-:W-:Y:S02]  /*d020*/  R2UR UR20, R12 ;  /* 0x000000000c1472ca */ /* 0x008fe400000e0000 */
[----:B------:R-:W-:Y:S02]  /*d030*/  R2UR UR21, R13 ;  /* 0x000000000d1572ca */ /* 0x000fe400000e0000 */
[----:B------:R-:W-:Y:S02]  /*d040*/  R2UR UR24, R14 ;  /* 0x000000000e1872ca */ /* 0x000fe400000e0000 */
[----:B------:R-:W-:Y:S01]  /*d050*/  R2UR UR25, R15 ;  /* 0x000000000f1972ca */ /* 0x000fe200000e0000 */
[----:B------:R-:W-:Y:S02]  /*d060*/  WARPGROUP.DEPBAR.LE gsb0, 0x0 ;  /* 0x00008000000079c5 */ /* 0x000fe40000010000 */
[----:B------:R-:W-:-:S06]  /*d070*/  WARPGROUP.ARRIVE ;  /* 0x00000000000079c5 */ /* 0x000fcc0000000000 */
        /* <DEDUP_REMOVED lines=8> */
.L_x_1475:
[----:B------:R-:W-:Y:S01]  /*d100*/  SHF.L.U32 R0, R153, 0x1f, RZ ;  /* 0x0000001f99007819 */ /* 0x000fe200000006ff */
[----:B------:R-:W-:-:S04]  /*d110*/  IMAD R8, R17, 0x8, R16 ;  /* 0x0000000811087824 */ /* 0x000fc800078e0210 */
[----:B------:R0:W1:Y:S01]  /*d120*/  SYNCS.PHASECHK.TRANS64.TRYWAIT P4, [R8+URZ+0x16850], R0 ;  /* 0x01685000080075a7 */ /* 0x000062000808017f */
[----:B------:R-:W-:Y:S05]  /*d130*/  @!P0 BRA `(.L_x_1476) ;  /* 0x0000000000048947 */ /* 0x000fea0003800000 */
[----:B------:R-:W-:Y:S01]  /*d140*/  BPT.TRAP 0x1 ;  /* 0x000000040000795c */ /* 0x000fe20000300000 */
.L_x_1476:
[----:B-1----:R-:W-:Y:S05]  /*d150*/  @P4 BRA `(.L_x_1474) ;  /* 0x0000000000084947 */ /* 0x002fea0003800000 */
[----:B------:R-:W1:Y:S02]  /*d160*/  SYNCS.PHASECHK.TRANS64.TRYWAIT P4, [R8+URZ+0x16850], R0 ;  /* 0x01685000080075a7 */ /* 0x000e64000808017f */
[----:B-1----:R-:W-:Y:S05]  /*d170*/  @!P4 BRA `(.L_x_1477) ;  /* 0x000001300074c947 */ /* 0x002fea0003800000 */
.L_x_1474:
[----:B01----:R-:W-:Y:S01]  /*d180*/  VIADD R0, R16, 0x400 ;  /* 0x0000040010007836 */ /* 0x003fe20000000000 */
[----:B------:R-:W2:Y:S01]  /*d190*/  LDL R153, [R1+0x10] ;  /* 0x0000100001997983 */ /* 0x000ea20000100800 */
[----:B------:R-:W-:Y:S01]  /*d1a0*/  IMAD.MOV.U32 R9, RZ, RZ, 0x40000040 ;  /* 0x40000040ff097424 */ /* 0x000fe200078e00ff */
[----:B------:R-:W-:Y:S05]  /*d1b0*/  WARPSYNC.ALL ;  /* 0x0000000000007948 */ /* 0x000fea0003800000 */
[----:B------:R-:W-:Y:S01]  /*d1c0*/  SHF.R.U32.HI R0, RZ, 0x4, R0 ;  /* 0x00000004ff007819 */ /* 0x000fe20000011600 */
[----:B------:R-:W-:Y:S01]  /*d1d0*/  WARPGROUP.ARRIVE ;  /* 0x00000000000079c5 */ /* 0x000fe20000000000 */
[----:B------:R-:W-:-:S02]  /*d1e0*/  R2UR UR11, R9 ;  /* 0x00000000090b72ca */ /* 0x000fc400000e0000 */
[----:B------:R-:W-:-:S05]  /*d1f0*/  LOP3.LUT R0, R0, 0x3fff, RZ, 0xc0, !PT ;  /* 0x00003fff00007812 */ /* 0x000fca00078ec0ff */
[----:B------:R-:W-:Y:S02]  /*d200*/  IMAD R8, R17, 0x400, R0 ;  /* 0x0000040011087824 */ /* 0x000fe400078e0200 */
[----:B------:R-:W-:Y:S01]  /*d210*/  IMAD.MOV.U32 R13, RZ, RZ, 0x40000040 ;  /* 0x40000040ff0d7424 */ /* 0x000fe200078e00ff */
[----:B------:R-:W0:Y:S02]  /*d220*/  @P2 LDC R0, c[0x0][0x44c] ;  /* 0x00011300ff002b82 */ /* 0x000e240000000800 */
[----:B------:R-:W-:-:S13]  /*d230*/  R2UR UR10, R8 ;  /* 0x00000000080a72ca */ /* 0x000fda00000e0000 */
[----:B------:R-:W-:Y:S01]  /*d240*/  HGMMA.64x64x16.F32.BF16 R88, R148, gdesc[UR8].tnspB, R88, gsb0 ;  /* 0x40e0000894587df0 */ /* 0x000fe20008001858 */
[----:B------:R-:W-:Y:S01]  /*d250*/  VIADD R12, R8, 0x80 ;  /* 0x00000080080c7836 */ /* 0x000fe20000000000 */
[----:B------:R-:W-:-:S04]  /*d260*/  R2UR UR11, R13 ;  /* 0x000000000d0b72ca */ /* 0x000fc800000e0000 */
[----:B------:R-:W-:Y:S01]  /*d270*/  R2UR UR10, R12 ;  /* 0x000000000c0a72ca */ /* 0x000fe200000e0000 */
[----:B------:R-:W-:Y:S02]  /*d280*/  VIADD R12, R8, 0x100 ;  /* 0x00000100080c7836 */ /* 0x000fe40000000000 */
[----:B------:R-:W-:Y:S01]  /*d290*/  IMAD.MOV.U32 R13, RZ, RZ, 0x40000040 ;  /* 0x40000040ff0d7424 */ /* 0x000fe200078e00ff */
[----:B------:R-:W-:Y:S02]  /*d2a0*/  WARPGROUP.DEPBAR.LE gsb0, 0x0 ;  /* 0x00008000000079c5 */ /* 0x000fe40000010000 */
[----:B------:R-:W-:Y:S01]  /*d2b0*/  WARPGROUP.ARRIVE ;  /* 0x00000000000079c5 */ /* 0x000fe20000000000 */
[----:B------:R-:W3:Y:S04]  /*d2c0*/  LDL R149, [R1+0x20] ;  /* 0x0000200001957983 */ /* 0x000ee80000100800 */
[----:B------:R-:W3:Y:S02]  /*d2d0*/  LDL R151, [R1+0x30] ;  /* 0x0000300001977983 */ /* 0x000ee40000100800 */
[----:B------:R-:W-:Y:S01]  /*d2e0*/  HGMMA.64x64x16.F32.BF16 R88, R144, gdesc[UR8].tnspB, R88, gsb0 ;  /* 0x40e0000890587df0 */ /* 0x000fe20008001858 */
[----:B------:R-:W-:Y:S01]  /*d2f0*/  R2UR UR10, R12 ;  /* 0x000000000c0a72ca */ /* 0x000fe200000e0000 */
[----:B------:R-:W-:Y:S01]  /*d300*/  VIADD R12, R8, 0x180 ;  /* 0x00000180080c7836 */ /* 0x000fe20000000000 */
[----:B------:R-:W-:Y:S01]  /*d310*/  R2UR UR11, R13 ;  /* 0x000000000d0b72ca */ /* 0x000fe200000e0000 */
[----:B------:R-:W-:Y:S01]  /*d320*/  IMAD.MOV.U32 R13, RZ, RZ, 0x40000040 ;  /* 0x40000040ff0d7424 */ /* 0x000fe200078e00ff */
[----:B------:R-:W1:Y:S01]  /*d330*/  S2R R150, SR_TID.X ;  /* 0x0000000000967919 */ /* 0x000e620000002100 */
[----:B------:R-:W-:Y:S01]  /*d340*/  IMAD.MOV.U32 R9, RZ, RZ, 0x40000040 ;  /* 0x40000040ff097424 */ /* 0x000fe200078e00ff */
[----:B-1----:R-:W-:Y:S01]  /*d350*/  ISETP.GE.U32.AND P4, PT, R150, 0x180, PT ;  /* 0x000001809600780c */ /* 0x002fe20003f86070 */
[----:B------:R-:W-:-:S02]  /*d360*/  WARPGROUP.DEPBAR.LE gsb0, 0x0 ;  /* 0x00008000000079c5 */ /* 0x000fc40000010000 */
[----:B------:R-:W-:-:S06]  /*d370*/  WARPGROUP.ARRIVE ;  /* 0x00000000000079c5 */ /* 0x000fcc0000000000 */
[----:B------:R-:W-:Y:S01]  /*d380*/  HGMMA.64x64x16.F32.BF16 R88, R140, gdesc[UR8].tnspB, R88, gsb0 ;  /* 0x40e000088c587df0 */ /* 0x000fe20008001858 */
[----:B------:R-:W-:Y:S01]  /*d390*/  R2UR UR10, R12 ;  /* 0x000000000c0a72ca */ /* 0x000fe200000e0000 */
[----:B------:R-:W-:Y:S01]  /*d3a0*/  VIADD R12, R8, 0x200 ;  /* 0x00000200080c7836 */ /* 0x000fe20000000000 */
[----:B------:R-:W-:Y:S01]  /*d3b0*/  R2UR UR11, R13 ;  /* 0x000000000d0b72ca */ /* 0x000fe200000e0000 */
[----:B------:R-:W-:Y:S01]  /*d3c0*/  IMAD.MOV.U32 R13, RZ, RZ, 0x40000040 ;  /* 0x40000040ff0d7424 */ /* 0x000fe200078e00ff */
[----:B------:R-:W-:Y:S02]  /*d3d0*/  WARPGROUP.DEPBAR.LE gsb0, 0x0 ;  /* 0x00008000000079c5 */ /* 0x000fe40000010000 */
[----:B------:R-:W-:-:S09]  /*d3e0*/  WARPGROUP.ARRIVE ;  /* 0x00000000000079c5 */ /* 0x000fd20000000000 */
        /* <DEDUP_REMOVED lines=9> */
[C---:B------:R-:W-:Y:S01]  /*d480*/  VIADD R12, R8.reuse, 0x300 ;  /* 0x00000300080c7836 */ /* 0x040fe20000000000 */
[----:B------:R-:W-:Y:S01]  /*d490*/  R2UR UR11, R13 ;  /* 0x000000000d0b72ca */ /* 0x000fe200000e0000 */
[----:B------:R-:W-:Y:S02]  /*d4a0*/  IMAD.MOV.U32 R13, RZ, RZ, 0x40000040 ;  /* 0x40000040ff0d7424 */ /* 0x000fe400078e00ff */
[----:B------:R-:W-:Y:S01]  /*d4b0*/  VIADD R8, R8, 0x380 ;  /* 0x0000038008087836 */ /* 0x000fe20000000000 */
[----:B------:R-:W-:Y:S02]  /*d4c0*/  WARPGROUP.DEPBAR.LE gsb0, 0x0 ;  /* 0x00008000000079c5 */ /* 0x000fe40000010000 */
[----:B------:R-:W-:-:S07]  /*d4d0*/  WARPGROUP.ARRIVE ;  /* 0x00000000000079c5 */ /* 0x000fce0000000000 */
[----:B------:R-:W-:Y:S01]  /*d4e0*/  HGMMA.64x64x16.F32.BF16 R88, R128, gdesc[UR8].tnspB, R88, gsb0 ;  /* 0x40e0000880587df0 */ /* 0x000fe20008001858 */
[----:B------:R-:W-:Y:S02]  /*d4f0*/  R2UR UR10, R12 ;  /* 0x000000000c0a72ca */ /* 0x000fe400000e0000 */
[----:B------:R-:W-:Y:S01]  /*d500*/  R2UR UR11, R13 ;  /* 0x000000000d0b72ca */ /* 0x000fe200000e0000 */
[----:B------:R-:W-:Y:S02]  /*d510*/  WARPGROUP.DEPBAR.LE gsb0, 0x0 ;  /* 0x00008000000079c5 */ /* 0x000fe40000010000 */
[----:B------:R-:W-:-:S10]  /*d520*/  WARPGROUP.ARRIVE ;  /* 0x00000000000079c5 */ /* 0x000fd40000000000 */
[----:B------:R-:W-:Y:S01]  /*d530*/  HGMMA.64x64x16.F32.BF16 R88, R124, gdesc[UR8].tnspB, R88, gsb0 ;  /* 0x40e000087c587df0 */ /* 0x000fe20008001858 */
[----:B------:R-:W-:Y:S02]  /*d540*/  R2UR UR10, R8 ;  /* 0x00000000080a72ca */ /* 0x000fe400000e0000 */
[----:B------:R-:W-:Y:S01]  /*d550*/  R2UR UR11, R9 ;  /* 0x00000000090b72ca */ /* 0x000fe200000e0000 */
[----:B------:R-:W1:Y:S01]  /*d560*/  @P2 LDC R8, c[0x0][0x450] ;  /* 0x00011400ff082b82 */ /* 0x000e620000000800 */
[----:B------:R-:W-:Y:S01]  /*d570*/  @!P1 IMAD R9, R7, 0x8, R16 ;  /* 0x0000000807099824 */ /* 0x000fe200078e0210 */
[----:B------:R-:W-:Y:S02]  /*d580*/  WARPGROUP.DEPBAR.LE gsb0, 0x0 ;  /* 0x00008000000079c5 */ /* 0x000fe40000010000 */
[----:B------:R-:W-:-:S08]  /*d590*/  WARPGROUP.ARRIVE ;  /* 0x00000000000079c5 */ /* 0x000fd00000000000 */
[----:B------:R-:W-:Y:S03]  /*d5a0*/  HGMMA.64x64x16.F32.BF16 R88, R120, gdesc[UR8].tnspB, R88, gsb0 ;  /* 0x40e0000878587df0 */ /* 0x000fe60008001858 */
[----:B------:R-:W-:Y:S02]  /*d5b0*/  WARPGROUP.DEPBAR.LE gsb0, 0x0 ;  /* 0x00008000000079c5 */ /* 0x000fe40000010000 */
[----:B---3--:R-:W-:Y:S01]  /*d5c0*/  IMAD.IADD R123, R151, 0x1, R149 ;  /* 0x00000001977b7824 */ /* 0x008fe200078e0295 */
[----:B------:R-:W-:-:S03]  /*d5d0*/  SHF.R.U32.HI R151, RZ, 0x7, R150 ;  /* 0x00000007ff977819 */ /* 0x000fc60000011696 */
[----:B0-----:R-:W-:-:S05]  /*d5e0*/  @P2 IMAD.HI.U32 R0, R123, R0, RZ ;  /* 0x000000007b002227 */ /* 0x001fca00078e00ff */
[----:B-1----:R-:W-:Y:S01]  /*d5f0*/  @P2 SHF.R.U32.HI R123, RZ, R8, R0 ;  /* 0x00000008ff7b2219 */ /* 0x002fe20000011600 */
[----:B------:R-:W-:Y:S02]  /*d600*/  VIADD R0, R151, 0x9 ;  /* 0x0000000997007836 */ /* 0x000fe40000000000 */
[----:B------:R-:W-:Y:S02]  /*d610*/  @!P1 VIADD R8, R9, 0x16840 ;  /* 0x0001684009089836 */ /* 0x000fe40000000000 */
[----:B------:R-:W0:Y:S01]  /*d620*/  SHFL.IDX PT, R124, R123, RZ, 0x1c1f ;  /* 0x001c1fff7b7c7589 */ /* 0x000e2200000e0000 */
[----:B------:R-:W-:Y:S02]  /*d630*/  SEL R0, R0, 0x9, !P4 ;  /* 0x0000000900007807 */ /* 0x000fe40006000000 */
[----:B------:R-:W-:-:S03]  /*d640*/  @!P1 PRMT R8, RZ, 0x654, R8 ;  /* 0x00000654ff089816 */ /* 0x000fc60000000008 */
[----:B------:R1:W-:Y:S06]  /*d650*/  BAR.ARV R0, 0x100 ;  /* 0x000400000000751d */ /* 0x0003ec0000002000 */
[----:B------:R3:W-:Y:S01]  /*d660*/  @!P1 SYNCS.ARRIVE.TRANS64.RED.A1T0 RZ, [R8+URZ], RZ ;  /* 0x000000ff08ff99a7 */ /* 0x0007e2000810043f */
[----:B-1----:R-:W-:-:S05]  /*d670*/  IMAD.SHL.U32 R0, R4, 0x80, RZ ;  /* 0x0000008004007824 */ /* 0x002fca00078e00ff */
[----:B------:R-:W-:Y:S01]  /*d680*/  IADD3 R121, -R156, 0x1, -R0 ;  /* 0x000000019c797810 */ /* 0x000fe20007ffe900 */
[----:B---3--:R-:W-:-:S03]  /*d690*/  IMAD.U32 R8, RZ, RZ, UR6 ;  /* 0x00000006ff087e24 */ /* 0x008fc6000f8e00ff */
[----:B--2---:R-:W-:Y:S02]  /*d6a0*/  IADD3 R121, -R157, R121, R153 ;  /* 0x000000799d797210 */ /* 0x004fe40007ffe199 */
[----:B------:R-:W-:-:S03]  /*d6b0*/  LOP3.LUT R9, RZ, R8, RZ, 0x33, !PT ;  /* 0x00000008ff097212 */ /* 0x000fc600078e33ff */
[----:B------:R-:W-:Y:S02]  /*d6c0*/  VIADD R122, R121, UR8 ;  /* 0x00000008797a7c36 */ /* 0x000fe40008000000 */
[----:B------:R-:W-:Y:S02]  /*d6d0*/  IMAD.IADD R121, R9, 0x1, R121 ;  /* 0x0000000109797824 */ /* 0x000fe400078e0279 */
[--C-:B0-----:R-:W-:Y:S02]  /*d6e0*/  IMAD.IADD R120, R122, 0x1, R124.reuse ;  /* 0x000000017a787824 */ /* 0x101fe400078e027c */
[----:B------:R-:W-:Y:S01]  /*d6f0*/  IMAD.IADD R9, R121, 0x1, R124 ;  /* 0x0000000179097824 */ /* 0x000fe200078e027c */
[----:B------:R-:W-:Y:S06]  /*d700*/  @!P3 BRA `(.L_x_1478) ;  /* 0x000000000058b947 */ /* 0x000fec0003800000 */
[----:B------:R-:W-:Y:S01]  /*d710*/  IADD3 R124, -R157, R153, R124 ;  /* 0x000000999d7c7210 */ /* 0x000fe20007ffe17c */
[----:B------:R-:W-:Y:S03]  /*d720*/  BSSY B0, `(.L_x_1479) ;  /* 0x0000010000007945 */ /* 0x000fe60003800000 */
        /* <DEDUP_REMOVED lines=10> */
.L_x_1480:
[----:B------:R-:W-:-:S05]  /*d7d0*/  IMAD.U32 R125, RZ, RZ, UR4 ;  /* 0x00000004ff7d7e24 */ /* 0x000fca000f8e00ff */
[----:B------:R-:W-:-:S13]  /*d7e0*/  ISETP.NE.AND P4, PT, R125, 0x1, PT ;  /* 0x000000017d00780c */ /* 0x000fda0003f85270 */
[----:B------:R-:W0:Y:S02]  /*d7f0*/  @P4 LDC.64 R12, c[0x0][0x9e8] ;  /* 0x00027a00ff0c4b82 */ /* 0x000e240000000a00 */
[----:B0-----:R-:W-:-:S05]  /*d800*/  @P4 IMAD.HI.U32 R12, R124, R12, RZ ;  /* 0x0000000c7c0c4227 */ /* 0x001fca00078e00ff */
[----:B------:R-:W-:-:S07]  /*d810*/  @P4 SHF.R.U32.HI R124, RZ, R13, R12 ;  /* 0x0000000dff7c4219 */ /* 0x000fce000001160c */
.L_x_1481:
[----:B------:R-:W-:Y:S05]  /*d820*/  BSYNC B0 ;  /* 0x0000000000007941 */ /* 0x000fea0003800000 */
.L_x_1479:
[----:B------:R-:W-:-:S04]  /*d830*/  IMAD R124, R124, R125, -R0 ;  /* 0x0000007d7c7c7224 */ /* 0x000fc800078e0a00 */
[----:B------:R-:W-:-:S05]  /*d840*/  IMAD.IADD R124, R124, 0x1, -R156 ;  /* 0x000000017c7c7824 */ /* 0x000fca00078e0a9c */
[----:B------:R-:W-:Y:S02]  /*d850*/  VIMNMX R9, R9, R124, !PT ;  /* 0x0000007c09097248 */ /* 0x000fe40007fe0100 */
[----:B------:R-:W-:-:S07]  /*d860*/  VIADDMNMX R120, R124, R125, R120, PT ;  /* 0x0000007d7c787246 */ /* 0x000fce0003800178 */
.L_x_1478:
[----:B------:R-:W-:Y:S01]  /*d870*/  ISETP.GT.AND P5, PT, R4, -0x1, PT ;  /* 0xffffffff0400780c */ /* 0x000fe20003fa4270 */
[----:B------:R-:W0:Y:S03]  /*d880*/  SHFL.IDX PT, R123, R123, 0x1, 0x1c1f ;  /* 0x003c1f007b7b7f89 */ /* 0x000e2600000e0000 */
[----:B------:R-:W-:-:S04]  /*d890*/  ISETP.GT.AND P4, PT, R9, RZ, P5 ;  /* 0x000000ff0900720c */ /* 0x000fc80002f84270 */
[----:B------:R-:W-:-:S04]  /*d8a0*/  ISETP.LT.OR P4, PT, R120, 0x1, P4 ;  /* 0x000000017800780c */ /* 0x000fc80002781670 */
[----:B------:R-:W-:Y:S02]  /*d8b0*/  FSEL R24, R24, -INF , !P4 ;  /* 0xff80000018187808 */ /* 0x000fe40006000000 */
[----:B------:R-:W-:-:S04]  /*d8c0*/  ISETP.GT.AND P4, PT, R9, 0x1, P5 ;  /* 0x000000010900780c */ /* 0x000fc80002f84270 */
[----:B------:R-:W-:-:S04]  /*d8d0*/  ISETP.LT.OR P4, PT, R120, 0x2, P4 ;  /* 0x000000027800780c */ /* 0x000fc80002781670 */
[----:B------:R-:W-:Y:S02]  /*d8e0*/  FSEL R25, R25, -INF , !P4 ;  /* 0xff80000019197808 */ /* 0x000fe40006000000 */
[----:B------:R-:W-:Y:S01]  /*d8f0*/  ISETP.GT.AND P4, PT, R9, 0x8, P5 ;  /* 0x000000080900780c */ /* 0x000fe20002f84270 */
[--C-:B0-----:R-:W-:Y:S02]  /*d900*/  IMAD.IADD R122, R122, 0x1, R123.reuse ;  /* 0x000000017a7a7824 */ /* 0x101fe400078e027b */
[----:B------:R-:W-:Y:S01]  /*d910*/  IMAD.IADD R121, R121, 0x1, R123 ;  /* 0x0000000179797824 */ /* 0x000fe200078e027b */
[----:B------:R-:W-:-:S04]  /*d920*/  ISETP.LT.OR P4, PT, R120, 0x9, P4 ;  /* 0x000000097800780c */ /* 0x000fc80002781670 */
[----:B------:R-:W-:Y:S02]  /*d930*/  FSEL R28, R28, -INF , !P4 ;  /* 0xff8000001c1c7808 */ /* 0x000fe40006000000 */
[----:B------:R-:W-:-:S04]  /*d940*/  ISETP.GT.AND P4, PT, R9, 0x9, P5 ;  /* 0x000000090900780c */ /* 0x000fc80002f84270 */
        /* <DEDUP_REMOVED lines=85> */
[----:B------:R-:W-:Y:S01]  /*dea0*/  FSEL R85, R85, -INF , !P4 ;  /* 0xff80000055557808 */ /* 0x000fe20006000000 */
[----:B------:R-:W-:Y:S08]  /*deb0*/  @!P3 BRA `(.L_x_1482) ;  /* 0x000000000058b947 */ /* 0x000ff00003800000 */
        /* <DEDUP_REMOVED lines=12> */
.L_x_1484:
[----:B------:R-:W-:-:S05]  /*df80*/  IMAD.U32 R9, RZ, RZ, UR4 ;  /* 0x00000004ff097e24 */ /* 0x000fca000f8e00ff */
[----:B------:R-:W-:-:S13]  /*df90*/  ISETP.NE.AND P4, PT, R9, 0x1, PT ;  /* 0x000000010900780c */ /* 0x000fda0003f85270 */
[----:B------:R-:W0:Y:S02]  /*dfa0*/  @P4 LDC.64 R12, c[0x0][0x9e8] ;  /* 0x00027a00ff0c4b82 */ /* 0x000e240000000a00 */
[----:B0-----:R-:W-:-:S05]  /*dfb0*/  @P4 IMAD.HI.U32 R12, R123, R12, RZ ;  /* 0x0000000c7b0c4227 */ /* 0x001fca00078e00ff */
[----:B------:R-:W-:-:S07]  /*dfc0*/  @P4 SHF.R.U32.HI R123, RZ, R13, R12 ;  /* 0x0000000dff7b4219 */ /* 0x000fce000001160c */
.L_x_1485:
[----:B------:R-:W-:Y:S05]  /*dfd0*/  BSYNC B0 ;  /* 0x0000000000007941 */ /* 0x000fea0003800000 */
.L_x_1483:
[----:B------:R-:W-:-:S04]  /*dfe0*/  IMAD R0, R123, R9, -R0 ;  /* 0x000000097b007224 */ /* 0x000fc800078e0a00 */
[----:B------:R-:W-:-:S05]  /*dff0*/  IMAD.IADD R0, R0, 0x1, -R156 ;  /* 0x0000000100007824 */ /* 0x000fca00078e0a9c */
[----:B------:R-:W-:Y:S02]  /*e000*/  VIMNMX R121, R121, R0, !PT ;  /* 0x0000000079797248 */ /* 0x000fe40007fe0100 */
[----:B------:R-:W-:-:S07]  /*e010*/  VIADDMNMX R122, R0, R9, R122, PT ;  /* 0x00000009007a7246 */ /* 0x000fce000380017a */
.L_x_1482:
[----:B------:R-:W-:Y:S02]  /*e020*/  @!P1 IMAD R0, R17, 0x8, R16 ;  /* 0x0000000811009824 */ /* 0x000fe400078e0210 */
[----:B------:R-:W-:Y:S02]  /*e030*/  IMAD.MOV.U32 R153, RZ, RZ, R20 ;  /* 0x000000ffff997224 */ /* 0x000fe400078e0014 */
[----:B------:R-:W-:-:S05]  /*e040*/  @!P1 VIADD R0, R0, 0x16860 ;  /* 0x0001686000009836 */ /* 0x000fca0000000000 */
[----:B------:R-:W-:-:S04]  /*e050*/  @!P1 PRMT R0, RZ, 0x654, R0 ;  /* 0x00000654ff009816 */ /* 0x000fc80000000000 */
[----:B------:R0:W-:Y:S02]  /*e060*/  @!P1 SYNCS.ARRIVE.TRANS64.RED.A1T0 RZ, [R0+URZ], RZ ;  /* 0x000000ff00ff99a7 */ /* 0x0001e4000810043f */
[----:B0-----:R-:W-:-:S04]  /*e070*/  FMNMX.FTZ R0, R24, R3, !PT ;  /* 0x0000000318007209 */ /* 0x001fc80007810000 */
        /* <DEDUP_REMOVED lines=30> */
[----:B------:R-:W-:-:S05]  /*e260*/  FMNMX.FTZ R0, R85, R0, !PT ;  /* 0x0000000055007209 */ /* 0x000fca0007810000 */
[----:B------:R-:W0:Y:S02]  /*e270*/  SHFL.BFLY PT, R9, R0, 0x2, 0x1f ;  /* 0x0c401f0000097f89 */ /* 0x000e2400000e0000 */
[----:B0-----:R-:W-:-:S05]  /*e280*/  FMNMX.FTZ R9, R0, R9, !PT ;  /* 0x0000000900097209 */ /* 0x001fca0007810000 */
[----:B------:R-:W0:Y:S02]  /*e290*/  SHFL.BFLY PT, R0, R9, 0x1, 0x1f ;  /* 0x0c201f0009007f89 */ /* 0x000e2400000e0000 */
[----:B0-----:R-:W-:Y:S02]  /*e2a0*/  FMNMX.FTZ R9, R9, R0, !PT ;  /* 0x0000000009097209 */ /* 0x001fe40007810000 */
[----:B------:R-:W0:Y:S02]  /*e2b0*/  LDC R0, c[0x0][0x988] ;  /* 0x00026200ff007b82 */ /* 0x000e240000000800 */
[----:B------:R-:W-:-:S04]  /*e2c0*/  FSETP.NEU.FTZ.AND P4, PT, R9, -INF , PT ;  /* 0xff8000000900780b */ /* 0x000fc80003f9d000 */
[----:B------:R-:W-:-:S05]  /*e2d0*/  FSEL R12, R9, RZ, P4 ;  /* 0x000000ff090c7208 */ /* 0x000fca0002000000 */
[----:B------:R-:W-:Y:S01]  /*e2e0*/  FADD.FTZ R12, -R12, R3 ;  /* 0x000000030c0c7221 */ /* 0x000fe20000010100 */
[----:B0-----:R-:W-:-:S03]  /*e2f0*/  FMUL.FTZ R3, R9, R0 ;  /* 0x0000000009037220 */ /* 0x001fc60000410000 */
[-C--:B------:R-:W-:Y:S02]  /*e300*/  FMUL.FTZ R12, R12, R0.reuse ;  /* 0x000000000c0c7220 */ /* 0x080fe40000410000 */
[----:B------:R-:W-:Y:S02]  /*e310*/  FSEL R3, R3, RZ, P4 ;  /* 0x000000ff03037208 */ /* 0x000fe40002000000 */
[----:B------:R-:W-:Y:S02]  /*e320*/  ISETP.GT.AND P4, PT, R121, 0x1, P5 ;  /* 0x000000017900780c */ /* 0x000fe40002f84270 */
[----:B------:R-:W-:Y:S01]  /*e330*/  MUFU.EX2 R12, R12 ;  /* 0x0000000c000c7308 */ /* 0x000fe20000000800 */
[-CC-:B------:R-:W-:Y:S01]  /*e340*/  FFMA.FTZ R24, R24, R0.reuse, -R3.reuse ;  /* 0x0000000018187223 */ /* 0x180fe20000010803 */
[----:B------:R-:W-:Y:S01]  /*e350*/  ISETP.LT.OR P4, PT, R122, 0x2, P4 ;  /* 0x000000027a00780c */ /* 0x000fe20002781670 */
[-CC-:B------:R-:W-:Y:S01]  /*e360*/  FFMA.FTZ R25, R25, R0.reuse, -R3.reuse ;  /* 0x0000000019197223 */ /* 0x180fe20000010803 */
[-CC-:B------:R-:W-:Y:S01]  /*e370*/  FFMA.FTZ R28, R28, R0.reuse, -R3.reuse ;  /* 0x000000001c1c7223 */ /* 0x180fe20000010803 */
[----:B------:R-:W-:Y:S01]  /*e380*/  FFMA.FTZ R29, R29, R0, -R3 ;  /* 0x000000001d1d7223 */ /* 0x000fe20000010803 */
[----:B------:R-:W-:-:S02]  /*e390*/  FSEL R27, R27, -INF , !P4 ;  /* 0xff8000001b1b7808 */ /* 0x000fc40006000000 */
[----:B------:R-:W0:Y:S01]  /*e3a0*/  MUFU.EX2 R24, R24 ;  /* 0x0000001800187308 */ /* 0x000e220000000800 */
[----:B------:R-:W-:Y:S01]  /*e3b0*/  ISETP.GT.AND P4, PT, R121, 0x8, P5 ;  /* 0x000000087900780c */ /* 0x000fe20002f84270 */
[-CC-:B------:R-:W-:Y:S01]  /*e3c0*/  FFMA.FTZ R32, R32, R0.reuse, -R3.reuse ;  /* 0x0000000020207223 */ /* 0x180fe20000010803 */
[-CC-:B------:R-:W-:Y:S01]  /*e3d0*/  FFMA.FTZ R33, R33, R0.reuse, -R3.reuse ;  /* 0x0000000021217223 */ /* 0x180fe20000010803 */
[-CC-:B------:R-:W-:Y:S01]  /*e3e0*/  FFMA.FTZ R36, R36, R0.reuse, -R3.reuse ;  /* 0x0000000024247223 */ /* 0x180fe20000010803 */
[----:B------:R-:W-:Y:S01]  /*e3f0*/  ISETP.LT.OR P4, PT, R122, 0x9, P4 ;  /* 0x000000097a00780c */ /* 0x000fe20002781670 */
[-CC-:B------:R-:W-:Y:S01]  /*e400*/  FFMA.FTZ R37, R37, R0.reuse, -R3.reuse ;  /* 0x0000000025257223 */ /* 0x180fe20000010803 */
[-CC-:B------:R-:W-:Y:S01]  /*e410*/  FFMA.FTZ R40, R40, R0.reuse, -R3.reuse ;  /* 0x0000000028287223 */ /* 0x180fe20000010803 */
[----:B------:R-:W1:Y:S01]  /*e420*/  MUFU.EX2 R25, R25 ;  /* 0x0000001900197308 */ /* 0x000e620000000800 */
[----:B------:R-:W-:Y:S01]  /*e430*/  FSEL R30, R30, -INF , !P4 ;  /* 0xff8000001e1e7808 */ /* 0x000fe20006000000 */
[-CC-:B------:R-:W-:Y:S01]  /*e440*/  FFMA.FTZ R41, R41, R0.reuse, -R3.reuse ;  /* 0x0000000029297223 */ /* 0x180fe20000010803 */
[----:B------:R-:W-:Y:S01]  /*e450*/  ISETP.GT.AND P4, PT, R121, 0x9, P5 ;  /* 0x000000097900780c */ /* 0x000fe20002f84270 */
[-CC-:B------:R-:W-:Y:S01]  /*e460*/  FFMA.FTZ R44, R44, R0.reuse, -R3.reuse ;  /* 0x000000002c2c7223 */ /* 0x180fe20000010803 */
[-CC-:B------:R-:W-:Y:S01]  /*e470*/  FFMA.FTZ R45, R45, R0.reuse, -R3.reuse ;  /* 0x000000002d2d7223 */ /* 0x180fe20000010803 */
[--C-:B------:R-:W-:Y:S01]  /*e480*/  FFMA.FTZ R48, R48, R0, -R3.reuse ;  /* 0x0000000030307223 */ /* 0x100fe20000010803 */
[----:B------:R-:W-:Y:S01]  /*e490*/  ISETP.LT.OR P4, PT, R122, 0xa, P4 ;  /* 0x0000000a7a00780c */ /* 0x000fe20002781670 */
[----:B------:R-:W2:Y:S01]  /*e4a0*/  MUFU.EX2 R28, R28 ;  /* 0x0000001c001c7308 */ /* 0x000ea20000000800 */
[----:B0-----:R-:W-:Y:S01]  /*e4b0*/  FFMA.FTZ R6, R12, R6, R24 ;  /* 0x000000060c067223 */ /* 0x001fe20000010018 */
[-CC-:B------:R-:W-:Y:S01]  /*e4c0*/  FFMA.FTZ R49, R49, R0.reuse, -R3.reuse ;  /* 0x0000000031317223 */ /* 0x180fe20000010803 */
[----:B------:R-:W-:Y:S01]  /*e4d0*/  FSEL R31, R31, -INF , !P4 ;  /* 0xff8000001f1f7808 */ /* 0x000fe20006000000 */
[-CC-:B------:R-:W-:Y:S01]  /*e4e0*/  FFMA.FTZ R52, R52, R0.reuse, -R3.reuse ;  /* 0x0000000034347223 */ /* 0x180fe20000010803 */
[----:B------:R-:W-:Y:S01]  /*e4f0*/  ISETP.GT.AND P4, PT, R121, 0x10, P5 ;  /* 0x000000107900780c */ /* 0x000fe20002f84270 */
[-CC-:B------:R-:W-:Y:S01]  /*e500*/  FFMA.FTZ R53, R53, R0.reuse, -R3.reuse ;  /* 0x0000000035357223 */ /* 0x180fe20000010803 */
[--C-:B------:R-:W-:Y:S01]  /*e510*/  FFMA.FTZ R56, R56, R0, -R3.reuse ;  /* 0x0000000038387223 */ /* 0x100fe20000010803 */
[----:B------:R-:W0:Y:S01]  /*e520*/  MUFU.EX2 R29, R29 ;  /* 0x0000001d001d7308 */ /* 0x000e220000000800 */
[----:B------:R-:W-:Y:S01]  /*e530*/  ISETP.LT.OR P4, PT, R122, 0x11, P4 ;  /* 0x000000117a00780c */ /* 0x000fe20002781670 */
[C---:B-1----:R-:W-:Y:S01]  /*e540*/  FADD.FTZ R6, R25.reuse, R6 ;  /* 0x0000000619067221 */ /* 0x042fe20000010000 */
[----:B------:R-:W-:Y:S01]  /*e550*/  F2FP.BF16.F32.PACK_AB R148, R25, R24 ;  /* 0x000000181994723e */ /* 0x000fe200000010ff */
[-CC-:B------:R-:W-:Y:S01]  /*e560*/  FFMA.FTZ R57, R57, R0.reuse, -R3.reuse ;  /* 0x0000000039397223 */ /* 0x180fe20000010803 */
[----:B------:R-:W-:Y:S01]  /*e570*/  FSEL R34, R34, -INF , !P4 ;  /* 0xff80000022227808 */ /* 0x000fe20006000000 */
[-CC-:B------:R-:W-:Y:S01]  /*e580*/  FFMA.FTZ R60, R60, R0.reuse, -R3.reuse ;  /* 0x000000003c3c7223 */ /* 0x180fe20000010803 */
[----:B------:R-:W-:Y:S01]  /*e590*/  ISETP.GT.AND P4, PT, R121, 0x11, P5 ;  /* 0x000000117900780c */ /* 0x000fe20002f84270 */
[----:B------:R-:W1:Y:S01]  /*e5a0*/  MUFU.EX2 R32, R32 ;  /* 0x0000002000207308 */ /* 0x000e620000000800 */
[----:B--2---:R-:W-:Y:S01]  /*e5b0*/  FADD.FTZ R6, R28, R6 ;  /* 0x000000061c067221 */ /* 0x004fe20000010000 */
[-CC-:B------:R-:W-:Y:S01]  /*e5c0*/  FFMA.FTZ R61, R61, R0.reuse, -R3.reuse ;  /* 0x000000003d3d7223 */ /* 0x180fe20000010803 */
[----:B------:R-:W-:Y:S01]  /*e5d0*/  ISETP.LT.OR P4, PT, R122, 0x12, P4 ;  /* 0x000000127a00780c */ /* 0x000fe20002781670 */
[-CC-:B------:R-:W-:Y:S01]  /*e5e0*/  FFMA.FTZ R64, R64, R0.reuse, -R3.reuse ;  /* 0x0000000040407223 */ /* 0x180fe20000010803 */
[-CC-:B------:R-:W-:Y:S01]  /*e5f0*/  FFMA.FTZ R65, R65, R0.reuse, -R3.reuse ;  /* 0x0000000041417223 */ /* 0x180fe20000010803 */
[-CC-:B------:R-:W-:Y:S01]  /*e600*/  FFMA.FTZ R68, R68, R0.reuse, -R3.reuse ;  /* 0x0000000044447223 */ /* 0x180fe20000010803 */
[----:B------:R-:W-:Y:S01]  /*e610*/  FSEL R35, R35, -INF , !P4 ;  /* 0xff80000023237808 */ /* 0x000fe20006000000 */
[----:B------:R-:W2:Y:S01]  /*e620*/  MUFU.EX2 R33, R33 ;  /* 0x0000002100217308 */ /* 0x000ea20000000800 */
[----:B------:R-:W-:Y:S01]  /*e630*/  ISETP.GT.AND P4, PT, R121, 0x18, P5 ;  /* 0x000000187900780c */ /* 0x000fe20002f84270 */
[----:B0-----:R-:W-:Y:S01]  /*e640*/  FADD.FTZ R6, R29, R6 ;  /* 0x000000061d067221 */ /* 0x001fe20000010000 */
[-CC-:B------:R-:W-:Y:S01]  /*e650*/  FFMA.FTZ R69, R69, R0.reuse, -R3.reuse ;  /* 0x0000000045457223 */ /* 0x180fe20000010803 */
[-CC-:B------:R-:W-:Y:S01]  /*e660*/  FFMA.FTZ R72, R72, R0.reuse, -R3.reuse ;  /* 0x0000000048487223 */ /* 0x180fe20000010803 */
[----:B------:R-:W-:Y:S01]  /*e670*/  ISETP.LT.OR P4, PT, R122, 0x19, P4 ;  /* 0x000000197a00780c */ /* 0x000fe20002781670 */
[-CC-:B------:R-:W-:Y:S01]  /*e680*/  FFMA.FTZ R73, R73, R0.reuse, -R3.reuse ;  /* 0x0000000049497223 */ /* 0x180fe20000010803 */
[-CC-:B------:R-:W-:Y:S01]  /*e690*/  FFMA.FTZ R76, R76, R0.reuse, -R3.reuse ;  /* 0x000000004c4c7223 */ /* 0x180fe20000010803 */
[----:B------:R-:W0:Y:S01]  /*e6a0*/  MUFU.EX2 R36, R36 ;  /* 0x0000002400247308 */ /* 0x000e220000000800 */
[----:B------:R-:W-:Y:S01]  /*e6b0*/  FSEL R38, R38, -INF , !P4 ;  /* 0xff80000026267808 */ /* 0x000fe20006000000 */
[----:B-1----:R-:W-:Y:S01]  /*e6c0*/  FADD.FTZ R6, R32, R6 ;  /* 0x0000000620067221 */ /* 0x002fe20000010000 */
[----:B------:R-:W-:Y:S01]  /*e6d0*/  ISETP.GT.AND P4, PT, R121, 0x19, P5 ;  /* 0x000000197900780c */ /* 0x000fe20002f84270 */
[-CC-:B------:R-:W-:Y:S01]  /*e6e0*/  FFMA.FTZ R77, R77, R0.reuse, -R3.reuse ;  /* 0x000000004d4d7223 */ /* 0x180fe20000010803 */
[-CC-:B------:R-:W-:Y:S01]  /*e6f0*/  FFMA.FTZ R80, R80, R0.reuse, -R3.reuse ;  /* 0x0000000050507223 */ /* 0x180fe20000010803 */
[-CC-:B------:R-:W-:Y:S01]  /*e700*/  FFMA.FTZ R81, R81, R0.reuse, -R3.reuse ;  /* 0x0000000051517223 */ /* 0x180fe20000010803 */
[----:B------:R-:W-:Y:S01]  /*e710*/  ISETP.LT.OR P4, PT, R122, 0x1a, P4 ;  /* 0x0000001a7a00780c */ /* 0x000fe20002781670 */
[----:B------:R-:W1:Y:S01]  /*e720*/  MUFU.EX2 R37, R37 ;  /* 0x0000002500257308 */ /* 0x000e620000000800 */
[----:B--2---:R-:W-:Y:S01]  /*e730*/  FADD.FTZ R6, R33, R6 ;  /* 0x0000000621067221 */ /* 0x004fe20000010000 */
[-CC-:B------:R-:W-:Y:S01]  /*e740*/  FFMA.FTZ R84, R84, R0.reuse, -R3.reuse ;  /* 0x0000000054547223 */ /* 0x180fe20000010803 */
[----:B------:R-:W-:Y:S01]  /*e750*/  FSEL R39, R39, -INF , !P4 ;  /* 0xff80000027277808 */ /* 0x000fe20006000000 */
[----:B------:R-:W-:Y:S01]  /*e760*/  FFMA.FTZ R3, R85, R0, -R3 ;  /* 0x0000000055037223 */ /* 0x000fe20000010803 */
[----:B------:R-:W-:Y:S01]  /*e770*/  ISETP.GT.AND P4, PT, R121, 0x20, P5 ;  /* 0x000000207900780c */ /* 0x000fe20002f84270 */
[-C--:B------:R-:W-:Y:S01]  /*e780*/  FMUL.FTZ R88, R88, R12.reuse ;  /* 0x0000000c58587220 */ /* 0x080fe20000410000 */
[-C--:B------:R-:W-:Y:S01]  /*e790*/  FMUL.FTZ R89, R89, R12.reuse ;  /* 0x0000000c59597220 */ /* 0x080fe20000410000 */
[----:B------:R-:W2:Y:S01]  /*e7a0*/  MUFU.EX2 R40, R40 ;  /* 0x0000002800287308 */ /* 0x000ea20000000800 */
[----:B------:R-:W-:Y:S01]  /*e7b0*/  ISETP.LT.OR P4, PT, R122, 0x21, P4 ;  /* 0x000000217a00780c */ /* 0x000fe20002781670 */
[----:B0-----:R-:W-:Y:S01]  /*e7c0*/  FADD.FTZ R6, R36, R6 ;  /* 0x0000000624067221 */ /* 0x001fe20000010000 */
[-C--:B------:R-:W-:Y:S01]  /*e7d0*/  FMUL.FTZ R92, R92, R12.reuse ;  /* 0x0000000c5c5c7220 */ /* 0x080fe20000410000 */
[-C--:B------:R-:W-:Y:S01]  /*e7e0*/  FMUL.FTZ R93, R93, R12.reuse ;  /* 0x0000000c5d5d7220 */ /* 0x080fe20000410000 */
[----:B------:R-:W-:Y:S01]  /*e7f0*/  FSEL R42, R42, -INF , !P4 ;  /* 0xff8000002a2a7808 */ /* 0x000fe20006000000 */
[-C--:B------:R-:W-:Y:S01]  /*e800*/  FMUL.FTZ R96, R96, R12.reuse ;  /* 0x0000000c60607220 */ /* 0x080fe20000410000 */
[----:B------:R-:W-:Y:S01]  /*e810*/  ISETP.GT.AND P4, PT, R121, 0x21, P5 ;  /* 0x000000217900780c */ /* 0x000fe20002f84270 */
[----:B------:R-:W0:Y:S01]  /*e820*/  MUFU.EX2 R41, R41 ;  /* 0x0000002900297308 */ /* 0x000e220000000800 */
[----:B-1----:R-:W-:Y:S01]  /*e830*/  FADD.FTZ R25, R37, R6 ;  /* 0x0000000625197221 */ /* 0x002fe20000010000 */
[-C--:B------:R-:W-:Y:S01]  /*e840*/  FMUL.FTZ R97, R97, R12.reuse ;  /* 0x0000000c61617220 */ /* 0x080fe20000410000 */
[----:B------:R-:W-:Y:S01]  /*e850*/  ISETP.LT.OR P4, PT, R122, 0x22, P4 ;  /* 0x000000227a00780c */ /* 0x000fe20002781670 */
[-C--:B------:R-:W-:Y:S01]  /*e860*/  FMUL.FTZ R100, R100, R12.reuse ;  /* 0x0000000c64647220 */ /* 0x080fe20000410000 */
[-C--:B------:R-:W-:Y:S01]  /*e870*/  FMUL.FTZ R101, R101, R12.reuse ;  /* 0x0000000c65657220 */ /* 0x080fe20000410000 */
[-C--:B------:R-:W-:Y:S01]  /*e880*/  FMUL.FTZ R104, R104, R12.reuse ;  /* 0x0000000c68687220 */ /* 0x080fe20000410000 */
[----:B------:R-:W-:Y:S01]  /*e890*/  FSEL R43, R43, -INF , !P4 ;  /* 0xff8000002b2b7808 */ /* 0x000fe20006000000 */
[----:B------:R-:W1:Y:S01]  /*e8a0*/  MUFU.EX2 R44, R44 ;  /* 0x0000002c002c7308 */ /* 0x000e620000000800 */
[----:B------:R-:W-:Y:S01]  /*e8b0*/  ISETP.GT.AND P4, PT, R121, 0x28, P5 ;  /* 0x000000287900780c */ /* 0x000fe20002f84270 */
[----:B--2---:R-:W-:Y:S01]  /*e8c0*/  FADD.FTZ R6, R40, R25 ;  /* 0x0000001928067221 */ /* 0x004fe20000010000 */
[-C--:B------:R-:W-:Y:S01]  /*e8d0*/  FMUL.FTZ R105, R105, R12.reuse ;  /* 0x0000000c69697220 */ /* 0x080fe20000410000 */
[-C--:B------:R-:W-:Y:S01]  /*e8e0*/  FMUL.FTZ R108, R108, R12.reuse ;  /* 0x0000000c6c6c7220 */ /* 0x080fe20000410000 */
[----:B------:R-:W-:Y:S01]  /*e8f0*/  ISETP.LT.OR P4, PT, R122, 0x29, P4 ;  /* 0x000000297a00780c */ /* 0x000fe20002781670 */
[-C--:B------:R-:W-:Y:S01]  /*e900*/  FMUL.FTZ R109, R109, R12.reuse ;  /* 0x0000000c6d6d7220 */ /* 0x080fe20000410000 */
[-C--:B------:R-:W-:Y:S01]  /*e910*/  FMUL.FTZ R112, R112, R12.reuse ;  /* 0x0000000c70707220 */ /* 0x080fe20000410000 */
[----:B------:R-:W2:Y:S01]  /*e920*/  MUFU.EX2 R45, R45 ;  /* 0x0000002d002d7308 */ /* 0x000ea20000000800 */
[----:B------:R-:W-:Y:S01]  /*e930*/  FSEL R46, R46, -INF , !P4 ;  /* 0xff8000002e2e7808 */ /* 0x000fe20006000000 */
[----:B0-----:R-:W-:Y:S01]  /*e940*/  FADD.FTZ R25, R41, R6 ;  /* 0x0000000629197221 */ /* 0x001fe20000010000 */
[----:B------:R-:W-:Y:S01]  /*e950*/  ISETP.GT.AND P4, PT, R121, 0x29, P5 ;  /* 0x000000297900780c */ /* 0x000fe20002f84270 */
[-C--:B------:R-:W-:Y:S01]  /*e960*/  FMUL.FTZ R113, R113, R12.reuse ;  /* 0x0000000c71717220 */ /* 0x080fe20000410000 */
[-C--:B------:R-:W-:Y:S01]  /*e970*/  FMUL.FTZ R116, R116, R12.reuse ;  /* 0x0000000c74747220 */ /* 0x080fe20000410000 */
[----:B------:R-:W-:Y:S01]  /*e980*/  FMUL.FTZ R117, R117, R12 ;  /* 0x0000000c75757220 */ /* 0x000fe20000410000 */
[----:B------:R-:W-:Y:S01]  /*e990*/  ISETP.LT.OR P4, PT, R122, 0x2a, P4 ;  /* 0x0000002a7a00780c */ /* 0x000fe20002781670 */
[----:B------:R-:W-:Y:S01]  /*e9a0*/  MUFU.EX2 R48, R48 ;  /* 0x0000003000307308 */ /* 0x000fe20000000800 */
[----:B-1----:R-:W-:Y:S01]  /*e9b0*/  FADD.FTZ R6, R44, R25 ;  /* 0x000000192c067221 */ /* 0x002fe20000010000 */
[----:B------:R-:W-:-:S02]  /*e9c0*/  F2FP.BF16.F32.PACK_AB R150, R29, R28 ;  /* 0x0000001c1d96723e */ /* 0x000fc400000010ff */
[----:B------:R-:W-:Y:S02]  /*e9d0*/  FSEL R47, R47, -INF , !P4 ;  /* 0xff8000002f2f7808 */ /* 0x000fe40006000000 */
[----:B------:R-:W-:Y:S02]  /*e9e0*/  ISETP.GT.AND P4, PT, R121, 0x30, P5 ;  /* 0x000000307900780c */ /* 0x000fe40002f84270 */
[----:B------:R-:W0:Y:S01]  /*e9f0*/  MUFU.EX2 R49, R49 ;  /* 0x0000003100317308 */ /* 0x000e220000000800 */
[----:B--2---:R-:W-:Y:S01]  /*ea00*/  FADD.FTZ R25, R45, R6 ;  /* 0x000000062d197221 */ /* 0x004fe20000010000 */
[----:B------:R-:W-:Y:S02]  /*ea10*/  ISETP.LT.OR P4, PT, R122, 0x31, P4 ;  /* 0x000000317a00780c */ /* 0x000fe40002781670 */
[----:B------:R-:W-:Y:S02]  /*ea20*/  F2FP.BF16.F32.PACK_AB R144, R33, R32 ;  /* 0x000000202190723e */ /* 0x000fe400000010ff */
[----:B------:R-:W-:-:S02]  /*ea30*/  FSEL R50, R50, -INF , !P4 ;  /* 0xff80000032327808 */ /* 0x000fc40006000000 */
[----:B------:R-:W-:Y:S01]  /*ea40*/  ISETP.GT.AND P4, PT, R121, 0x31, P5 ;  /* 0x000000317900780c */ /* 0x000fe20002f84270 */
[----:B------:R-:W-:Y:S01]  /*ea50*/  MUFU.EX2 R52, R52 ;  /* 0x0000003400347308 */ /* 0x000fe20000000800 */
[----:B------:R-:W-:Y:S02]  /*ea60*/  F2FP.BF16.F32.PACK_AB R146, R37, R36 ;  /* 0x000000242592723e */ /* 0x000fe400000010ff */
[----:B------:R-:W-:Y:S02]  /*ea70*/  ISETP.LT.OR P4, PT, R122, 0x32, P4 ;  /* 0x000000327a00780c */ /* 0x000fe40002781670 */
[----:B------:R-:W-:Y:S02]  /*ea80*/  F2FP.BF16.F32.PACK_AB R140, R41, R40 ;  /* 0x00000028298c723e */ /* 0x000fe400000010ff */
[----:B------:R-:W-:Y:S01]  /*ea90*/  FSEL R51, R51, -INF , !P4 ;  /* 0xff80000033337808 */ /* 0x000fe20006000000 */
[----:B------:R-:W1:Y:S01]  /*eaa0*/  MUFU.EX2 R53, R53 ;  /* 0x0000003500357308 */ /* 0x000e620000000800 */
[----:B------:R-:W-:-:S02]  /*eab0*/  ISETP.GT.AND P4, PT, R121, 0x38, P5 ;  /* 0x000000387900780c */ /* 0x000fc40002f84270 */
[----:B------:R-:W-:Y:S02]  /*eac0*/  F2FP.BF16.F32.PACK_AB R142, R45, R44 ;  /* 0x0000002c2d8e723e */ /* 0x000fe400000010ff */
[----:B------:R-:W-:Y:S02]  /*ead0*/  ISETP.LT.OR P4, PT, R122, 0x39, P4 ;  /* 0x000000397a00780c */ /* 0x000fe40002781670 */
[----:B0-----:R-:W-:Y:S01]  /*eae0*/  F2FP.BF16.F32.PACK_AB R136, R49, R48 ;  /* 0x000000303188723e */ /* 0x001fe200000010ff */
[----:B------:R-:W-:Y:S01]  /*eaf0*/  MUFU.EX2 R56, R56 ;  /* 0x0000003800387308 */ /* 0x000fe20000000800 */
[----:B------:R-:W-:Y:S02]  /*eb00*/  FSEL R54, R54, -INF , !P4 ;  /* 0xff80000036367808 */ /* 0x000fe40006000000 */
[----:B------:R-:W-:-:S04]  /*eb10*/  ISETP.GT.AND P4, PT, R121, 0x39, P5 ;  /* 0x000000397900780c */ /* 0x000fc80002f84270 */
[----:B------:R-:W-:Y:S01]  /*eb20*/  ISETP.LT.OR P4, PT, R122, 0x3a, P4 ;  /* 0x0000003a7a00780c */ /* 0x000fe20002781670 */
[----:B------:R-:W0:Y:S01]  /*eb30*/  MUFU.EX2 R57, R57 ;  /* 0x0000003900397308 */ /* 0x000e220000000800 */
[----:B-1----:R-:W-:Y:S02]  /*eb40*/  F2FP.BF16.F32.PACK_AB R138, R53, R52 ;  /* 0x00000034358a723e */ /* 0x002fe400000010ff */
[----:B------:R-:W-:Y:S02]  /*eb50*/  FSEL R55, R55, -INF , !P4 ;  /* 0xff80000037377808 */ /* 0x000fe40006000000 */
[----:B------:R-:W-:-:S03]  /*eb60*/  ISETP.GT.AND P4, PT, R121, 0x40, P5 ;  /* 0x000000407900780c */ /* 0x000fc60002f84270 */
[----:B------:R-:W-:Y:S01]  /*eb70*/  MUFU.EX2 R60, R60 ;  /* 0x0000003c003c7308 */ /* 0x000fe20000000800 */
[----:B------:R-:W-:-:S04]  /*eb80*/  ISETP.LT.OR P4, PT, R122, 0x41, P4 ;  /* 0x000000417a00780c */ /* 0x000fc80002781670 */
[----:B------:R-:W-:Y:S02]  /*eb90*/  FSEL R58, R58, -INF , !P4 ;  /* 0xff8000003a3a7808 */ /* 0x000fe40006000000 */
[----:B------:R-:W-:Y:S01]  /*eba0*/  ISETP.GT.AND P4, PT, R121, 0x41, P5 ;  /* 0x000000417900780c */ /* 0x000fe20002f84270 */
[----:B------:R-:W1:Y:S01]  /*ebb0*/  MUFU.EX2 R61, R61 ;  /* 0x0000003d003d7308 */ /* 0x000e620000000800 */
[----:B0-----:R-:W-:Y:S02]  /*ebc0*/  F2FP.BF16.F32.PACK_AB R132, R57, R56 ;  /* 0x000000383984723e */ /* 0x001fe400000010ff */
[----:B------:R-:W-:-:S04]  /*ebd0*/  ISETP.LT.OR P4, PT, R122, 0x42, P4 ;  /* 0x000000427a00780c */ /* 0x000fc80002781670 */
[----:B------:R-:W-:Y:S01]  /*ebe0*/  FSEL R59, R59, -INF , !P4 ;  /* 0xff8000003b3b7808 */ /* 0x000fe20006000000 */
[----:B------:R-:W-:Y:S01]  /*ebf0*/  MUFU.EX2 R64, R64 ;  /* 0x0000004000407308 */ /* 0x000fe20000000800 */
[----:B------:R-:W-:-:S04]  /*ec00*/  ISETP.GT.AND P4, PT, R121, 0x48, P5 ;  /* 0x000000487900780c */ /* 0x000fc80002f84270 */
[----:B------:R-:W-:-:S03]  /*ec10*/  ISETP.LT.OR P4, PT, R122, 0x49, P4 ;  /* 0x000000497a00780c */ /* 0x000fc60002781670 */
[----:B------:R-:W0:Y:S01]  /*ec20*/  MUFU.EX2 R65, R65 ;  /* 0x0000004100417308 */ /* 0x000e220000000800 */
[----:B------:R-:W-:Y:S02]  /*ec30*/  FSEL R62, R62, -INF , !P4 ;  /* 0xff8000003e3e7808 */ /* 0x000fe40006000000 */
[----:B------:R-:W-:Y:S02]  /*ec40*/  ISETP.GT.AND P4, PT, R121, 0x49, P5 ;  /* 0x000000497900780c */ /* 0x000fe40002f84270 */
[----:B-1----:R-:W-:Y:S02]  /*ec50*/  F2FP.BF16.F32.PACK_AB R134, R61, R60 ;  /* 0x0000003c3d86723e */ /* 0x002fe400000010ff */
[----:B------:R-:W-:Y:S01]  /*ec60*/  ISETP.LT.OR P4, PT, R122, 0x4a, P4 ;  /* 0x0000004a7a00780c */ /* 0x000fe20002781670 */
[----:B------:R-:W-:Y:S03]  /*ec70*/  MUFU.EX2 R68, R68 ;  /* 0x0000004400447308 */ /* 0x000fe60000000800 */
[----:B------:R-:W-:-:S02]  /*ec80*/  FSEL R63, R63, -INF , !P4 ;  /* 0xff8000003f3f7808 */ /* 0x000fc40006000000 */
[----:B------:R-:W-:-:S03]  /*ec90*/  ISETP.GT.AND P4, PT, R121, 0x50, P5 ;  /* 0x000000507900780c */ /* 0x000fc60002f84270 */
[----:B------:R-:W1:Y:S01]  /*eca0*/  MUFU.EX2 R69, R69 ;  /* 0x0000004500457308 */ /* 0x000e620000000800 */
[----:B------:R-:W-:Y:S02]  /*ecb0*/  ISETP.LT.OR P4, PT, R122, 0x51, P4 ;  /* 0x000000517a00780c */ /* 0x000fe40002781670 */
[----:B0-----:R-:W-:Y:S02]  /*ecc0*/  F2FP.BF16.F32.PACK_AB R128, R65, R64 ;  /* 0x000000404180723e */ /* 0x001fe400000010ff */
[----:B------:R-:W-:Y:S02]  /*ecd0*/  FSEL R66, R66, -INF , !P4 ;  /* 0xff80000042427808 */ /* 0x000fe40006000000 */
[----:B------:R-:W-:Y:S01]  /*ece0*/  ISETP.GT.AND P4, PT, R121, 0x51, P5 ;  /* 0x000000517900780c */ /* 0x000fe20002f84270 */
[----:B------:R-:W-:Y:S03]  /*ecf0*/  MUFU.EX2 R72, R72 ;  /* 0x0000004800487308 */ /* 0x000fe60000000800 */
[----:B------:R-:W-:-:S04]  /*ed00*/  ISETP.LT.OR P4, PT, R122, 0x52, P4 ;  /* 0x000000527a00780c */ /* 0x000fc80002781670 */
[----:B------:R-:W-:Y:S01]  /*ed10*/  FSEL R67, R67, -INF , !P4 ;  /* 0xff80000043437808 */ /* 0x000fe20006000000 */
[----:B------:R-:W0:Y:S01]  /*ed20*/  MUFU.EX2 R73, R73 ;  /* 0x0000004900497308 */ /* 0x000e220000000800 */
[----:B------:R-:W-:Y:S02]  /*ed30*/  ISETP.GT.AND P4, PT, R121, 0x58, P5 ;  /* 0x000000587900780c */ /* 0x000fe40002f84270 */
[----:B-1----:R-:W-:Y:S02]  /*ed40*/  F2FP.BF16.F32.PACK_AB R130, R69, R68 ;  /* 0x000000444582723e */ /* 0x002fe400000010ff */
[----:B------:R-:W-:-:S03]  /*ed50*/  ISETP.LT.OR P4, PT, R122, 0x59, P4 ;  /* 0x000000597a00780c */ /* 0x000fc60002781670 */
[----:B------:R-:W-:Y:S01]  /*ed60*/  MUFU.EX2 R76, R76 ;  /* 0x0000004c004c7308 */ /* 0x000fe20000000800 */
[----:B------:R-:W-:Y:S02]  /*ed70*/  FSEL R70, R70, -INF , !P4 ;  /* 0xff80000046467808 */ /* 0x000fe40006000000 */
[----:B------:R-:W-:-:S04]  /*ed80*/  ISETP.GT.AND P4, PT, R121, 0x59, P5 ;  /* 0x000000597900780c */ /* 0x000fc80002f84270 */
[----:B------:R-:W-:Y:S01]  /*ed90*/  ISETP.LT.OR P4, PT, R122, 0x5a, P4 ;  /* 0x0000005a7a00780c */ /* 0x000fe20002781670 */
[----:B------:R-:W1:Y:S01]  /*eda0*/  MUFU.EX2 R77, R77 ;  /* 0x0000004d004d7308 */ /* 0x000e620000000800 */
[----:B0-----:R-:W-:Y:S02]  /*edb0*/  F2FP.BF16.F32.PACK_AB R124, R73, R72 ;  /* 0x00000048497c723e */ /* 0x001fe400000010ff */
[----:B------:R-:W-:Y:S02]  /*edc0*/  FSEL R71, R71, -INF , !P4 ;  /* 0xff80000047477808 */ /* 0x000fe40006000000 */
[----:B------:R-:W-:-:S03]  /*edd0*/  ISETP.GT.AND P4, PT, R121, 0x60, P5 ;  /* 0x000000607900780c */ /* 0x000fc60002f84270 */
[----:B------:R-:W-:Y:S01]  /*ede0*/  MUFU.EX2 R80, R80 ;  /* 0x0000005000507308 */ /* 0x000fe20000000800 */
[----:B------:R-:W-:-:S04]  /*edf0*/  ISETP.LT.OR P4, PT, R122, 0x61, P4 ;  /* 0x000000617a00780c */ /* 0x000fc80002781670 */
[----:B------:R-:W-:Y:S02]  /*ee00*/  FSEL R74, R74, -INF , !P4 ;  /* 0xff8000004a4a7808 */ /* 0x000fe40006000000 */
[----:B------:R-:W-:Y:S01]  /*ee10*/  ISETP.GT.AND P4, PT, R121, 0x61, P5 ;  /* 0x000000617900780c */ /* 0x000fe20002f84270 */
[----:B------:R-:W0:Y:S01]  /*ee20*/  MUFU.EX2 R81, R81 ;  /* 0x0000005100517308 */ /* 0x000e220000000800 */
[----:B-1----:R-:W-:Y:S02]  /*ee30*/  F2FP.BF16.F32.PACK_AB R126, R77, R76 ;  /* 0x0000004c4d7e723e */ /* 0x002fe400000010ff */
[----:B------:R-:W-:-:S04]  /*ee40*/  ISETP.LT.OR P4, PT, R122, 0x62, P4 ;  /* 0x000000627a00780c */ /* 0x000fc80002781670 */
[----:B------:R-:W-:Y:S01]  /*ee50*/  FSEL R75, R75, -INF , !P4 ;  /* 0xff8000004b4b7808 */ /* 0x000fe20006000000 */
[----:B------:R-:W-:Y:S01]  /*ee60*/  MUFU.EX2 R84, R84 ;  /* 0x0000005400547308 */ /* 0x000fe20000000800 */
[----:B------:R-:W-:-:S04]  /*ee70*/  ISETP.GT.AND P4, PT, R121, 0x68, P5 ;  /* 0x000000687900780c */ /* 0x000fc80002f84270 */
[----:B------:R-:W-:-:S03]  /*ee80*/  ISETP.LT.OR P4, PT, R122, 0x69, P4 ;  /* 0x000000697a00780c */ /* 0x000fc60002781670 */
[----:B------:R-:W1:Y:S01]  /*ee90*/  MUFU.EX2 R3, R3 ;  /* 0x0000000300037308 */ /* 0x000e620000000800 */
[----:B------:R-:W-:Y:S02]  /*eea0*/  FSEL R78, R78, -INF , !P4 ;  /* 0xff8000004e4e7808 */ /* 0x000fe40006000000 */
[----:B------:R-:W-:Y:S02]  /*eeb0*/  ISETP.GT.AND P4, PT, R121, 0x69, P5 ;  /* 0x000000697900780c */ /* 0x000fe40002f84270 */
[----:B0-----:R-:W-:Y:S02]  /*eec0*/  F2FP.BF16.F32.PACK_AB R120, R81, R80 ;  /* 0x000000505178723e */ /* 0x001fe400000010ff */
        /* <DEDUP_REMOVED lines=8> */
[----:B------:R-:W-:-:S04]  /*ef50*/  ISETP.GT.AND P4, PT, R121, RZ, P5 ;  /* 0x000000ff7900720c */ /* 0x000fc80002f84270 */
[----:B------:R-:W-:-:S04]  /*ef60*/  ISETP.LT.OR P4, PT, R122, 0x1, P4 ;  /* 0x000000017a00780c */ /* 0x000fc80002781670 */
[----:B------:R-:W-:Y:S02]  /*ef70*/  FSEL R26, R26, -INF , !P4 ;  /* 0xff8000001a1a7808 */ /* 0x000fe40006000000 */
        /* <DEDUP_REMOVED lines=12> */
[----:B-1----:R-:W-:Y:S02]  /*f040*/  F2FP.BF16.F32.PACK_AB R122, R3, R84 ;  /* 0x00000054037a723e */ /* 0x002fe400000010ff */
        /* <DEDUP_REMOVED lines=29> */
[----:B0-----:R-:W-:-:S04]  /*f220*/  FMNMX.FTZ R13, R13, R17, !PT ;  /* 0x000000110d0d7209 */ /* 0x001fc80007810000 */
[C---:B------:R-:W-:Y:S01]  /*f230*/  FSETP.NEU.FTZ.AND P4, PT, R13.reuse, -INF , PT ;  /* 0xff8000000d00780b */ /* 0x040fe20003f9d000 */
[----:B------:R-:W-:-:S03]  /*f240*/  FMUL.FTZ R17, R13, R0 ;  /* 0x000000000d117220 */ /* 0x000fc60000410000 */
[----:B------:R-:W-:Y:S02]  /*f250*/  FSEL R24, R13, RZ, P4 ;  /* 0x000000ff0d187208 */ /* 0x000fe40002000000 */
[----:B------:R-:W-:Y:S02]  /*f260*/  FSEL R17, R17, RZ, P4 ;  /* 0x000000ff11117208 */ /* 0x000fe40002000000 */
[----:B------:R-:W-:Y:S01]  /*f270*/  ISETP.GT.AND P4, PT, R4, R21, PT ;  /* 0x000000150400720c */ /* 0x000fe20003f84270 */
[----:B------:R-:W-:Y:S01]  /*f280*/  FADD.FTZ R24, -R24, R2 ;  /* 0x0000000218187221 */ /* 0x000fe20000010100 */
[----:B------:R-:W-:Y:S02]  /*f290*/  VIADD R4, R4, 0xffffffff ;  /* 0xffffffff04047836 */ /* 0x000fe40000000000 */
[-CC-:B------:R-:W-:Y:S01]  /*f2a0*/  FFMA.FTZ R26, R26, R0.reuse, -R17.reuse ;  /* 0x000000001a1a7223 */ /* 0x180fe20000010811 */
[-CC-:B------:R-:W-:Y:S01]  /*f2b0*/  FFMA.FTZ R27, R27, R0.reuse, -R17.reuse ;  /* 0x000000001b1b7223 */ /* 0x180fe20000010811 */
[-C--:B------:R-:W-:Y:S01]  /*f2c0*/  FMUL.FTZ R2, R24, R0.reuse ;  /* 0x0000000018027220 */ /* 0x080fe20000410000 */
[-CC-:B------:R-:W-:Y:S01]  /*f2d0*/  FFMA.FTZ R30, R30, R0.reuse, -R17.reuse ;  /* 0x000000001e1e7223 */ /* 0x180fe20000010811 */
[-CC-:B------:R-:W-:Y:S01]  /*f2e0*/  FFMA.FTZ R31, R31, R0.reuse, -R17.reuse ;  /* 0x000000001f1f7223 */ /* 0x180fe20000010811 */
[-CC-:B------:R-:W-:Y:S01]  /*f2f0*/  FFMA.FTZ R34, R34, R0.reuse, -R17.reuse ;  /* 0x0000000022227223 */ /* 0x180fe20000010811 */
[----:B------:R-:W-:Y:S01]  /*f300*/  MUFU.EX2 R26, R26 ;  /* 0x0000001a001a7308 */ /* 0x000fe20000000800 */
[-CC-:B------:R-:W-:Y:S01]  /*f310*/  FFMA.FTZ R35, R35, R0.reuse, -R17.reuse ;  /* 0x0000000023237223 */ /* 0x180fe20000010811 */
[-C--:B------:R-:W-:Y:S01]  /*f320*/  FFMA.FTZ R38, R38, R0.reuse, -R17 ;  /* 0x0000000026267223 */ /* 0x080fe20000010811 */
[----:B------:R-:W-:Y:S01]  /*f330*/  FADD.FTZ R24, R48, R25 ;  /* 0x0000001930187221 */ /* 0x000fe20000010000 */
[-CC-:B------:R-:W-:Y:S01]  /*f340*/  FFMA.FTZ R39, R39, R0.reuse, -R17.reuse ;  /* 0x0000000027277223 */ /* 0x180fe20000010811 */
[-CC-:B------:R-:W-:Y:S01]  /*f350*/  FFMA.FTZ R42, R42, R0.reuse, -R17.reuse ;  /* 0x000000002a2a7223 */ /* 0x180fe20000010811 */
[-CC-:B------:R-:W-:Y:S01]  /*f360*/  FFMA.FTZ R43, R43, R0.reuse, -R17.reuse ;  /* 0x000000002b2b7223 */ /* 0x180fe20000010811 */
[----:B------:R-:W-:Y:S01]  /*f370*/  FADD.FTZ R25, R49, R24 ;  /* 0x0000001831197221 */ /* 0x000fe20000010000 */
[----:B------:R-:W0:Y:S01]  /*f380*/  MUFU.EX2 R2, R2 ;  /* 0x0000000200027308 */ /* 0x000e220000000800 */
[-CC-:B------:R-:W-:Y:S01]  /*f390*/  FFMA.FTZ R46, R46, R0.reuse, -R17.reuse ;  /* 0x000000002e2e7223 */ /* 0x180fe20000010811 */
[-C--:B------:R-:W-:Y:S01]  /*f3a0*/  FFMA.FTZ R47, R47, R0.reuse, -R17 ;  /* 0x000000002f2f7223 */ /* 0x080fe20000010811 */
[----:B------:R-:W-:Y:S01]  /*f3b0*/  FADD.FTZ R24, R52, R25 ;  /* 0x0000001934187221 */ /* 0x000fe20000010000 */
[-CC-:B------:R-:W-:Y:S01]  /*f3c0*/  FFMA.FTZ R50, R50, R0.reuse, -R17.reuse ;  /* 0x0000000032327223 */ /* 0x180fe20000010811 */
[-CC-:B------:R-:W-:Y:S01]  /*f3d0*/  FFMA.FTZ R51, R51, R0.reuse, -R17.reuse ;  /* 0x0000000033337223 */ /* 0x180fe20000010811 */
[-CC-:B------:R-:W-:Y:S01]  /*f3e0*/  FFMA.FTZ R54, R54, R0.reuse, -R17.reuse ;  /* 0x0000000036367223 */ /* 0x180fe20000010811 */
[----:B------:R-:W-:Y:S01]  /*f3f0*/  FADD.FTZ R25, R53, R24 ;  /* 0x0000001835197221 */ /* 0x000fe20000010000 */
[----:B------:R-:W1:Y:S01]  /*f400*/  MUFU.EX2 R27, R27 ;  /* 0x0000001b001b7308 */ /* 0x000e620000000800 */
[-CC-:B------:R-:W-:Y:S01]  /*f410*/  FFMA.FTZ R55, R55, R0.reuse, -R17.reuse ;  /* 0x0000000037377223 */ /* 0x180fe20000010811 */
[-C--:B------:R-:W-:Y:S01]  /*f420*/  FFMA.FTZ R58, R58, R0.reuse, -R17 ;  /* 0x000000003a3a7223 */ /* 0x080fe20000010811 */
[----:B------:R-:W-:Y:S01]  /*f430*/  FADD.FTZ R24, R56, R25 ;  /* 0x0000001938187221 */ /* 0x000fe20000010000 */
[-CC-:B------:R-:W-:Y:S01]  /*f440*/  FFMA.FTZ R59, R59, R0.reuse, -R17.reuse ;  /* 0x000000003b3b7223 */ /* 0x180fe20000010811 */
[-CC-:B------:R-:W-:Y:S01]  /*f450*/  FFMA.FTZ R62, R62, R0.reuse, -R17.reuse ;  /* 0x000000003e3e7223 */ /* 0x180fe20000010811 */
[-CC-:B------:R-:W-:Y:S01]  /*f460*/  FFMA.FTZ R63, R63, R0.reuse, -R17.reuse ;  /* 0x000000003f3f7223 */ /* 0x180fe20000010811 */
[----:B------:R-:W-:Y:S01]  /*f470*/  FADD.FTZ R25, R57, R24 ;  /* 0x0000001839197221 */ /* 0x000fe20000010000 */
[----:B------:R-:W2:Y:S01]  /*f480*/  MUFU.EX2 R30, R30 ;  /* 0x0000001e001e7308 */ /* 0x000ea20000000800 */
[----:B0-----:R-:W-:Y:S01]  /*f490*/  FFMA.FTZ R6, R2, R5, R26 ;  /* 0x0000000502067223 */ /* 0x001fe2000001001a */
[-C--:B------:R-:W-:Y:S01]  /*f4a0*/  FFMA.FTZ R66, R66, R0.reuse, -R17 ;  /* 0x0000000042427223 */ /* 0x080fe20000010811 */
[----:B------:R-:W-:Y:S01]  /*f4b0*/  FADD.FTZ R24, R60, R25 ;  /* 0x000000193c187221 */ /* 0x000fe20000010000 */
[-CC-:B------:R-:W-:Y:S01]  /*f4c0*/  FFMA.FTZ R67, R67, R0.reuse, -R17.reuse ;  /* 0x0000000043437223 */ /* 0x180fe20000010811 */
[-CC-:B------:R-:W-:Y:S01]  /*f4d0*/  FFMA.FTZ R70, R70, R0.reuse, -R17.reuse ;  /* 0x0000000046467223 */ /* 0x180fe20000010811 */
[-CC-:B------:R-:W-:Y:S01]  /*f4e0*/  FFMA.FTZ R71, R71, R0.reuse, -R17.reuse ;  /* 0x0000000047477223 */ /* 0x180fe20000010811 */
[----:B------:R-:W-:Y:S01]  /*f4f0*/  FADD.FTZ R25, R61, R24 ;  /* 0x000000183d197221 */ /* 0x000fe20000010000 */
[----:B------:R-:W0:Y:S01]  /*f500*/  MUFU.EX2 R31, R31 ;  /* 0x0000001f001f7308 */ /* 0x000e220000000800 */
[----:B-1----:R-:W-:Y:S01]  /*f510*/  FADD.FTZ R5, R27, R6 ;  /* 0x000000061b057221 */ /* 0x002fe20000010000 */
[-C--:B------:R-:W-:Y:S01]  /*f520*/  FFMA.FTZ R74, R74, R0.reuse, -R17 ;  /* 0x000000004a4a7223 */ /* 0x080fe20000010811 */
[----:B------:R-:W-:Y:S01]  /*f530*/  FADD.FTZ R24, R64, R25 ;  /* 0x0000001940187221 */ /* 0x000fe20000010000 */
[-CC-:B------:R-:W-:Y:S01]  /*f540*/  FFMA.FTZ R75, R75, R0.reuse, -R17.reuse ;  /* 0x000000004b4b7223 */ /* 0x180fe20000010811 */
[-CC-:B------:R-:W-:Y:S01]  /*f550*/  FFMA.FTZ R78, R78, R0.reuse, -R17.reuse ;  /* 0x000000004e4e7223 */ /* 0x180fe20000010811 */
[-C--:B------:R-:W-:Y:S01]  /*f560*/  FFMA.FTZ R79, R79, R0.reuse, -R17 ;  /* 0x000000004f4f7223 */ /* 0x080fe20000010811 */
[----:B------:R-:W-:Y:S01]  /*f570*/  FADD.FTZ R25, R65, R24 ;  /* 0x0000001841197221 */ /* 0x000fe20000010000 */
[----:B------:R-:W1:Y:S01]  /*f580*/  MUFU.EX2 R34, R34 ;  /* 0x0000002200227308 */ /* 0x000e620000000800 */
[----:B--2---:R-:W-:Y:S01]  /*f590*/  FADD.FTZ R6, R30, R5 ;  /* 0x000000051e067221 */ /* 0x004fe20000010000 */
[-C--:B------:R-:W-:Y:S01]  /*f5a0*/  FFMA.FTZ R82, R82, R0.reuse, -R17 ;  /* 0x0000000052527223 */ /* 0x080fe20000010811 */
[----:B------:R-:W-:Y:S01]  /*f5b0*/  FADD.FTZ R24, R68, R25 ;  /* 0x0000001944187221 */ /* 0x000fe20000010000 */
[-CC-:B------:R-:W-:Y:S01]  /*f5c0*/  FFMA.FTZ R83, R83, R0.reuse, -R17.reuse ;  /* 0x0000000053537223 */ /* 0x180fe20000010811 */
[-CC-:B------:R-:W-:Y:S01]  /*f5d0*/  FFMA.FTZ R86, R86, R0.reuse, -R17.reuse ;  /* 0x0000000056567223 */ /* 0x180fe20000010811 */
[----:B------:R-:W-:Y:S01]  /*f5e0*/  FFMA.FTZ R17, R87, R0, -R17 ;  /* 0x0000000057117223 */ /* 0x000fe20000010811 */
[----:B------:R-:W-:Y:S01]  /*f5f0*/  FADD.FTZ R25, R69, R24 ;  /* 0x0000001845197221 */ /* 0x000fe20000010000 */
[----:B------:R-:W2:Y:S01]  /*f600*/  MUFU.EX2 R35, R35 ;  /* 0x0000002300237308 */ /* 0x000ea20000000800 */
[----:B0-----:R-:W-:Y:S01]  /*f610*/  FADD.FTZ R5, R31, R6 ;  /* 0x000000061f057221 */ /* 0x001fe20000010000 */
[-C--:B------:R-:W-:Y:S01]  /*f620*/  FMUL.FTZ R90, R90, R2.reuse ;  /* 0x000000025a5a7220 */ /* 0x080fe20000410000 */
[----:B------:R-:W-:Y:S01]  /*f630*/  FADD.FTZ R24, R72, R25 ;  /* 0x0000001948187221 */ /* 0x000fe20000010000 */
[-C--:B------:R-:W-:Y:S01]  /*f640*/  FMUL.FTZ R91, R91, R2.reuse ;  /* 0x000000025b5b7220 */ /* 0x080fe20000410000 */
[-C--:B------:R-:W-:Y:S01]  /*f650*/  FMUL.FTZ R94, R94, R2.reuse ;  /* 0x000000025e5e7220 */ /* 0x080fe20000410000 */
[-C--:B------:R-:W-:Y:S01]  /*f660*/  FMUL.FTZ R95, R95, R2.reuse ;  /* 0x000000025f5f7220 */ /* 0x080fe20000410000 */
[----:B------:R-:W-:Y:S01]  /*f670*/  FADD.FTZ R25, R73, R24 ;  /* 0x0000001849197221 */ /* 0x000fe20000010000 */
[----:B------:R-:W0:Y:S01]  /*f680*/  MUFU.EX2 R38, R38 ;  /* 0x0000002600267308 */ /* 0x000e220000000800 */
[----:B-1----:R-:W-:Y:S01]  /*f690*/  FADD.FTZ R6, R34, R5 ;  /* 0x0000000522067221 */ /* 0x002fe20000010000 */
[-C--:B------:R-:W-:Y:S01]  /*f6a0*/  FMUL.FTZ R98, R98, R2.reuse ;  /* 0x0000000262627220 */ /* 0x080fe20000410000 */
[----:B------:R-:W-:Y:S01]  /*f6b0*/  FADD.FTZ R24, R76, R25 ;  /* 0x000000194c187221 */ /* 0x000fe20000010000 */
[-C--:B------:R-:W-:Y:S01]  /*f6c0*/  FMUL.FTZ R99, R99, R2.reuse ;  /* 0x0000000263637220 */ /* 0x080fe20000410000 */
[-C--:B------:R-:W-:Y:S01]  /*f6d0*/  FMUL.FTZ R102, R102, R2.reuse ;  /* 0x0000000266667220 */ /* 0x080fe20000410000 */
[-C--:B------:R-:W-:Y:S01]  /*f6e0*/  FMUL.FTZ R103, R103, R2.reuse ;  /* 0x0000000267677220 */ /* 0x080fe20000410000 */
[----:B------:R-:W-:Y:S01]  /*f6f0*/  FADD.FTZ R25, R77, R24 ;  /* 0x000000184d197221 */ /* 0x000fe20000010000 */
[----:B------:R-:W1:Y:S01]  /*f700*/  MUFU.EX2 R39, R39 ;  /* 0x0000002700277308 */ /* 0x000e620000000800 */
[----:B--2---:R-:W-:Y:S01]  /*f710*/  FADD.FTZ R5, R35, R6 ;  /* 0x0000000623057221 */ /* 0x004fe20000010000 */
[-C--:B------:R-:W-:Y:S01]  /*f720*/  FMUL.FTZ R106, R106, R2.reuse ;  /* 0x000000026a6a7220 */ /* 0x080fe20000410000 */
[----:B------:R-:W-:Y:S01]  /*f730*/  FADD.FTZ R24, R80, R25 ;  /* 0x0000001950187221 */ /* 0x000fe20000010000 */
[-C--:B------:R-:W-:Y:S01]  /*f740*/  FMUL.FTZ R107, R107, R2.reuse ;  /* 0x000000026b6b7220 */ /* 0x080fe20000410000 */
[-C--:B------:R-:W-:Y:S01]  /*f750*/  FMUL.FTZ R110, R110, R2.reuse ;  /* 0x000000026e6e7220 */ /* 0x080fe20000410000 */
[-C--:B------:R-:W-:Y:S01]  /*f760*/  FMUL.FTZ R111, R111, R2.reuse ;  /* 0x000000026f6f7220 */ /* 0x080fe20000410000 */
[----:B------:R-:W-:Y:S01]  /*f770*/  FADD.FTZ R25, R81, R24 ;  /* 0x0000001851197221 */ /* 0x000fe20000010000 */
[----:B------:R-:W2:Y:S01]  /*f780*/  MUFU.EX2 R42, R42 ;  /* 0x0000002a002a7308 */ /* 0x000ea20000000800 */
[----:B0-----:R-:W-:Y:S01]  /*f790*/  FADD.FTZ R6, R38, R5 ;  /* 0x0000000526067221 */ /* 0x001fe20000010000 */
[-C--:B------:R-:W-:Y:S01]  /*f7a0*/  FMUL.FTZ R114, R114, R2.reuse ;  /* 0x0000000272727220 */ /* 0x080fe20000410000 */
[----:B------:R-:W-:Y:S01]  /*f7b0*/  FADD.FTZ R24, R84, R25 ;  /* 0x0000001954187221 */ /* 0x000fe20000010000 */
[-C--:B------:R-:W-:Y:S01]  /*f7c0*/  FMUL.FTZ R115, R115, R2.reuse ;  /* 0x0000000273737220 */ /* 0x080fe20000410000 */
[-C--:B------:R-:W-:Y:S01]  /*f7d0*/  FMUL.FTZ R118, R118, R2.reuse ;  /* 0x0000000276767220 */ /* 0x080fe20000410000 */
[----:B------:R-:W-:Y:S01]  /*f7e0*/  FMUL.FTZ R119, R119, R2 ;  /* 0x0000000277777220 */ /* 0x000fe20000410000 */
[----:B------:R-:W-:Y:S01]  /*f7f0*/  F2FP.BF16.F32.PACK_AB R149, R27, R26 ;  /* 0x0000001a1b95723e */ /* 0x000fe200000010ff */
[----:B------:R-:W0:Y:S01]  /*f800*/  MUFU.EX2 R43, R43 ;  /* 0x0000002b002b7308 */ /* 0x000e220000000800 */
[----:B-1----:R-:W-:Y:S01]  /*f810*/  FADD.FTZ R5, R39, R6 ;  /* 0x0000000627057221 */ /* 0x002fe20000010000 */
[----:B------:R-:W-:Y:S01]  /*f820*/  F2FP.BF16.F32.PACK_AB R151, R31, R30 ;  /* 0x0000001e1f97723e */ /* 0x000fe200000010ff */
[----:B------:R-:W-:Y:S01]  /*f830*/  IMAD.MOV.U32 R2, RZ, RZ, R13 ;  /* 0x000000ffff027224 */ /* 0x000fe200078e000d */
[----:B------:R-:W-:-:S02]  /*f840*/  F2FP.BF16.F32.PACK_AB R145, R35, R34 ;  /* 0x000000222391723e */ /* 0x000fc400000010ff */
[----:B------:R-:W-:Y:S02]  /*f850*/  F2FP.BF16.F32.PACK_AB R147, R39, R38 ;  /* 0x000000262793723e */ /* 0x000fe400000010ff */
        /* <DEDUP_REMOVED lines=28> */
[----:B-1----:R-:W-:Y:S01]  /*fa20*/  FADD.FTZ R5, R63, R6 ;  /* 0x000000063f057221 */ /* 0x002fe20000010000 */
[----:B------:R-:W-:Y:S01]  /*fa30*/  FADD.FTZ R6, R3, R24 ;  /* 0x0000001803067221 */ /* 0x000fe20000010000 */
[----:B------:R-:W-:-:S05]  /*fa40*/  F2FP.BF16.F32.PACK_AB R135, R63, R62 ;  /* 0x0000003e3f87723e */ /* 0x000fca00000010ff */
        /* <DEDUP_REMOVED lines=24> */
[----:B------:R-:W-:-:S03]  /*fbd0*/  F2FP.BF16.F32.PACK_AB R121, R83, R82 ;  /* 0x000000525379723e */ /* 0x000fc600000010ff */
[----:B0-----:R-:W-:-:S04]  /*fbe0*/  FADD.FTZ R3, R86, R3 ;  /* 0x0000000356037221 */ /* 0x001fc80000010000 */
[C---:B-1----:R-:W-:Y:S01]  /*fbf0*/  FADD.FTZ R5, R17.reuse, R3 ;  /* 0x0000000311057221 */ /* 0x042fe20000010000 */
[----:B------:R-:W-:Y:S01]  /*fc00*/  F2FP.BF16.F32.PACK_AB R123, R17, R86 ;  /* 0x00000056117b723e */ /* 0x000fe200000010ff */
[----:B------:R-:W-:Y:S02]  /*fc10*/  IMAD.MOV.U32 R17, RZ, RZ, R7 ;  /* 0x000000ffff117224 */ /* 0x000fe400078e0007 */
[----:B------:R-:W-:Y:S01]  /*fc20*/  IMAD.MOV.U32 R3, RZ, RZ, R9 ;  /* 0x000000ffff037224 */ /* 0x000fe200078e0009 */
[----:B------:R-:W-:Y:S06]  /*fc30*/  @P4 BRA `(.L_x_1486) ;  /* 0xffffffd000244947 */ /* 0x000fec000383ffff */
[----:B------:R-:W-:Y:S02]  /*fc40*/  IMAD.MOV.U32 R2, RZ, RZ, R13 ;  /* 0x000000ffff027224 */ /* 0x000fe400078e000d */
[----:B------:R-:W-:Y:S02]  /*fc50*/  IMAD.MOV.U32 R3, RZ, RZ, R9 ;  /* 0x000000ffff037224 */ /* 0x000fe400078e0009 */
[----:B------:R-:W-:Y:S02]  /*fc60*/  IMAD.MOV.U32 R17, RZ, RZ, R7 ;  /* 0x000000ffff117224 */ /* 0x000fe400078e0007 */
[----:B------:R-:W-:-:S07]  /*fc70*/  IMAD.MOV.U32 R153, RZ, RZ, R20 ;  /* 0x000000ffff997224 */ /* 0x000fce00078e0014 */
.L_x_1468:
[----:B------:R-:W2:Y:S01]  /*fc80*/  LDL R20, [R1+0x20] ;  /* 0x0000200001147983 */ /* 0x000ea20000100800 */
[----:B------:R-:W0:Y:S03]  /*fc90*/  LDC R7, c[0x0][0x448] ;  /* 0x00011200ff077b82 */ /* 0x000e260000000800 */
[----:B------:R-:W3:Y:S05]  /*fca0*/  LDL R13, [R1+0x10] ;  /* 0x00001000010d7983 */ /* 0x000eea0000100800 */
[----:B------:R-:W1:Y:S01]  /*fcb0*/  LDC R24, c[0x0][0x9e4] ;  /* 0x00027900ff187b82 */ /* 0x000e620000000800 */
[----:B0-----:R-:W-:-:S02]  /*fcc0*/  ISETP.NE.AND P5, PT, R7, 0x1, PT ;  /* 0x000000010700780c */ /* 0x001fc40003fa5270 */
[----:B-1----:R-:W-:-:S11]  /*fcd0*/  ISETP.GE.AND P4, PT, R24, 0x1, PT ;  /* 0x000000011800780c */ /* 0x002fd60003f86270 */
[----:B------:R-:W0:Y:S08]  /*fce0*/  @P5 LDC R12, c[0x0][0x44c] ;  /* 0x00011300ff0c5b82 */ /* 0x000e300000000800 */
[----:B------:R-:W1:Y:S01]  /*fcf0*/  @P5 LDC R9, c[0x0][0x450] ;  /* 0x00011400ff095b82 */ /* 0x000e620000000800 */
[----:B--2---:R-:W-:-:S04]  /*fd00*/  VIADD R7, R20, 0xbf ;  /* 0x000000bf14077836 */ /* 0x004fc80000000000 */
[----:B0-----:R-:W-:Y:S01]  /*fd10*/  @P5 IMAD.HI.U32 R12, R7, R12, RZ ;  /* 0x0000000c070c5227 */ /* 0x001fe200078e00ff */
[----:B---3--:R-:W-:-:S04]  /*fd20*/  IADD3 R20, R13, 0x1, -R157 ;  /* 0x000000010d147810 */ /* 0x008fc80007ffe89d */
[----:B-1----:R-:W-:-:S05]  /*fd30*/  @P5 SHF.R.U32.HI R7, RZ, R9, R12 ;  /* 0x00000009ff075219 */ /* 0x002fca000001160c */
[----:B------:R-:W-:-:S04]  /*fd40*/  IMAD.IADD R7, R7, 0x1, R20 ;  /* 0x0000000107077824 */ /* 0x000fc800078e0214 */
[----:B------:R-:W-:Y:S01]  /*fd50*/  IMAD.IADD R12, R7, 0x1, -R8 ;  /* 0x00000001070c7824 */ /* 0x000fe200078e0a08 */
        /* <DEDUP_REMOVED lines=11> */
.L_x_1489:
[----:B------:R-:W-:-:S13]  /*fe10*/  ISETP.NE.AND P2, PT, R24, 0x1, PT ;  /* 0x000000011800780c */ /* 0x000fda0003f45270 */
[----:B------:R-:W0:Y:S02]  /*fe20*/  @P2 LDC.64 R8, c[0x0][0x9e8] ;  /* 0x00027a00ff082b82 */ /* 0x000e240000000a00 */
[----:B0-----:R-:W-:-:S05]  /*fe30*/  @P2 IMAD.HI.U32 R8, R7, R8, RZ ;  /* 0x0000000807082227 */ /* 0x001fca00078e00ff */
[----:B------:R-:W-:-:S07]  /*fe40*/  @P2 SHF.R.U32.HI R7, RZ, R9, R8 ;  /* 0x00000009ff072219 */ /* 0x000fce0000011608 */
.L_x_1490:
[----:B------:R-:W-:Y:S05]  /*fe50*/  BSYNC B0 ;  /* 0x0000000000007941 */ /* 0x000fea0003800000 */
.L_x_1488:
[----:B------:R-:W-:-:S05]  /*fe60*/  IMAD R7, R7, R24, RZ ;  /* 0x0000001807077224 */ /* 0x000fca00078e02ff */
[----:B------:R-:W-:-:S07]  /*fe70*/  VIMNMX R12, R12, R7, !PT ;  /* 0x000000070c0c7248 */ /* 0x000fce0007fe0100 */
.L_x_1487:
[----:B------:R-:W2:Y:S01]  /*fe80*/  LDL R8, [R1+0x38] ;  /* 0x0000380001087983 */ /* 0x000ea20000100800 */
[----:B------:R-:W-:-:S05]  /*fe90*/  VIADD R12, R12, 0x7f ;  /* 0x0000007f0c0c7836 */ /* 0x000fca0000000000 */
[----:B------:R-:W-:-:S04]  /*fea0*/  SHF.R.S32.HI R7, RZ, 0x1f, R12 ;  /* 0x0000001fff077819 */ /* 0x000fc8000001140c */
[----:B------:R-:W-:-:S04]  /*feb0*/  LEA.HI R7, R7, R12, RZ, 0x7 ;  /* 0x0000000c07077211 */ /* 0x000fc800078f38ff */
[----:B------:R-:W-:-:S04]  /*fec0*/  SHF.R.S32.HI R7, RZ, 0x7, R7 ;  /* 0x00000007ff077819 */ /* 0x000fc80000011407 */
[----:B--2---:R-:W-:-:S04]  /*fed0*/  VIMNMX R8, R8, R7, !PT ;  /* 0x0000000708087248 */ /* 0x004fc80007fe0100 */
[----:B------:R-:W-:Y:S01]  /*fee0*/  ISETP.GE.AND P2, PT, R4, R8, PT ;  /* 0x000000080400720c */ /* 0x000fe20003f46270 */
[----:B------:R0:W-:-:S12]  /*fef0*/  STL [R1+0x2c], R8 ;  /* 0x00002c0801007387 */ /* 0x0001d80000100800 */
[----:B0-----:R-:W-:Y:S05]  /*ff00*/  @!P2 BRA `(.L_x_1491) ;  /* 0x0000001c00c8a947 */ /* 0x001fea0003800000 */
[----:B------:R-:W-:Y:S02]  /*ff10*/  IMAD.MOV.U32 R7, RZ, RZ, R2 ;  /* 0x000000ffff077224 */ /* 0x000fe400078e0002 */
[----:B------:R-:W-:Y:S02]  /*ff20*/  IMAD.MOV.U32 R12, RZ, RZ, R3 ;  /* 0x000000ffff0c7224 */ /* 0x000fe400078e0003 */
[----:B------:R-:W-:Y:S02]  /*ff30*/  IMAD.MOV.U32 R8, RZ, RZ, R153 ;  /* 0x000000ffff087224 */ /* 0x000fe400078e0099 */
[----:B------:R-:W-:-:S07]  /*ff40*/  IMAD.MOV.U32 R13, RZ, RZ, R17 ;  /* 0x000000ffff0d7224 */ /* 0x000fce00078e0011 */
.L_x_1501:
        /* <DEDUP_REMOVED lines=11> */
.L_x_1493:
[----:B------:R-:W-:Y:S01]  /*10000*/  IMAD R0, R17, 0x8, R16 ;  /* 0x0000000811007824 */ /* 0x000fe200078e0210 */
[----:B------:R-:W-:-:S04]  /*10010*/  SHF.L.U32 R3, R153, 0x1f, RZ ;  /* 0x0000001f99037819 */ /* 0x000fc800000006ff */
[----:B------:R0:W1:Y:S01]  /*10020*/  SYNCS.PHASECHK.TRANS64.TRYWAIT P3, [R0+URZ+0x16830], R3 ;  /* 0x01683003000075a7 */ /* 0x000062000806017f */
[----:B------:R-:W-:Y:S05]  /*10030*/  @!P0 BRA `(.L_x_1494) ;  /* 0x0000000000048947 */ /* 0x000fea0003800000 */
[----:B------:R-:W-:Y:S01]  /*10040*/  BPT.TRAP 0x1 ;  /* 0x000000040000795c */ /* 0x000fe20000300000 */
.L_x_1494:
[----:B------:R-:W-:Y:S04]  /*10050*/  BSSY B0, `(.L_x_1492) ;  /* 0x0000004000007945 */ /* 0x000fe80003800000 */
[----:B-1----:R-:W-:Y:S05]  /*10060*/  @P3 BRA `(.L_x_1495) ;  /* 0x0000000000083947 */ /* 0x002fea0003800000 */
[----:B------:R-:W1:Y:S02]  /*10070*/  SYNCS.PHASECHK.TRANS64.TRYWAIT P3, [R0+URZ+0x16830], R3 ;  /* 0x01683003000075a7 */ /* 0x000e64000806017f */
[----:B-1----:R-:W-:Y:S05]  /*10080*/  @!P3 BRA `(.L_x_1496) ;  /* 0x0000010000c4b947 */ /* 0x002fea0003800000 */
.L_x_1495:
[----:B------:R-:W-:Y:S05]  /*10090*/  BSYNC B0 ;  /* 0x0000000000007941 */ /* 0x000fea0003800000 */
.L_x_1492:
        /* <DEDUP_REMOVED lines=46> */
.L_x_1498:
[----:B------:R-:W-:Y:S01]  /*10380*/  SHF.L.U32 R0, R8, 0x1f, RZ ;  /* 0x0000001f08007819 */ /* 0x000fe200000006ff */
[----:B------:R-:W-:-:S04]  /*10390*/  IMAD R2, R13, 0x8, R16 ;  /* 0x000000080d027824 */ /* 0x000fc800078e0210 */
[----:B------:R0:W1:Y:S01]  /*103a0*/  SYNCS.PHASECHK.TRANS64.TRYWAIT P2, [R2+URZ+0x16850], R0 ;  /* 0x01685000020075a7 */ /* 0x000062000804017f */
[----:B------:R-:W-:Y:S05]  /*103b0*/  @!P0 BRA `(.L_x_1499) ;  /* 0x0000000000048947 */ /* 0x000fea0003800000 */
[----:B------:R-:W-:Y:S01]  /*103c0*/  BPT.TRAP 0x1 ;  /* 0x000000040000795c */ /* 0x000fe20000300000 */
.L_x_1499:
[----:B-1----:R-:W-:Y:S05]  /*103d0*/  @P2 BRA `(.L_x_1497) ;  /* 0x0000000000082947 */ /* 0x002fea0003800000 */
[----:B------:R-:W1:Y:S02]  /*103e0*/  SYNCS.PHASECHK.TRANS64.TRYWAIT P2, [R2+URZ+0x16850], R0 ;  /* 0x01685000020075a7 */ /* 0x000e64000804017f */
[----:B-1----:R-:W-:Y:S05]  /*103f0*/  @!P2 BRA `(.L_x_1500) ;  /* 0x000000fc00fca947 */ /* 0x002fea0003800000 */
.L_x_1497:
[----:B01----:R-:W-:Y:S01]  /*10400*/  VIADD R0, R16, 0x400 ;  /* 0x0000040010007836 */ /* 0x003fe20000000000 */
[----:B------:R-:W-:Y:S05]  /*10410*/  WARPSYNC.ALL ;  /* 0x0000000000007948 */ /* 0x000fea0003800000 */
[----:B------:R-:W-:-:S04]  /*10420*/  SHF.R.U32.HI R0, RZ, 0x4, R0 ;  /* 0x00000004ff007819 */ /* 0x000fc80000011600 */
[----:B------:R-:W-:-:S05]  /*10430*/  LOP3.LUT R8, R0, 0x3fff, RZ, 0xc0, !PT ;  /* 0x00003fff00087812 */ /* 0x000fca00078ec0ff */
[----:B------:R-:W-:Y:S01]  /*10440*/  IMAD R8, R13, 0x400, R8 ;  /* 0x000004000d087824 */ /* 0x000fe200078e0208 */
[----:B------:R-:W-:Y:S01]  /*10450*/  FMNMX.FTZ R0, R24, R12, !PT ;  /* 0x0000000c18007209 */ /* 0x000fe20007810000 */
[----:B------:R-:W-:Y:S01]  /*10460*/  IMAD.MOV.U32 R9, RZ, RZ, 0x40000040 ;  /* 0x40000040ff097424 */ /* 0x000fe200078e00ff */
[----:B------:R-:W-:Y:S01]  /*10470*/  WARPGROUP.ARRIVE ;  /* 0x00000000000079c5 */ /* 0x000fe20000000000 */
[C---:B------:R-:W-:Y:S01]  /*10480*/  VIADD R2, R8.reuse, 0x80 ;  /* 0x0000008008027836 */ /* 0x040fe20000000000 */
[----:B------:R-:W-:Y:S01]  /*10490*/  R2UR UR10, R8 ;  /* 0x00000000080a72ca */ /* 0x000fe200000e0000 */
[----:B------:R-:W-:Y:S01]  /*104a0*/  IMAD.MOV.U32 R3, RZ, RZ, 0x40000040 ;  /* 0x40000040ff037424 */ /* 0x000fe200078e00ff */
[----:B------:R-:W-:Y:S01]  /*104b0*/  R2UR UR11, R9 ;  /* 0x00000000090b72ca */ /* 0x000fe200000e0000 */
[----:B------:R-:W-:Y:S01]  /*104c0*/  IMAD.MOV.U32 R21, RZ, RZ, 0x40000040 ;  /* 0x40000040ff157424 */ /* 0x000fe200078e00ff */
[----:B------:R-:W-:-:S04]  /*104d0*/  FMNMX.FTZ R0, R25, R0, !PT ;  /* 0x0000000019007209 */ /* 0x000fc80007810000 */
[----:B------:R-:W-:-:S04]  /*104e0*/  FMNMX.FTZ R0, R28, R0, !PT ;  /* 0x000000001c007209 */ /* 0x000fc80007810000 */
[----:B------:R-:W-:-:S03]  /*104f0*/  FMNMX.FTZ R0, R29, R0, !PT ;  /* 0x000000001d007209 */ /* 0x000fc60007810000 */
[----:B------:R-:W-:Y:S01]  /*10500*/  HGMMA.64x64x16.F32.BF16 R88, R148, gdesc[UR8].tnspB, R88, gsb0 ;  /* 0x40e0000894587df0 */ /* 0x000fe20008001858 */
[----:B------:R-:W-:Y:S02]  /*10510*/  FMNMX.FTZ R0, R32, R0, !PT ;  /* 0x0000000020007209 */ /* 0x000fe40007810000 */
[----:B------:R-:W-:Y:S01]  /*10520*/  R2UR UR10, R2 ;  /* 0x00000000020a72ca */ /* 0x000fe200000e0000 */
[----:B------:R-:W-:Y:S01]  /*10530*/  VIADD R2, R8, 0x100 ;  /* 0x0000010008027836 */ /* 0x000fe20000000000 */
[----:B------:R-:W-:Y:S02]  /*10540*/  FMNMX.FTZ R0, R33, R0, !PT ;  /* 0x0000000021007209 */ /* 0x000fe40007810000 */
[----:B------:R-:W-:Y:S01]  /*10550*/  R2UR UR11, R3 ;  /* 0x00000000030b72ca */ /* 0x000fe200000e0000 */
[----:B------:R-:W-:Y:S01]  /*10560*/  IMAD.MOV.U32 R3, RZ, RZ, 0x40000040 ;  /* 0x40000040ff037424 */ /* 0x000fe200078e00ff */
        /* <DEDUP_REMOVED lines=38> */
[----:B------:R-:W-:-:S06]  /*107d0*/  WARPGROUP.ARRIVE ;  /* 0x00000000000079c5 */ /* 0x000fcc0000000000 */
[----:B------:R-:W-:Y:S01]  /*107e0*/  HGMMA.64x64x16.F32.BF16 R88, R140, gdesc[UR8].tnspB, R88, gsb0 ;  /* 0x40e000088c587df0 */ /* 0x000fe20008001858 */
[----:B------:R-:W-:Y:S02]  /*107f0*/  R2UR UR11, R3 ;  /* 0x00000000030b72ca */ /* 0x000fe400000e0000 */
[----:B-1----:R-:W-:Y:S01]  /*10800*/  FMNMX.FTZ R3, R9, R20, !PT ;  /* 0x0000001409037209 */ /* 0x002fe20007810000 */
[----:B------:R-:W-:Y:S01]  /*10810*/  VIADD R20, R8, 0x200 ;  /* 0x0000020008147836 */ /* 0x000fe20000000000 */
[----:B------:R-:W-:-:S03]  /*10820*/  R2UR UR10, R2 ;  /* 0x00000000020a72ca */ /* 0x000fc600000e0000 */
[----:B------:R-:W-:-:S04]  /*10830*/  FADD.FTZ R2, -R3, R12 ;  /* 0x0000000c03027221 */ /* 0x000fc80000010100 */
[----:B0-----:R-:W-:-:S04]  /*10840*/  FMUL.FTZ R2, R2, R0 ;  /* 0x0000000002027220 */ /* 0x001fc80000410000 */
[----:B------:R0:W-:Y:S02]  /*10850*/  MUFU.EX2 R9, R2 ;  /* 0x0000000200097308 */ /* 0x0001e40000000800 */
        /* <DEDUP_REMOVED lines=19> */
[----:B------:R-:W-:Y:S02]  /*10990*/  R2UR UR10, R20 ;  /* 0x00000000140a72ca */ /* 0x000fe400000e0000 */
[----:B------:R-:W-:Y:S02]  /*109a0*/  FMNMX.FTZ R2, R58, R2, !PT ;  /* 0x000000023a027209 */ /* 0x000fe40007810000 */
[----:B------:R-:W-:Y:S01]  /*109b0*/  R2UR UR11, R21 ;  /* 0x00000000150b72ca */ /* 0x000fe200000e0000 */
[----:B------:R-:W-:Y:S01]  /*109c0*/  FMUL.FTZ R21, R3, R0 ;  /* 0x0000000003157220 */ /* 0x000fe20000410000 */
[----:B------:R-:W-:-:S03]  /*109d0*/  FMNMX.FTZ R2, R59, R2, !PT ;  /* 0x000000023b027209 */ /* 0x000fc60007810000 */
[--C-:B------:R-:W-:Y:S01]  /*109e0*/  FFMA.FTZ R146, R37, R0, -R21.reuse ;  /* 0x0000000025927223 */ /* 0x100fe20000010815 */
[----:B------:R-:W-:Y:S01]  /*109f0*/  FMNMX.FTZ R2, R62, R2, !PT ;  /* 0x000000023e027209 */ /* 0x000fe20007810000 */
[-CC-:B------:R-:W-:Y:S01]  /*10a00*/  FFMA.FTZ R149, R24, R0.reuse, -R21.reuse ;  /* 0x0000000018957223 */ /* 0x180fe20000010815 */
[----:B------:R-:W-:Y:S02]  /*10a10*/  VIADD R24, R8, 0x280 ;  /* 0x0000028008187836 */ /* 0x000fe40000000000 */
[--C-:B------:R-:W-:Y:S01]  /*10a20*/  FFMA.FTZ R148, R25, R0, -R21.reuse ;  /* 0x0000000019947223 */ /* 0x100fe20000010815 */
[----:B------:R-:W-:Y:S01]  /*10a30*/  FMNMX.FTZ R2, R63, R2, !PT ;  /* 0x000000023f027209 */ /* 0x000fe20007810000 */
[----:B------:R-:W-:Y:S02]  /*10a40*/  IMAD.MOV.U32 R25, RZ, RZ, 0x40000040 ;  /* 0x40000040ff197424 */ /* 0x000fe400078e00ff */
        /* <DEDUP_REMOVED lines=24> */
[----:B------:R-:W0:Y:S01]  /*10bd0*/  S2R R57, SR_TID.X ;  /* 0x0000000000397919 */ /* 0x000e220000002100 */
        /* <DEDUP_REMOVED lines=9> */
[----:B------:R-:W-:Y:S02]  /*10c70*/  MUFU.EX2 R145, R145 ;  /* 0x0000009100917308 */ /* 0x000fe40000000800 */
[----:B------:R-:W3:Y:S01]  /*10c80*/  SHFL.BFLY PT, R37, R2, 0x2, 0x1f ;  /* 0x0c401f0002257f89 */ /* 0x000ee200000e0000 */
[----:B------:R-:W-:Y:S01]  /*10c90*/  @!P1 IMAD R13, R13, 0x8, R16 ;  /* 0x000000080d0d9824 */ /* 0x000fe200078e0210 */
[----:B0-----:R-:W-:-:S04]  /*10ca0*/  ISETP.GE.U32.AND P2, PT, R57, 0x180, PT ;  /* 0x000001803900780c */ /* 0x001fc80003f46070 */
[----:B------:R-:W-:Y:S01]  /*10cb0*/  MUFU.EX2 R144, R144 ;  /* 0x0000009000907308 */ /* 0x000fe20000000800 */
[----:B------:R-:W-:Y:S02]  /*10cc0*/  WARPGROUP.DEPBAR.LE gsb0, 0x0 ;  /* 0x00008000000079c5 */ /* 0x000fe40000010000 */
[----:B------:R-:W-:Y:S01]  /*10cd0*/  WARPGROUP.ARRIVE ;  /* 0x00000000000079c5 */ /* 0x000fe20000000000 */
[-CC-:B------:R-:W-:Y:S01]  /*10ce0*/  FFMA.FTZ R138, R53, R0.reuse, -R21.reuse ;  /* 0x00000000358a7223 */ /* 0x180fe20000010815 */
[-CC-:B------:R-:W-:Y:S01]  /*10cf0*/  FFMA.FTZ R137, R28, R0.reuse, -R21.reuse ;  /* 0x000000001c897223 */ /* 0x180fe20000010815 */
[-CC-:B------:R-:W-:Y:S01]  /*10d00*/  FFMA.FTZ R139, R48, R0.reuse, -R21.reuse ;  /* 0x00000000308b7223 */ /* 0x180fe20000010815 */
[-CC-:B------:R-:W-:Y:S01]  /*10d10*/  FFMA.FTZ R136, R49, R0.reuse, -R21.reuse ;  /* 0x0000000031887223 */ /* 0x180fe20000010815 */
[-CC-:B------:R-:W-:Y:S01]  /*10d20*/  FFMA.FTZ R49, R52, R0.reuse, -R21.reuse ;  /* 0x0000000034317223 */ /* 0x180fe20000010815 */
[----:B------:R-:W-:Y:S01]  /*10d30*/  HGMMA.64x64x16.F32.BF16 R88, R132, gdesc[UR8].tnspB, R88, gsb0 ;  /* 0x40e0000884587df0 */ /* 0x000fe20008001858 */
[----:B------:R-:W-:Y:S01]  /*10d40*/  R2UR UR10, R24 ;  /* 0x00000000180a72ca */ /* 0x000fe200000e0000 */
[-CC-:B------:R-:W-:Y:S01]  /*10d50*/  FFMA.FTZ R28, R61, R0.reuse, -R21.reuse ;  /* 0x000000003d1c7223 */ /* 0x180fe20000010815 */
[----:B------:R-:W-:Y:S01]  /*10d60*/  R2UR UR11, R25 ;  /* 0x00000000190b72ca */ /* 0x000fe200000e0000 */
[-CC-:B------:R-:W-:Y:S01]  /*10d70*/  FFMA.FTZ R48, R84, R0.reuse, -R21.reuse ;  /* 0x0000000054307223 */ /* 0x180fe20000010815 */
[----:B------:R-:W-:Y:S01]  /*10d80*/  IMAD.MOV.U32 R25, RZ, RZ, 0x40000040 ;  /* 0x40000040ff197424 */ /* 0x000fe200078e00ff */
[----:B---3--:R-:W-:Y:S01]  /*10d90*/  FMNMX.FTZ R2, R2, R37, !PT ;  /* 0x0000002502027209 */ /* 0x008fe20007810000 */
[----:B------:R-:W-:Y:S01]  /*10da0*/  FFMA.FTZ R37, R73, R0, -R21 ;  /* 0x0000000049257223 */ /* 0x000fe20000010815 */
[----:B------:R-:W0:Y:S03]  /*10db0*/  MUFU.EX2 R137, R137 ;  /* 0x0000008900897308 */ /* 0x000e260000000800 */
[----:B------:R-:W3:Y:S01]  /*10dc0*/  SHFL.BFLY PT, R24, R2, 0x1, 0x1f ;  /* 0x0c201f0002187f89 */ /* 0x000ee200000e0000 */
[----:B-1----:R-:W-:Y:S01]  /*10dd0*/  FFMA.FTZ R6, R9, R6, R149 ;  /* 0x0000000609067223 */ /* 0x002fe20000010095 */
[----:B------:R-:W-:-:S03]  /*10de0*/  @!P1 VIADD R13, R13, 0x16860 ;  /* 0x000168600d0d9836 */ /* 0x000fc60000000000 */
[----:B------:R-:W-:Y:S08]  /*10df0*/  MUFU.EX2 R147, R147 ;  /* 0x0000009300937308 */ /* 0x000ff00000000800 */
[----:B------:R-:W-:Y:S08]  /*10e00*/  MUFU.EX2 R146, R146 ;  /* 0x0000009200927308 */ /* 0x000ff00000000800 */
[----:B------:R-:W-:Y:S01]  /*10e10*/  MUFU.EX2 R141, R141 ;  /* 0x0000008d008d7308 */ /* 0x000fe20000000800 */
[----:B---3--:R-:W-:-:S05]  /*10e20*/  FMNMX.FTZ R2, R2, R24, !PT ;  /* 0x0000001802027209 */ /* 0x008fca0007810000 */
[CC--:B------:R-:W-:Y:S01]  /*10e30*/  FMUL.FTZ R53, R2.reuse, R0.reuse ;  /* 0x0000000002357220 */ /* 0x0c0fe20000410000 */
[----:B------:R-:W-:Y:S01]  /*10e40*/  FADD.FTZ R24, -R2, R7 ;  /* 0x0000000702187221 */ /* 0x000fe20000010100 */
[----:B------:R-:W-:Y:S02]  /*10e50*/  MUFU.EX2 R140, R140 ;  /* 0x0000008c008c7308 */ /* 0x000fe40000000800 */
[-CC-:B------:R-:W-:Y:S01]  /*10e60*/  FFMA.FTZ R151, R30, R0.reuse, -R53.reuse ;  /* 0x000000001e977223 */ /* 0x180fe20000010835 */
[-CC-:B------:R-:W-:Y:S01]  /*10e70*/  FFMA.FTZ R30, R34, R0.reuse, -R53.reuse ;  /* 0x00000000221e7223 */ /* 0x180fe20000010835 */
[-CC-:B------:R-:W-:Y:S01]  /*10e80*/  FFMA.FTZ R34, R38, R0.reuse, -R53.reuse ;  /* 0x0000000026227223 */ /* 0x180fe20000010835 */
[-CC-:B------:R-:W-:Y:S01]  /*10e90*/  FFMA.FTZ R38, R46, R0.reuse, -R53.reuse ;  /* 0x000000002e267223 */ /* 0x180fe20000010835 */
[-CC-:B------:R-:W-:Y:S01]  /*10ea0*/  FFMA.FTZ R46, R51, R0.reuse, -R53.reuse ;  /* 0x00000000332e7223 */ /* 0x180fe20000010835 */
[-CC-:B------:R-:W-:Y:S01]  /*10eb0*/  FFMA.FTZ R26, R26, R0.reuse, -R53.reuse ;  /* 0x000000001a1a7223 */ /* 0x180fe20000010835 */
[----:B------:R-:W3:Y:S01]  /*10ec0*/  LDL R51, [R1+0x2c] ;  /* 0x00002c0001337983 */ /* 0x000ee20000100800 */
[-CC-:B------:R-:W-:Y:S01]  /*10ed0*/  FFMA.FTZ R27, R27, R0.reuse, -R53.reuse ;  /* 0x000000001b1b7223 */ /* 0x180fe20000010835 */
[-CC-:B------:R-:W-:Y:S01]  /*10ee0*/  FFMA.FTZ R31, R31, R0.reuse, -R53.reuse ;  /* 0x000000001f1f7223 */ /* 0x180fe20000010835 */
[-CC-:B------:R-:W-:Y:S01]  /*10ef0*/  FFMA.FTZ R52, R35, R0.reuse, -R53.reuse ;  /* 0x0000000023347223 */ /* 0x180fe20000010835 */
[----:B------:R-:W-:Y:S01]  /*10f00*/  MUFU.EX2 R151, R151 ;  /* 0x0000009700977308 */ /* 0x000fe20000000800 */
[-CC-:B------:R-:W-:Y:S01]  /*10f10*/  FFMA.FTZ R35, R42, R0.reuse, -R53.reuse ;  /* 0x000000002a237223 */ /* 0x180fe20000010835 */
[-CC-:B------:R-:W-:Y:S01]  /*10f20*/  FFMA.FTZ R42, R43, R0.reuse, -R53.reuse ;  /* 0x000000002b2a7223 */ /* 0x180fe20000010835 */
[----:B------:R-:W-:Y:S01]  /*10f30*/  FFMA.FTZ R43, R47, R0, -R53 ;  /* 0x000000002f2b7223 */ /* 0x000fe20000010835 */
[----:B------:R-:W-:-:S04]  /*10f40*/  @!P1 IMAD R47, R17, 0x8, R16 ;  /* 0x00000008112f9824 */ /* 0x000fc800078e0210 */
[----:B------:R-:W-:Y:S08]  /*10f50*/  MUFU.EX2 R143, R143 ;  /* 0x0000008f008f7308 */ /* 0x000ff00000000800 */
[----:B------:R-:W-:Y:S01]  /*10f60*/  MUFU.EX2 R142, R142 ;  /* 0x0000008e008e7308 */ /* 0x000fe20000000800 */
[----:B------:R-:W-:Y:S02]  /*10f70*/  WARPGROUP.DEPBAR.LE gsb0, 0x0 ;  /* 0x00008000000079c5 */ /* 0x000fe40000010000 */
[----:B------:R-:W-:Y:S01]  /*10f80*/  WARPGROUP.ARRIVE ;  /* 0x00000000000079c5 */ /* 0x000fe20000000000 */
[-CC-:B------:R-:W-:Y:S01]  /*10f90*/  FFMA.FTZ R132, R56, R0.reuse, -R21.reuse ;  /* 0x0000000038847223 */ /* 0x180fe20000010815 */
[-CC-:B------:R-:W-:Y:S01]  /*10fa0*/  FFMA.FTZ R134, R60, R0.reuse, -R21.reuse ;  /* 0x000000003c867223 */ /* 0x180fe20000010815 */
[----:B------:R-:W-:-:S02]  /*10fb0*/  FFMA.FTZ R21, R85, R0, -R21 ;  /* 0x0000000055157223 */ /* 0x000fc40000010815 */
[----:B------:R-:W-:Y:S01]  /*10fc0*/  MUFU.EX2 R26, R26 ;  /* 0x0000001a001a7308 */ /* 0x000fe20000000800 */
[----:B------:R-:W-:Y:S01]  /*10fd0*/  SHF.R.U32.HI R135, RZ, 0x7, R57 ;  /* 0x00000007ff877819 */ /* 0x000fe20000011639 */
[----:B------:R-:W-:Y:S01]  /*10fe0*/  HGMMA.64x64x16.F32.BF16 R88, R128, gdesc[UR8].tnspB, R88, gsb0 ;  /* 0x40e0000880587df0 */ /* 0x000fe20008001858 */
[----:B------:R-:W-:Y:S01]  /*10ff0*/  R2UR UR11, R25 ;  /* 0x00000000190b72ca */ /* 0x000fe200000e0000 */
[----:B------:R-:W-:Y:S02]  /*11000*/  IMAD.MOV.U32 R25, RZ, RZ, 0x40000040 ;  /* 0x40000040ff197424 */ /* 0x000fe400078e00ff */
[-C--:B------:R-:W-:Y:S01]  /*11010*/  FFMA.FTZ R56, R39, R0.reuse, -R53 ;  /* 0x0000000027387223 */ /* 0x080fe20000010835 */
[----:B--2---:R-:W-:Y:S01]  /*11020*/  FADD.FTZ R6, R148, R6 ;  /* 0x0000000694067221 */ /* 0x004fe20000010000 */
[----:B------:R-:W-:Y:S01]  /*11030*/  @!P1 PRMT R13, RZ, 0x654, R13 ;  /* 0x00000654ff0d9816 */ /* 0x000fe2000000000d */
[----:B------:R1:W-:Y:S01]  /*11040*/  MUFU.EX2 R7, R21 ;  /* 0x0000001500077308 */ /* 0x0003e20000000800 */
[----:B------:R-:W-:-:S07]  /*11050*/  FFMA.FTZ R55, R55, R0, -R53 ;  /* 0x0000000037377223 */ /* 0x000fce0000010835 */
[----:B------:R-:W-:Y:S01]  /*11060*/  MUFU.EX2 R27, R27 ;  /* 0x0000001b001b7308 */ /* 0x000fe20000000800 */
[-C--:B-1----:R-:W-:Y:S01]  /*11070*/  FMUL.FTZ R21, R24, R0.reuse ;  /* 0x0000000018157220 */ /* 0x082fe20000410000 */
[----:B------:R-:W-:Y:S02]  /*11080*/  VIADD R24, R8, 0x300 ;  /* 0x0000030008187836 */ /* 0x000fe40000000000 */
[-CC-:B------:R-:W-:Y:S01]  /*11090*/  FFMA.FTZ R39, R50, R0.reuse, -R53.reuse ;  /* 0x0000000032277223 */ /* 0x180fe20000010835 */
[----:B------:R-:W-:Y:S02]  /*110a0*/  @!P1 VIADD R47, R47, 0x16840 ;  /* 0x000168402f2f9836 */ /* 0x000fe40000000000 */
[----:B------:R-:W-:Y:S01]  /*110b0*/  FFMA.FTZ R133, R58, R0, -R53 ;  /* 0x000000003a857223 */ /* 0x000fe20000010835 */
[----:B------:R-:W-:Y:S01]  /*110c0*/  R2UR UR10, R24 ;  /* 0x00000000180a72ca */ /* 0x000fe200000e0000 */
[----:B------:R-:W-:Y:S01]  /*110d0*/  VIADD R24, R8, 0x380 ;  /* 0x0000038008187836 */ /* 0x000fe20000000000 */
[----:B------:R-:W1:Y:S08]  /*110e0*/  MUFU.EX2 R21, R21 ;  /* 0x0000001500157308 */ /* 0x000e700000000800 */
[----:B------:R-:W2:Y:S08]  /*110f0*/  MUFU.EX2 R31, R31 ;  /* 0x0000001f001f7308 */ /* 0x000eb00000000800 */
[----:B------:R-:W4:Y:S08]  /*11100*/  MUFU.EX2 R30, R30 ;  /* 0x0000001e001e7308 */ /* 0x000f300000000800 */
[----:B------:R-:W5:Y:S08]  /*11110*/  MUFU.EX2 R52, R52 ;  /* 0x0000003400347308 */ /* 0x000f700000000800 */
[----:B------:R-:W5:Y:S08]  /*11120*/  MUFU.EX2 R34, R34 ;  /* 0x0000002200227308 */ /* 0x000f700000000800 */
[----:B------:R-:W-:Y:S08]  /*11130*/  MUFU.EX2 R35, R35 ;  /* 0x0000002300237308 */ /* 0x000ff00000000800 */
[----:B------:R-:W-:Y:S01]  /*11140*/  MUFU.EX2 R42, R42 ;  /* 0x0000002a002a7308 */ /* 0x000fe20000000800 */
[----:B------:R-:W-:-:S02]  /*11150*/  WARPGROUP.DEPBAR.LE gsb0, 0x0 ;  /* 0x00008000000079c5 */ /* 0x000fc40000010000 */
[----:B------:R-:W-:Y:S01]  /*11160*/  WARPGROUP.ARRIVE ;  /* 0x00000000000079c5 */ /* 0x000fe20000000000 */
[----:B------:R-:W-:Y:S01]  /*11170*/  @!P1 PRMT R47, RZ, 0x654, R47 ;  /* 0x00000654ff2f9816 */ /* 0x000fe2000000002f */
[----:B0-----:R-:W-:-:S03]  /*11180*/  FADD.FTZ R6, R137, R6 ;  /* 0x0000000689067221 */ /* 0x001fc60000010000 */
[----:B------:R-:W0:Y:S01]  /*11190*/  MUFU.EX2 R56, R56 ;  /* 0x0000003800387308 */ /* 0x000e220000000800 */
[----:B------:R-:W-:Y:S01]  /*111a0*/  FFMA.FTZ R8, R54, R0, -R53 ;  /* 0x0000000036087223 */ /* 0x000fe20000010835 */
[----:B------:R-:W-:Y:S01]  /*111b0*/  HGMMA.64x64x16.F32.BF16 R88, R124, gdesc[UR8].tnspB, R88, gsb0 ;  /* 0x40e000087c587df0 */ /* 0x000fe20008001858 */
[----:B------:R-:W-:Y:S02]  /*111c0*/  R2UR UR10, R24 ;  /* 0x00000000180a72ca */ /* 0x000fe400000e0000 */
[----:B------:R-:W-:Y:S01]  /*111d0*/  R2UR UR11, R25 ;  /* 0x00000000190b72ca */ /* 0x000fe200000e0000 */
[----:B------:R-:W-:Y:S02]  /*111e0*/  VIADD R25, R135, 0x9 ;  /* 0x0000000987197836 */ /* 0x000fe40000000000 */
[----:B-1----:R-:W-:Y:S01]  /*111f0*/  FFMA.FTZ R5, R21, R5, R26 ;  /* 0x0000000515057223 */ /* 0x002fe2000001001a */
[----:B------:R-:W-:Y:S01]  /*11200*/  FADD.FTZ R6, R150, R6 ;  /* 0x0000000696067221 */ /* 0x000fe20000010000 */
[----:B------:R-:W1:Y:S01]  /*11210*/  MUFU.EX2 R38, R38 ;  /* 0x0000002600267308 */ /* 0x000e620000000800 */
[----:B------:R-:W-:-:S07]  /*11220*/  SEL R50, R25, 0x9, !P2 ;  /* 0x0000000919327807 */ /* 0x000fce0005000000 */
[----:B------:R-:W1:Y:S08]  /*11230*/  MUFU.EX2 R43, R43 ;  /* 0x0000002b002b7308 */ /* 0x000e700000000800 */
[----:B------:R-:W-:Y:S08]  /*11240*/  MUFU.EX2 R139, R139 ;  /* 0x0000008b008b7308 */ /* 0x000ff00000000800 */
[----:B------:R-:W1:Y:S08]  /*11250*/  MUFU.EX2 R39, R39 ;  /* 0x0000002700277308 */ /* 0x000e700000000800 */
[----:B------:R-:W-:Y:S08]  /*11260*/  MUFU.EX2 R136, R136 ;  /* 0x0000008800887308 */ /* 0x000ff00000000800 */
[----:B------:R-:W1:Y:S08]  /*11270*/  MUFU.EX2 R46, R46 ;  /* 0x0000002e002e7308 */ /* 0x000e700000000800 */
[----:B------:R-:W-:Y:S08]  /*11280*/  MUFU.EX2 R49, R49 ;  /* 0x0000003100317308 */ /* 0x000ff00000000800 */
[----:B------:R-:W1:Y:S01]  /*11290*/  MUFU.EX2 R8, R8 ;  /* 0x0000000800087308 */ /* 0x000e620000000800 */
[----:B------:R-:W-:-:S07]  /*112a0*/  FFMA.FTZ R59, R59, R0, -R53 ;  /* 0x000000003b3b7223 */ /* 0x000fce0000010835 */
[----:B------:R-:W-:Y:S01]  /*112b0*/  MUFU.EX2 R138, R138 ;  /* 0x0000008a008a7308 */ /* 0x000fe20000000800 */
[----:B------:R-:W-:Y:S02]  /*112c0*/  WARPGROUP.DEPBAR.LE gsb0, 0x0 ;  /* 0x00008000000079c5 */ /* 0x000fe40000010000 */
[----:B------:R-:W-:-:S05]  /*112d0*/  WARPGROUP.ARRIVE ;  /* 0x00000000000079c5 */ /* 0x000fca0000000000 */
[----:B------:R-:W1:Y:S01]  /*112e0*/  MUFU.EX2 R24, R55 ;  /* 0x0000003700187308 */ /* 0x000e620000000800 */
[----:B------:R-:W-:Y:S01]  /*112f0*/  HGMMA.64x64x16.F32.BF16 R88, R120, gdesc[UR8].tnspB, R88, gsb0 ;  /* 0x40e0000878587df0 */ /* 0x000fe20008001858 */
[----:B------:R-:W-:-:S06]  /*11300*/  FADD.FTZ R5, R27, R5 ;  /* 0x000000051b057221 */ /* 0x000fcc0000010000 */
[----:B------:R-:W1:Y:S01]  /*11310*/  MUFU.EX2 R132, R132 ;  /* 0x0000008400847308 */ /* 0x000e620000000800 */
[----:B------:R-:W-:Y:S01]  /*11320*/  FFMA.FTZ R135, R62, R0, -R53 ;  /* 0x000000003e877223 */ /* 0x000fe20000010835 */
[----:B------:R-:W-:-:S06]  /*11330*/  F2FP.BF16.F32.PACK_AB R148, R148, R149 ;  /* 0x000000959494723e */ /* 0x000fcc00000010ff */
[----:B------:R-:W1:Y:S01]  /*11340*/  MUFU.EX2 R133, R133 ;  /* 0x0000008500857308 */ /* 0x000e620000000800 */
[----:B------:R-:W-:Y:S01]  /*11350*/  F2FP.BF16.F32.PACK_AB R149, R27, R26 ;  /* 0x0000001a1b95723e */ /* 0x000fe200000010ff */
[----:B------:R-:W-:-:S06]  /*11360*/  FFMA.FTZ R63, R63, R0, -R53 ;  /* 0x000000003f3f7223 */ /* 0x000fcc0000010835 */
[----:B------:R-:W1:Y:S01]  /*11370*/  MUFU.EX2 R20, R20 ;  /* 0x0000001400147308 */ /* 0x000e620000000800 */
[----:B------:R-:W-:-:S07]  /*11380*/  FFMA.FTZ R129, R66, R0, -R53 ;  /* 0x0000000042817223 */ /* 0x000fce0000010835 */
[----:B------:R-:W1:Y:S08]  /*11390*/  MUFU.EX2 R25, R59 ;  /* 0x0000003b00197308 */ /* 0x000e700000000800 */
[----:B------:R-:W1:Y:S08]  /*113a0*/  MUFU.EX2 R134, R134 ;  /* 0x0000008600867308 */ /* 0x000e700000000800 */
[----:B------:R-:W-:Y:S08]  /*113b0*/  MUFU.EX2 R28, R28 ;  /* 0x0000001c001c7308 */ /* 0x000ff00000000800 */
[----:B------:R-:W-:Y:S08]  /*113c0*/  MUFU.EX2 R12, R12 ;  /* 0x0000000c000c7308 */ /* 0x000ff00000000800 */
[----:B------:R-:W-:Y:S08]  /*113d0*/  MUFU.EX2 R29, R29 ;  /* 0x0000001d001d7308 */ /* 0x000ff00000000800 */
[----:B------:R-:W-:Y:S08]  /*113e0*/  MUFU.EX2 R32, R32 ;  /* 0x0000002000207308 */ /* 0x000ff00000000800 */
[----:B------:R-:W-:Y:S01]  /*113f0*/  MUFU.EX2 R33, R33 ;  /* 0x0000002100217308 */ /* 0x000fe20000000800 */
[----:B------:R-:W-:-:S02]  /*11400*/  WARPGROUP.DEPBAR.LE gsb0, 0x0 ;  /* 0x00008000000079c5 */ /* 0x000fc40000010000 */
[----:B------:R0:W-:Y:S06]  /*11410*/  BAR.ARV R50, 0x100 ;  /* 0x000400320000751d */ /* 0x0001ec0000002000 */
[----:B------:R2:W-:Y:S01]  /*11420*/  @!P1 SYNCS.ARRIVE.TRANS64.RED.A1T0 RZ, [R47+URZ], RZ ;  /* 0x000000ff2fff99a7 */ /* 0x0005e2000810043f */
[----:B------:R-:W-:Y:S01]  /*11430*/  MUFU.EX2 R36, R36 ;  /* 0x0000002400247308 */ /* 0x000fe20000000800 */
[----:B--2---:R-:W-:Y:S01]  /*11440*/  FADD.FTZ R47, R151, R5 ;  /* 0x00000005972f7221 */ /* 0x004fe20000010000 */
[----:B------:R2:W-:Y:S06]  /*11450*/  @!P1 SYNCS.ARRIVE.TRANS64.RED.A1T0 RZ, [R13+URZ], RZ ;  /* 0x000000ff0dff99a7 */ /* 0x0005ec000810043f */
[----:B------:R-:W-:Y:S01]  /*11460*/  MUFU.EX2 R37, R37 ;  /* 0x0000002500257308 */ /* 0x000fe20000000800 */
[----:B------:R-:W-:-:S04]  /*11470*/  FADD.FTZ R47, R31, R47 ;  /* 0x0000002f1f2f7221 */ /* 0x000fc80000010000 */
[----:B----4-:R-:W-:Y:S01]  /*11480*/  FADD.FTZ R47, R30, R47 ;  /* 0x0000002f1e2f7221 */ /* 0x010fe20000010000 */
[----:B--2---:R-:W-:Y:S02]  /*11490*/  FADD.FTZ R13, R145, R6 ;  /* 0x00000006910d7221 */ /* 0x004fe40000010000 */
[----:B------:R-:W-:Y:S01]  /*114a0*/  MUFU.EX2 R40, R40 ;  /* 0x0000002800287308 */ /* 0x000fe20000000800 */
[----:B-----5:R-:W-:Y:S01]  /*114b0*/  FADD.FTZ R47, R52, R47 ;  /* 0x0000002f342f7221 */ /* 0x020fe20000010000 */
[----:B------:R-:W-:-:S03]  /*114c0*/  FADD.FTZ R13, R144, R13 ;  /* 0x0000000d900d7221 */ /* 0x000fc60000010000 */
[----:B------:R-:W-:Y:S01]  /*114d0*/  FADD.FTZ R47, R34, R47 ;  /* 0x0000002f222f7221 */ /* 0x000fe20000010000 */
[----:B0-----:R-:W-:Y:S02]  /*114e0*/  FADD.FTZ R50, R147, R13 ;  /* 0x0000000d93327221 */ /* 0x001fe40000010000 */
[----:B------:R-:W-:Y:S01]  /*114f0*/  MUFU.EX2 R41, R41 ;  /* 0x0000002900297308 */ /* 0x000fe20000000800 */
[----:B------:R-:W-:Y:S01]  /*11500*/  FADD.FTZ R47, R56, R47 ;  /* 0x0000002f382f7221 */ /* 0x000fe20000010000 */
[----:B------:R-:W-:-:S03]  /*11510*/  FADD.FTZ R50, R146, R50 ;  /* 0x0000003292327221 */ /* 0x000fc60000010000 */
[----:B------:R-:W-:Y:S01]  /*11520*/  FADD.FTZ R47, R35, R47 ;  /* 0x0000002f232f7221 */ /* 0x000fe20000010000 */
[----:B------:R-:W-:Y:S02]  /*11530*/  FADD.FTZ R50, R141, R50 ;  /* 0x000000328d327221 */ /* 0x000fe40000010000 */
[----:B------:R-:W-:Y:S01]  /*11540*/  MUFU.EX2 R44, R44 ;  /* 0x0000002c002c7308 */ /* 0x000fe20000000800 */
[----:B------:R-:W-:Y:S01]  /*11550*/  FADD.FTZ R47, R42, R47 ;  /* 0x0000002f2a2f7221 */ /* 0x000fe20000010000 */
[----:B------:R-:W-:-:S03]  /*11560*/  FADD.FTZ R50, R140, R50 ;  /* 0x000000328c327221 */ /* 0x000fc60000010000 */
[----:B-1----:R-:W-:Y:S01]  /*11570*/  FADD.FTZ R47, R38, R47 ;  /* 0x0000002f262f7221 */ /* 0x002fe20000010000 */
[----:B------:R-:W-:Y:S02]  /*11580*/  FADD.FTZ R50, R143, R50 ;  /* 0x000000328f327221 */ /* 0x000fe40000010000 */
        /* <DEDUP_REMOVED lines=8> */
[----:B------:R-:W-:Y:S01]  /*11610*/  FADD.FTZ R47, R8, R47 ;  /* 0x0000002f082f7221 */ /* 0x000fe20000010000 */
[----:B------:R-:W-:Y:S02]  /*11620*/  FADD.FTZ R27, R49, R50 ;  /* 0x00000032311b7221 */ /* 0x000fe40000010000 */
[----:B------:R-:W0:Y:S01]  /*11630*/  MUFU.EX2 R135, R135 ;  /* 0x0000008700877308 */ /* 0x000e220000000800 */
[----:B------:R-:W-:Y:S01]  /*11640*/  FFMA.FTZ R6, R67, R0, -R53 ;  /* 0x0000000043067223 */ /* 0x000fe20000010835 */
[----:B------:R-:W-:Y:S01]  /*11650*/  FADD.FTZ R50, R24, R47 ;  /* 0x0000002f18327221 */ /* 0x000fe20000010000 */
[----:B------:R-:W-:-:S05]  /*11660*/  FADD.FTZ R27, R138, R27 ;  /* 0x0000001b8a1b7221 */ /* 0x000fca0000010000 */
[----:B------:R-:W1:Y:S01]  /*11670*/  MUFU.EX2 R5, R63 ;  /* 0x0000003f00057308 */ /* 0x000e620000000800 */
[----:B------:R-:W-:Y:S01]  /*11680*/  FADD.FTZ R27, R132, R27 ;  /* 0x0000001b841b7221 */ /* 0x000fe20000010000 */
[----:B------:R-:W-:Y:S01]  /*11690*/  FADD.FTZ R50, R133, R50 ;  /* 0x0000003285327221 */ /* 0x000fe20000010000 */
[----:B------:R-:W-:-:S05]  /*116a0*/  FFMA.FTZ R131, R70, R0, -R53 ;  /* 0x0000000046837223 */ /* 0x000fca0000010835 */
[----:B------:R-:W2:Y:S01]  /*116b0*/  MUFU.EX2 R129, R129 ;  /* 0x0000008100817308 */ /* 0x000ea20000000800 */
[----:B------:R-:W-:Y:S01]  /*116c0*/  FADD.FTZ R27, R20, R27 ;  /* 0x0000001b141b7221 */ /* 0x000fe20000010000 */
[----:B------:R-:W-:Y:S01]  /*116d0*/  FADD.FTZ R50, R25, R50 ;  /* 0x0000003219327221 */ /* 0x000fe20000010000 */
[----:B------:R-:W-:-:S05]  /*116e0*/  FFMA.FTZ R13, R71, R0, -R53 ;  /* 0x00000000470d7223 */ /* 0x000fca0000010835 */
[----:B------:R-:W4:Y:S01]  /*116f0*/  MUFU.EX2 R6, R6 ;  /* 0x0000000600067308 */ /* 0x000f220000000800 */
[----:B------:R-:W-:Y:S01]  /*11700*/  FADD.FTZ R27, R134, R27 ;  /* 0x0000001b861b7221 */ /* 0x000fe20000010000 */
[----:B0-----:R-:W-:Y:S01]  /*11710*/  FADD.FTZ R50, R135, R50 ;  /* 0x0000003287327221 */ /* 0x001fe20000010000 */
[----:B------:R-:W-:-:S05]  /*11720*/  FFMA.FTZ R125, R74, R0, -R53 ;  /* 0x000000004a7d7223 */ /* 0x000fca0000010835 */
[----:B------:R-:W0:Y:S01]  /*11730*/  MUFU.EX2 R131, R131 ;  /* 0x0000008300837308 */ /* 0x000e220000000800 */
[----:B------:R-:W-:Y:S01]  /*11740*/  FADD.FTZ R27, R28, R27 ;  /* 0x0000001b1c1b7221 */ /* 0x000fe20000010000 */
[----:B-1----:R-:W-:Y:S01]  /*11750*/  FADD.FTZ R50, R5, R50 ;  /* 0x0000003205327221 */ /* 0x002fe20000010000 */
[----:B------:R-:W-:Y:S01]  /*11760*/  F2FP.BF16.F32.PACK_AB R144, R144, R145 ;  /* 0x000000919090723e */ /* 0x000fe200000010ff */
[----:B------:R-:W-:Y:S01]  /*11770*/  FFMA.FTZ R75, R75, R0, -R53 ;  /* 0x000000004b4b7223 */ /* 0x000fe20000010835 */
[----:B------:R-:W-:-:S03]  /*11780*/  F2FP.BF16.F32.PACK_AB R145, R52, R30 ;  /* 0x0000001e3491723e */ /* 0x000fc600000010ff */
[----:B------:R-:W1:Y:S01]  /*11790*/  MUFU.EX2 R13, R13 ;  /* 0x0000000d000d7308 */ /* 0x000e620000000800 */
[----:B------:R-:W-:Y:S01]  /*117a0*/  FADD.FTZ R30, R12, R27 ;  /* 0x0000001b0c1e7221 */ /* 0x000fe20000010000 */
[----:B--2---:R-:W-:Y:S01]  /*117b0*/  FADD.FTZ R27, R129, R50 ;  /* 0x00000032811b7221 */ /* 0x004fe20000010000 */
[----:B------:R-:W-:Y:S01]  /*117c0*/  FFMA.FTZ R78, R78, R0, -R53 ;  /* 0x000000004e4e7223 */ /* 0x000fe20000010835 */
[----:B------:R-:W-:-:S04]  /*117d0*/  F2FP.BF16.F32.PACK_AB R151, R31, R151 ;  /* 0x000000971f97723e */ /* 0x000fc800000010ff */
[----:B------:R-:W2:Y:S01]  /*117e0*/  MUFU.EX2 R125, R125 ;  /* 0x0000007d007d7308 */ /* 0x000ea20000000800 */
[----:B------:R-:W-:Y:S01]  /*117f0*/  FADD.FTZ R31, R29, R30 ;  /* 0x0000001e1d1f7221 */ /* 0x000fe20000010000 */
[----:B----4-:R-:W-:Y:S01]  /*11800*/  FADD.FTZ R30, R6, R27 ;  /* 0x0000001b061e7221 */ /* 0x010fe20000010000 */
[----:B------:R-:W-:Y:S01]  /*11810*/  FFMA.FTZ R79, R79, R0, -R53 ;  /* 0x000000004f4f7223 */ /* 0x000fe20000010835 */
[----:B------:R-:W-:-:S04]  /*11820*/  F2FP.BF16.F32.PACK_AB R146, R146, R147 ;  /* 0x000000939292723e */ /* 0x000fc800000010ff */
[----:B------:R-:W4:Y:S01]  /*11830*/  MUFU.EX2 R26, R75 ;  /* 0x0000004b001a7308 */ /* 0x000f220000000800 */
[----:B------:R-:W-:Y:S01]  /*11840*/  F2FP.BF16.F32.PACK_AB R147, R56, R34 ;  /* 0x000000223893723e */ /* 0x000fe200000010ff */
[----:B------:R-:W-:Y:S01]  /*11850*/  FADD.FTZ R34, R32, R31 ;  /* 0x0000001f20227221 */ /* 0x000fe20000010000 */
[----:B0-----:R-:W-:Y:S01]  /*11860*/  FADD.FTZ R30, R131, R30 ;  /* 0x0000001e831e7221 */ /* 0x001fe20000010000 */
[----:B------:R-:W-:-:S04]  /*11870*/  FFMA.FTZ R82, R82, R0, -R53 ;  /* 0x0000000052527223 */ /* 0x000fc80000010835 */
[----:B------:R-:W0:Y:S01]  /*11880*/  MUFU.EX2 R78, R78 ;  /* 0x0000004e004e7308 */ /* 0x000e220000000800 */
[----:B------:R-:W-:Y:S01]  /*11890*/  FADD.FTZ R27, R33, R34 ;  /* 0x00000022211b7221 */ /* 0x000fe20000010000 */
[----:B-1----:R-:W-:Y:S01]  /*118a0*/  FADD.FTZ R30, R13, R30 ;  /* 0x0000001e0d1e7221 */ /* 0x002fe20000010000 */
[----:B------:R-:W-:Y:S01]  /*118b0*/  FFMA.FTZ R83, R83, R0, -R53 ;  /* 0x0000000053537223 */ /* 0x000fe20000010835 */
[----:B------:R-:W-:-:S04]  /*118c0*/  F2FP.BF16.F32.PACK_AB R136, R136, R139 ;  /* 0x0000008b8888723e */ /* 0x000fc800000010ff */
[----:B------:R-:W1:Y:S01]  /*118d0*/  MUFU.EX2 R79, R79 ;  /* 0x0000004f004f7308 */ /* 0x000e620000000800 */
[----:B------:R-:W-:Y:S01]  /*118e0*/  F2FP.BF16.F32.PACK_AB R139, R24, R8 ;  /* 0x00000008188b723e */ /* 0x000fe200000010ff */
[----:B------:R-:W-:Y:S01]  /*118f0*/  FADD.FTZ R8, R36, R27 ;  /* 0x0000001b24087221 */ /* 0x000fe20000010000 */
[----:B------:R-:W-:Y:S01]  /*11900*/  F2FP.BF16.F32.PACK_AB R133, R25, R133 ;  /* 0x000000851985723e */ /* 0x000fe200000010ff */
[----:B--2---:R-:W-:Y:S01]  /*11910*/  FADD.FTZ R25, R125, R30 ;  /* 0x0000001e7d197221 */ /* 0x004fe20000010000 */
[----:B------:R-:W-:-:S03]  /*11920*/  FFMA.FTZ R86, R86, R0, -R53 ;  /* 0x0000000056567223 */ /* 0x000fc60000010835 */
[----:B------:R-:W2:Y:S01]  /*11930*/  MUFU.EX2 R82, R82 ;  /* 0x0000005200527308 */ /* 0x000ea20000000800 */
[----:B------:R-:W-:Y:S01]  /*11940*/  F2FP.BF16.F32.PACK_AB R135, R5, R135 ;  /* 0x000000870587723e */ /* 0x000fe200000010ff */
[----:B------:R-:W-:Y:S01]  /*11950*/  FADD.FTZ R5, R37, R8 ;  /* 0x0000000825057221 */ /* 0x000fe20000010000 */
[----:B----4-:R-:W-:Y:S01]  /*11960*/  FADD.FTZ R25, R26, R25 ;  /* 0x000000191a197221 */ /* 0x010fe20000010000 */
[----:B------:R-:W-:-:S04]  /*11970*/  FFMA.FTZ R53, R87, R0, -R53 ;  /* 0x0000000057357223 */ /* 0x000fc80000010835 */
[----:B------:R-:W4:Y:S01]  /*11980*/  MUFU.EX2 R83, R83 ;  /* 0x0000005300537308 */ /* 0x000f220000000800 */
[----:B------:R-:W-:Y:S01]  /*11990*/  F2FP.BF16.F32.PACK_AB R129, R6, R129 ;  /* 0x000000810681723e */ /* 0x000fe200000010ff */
[----:B------:R-:W-:Y:S01]  /*119a0*/  FADD.FTZ R8, R40, R5 ;  /* 0x0000000528087221 */ /* 0x000fe20000010000 */
[----:B0-----:R-:W-:-:S05]  /*119b0*/  FADD.FTZ R6, R78, R25 ;  /* 0x000000194e067221 */ /* 0x001fca0000010000 */
[----:B------:R-:W0:Y:S01]  /*119c0*/  MUFU.EX2 R86, R86 ;  /* 0x0000005600567308 */ /* 0x000e220000000800 */
[----:B------:R-:W-:Y:S01]  /*119d0*/  FADD.FTZ R5, R41, R8 ;  /* 0x0000000829057221 */ /* 0x000fe20000010000 */
[----:B-1----:R-:W-:Y:S01]  /*119e0*/  FADD.FTZ R25, R79, R6 ;  /* 0x000000064f197221 */ /* 0x002fe20000010000 */
[----:B---3--:R-:W-:-:S05]  /*119f0*/  ISETP.GT.AND P2, PT, R4, R51, PT ;  /* 0x000000330400720c */ /* 0x008fca0003f44270 */
[----:B------:R-:W1:Y:S01]  /*11a00*/  MUFU.EX2 R53, R53 ;  /* 0x0000003500357308 */ /* 0x000e620000000800 */
[----:B------:R-:W-:Y:S01]  /*11a10*/  FADD.FTZ R6, R44, R5 ;  /* 0x000000052c067221 */ /* 0x000fe20000010000 */
[----:B--2---:R-:W-:Y:S01]  /*11a20*/  FADD.FTZ R8, R82, R25 ;  /* 0x0000001952087221 */ /* 0x004fe20000010000 */
[----:B------:R-:W-:Y:S02]  /*11a30*/  F2FP.BF16.F32.PACK_AB R131, R13, R131 ;  /* 0x000000830d83723e */ /* 0x000fe400000010ff */
[----:B------:R-:W-:Y:S01]  /*11a40*/  FADD.FTZ R5, R45, R6 ;  /* 0x000000062d057221 */ /* 0x000fe20000010000 */
[----:B----4-:R-:W-:-:S03]  /*11a50*/  FADD.FTZ R13, R83, R8 ;  /* 0x00000008530d7221 */ /* 0x010fc60000010000 */
[----:B------:R-:W-:Y:S01]  /*11a60*/  FADD.FTZ R6, R48, R5 ;  /* 0x0000000530067221 */ /* 0x000fe20000010000 */
[----:B0-----:R-:W-:Y:S01]  /*11a70*/  FADD.FTZ R13, R86, R13 ;  /* 0x0000000d560d7221 */ /* 0x001fe20000010000 */
[----:B------:R-:W-:Y:S01]  /*11a80*/  F2FP.BF16.F32.PACK_AB R150, R150, R137 ;  /* 0x000000899696723e */ /* 0x000fe200000010ff */
[----:B------:R-:W-:Y:S01]  /*11a90*/  FMUL.FTZ R88, R88, R9 ;  /* 0x0000000958587220 */ /* 0x000fe20000410000 */
[----:B------:R-:W-:Y:S01]  /*11aa0*/  F2FP.BF16.F32.PACK_AB R140, R140, R141 ;  /* 0x0000008d8c8c723e */ /* 0x000fe200000010ff */
[----:B------:R-:W-:Y:S01]  /*11ab0*/  FADD.FTZ R6, R7, R6 ;  /* 0x0000000607067221 */ /* 0x000fe20000010000 */
[----:B------:R-:W-:Y:S01]  /*11ac0*/  F2FP.BF16.F32.PACK_AB R142, R142, R143 ;  /* 0x0000008f8e8e723e */ /* 0x000fe200000010ff */
[-C--:B------:R-:W-:Y:S01]  /*11ad0*/  FMUL.FTZ R89, R89, R9.reuse ;  /* 0x0000000959597220 */ /* 0x080fe20000410000 */
[----:B------:R-:W-:Y:S01]  /*11ae0*/  F2FP.BF16.F32.PACK_AB R128, R29, R12 ;  /* 0x0000000c1d80723e */ /* 0x000fe200000010ff */
[----:B-1----:R-:W-:Y:S01]  /*11af0*/  FADD.FTZ R5, R53, R13 ;  /* 0x0000000d35057221 */ /* 0x002fe20000010000 */
[----:B------:R-:W-:Y:S01]  /*11b00*/  F2FP.BF16.F32.PACK_AB R122, R7, R48 ;  /* 0x00000030077a723e */ /* 0x000fe200000010ff */
[----:B------:R-:W-:Y:S01]  /*11b10*/  FMUL.FTZ R92, R92, R9 ;  /* 0x000000095c5c7220 */ /* 0x000fe20000410000 */
[----:B------:R-:W-:Y:S01]  /*11b20*/  F2FP.BF16.F32.PACK_AB R141, R42, R35 ;  /* 0x000000232a8d723e */ /* 0x000fe200000010ff */
[-C--:B------:R-:W-:Y:S01]  /*11b30*/  FMUL.FTZ R93, R93, R9.reuse ;  /* 0x000000095d5d7220 */ /* 0x080fe20000410000 */
[----:B------:R-:W-:Y:S01]  /*11b40*/  F2FP.BF16.F32.PACK_AB R143, R43, R38 ;  /* 0x000000262b8f723e */ /* 0x000fe200000010ff */
[----:B------:R-:W-:Y:S01]  /*11b50*/  FMUL.FTZ R96, R96, R9 ;  /* 0x0000000960607220 */ /* 0x000fe20000410000 */
[----:B------:R-:W-:Y:S01]  /*11b60*/  F2FP.BF16.F32.PACK_AB R137, R46, R39 ;  /* 0x000000272e89723e */ /* 0x000fe200000010ff */
[----:B------:R-:W-:Y:S01]  /*11b70*/  FMUL.FTZ R97, R97, R9 ;  /* 0x0000000961617220 */ /* 0x000fe20000410000 */
[----:B------:R-:W-:Y:S01]  /*11b80*/  F2FP.BF16.F32.PACK_AB R138, R138, R49 ;  /* 0x000000318a8a723e */ /* 0x000fe200000010ff */
[-C--:B------:R-:W-:Y:S01]  /*11b90*/  FMUL.FTZ R100, R100, R9.reuse ;  /* 0x0000000964647220 */ /* 0x080fe20000410000 */
[----:B------:R-:W-:Y:S01]  /*11ba0*/  F2FP.BF16.F32.PACK_AB R132, R20, R132 ;  /* 0x000000841484723e */ /* 0x000fe200000010ff */
[-C--:B------:R-:W-:Y:S01]  /*11bb0*/  FMUL.FTZ R101, R101, R9.reuse ;  /* 0x0000000965657220 */ /* 0x080fe20000410000 */
[----:B------:R-:W-:Y:S01]  /*11bc0*/  F2FP.BF16.F32.PACK_AB R134, R28, R134 ;  /* 0x000000861c86723e */ /* 0x000fe200000010ff */
[-C--:B------:R-:W-:Y:S01]  /*11bd0*/  FMUL.FTZ R104, R104, R9.reuse ;  /* 0x0000000968687220 */ /* 0x080fe20000410000 */
[----:B------:R-:W-:Y:S01]  /*11be0*/  F2FP.BF16.F32.PACK_AB R130, R33, R32 ;  /* 0x000000202182723e */ /* 0x000fe200000010ff */
[-C--:B------:R-:W-:Y:S01]  /*11bf0*/  FMUL.FTZ R105, R105, R9.reuse ;  /* 0x0000000969697220 */ /* 0x080fe20000410000 */
        /* <DEDUP_REMOVED lines=30> */
[----:B------:R-:W-:-:S02]  /*11de0*/  IMAD.MOV.U32 R8, RZ, RZ, R153 ;  /* 0x000000ffff087224 */ /* 0x000fc400078e0099 */
[----:B------:R-:W-:Y:S02]  /*11df0*/  IMAD.MOV.U32 R13, RZ, RZ, R17 ;  /* 0x000000ffff0d7224 */ /* 0x000fe400078e0011 */
[----:B------:R-:W-:Y:S02]  /*11e00*/  IMAD.MOV.U32 R7, RZ, RZ, R2 ;  /* 0x000000ffff077224 */ /* 0x000fe400078e0002 */
[----:B------:R-:W-:Y:S01]  /*11e10*/  IMAD.MOV.U32 R12, RZ, RZ, R3 ;  /* 0x000000ffff0c7224 */ /* 0x000fe200078e0003 */
[----:B------:R-:W-:Y:S06]  /*11e20*/  @P2 BRA `(.L_x_1501) ;  /* 0xffffffe000482947 */ /* 0x000fec000383ffff */
.L_x_1491:
[----:B------:R-:W2:Y:S02]  /*11e30*/  LDL R7, [R1+0x38] ;  /* 0x0000380001077983 */ /* 0x000ea40000100800 */
[----:B--2---:R-:W-:-:S13]  /*11e40*/  ISETP.GE.AND P2, PT, R4, R7, PT ;  /* 0x000000070400720c */ /* 0x004fda0003f46270 */
[----:B------:R-:W-:Y:S05]  /*11e50*/  @!P2 BRA `(.L_x_1502) ;  /* 0x0000002c00eca947 */ /* 0x000fea0003800000 */
[----:B------:R-:W-:Y:S02]  /*11e60*/  IMAD.MOV.U32 R7, RZ, RZ, R2 ;  /* 0x000000ffff077224 */ /* 0x000fe400078e0002 */
[----:B------:R-:W-:Y:S02]  /*11e70*/  IMAD.MOV.U32 R12, RZ, RZ, R3 ;  /* 0x000000ffff0c7224 */ /* 0x000fe400078e0003 */
[----:B------:R-:W-:Y:S02]  /*11e80*/  IMAD.MOV.U32 R8, RZ, RZ, R153 ;  /* 0x000000ffff087224 */ /* 0x000fe400078e0099 */
[----:B------:R-:W-:-:S07]  /*11e90*/  IMAD.MOV.U32 R13, RZ, RZ, R17 ;  /* 0x000000ffff0d7224 */ /* 0x000fce00078e0011 */
.L_x_1520:
        /* <DEDUP_REMOVED lines=11> */
.L_x_1504:
[----:B------:R-:W-:Y:S01]  /*11f50*/  IMAD R0, R17, 0x8, R16 ;  /* 0x0000000811007824 */ /* 0x000fe200078e0210 */
[----:B------:R-:W-:-:S04]  /*11f60*/  SHF.L.U32 R3, R153, 0x1f, RZ ;  /* 0x0000001f99037819 */ /* 0x000fc800000006ff */
[----:B------:R0:W1:Y:S01]  /*11f70*/  SYNCS.PHASECHK.TRANS64.TRYWAIT P3, [R0+URZ+0x16830], R3 ;  /* 0x01683003000075a7 */ /* 0x000062000806017f */
[----:B------:R-:W-:Y:S05]  /*11f80*/  @!P0 BRA `(.L_x_1505) ;  /* 0x0000000000048947 */ /* 0x000fea0003800000 */
[----:B------:R-:W-:Y:S01]  /*11f90*/  BPT.TRAP 0x1 ;  /* 0x000000040000795c */ /* 0x000fe20000300000 */
.L_x_1505:
[----:B------:R-:W-:Y:S04]  /*11fa0*/  BSSY B0, `(.L_x_1503) ;  /* 0x0000004000007945 */ /* 0x000fe80003800000 */
[----:B-1----:R-:W-:Y:S05]  /*11fb0*/  @P3 BRA `(.L_x_1506) ;  /* 0x0000000000083947 */ /* 0x002fea0003800000 */
[----:B------:R-:W1:Y:S02]  /*11fc0*/  SYNCS.PHASECHK.TRANS64.TRYWAIT P3, [R0+URZ+0x16830], R3 ;  /* 0x01683003000075a7 */ /* 0x000e64000806017f */
[----:B-1----:R-:W-:Y:S05]  /*11fd0*/  @!P3 BRA `(.L_x_1507) ;  /* 0x000000e40018b947 */ /* 0x002fea0003800000 */
.L_x_1506:
[----:B------:R-:W-:Y:S05]  /*11fe0*/  BSYNC B0 ;  /* 0x0000000000007941 */ /* 0x000fea0003800000 */
.L_x_1503:
        /* <DEDUP_REMOVED lines=46> */
.L_x_1509:
[----:B------:R-:W-:Y:S01]  /*122d0*/  SHF.L.U32 R0, R8, 0x1f, RZ ;  /* 0x0000001f08007819 */ /* 0x000fe200000006ff */
[----:B------:R-:W-:-:S04]  /*122e0*/  IMAD R2, R13, 0x8, R16 ;  /* 0x000000080d027824 */ /* 0x000fc800078e0210 */
[----:B------:R0:W1:Y:S01]  /*122f0*/  SYNCS.PHASECHK.TRANS64.TRYWAIT P2, [R2+URZ+0x16850], R0 ;  /* 0x01685000020075a7 */ /* 0x000062000804017f */
[----:B------:R-:W-:Y:S05]  /*12300*/  @!P0 BRA `(.L_x_1510) ;  /* 0x0000000000048947 */ /* 0x000fea0003800000 */
[----:B------:R-:W-:Y:S01]  /*12310*/  BPT.TRAP 0x1 ;  /* 0x000000040000795c */ /* 0x000fe20000300000 */
.L_x_1510:
[----:B-1----:R-:W-:Y:S05]  /*12320*/  @P2 BRA `(.L_x_1508) ;  /* 0x0000000000082947 */ /* 0x002fea0003800000 */
[----:B------:R-:W1:Y:S02]  /*12330*/  SYNCS.PHASECHK.TRANS64.TRYWAIT P2, [R2+URZ+0x16850], R0 ;  /* 0x01685000020075a7 */ /* 0x000e64000804017f */
[----:B-1----:R-:W-:Y:S05]  /*12340*/  @!P2 BRA `(.L_x_1511) ;  /* 0x000000e00050a947 */ /* 0x002fea0003800000 */
.L_x_1508:
        /* <DEDUP_REMOVED lines=10> */
[----:B------:R-:W0:Y:S01]  /*123f0*/  S2R R21, SR_TID.X ;  /* 0x0000000000157919 */ /* 0x000e220000002100 */
[----:B------:R-:W-:Y:S01]  /*12400*/  IMAD.MOV.U32 R3, RZ, RZ, 0x40000040 ;  /* 0x40000040ff037424 */ /* 0x000fe200078e00ff */
[----:B------:R-:W-:Y:S01]  /*12410*/  R2UR UR10, R2 ;  /* 0x00000000020a72ca */ /* 0x000fe200000e0000 */
[----:B------:R-:W1:-:S12]  /*12420*/  @P5 LDC R0, c[0x0][0x44c] ;  /* 0x00011300ff005b82 */ /* 0x000e580000000800 */
        /* <DEDUP_REMOVED lines=8> */
[----:B------:R-:W2:Y:S04]  /*124b0*/  LDL R150, [R1+0x20] ;  /* 0x0000200001967983 */ /* 0x000ea80000100800 */
[----:B------:R-:W3:Y:S02]  /*124c0*/  LDL R151, [R1+0x10] ;  /* 0x0000100001977983 */ /* 0x000ee40000100800 */
[----:B------:R-:W-:Y:S01]  /*124d0*/  HGMMA.64x64x16.F32.BF16 R88, R144, gdesc[UR8].tnspB, R88, gsb0 ;  /* 0x40e0000890587df0 */ /* 0x000fe20008001858 */
[----:B------:R-:W-:Y:S01]  /*124e0*/  R2UR UR10, R8 ;  /* 0x00000000080a72ca */ /* 0x000fe200000e0000 */
[----:B------:R-:W-:Y:S01]  /*124f0*/  VIADD R8, R2, 0x180 ;  /* 0x0000018002087836 */ /* 0x000fe20000000000 */
[----:B------:R-:W-:Y:S01]  /*12500*/  R2UR UR11, R9 ;  /* 0x00000000090b72ca */ /* 0x000fe200000e0000 */
[----:B------:R-:W-:Y:S01]  /*12510*/  IMAD.MOV.U32 R9, RZ, RZ, 0x40000040 ;  /* 0x40000040ff097424 */ /* 0x000fe200078e00ff */
[----:B0-----:R-:W-:Y:S01]  /*12520*/  ISETP.GE.U32.AND P2, PT, R21, 0x180, PT ;  /* 0x000001801500780c */ /* 0x001fe20003f46070 */
[----:B------:R-:W-:-:S02]  /*12530*/  WARPGROUP.DEPBAR.LE gsb0, 0x0 ;  /* 0x00008000000079c5 */ /* 0x000fc40000010000 */
[----:B------:R-:W-:-:S08]  /*12540*/  WARPGROUP.ARRIVE ;  /* 0x00000000000079c5 */ /* 0x000fd00000000000 */
        /* <DEDUP_REMOVED lines=30> */
[----:B------:R-:W0:Y:S01]  /*12730*/  @P5 LDC R2, c[0x0][0x450] ;  /* 0x00011400ff025b82 */ /* 0x000e220000000800 */
[----:B------:R-:W-:-:S04]  /*12740*/  @!P1 IMAD R3, R17, 0x8, R16 ;  /* 0x0000000811039824 */ /* 0x000fc800078e0210 */
[----:B------:R-:W-:-:S05]  /*12750*/  @!P1 VIADD R3, R3, 0x16840 ;  /* 0x0001684003039836 */ /* 0x000fca0000000000 */
[----:B------:R-:W-:Y:S01]  /*12760*/  @!P1 PRMT R3, RZ, 0x654, R3 ;  /* 0x00000654ff039816 */ /* 0x000fe20000000003 */
[----:B------:R-:W-:Y:S02]  /*12770*/  WARPGROUP.DEPBAR.LE gsb0, 0x0 ;  /* 0x00008000000079c5 */ /* 0x000fe40000010000 */
[----:B------:R-:W-:-:S06]  /*12780*/  WARPGROUP.ARRIVE ;  /* 0x00000000000079c5 */ /* 0x000fcc0000000000 */
[----:B------:R-:W-:Y:S01]  /*12790*/  HGMMA.64x64x16.F32.BF16 R88, R120, gdesc[UR8].tnspB, R88, gsb0 ;  /* 0x40e0000878587df0 */ /* 0x000fe20008001858 */
[----:B------:R-:W-:Y:S02]  /*127a0*/  ULOP3.LUT UR10, URZ, UR7, URZ, 0x33, !UPT ;  /* 0x000000073f0a7292 */ /* 0x000fe4000f8e333f */
[----:B------:R-:W-:Y:S02]  /*127b0*/  WARPGROUP.DEPBAR.LE gsb0, 0x0 ;  /* 0x00008000000079c5 */ /* 0x000fe40000010000 */
[----:B--2---:R-:W-:Y:S01]  /*127c0*/  IMAD.IADD R120, R20, 0x1, R150 ;  /* 0x0000000114787824 */ /* 0x004fe200078e0296 */
[----:B------:R-:W-:-:S03]  /*127d0*/  SHF.R.U32.HI R20, RZ, 0x7, R21 ;  /* 0x00000007ff147819 */ /* 0x000fc60000011615 */
[----:B-1----:R-:W-:-:S05]  /*127e0*/  @P5 IMAD.HI.U32 R0, R120, R0, RZ ;  /* 0x0000000078005227 */ /* 0x002fca00078e00ff */
[----:B0-----:R-:W-:Y:S01]  /*127f0*/  @P5 SHF.R.U32.HI R120, RZ, R2, R0 ;  /* 0x00000002ff785219 */ /* 0x001fe20000011600 */
[----:B------:R-:W-:Y:S02]  /*12800*/  VIADD R2, R20, 0x9 ;  /* 0x0000000914027836 */ /* 0x000fe40000000000 */
[----:B------:R-:W-:Y:S02]  /*12810*/  IMAD.SHL.U32 R0, R4, 0x80, RZ ;  /* 0x0000008004007824 */ /* 0x000fe400078e00ff */
[----:B------:R-:W0:Y:S01]  /*12820*/  SHFL.IDX PT, R121, R120, RZ, 0x1c1f ;  /* 0x001c1fff78797589 */ /* 0x000e2200000e0000 */
[----:B------:R-:W-:-:S05]  /*12830*/  SEL R2, R2, 0x9, !P2 ;  /* 0x0000000902027807 */ /* 0x000fca0005000000 */
[----:B------:R1:W-:Y:S06]  /*12840*/  BAR.ARV R2, 0x100 ;  /* 0x000400020000751d */ /* 0x0003ec0000002000 */
[----:B------:R2:W-:Y:S01]  /*12850*/  @!P1 SYNCS.ARRIVE.TRANS64.RED.A1T0 RZ, [R3+URZ], RZ ;  /* 0x000000ff03ff99a7 */ /* 0x0005e2000810043f */
[----:B-1----:R-:W-:-:S04]  /*12860*/  IADD3 R2, -R156, 0x1, -R0 ;  /* 0x000000019c027810 */ /* 0x002fc80007ffe900 */
[----:B---3--:R-:W-:-:S05]  /*12870*/  IADD3 R2, -R157, R2, R151 ;  /* 0x000000029d027210 */ /* 0x008fca0007ffe197 */
[C---:B------:R-:W-:Y:S02]  /*12880*/  VIADD R21, R2.reuse, UR9 ;  /* 0x0000000902157c36 */ /* 0x040fe40008000000 */
[----:B------:R-:W-:Y:S02]  /*12890*/  VIADD R20, R2, UR10 ;  /* 0x0000000a02147c36 */ /* 0x000fe40008000000 */
[--C-:B0-----:R-:W-:Y:S02]  /*128a0*/  IMAD.IADD R9, R21, 0x1, R121.reuse ;  /* 0x0000000115097824 */ /* 0x101fe400078e0279 */
[----:B------:R-:W-:Y:S01]  /*128b0*/  IMAD.IADD R8, R20, 0x1, R121 ;  /* 0x0000000114087824 */ /* 0x000fe200078e0279 */
[----:B--2---:R-:W-:Y:S06]  /*128c0*/  @!P4 BRA `(.L_x_1512) ;  /* 0x000000000058c947 */ /* 0x004fec0003800000 */
        /* <DEDUP_REMOVED lines=12> */
.L_x_1514:
[----:B------:R-:W-:-:S05]  /*12990*/  IMAD.U32 R122, RZ, RZ, UR5 ;  /* 0x00000005ff7a7e24 */ /* 0x000fca000f8e00ff */
[----:B------:R-:W-:-:S13]  /*129a0*/  ISETP.NE.AND P2, PT, R122, 0x1, PT ;  /* 0x000000017a00780c */ /* 0x000fda0003f45270 */
[----:B------:R-:W0:Y:S02]  /*129b0*/  @P2 LDC.64 R2, c[0x0][0x9e8] ;  /* 0x00027a00ff022b82 */ /* 0x000e240000000a00 */
[----:B0-----:R-:W-:-:S05]  /*129c0*/  @P2 IMAD.HI.U32 R2, R121, R2, RZ ;  /* 0x0000000279022227 */ /* 0x001fca00078e00ff */
[----:B------:R-:W-:-:S07]  /*129d0*/  @P2 SHF.R.U32.HI R121, RZ, R3, R2 ;  /* 0x00000003ff792219 */ /* 0x000fce0000011602 */
.L_x_1515:
[----:B------:R-:W-:Y:S05]  /*129e0*/  BSYNC B0 ;  /* 0x0000000000007941 */ /* 0x000fea0003800000 */
.L_x_1513:
[----:B------:R-:W-:-:S04]  /*129f0*/  IMAD R121, R121, R122, -R0 ;  /* 0x0000007a79797224 */ /* 0x000fc800078e0a00 */
[----:B------:R-:W-:-:S05]  /*12a00*/  IMAD.IADD R121, R121, 0x1, -R156 ;  /* 0x0000000179797824 */ /* 0x000fca00078e0a9c */
[----:B------:R-:W-:Y:S02]  /*12a10*/  VIMNMX R8, R8, R121, !PT ;  /* 0x0000007908087248 */ /* 0x000fe40007fe0100 */
[----:B------:R-:W-:-:S07]  /*12a20*/  VIADDMNMX R9, R121, R122, R9, PT ;  /* 0x0000007a79097246 */ /* 0x000fce0003800109 */
.L_x_1512:
        /* <DEDUP_REMOVED lines=113> */
.L_x_1518:
[----:B------:R-:W-:-:S05]  /*13140*/  IMAD.U32 R8, RZ, RZ, UR5 ;  /* 0x00000005ff087e24 */ /* 0x000fca000f8e00ff */
[----:B------:R-:W-:-:S13]  /*13150*/  ISETP.NE.AND P2, PT, R8, 0x1, PT ;  /* 0x000000010800780c */ /* 0x000fda0003f45270 */
[----:B------:R-:W0:Y:S02]  /*13160*/  @P2 LDC.64 R2, c[0x0][0x9e8] ;  /* 0x00027a00ff022b82 */ /* 0x000e240000000a00 */
[----:B0-----:R-:W-:-:S05]  /*13170*/  @P2 IMAD.HI.U32 R2, R120, R2, RZ ;  /* 0x0000000278022227 */ /* 0x001fca00078e00ff */
[----:B------:R-:W-:-:S07]  /*13180*/  @P2 SHF.R.U32.HI R120, RZ, R3, R2 ;  /* 0x00000003ff782219 */ /* 0x000fce0000011602 */
.L_x_1519:
[----:B------:R-:W-:Y:S05]  /*13190*/  BSYNC B0 ;  /* 0x0000000000007941 */ /* 0x000fea0003800000 */
.L_x_1517:
[----:B------:R-:W-:-:S04]  /*131a0*/  IMAD R0, R120, R8, -R0 ;  /* 0x0000000878007224 */ /* 0x000fc800078e0a00 */
[----:B------:R-:W-:-:S05]  /*131b0*/  IMAD.IADD R0, R0, 0x1, -R156 ;  /* 0x0000000100007824 */ /* 0x000fca00078e0a9c */
[----:B------:R-:W-:Y:S02]  /*131c0*/  VIMNMX R20, R20, R0, !PT ;  /* 0x0000000014147248 */ /* 0x000fe40007fe0100 */
[----:B------:R-:W-:-:S07]  /*131d0*/  VIADDMNMX R21, R0, R8, R21, PT ;  /* 0x0000000800157246 */ /* 0x000fce0003800115 */
.L_x_1516:
[----:B------:R-:W-:-:S04]  /*131e0*/  @!P1 IMAD R0, R13, 0x8, R16 ;  /* 0x000000080d009824 */ /* 0x000fc800078e0210 */
        /* <DEDUP_REMOVED lines=38> */
[----:B------:R-:W1:Y:S02]  /*13450*/  SHFL.BFLY PT, R3, R2, 0x1, 0x1f ;  /* 0x0c201f0002037f89 */ /* 0x000e6400000e0000 */
[----:B-1----:R-:W-:-:S04]  /*13460*/  FMNMX.FTZ R3, R2, R3, !PT ;  /* 0x0000000302037209 */ /* 0x002fc80007810000 */
[C---:B------:R-:W-:Y:S01]  /*13470*/  FSETP.NEU.FTZ.AND P2, PT, R3.reuse, -INF , PT ;  /* 0xff8000000300780b */ /* 0x040fe20003f5d000 */
[----:B0-----:R-:W-:-:S03]  /*13480*/  FMUL.FTZ R9, R3, R0 ;  /* 0x0000000003097220 */ /* 0x001fc60000410000 */
[----:B------:R-:W-:Y:S02]  /*13490*/  FSEL R8, R3, RZ, P2 ;  /* 0x000000ff03087208 */ /* 0x000fe40001000000 */
[----:B------:R-:W-:Y:S02]  /*134a0*/  FSEL R9, R9, RZ, P2 ;  /* 0x000000ff09097208 */ /* 0x000fe40001000000 */
[----:B------:R-:W-:Y:S01]  /*134b0*/  ISETP.GT.AND P2, PT, R20, 0x1, P3 ;  /* 0x000000011400780c */ /* 0x000fe20001f44270 */
[----:B------:R-:W-:-:S03]  /*134c0*/  FADD.FTZ R8, -R8, R12 ;  /* 0x0000000c08087221 */ /* 0x000fc60000010100 */
        /* <DEDUP_REMOVED lines=89> */
[----:B------:R-:W-:Y:S02]  /*13a60*/  ISETP.GT.AND P2, PT, R20, 0x78, P3 ;  /* 0x000000781400780c */ /* 0x000fe40001f44270 */
[----:B------:R-:W-:Y:S02]  /*13a70*/  FMNMX.FTZ R2, R26, R7, !PT ;  /* 0x000000071a027209 */ /* 0x000fe40007810000 */
[----:B------:R-:W-:Y:S02]  /*13a80*/  ISETP.GT.AND P3, PT, R20, 0x79, P3 ;  /* 0x000000791400780c */ /* 0x000fe40001f64270 */
[----:B------:R-:W-:Y:S01]  /*13a90*/  FMNMX.FTZ R13, R27, R2, !PT ;  /* 0x000000021b0d7209 */ /* 0x000fe20007810000 */
[----:B------:R-:W2:Y:S01]  /*13aa0*/  LDL R20, [R1+0x38] ;  /* 0x0000380001147983 */ /* 0x000ea20000100800 */
[C---:B------:R-:W-:Y:S01]  /*13ab0*/  ISETP.LT.OR P2, PT, R21.reuse, 0x79, P2 ;  /* 0x000000791500780c */ /* 0x040fe20001741670 */
[-CC-:B------:R-:W-:Y:S01]  /*13ac0*/  FFMA.FTZ R24, R24, R0.reuse, -R9.reuse ;  /* 0x0000000018187223 */ /* 0x180fe20000010809 */
[----:B------:R-:W-:Y:S01]  /*13ad0*/  FMNMX.FTZ R2, R30, R13, !PT ;  /* 0x0000000d1e027209 */ /* 0x000fe20007810000 */
[-C--:B------:R-:W-:Y:S01]  /*13ae0*/  FMUL.FTZ R8, R8, R0.reuse ;  /* 0x0000000008087220 */ /* 0x080fe20000410000 */
[----:B------:R-:W-:Y:S01]  /*13af0*/  ISETP.LT.OR P3, PT, R21, 0x7a, P3 ;  /* 0x0000007a1500780c */ /* 0x000fe20001f61670 */
[--C-:B------:R-:W-:Y:S01]  /*13b00*/  FFMA.FTZ R25, R25, R0, -R9.reuse ;  /* 0x0000000019197223 */ /* 0x100fe20000010809 */
[----:B------:R-:W-:Y:S01]  /*13b10*/  FMNMX.FTZ R13, R31, R2, !PT ;  /* 0x000000021f0d7209 */ /* 0x000fe20007810000 */
[----:B------:R-:W-:Y:S01]  /*13b20*/  MUFU.EX2 R24, R24 ;  /* 0x0000001800187308 */ /* 0x000fe20000000800 */
[----:B------:R-:W-:Y:S01]  /*13b30*/  FSEL R86, R86, -INF , !P2 ;  /* 0xff80000056567808 */ /* 0x000fe20005000000 */
[-CC-:B------:R-:W-:Y:S01]  /*13b40*/  FFMA.FTZ R28, R28, R0.reuse, -R9.reuse ;  /* 0x000000001c1c7223 */ /* 0x180fe20000010809 */
[----:B------:R-:W-:Y:S01]  /*13b50*/  FMNMX.FTZ R2, R34, R13, !PT ;  /* 0x0000000d22027209 */ /* 0x000fe20007810000 */
[-CC-:B------:R-:W-:Y:S01]  /*13b60*/  FFMA.FTZ R29, R29, R0.reuse, -R9.reuse ;  /* 0x000000001d1d7223 */ /* 0x180fe20000010809 */
[----:B------:R-:W-:Y:S01]  /*13b70*/  FSEL R87, R87, -INF , !P3 ;  /* 0xff80000057577808 */ /* 0x000fe20005800000 */
[--C-:B------:R-:W-:Y:S01]  /*13b80*/  FFMA.FTZ R32, R32, R0, -R9.reuse ;  /* 0x0000000020207223 */ /* 0x100fe20000010809 */
[----:B------:R-:W-:Y:S01]  /*13b90*/  FMNMX.FTZ R13, R35, R2, !PT ;  /* 0x00000002230d7209 */ /* 0x000fe20007810000 */
[----:B------:R-:W0:Y:S01]  /*13ba0*/  MUFU.EX2 R8, R8 ;  /* 0x0000000800087308 */ /* 0x000e220000000800 */
[-CC-:B------:R-:W-:Y:S01]  /*13bb0*/  FFMA.FTZ R33, R33, R0.reuse, -R9.reuse ;  /* 0x0000000021217223 */ /* 0x180fe20000010809 */
[-CC-:B------:R-:W-:Y:S01]  /*13bc0*/  FFMA.FTZ R36, R36, R0.reuse, -R9.reuse ;  /* 0x0000000024247223 */ /* 0x180fe20000010809 */
[----:B------:R-:W-:Y:S01]  /*13bd0*/  FMNMX.FTZ R2, R38, R13, !PT ;  /* 0x0000000d26027209 */ /* 0x000fe20007810000 */
[-CC-:B------:R-:W-:Y:S01]  /*13be0*/  FFMA.FTZ R37, R37, R0.reuse, -R9.reuse ;  /* 0x0000000025257223 */ /* 0x180fe20000010809 */
[-CC-:B------:R-:W-:Y:S01]  /*13bf0*/  FFMA.FTZ R40, R40, R0.reuse, -R9.reuse ;  /* 0x0000000028287223 */ /* 0x180fe20000010809 */
[--C-:B------:R-:W-:Y:S01]  /*13c00*/  FFMA.FTZ R41, R41, R0, -R9.reuse ;  /* 0x0000000029297223 */ /* 0x100fe20000010809 */
[----:B------:R-:W-:Y:S01]  /*13c10*/  FMNMX.FTZ R13, R39, R2, !PT ;  /* 0x00000002270d7209 */ /* 0x000fe20007810000 */
[----:B------:R-:W1:Y:S01]  /*13c20*/  MUFU.EX2 R25, R25 ;  /* 0x0000001900197308 */ /* 0x000e620000000800 */
[-CC-:B------:R-:W-:Y:S01]  /*13c30*/  FFMA.FTZ R44, R44, R0.reuse, -R9.reuse ;  /* 0x000000002c2c7223 */ /* 0x180fe20000010809 */
[-CC-:B------:R-:W-:Y:S01]  /*13c40*/  FFMA.FTZ R45, R45, R0.reuse, -R9.reuse ;  /* 0x000000002d2d7223 */ /* 0x180fe20000010809 */
[----:B------:R-:W-:Y:S01]  /*13c50*/  FMNMX.FTZ R2, R42, R13, !PT ;  /* 0x0000000d2a027209 */ /* 0x000fe20007810000 */
[-CC-:B------:R-:W-:Y:S01]  /*13c60*/  FFMA.FTZ R48, R48, R0.reuse, -R9.reuse ;  /* 0x0000000030307223 */ /* 0x180fe20000010809 */
[-CC-:B------:R-:W-:Y:S01]  /*13c70*/  FFMA.FTZ R49, R49, R0.reuse, -R9.reuse ;  /* 0x0000000031317223 */ /* 0x180fe20000010809 */
[--C-:B------:R-:W-:Y:S01]  /*13c80*/  FFMA.FTZ R52, R52, R0, -R9.reuse ;  /* 0x0000000034347223 */ /* 0x100fe20000010809 */
[----:B------:R-:W-:Y:S01]  /*13c90*/  FMNMX.FTZ R13, R43, R2, !PT ;  /* 0x000000022b0d7209 */ /* 0x000fe20007810000 */
[----:B------:R-:W3:Y:S01]  /*13ca0*/  MUFU.EX2 R28, R28 ;  /* 0x0000001c001c7308 */ /* 0x000ee20000000800 */
[----:B0-----:R-:W-:Y:S01]  /*13cb0*/  FFMA.FTZ R6, R8, R6, R24 ;  /* 0x0000000608067223 */ /* 0x001fe20000010018 */
[-CC-:B------:R-:W-:Y:S01]  /*13cc0*/  FFMA.FTZ R53, R53, R0.reuse, -R9.reuse ;  /* 0x0000000035357223 */ /* 0x180fe20000010809 */
[----:B------:R-:W-:Y:S01]  /*13cd0*/  FMNMX.FTZ R2, R46, R13, !PT ;  /* 0x0000000d2e027209 */ /* 0x000fe20007810000 */
[-CC-:B------:R-:W-:Y:S01]  /*13ce0*/  FFMA.FTZ R56, R56, R0.reuse, -R9.reuse ;  /* 0x0000000038387223 */ /* 0x180fe20000010809 */
[-CC-:B------:R-:W-:Y:S01]  /*13cf0*/  FFMA.FTZ R57, R57, R0.reuse, -R9.reuse ;  /* 0x0000000039397223 */ /* 0x180fe20000010809 */
[--C-:B------:R-:W-:Y:S01]  /*13d00*/  FFMA.FTZ R60, R60, R0, -R9.reuse ;  /* 0x000000003c3c7223 */ /* 0x100fe20000010809 */
[----:B------:R-:W-:Y:S01]  /*13d10*/  FMNMX.FTZ R13, R47, R2, !PT ;  /* 0x000000022f0d7209 */ /* 0x000fe20007810000 */
[----:B------:R-:W0:Y:S01]  /*13d20*/  MUFU.EX2 R29, R29 ;  /* 0x0000001d001d7308 */ /* 0x000e220000000800 */
[----:B-1----:R-:W-:Y:S01]  /*13d30*/  FADD.FTZ R6, R25, R6 ;  /* 0x0000000619067221 */ /* 0x002fe20000010000 */
[-CC-:B------:R-:W-:Y:S01]  /*13d40*/  FFMA.FTZ R61, R61, R0.reuse, -R9.reuse ;  /* 0x000000003d3d7223 */ /* 0x180fe20000010809 */
[----:B------:R-:W-:Y:S01]  /*13d50*/  FMNMX.FTZ R2, R50, R13, !PT ;  /* 0x0000000d32027209 */ /* 0x000fe20007810000 */
[-CC-:B------:R-:W-:Y:S01]  /*13d60*/  FFMA.FTZ R64, R64, R0.reuse, -R9.reuse ;  /* 0x0000000040407223 */ /* 0x180fe20000010809 */
[-CC-:B------:R-:W-:Y:S01]  /*13d70*/  FFMA.FTZ R65, R65, R0.reuse, -R9.reuse ;  /* 0x0000000041417223 */ /* 0x180fe20000010809 */
[--C-:B------:R-:W-:Y:S01]  /*13d80*/  FFMA.FTZ R68, R68, R0, -R9.reuse ;  /* 0x0000000044447223 */ /* 0x100fe20000010809 */
[----:B------:R-:W-:Y:S01]  /*13d90*/  FMNMX.FTZ R13, R51, R2, !PT ;  /* 0x00000002330d7209 */ /* 0x000fe20007810000 */
[----:B------:R-:W1:Y:S01]  /*13da0*/  MUFU.EX2 R32, R32 ;  /* 0x0000002000207308 */ /* 0x000e620000000800 */
[----:B---3--:R-:W-:Y:S01]  /*13db0*/  FADD.FTZ R6, R28, R6 ;  /* 0x000000061c067221 */ /* 0x008fe20000010000 */
[-CC-:B------:R-:W-:Y:S01]  /*13dc0*/  FFMA.FTZ R69, R69, R0.reuse, -R9.reuse ;  /* 0x0000000045457223 */ /* 0x180fe20000010809 */
[----:B------:R-:W-:Y:S01]  /*13dd0*/  FMNMX.FTZ R2, R54, R13, !PT ;  /* 0x0000000d36027209 */ /* 0x000fe20007810000 */
[-CC-:B------:R-:W-:Y:S01]  /*13de0*/  FFMA.FTZ R72, R72, R0.reuse, -R9.reuse ;  /* 0x0000000048487223 */ /* 0x180fe20000010809 */
[-CC-:B------:R-:W-:Y:S01]  /*13df0*/  FFMA.FTZ R73, R73, R0.reuse, -R9.reuse ;  /* 0x0000000049497223 */ /* 0x180fe20000010809 */
[--C-:B------:R-:W-:Y:S01]  /*13e00*/  FFMA.FTZ R76, R76, R0, -R9.reuse ;  /* 0x000000004c4c7223 */ /* 0x100fe20000010809 */
[----:B------:R-:W-:Y:S01]  /*13e10*/  FMNMX.FTZ R13, R55, R2, !PT ;  /* 0x00000002370d7209 */ /* 0x000fe20007810000 */
[----:B------:R-:W3:Y:S01]  /*13e20*/  MUFU.EX2 R33, R33 ;  /* 0x0000002100217308 */ /* 0x000ee20000000800 */
[----:B0-----:R-:W-:Y:S01]  /*13e30*/  FADD.FTZ R6, R29, R6 ;  /* 0x000000061d067221 */ /* 0x001fe20000010000 */
        /* <DEDUP_REMOVED lines=8> */
[----:B------:R-:W-:Y:S01]  /*13ec0*/  FFMA.FTZ R9, R85, R0, -R9 ;  /* 0x0000000055097223 */ /* 0x000fe20000010809 */
[----:B------:R-:W-:Y:S01]  /*13ed0*/  FMNMX.FTZ R2, R62, R13, !PT ;  /* 0x0000000d3e027209 */ /* 0x000fe20007810000 */
[-C--:B------:R-:W-:Y:S01]  /*13ee0*/  FMUL.FTZ R88, R88, R8.reuse ;  /* 0x0000000858587220 */ /* 0x080fe20000410000 */
[-C--:B------:R-:W-:Y:S01]  /*13ef0*/  FMUL.FTZ R89, R89, R8.reuse ;  /* 0x0000000859597220 */ /* 0x080fe20000410000 */
[----:B------:R-:W-:Y:S01]  /*13f00*/  FMUL.FTZ R92, R92, R8 ;  /* 0x000000085c5c7220 */ /* 0x000fe20000410000 */
[----:B------:R-:W-:Y:S01]  /*13f10*/  FMNMX.FTZ R13, R63, R2, !PT ;  /* 0x000000023f0d7209 */ /* 0x000fe20007810000 */
[----:B------:R-:W1:Y:S01]  /*13f20*/  MUFU.EX2 R37, R37 ;  /* 0x0000002500257308 */ /* 0x000e620000000800 */
[----:B---3--:R-:W-:Y:S01]  /*13f30*/  FADD.FTZ R21, R33, R6 ;  /* 0x0000000621157221 */ /* 0x008fe20000010000 */
[-C--:B------:R-:W-:Y:S01]  /*13f40*/  FMUL.FTZ R93, R93, R8.reuse ;  /* 0x000000085d5d7220 */ /* 0x080fe20000410000 */
[----:B------:R-:W-:Y:S01]  /*13f50*/  FMNMX.FTZ R2, R66, R13, !PT ;  /* 0x0000000d42027209 */ /* 0x000fe20007810000 */
[-C--:B------:R-:W-:Y:S01]  /*13f60*/  FMUL.FTZ R96, R96, R8.reuse ;  /* 0x0000000860607220 */ /* 0x080fe20000410000 */
[-C--:B------:R-:W-:Y:S01]  /*13f70*/  FMUL.FTZ R97, R97, R8.reuse ;  /* 0x0000000861617220 */ /* 0x080fe20000410000 */
[----:B------:R-:W-:Y:S01]  /*13f80*/  FMUL.FTZ R100, R100, R8 ;  /* 0x0000000864647220 */ /* 0x000fe20000410000 */
[----:B------:R-:W-:Y:S01]  /*13f90*/  FMNMX.FTZ R13, R67, R2, !PT ;  /* 0x00000002430d7209 */ /* 0x000fe20007810000 */
[----:B------:R-:W3:Y:S01]  /*13fa0*/  MUFU.EX2 R40, R40 ;  /* 0x0000002800287308 */ /* 0x000ee20000000800 */
[----:B0-----:R-:W-:Y:S01]  /*13fb0*/  FADD.FTZ R6, R36, R21 ;  /* 0x0000001524067221 */ /* 0x001fe20000010000 */
[-C--:B------:R-:W-:Y:S01]  /*13fc0*/  FMUL.FTZ R101, R101, R8.reuse ;  /* 0x0000000865657220 */ /* 0x080fe20000410000 */
[----:B------:R-:W-:Y:S01]  /*13fd0*/  FMNMX.FTZ R2, R70, R13, !PT ;  /* 0x0000000d46027209 */ /* 0x000fe20007810000 */
[-C--:B------:R-:W-:Y:S01]  /*13fe0*/  FMUL.FTZ R104, R104, R8.reuse ;  /* 0x0000000868687220 */ /* 0x080fe20000410000 */
[-C--:B------:R-:W-:Y:S01]  /*13ff0*/  FMUL.FTZ R105, R105, R8.reuse ;  /* 0x0000000869697220 */ /* 0x080fe20000410000 */
[----:B------:R-:W-:Y:S01]  /*14000*/  FMUL.FTZ R108, R108, R8 ;  /* 0x000000086c6c7220 */ /* 0x000fe20000410000 */
[----:B------:R-:W-:Y:S01]  /*14010*/  FMNMX.FTZ R13, R71, R2, !PT ;  /* 0x00000002470d7209 */ /* 0x000fe20007810000 */
[----:B------:R-:W0:Y:S01]  /*14020*/  MUFU.EX2 R41, R41 ;  /* 0x0000002900297308 */ /* 0x000e220000000800 */
[----:B-1----:R-:W-:Y:S01]  /*14030*/  FADD.FTZ R21, R37, R6 ;  /* 0x0000000625157221 */ /* 0x002fe20000010000 */
[-C--:B------:R-:W-:Y:S01]  /*14040*/  FMUL.FTZ R109, R109, R8.reuse ;  /* 0x000000086d6d7220 */ /* 0x080fe20000410000 */
[----:B------:R-:W-:Y:S01]  /*14050*/  FMNMX.FTZ R2, R74, R13, !PT ;  /* 0x0000000d4a027209 */ /* 0x000fe20007810000 */
[-C--:B------:R-:W-:Y:S01]  /*14060*/  FMUL.FTZ R112, R112, R8.reuse ;  /* 0x0000000870707220 */ /* 0x080fe20000410000 */
[-C--:B------:R-:W-:Y:S01]  /*14070*/  FMUL.FTZ R113, R113, R8.reuse ;  /* 0x0000000871717220 */ /* 0x080fe20000410000 */
[----:B------:R-:W-:Y:S01]  /*14080*/  FMUL.FTZ R116, R116, R8 ;  /* 0x0000000874747220 */ /* 0x000fe20000410000 */
[----:B------:R-:W-:Y:S01]  /*14090*/  FMNMX.FTZ R13, R75, R2, !PT ;  /* 0x000000024b0d7209 */ /* 0x000fe20007810000 */
[----:B------:R-:W1:Y:S01]  /*140a0*/  MUFU.EX2 R44, R44 ;  /* 0x0000002c002c7308 */ /* 0x000e620000000800 */
[----:B---3--:R-:W-:Y:S01]  /*140b0*/  FADD.FTZ R6, R40, R21 ;  /* 0x0000001528067221 */ /* 0x008fe20000010000 */
[----:B------:R-:W-:Y:S01]  /*140c0*/  FMUL.FTZ R117, R117, R8 ;  /* 0x0000000875757220 */ /* 0x000fe20000410000 */
[----:B------:R-:W-:-:S02]  /*140d0*/  FMNMX.FTZ R2, R78, R13, !PT ;  /* 0x0000000d4e027209 */ /* 0x000fc40007810000 */
[----:B------:R-:W-:Y:S02]  /*140e0*/  F2FP.BF16.F32.PACK_AB R148, R25, R24 ;  /* 0x000000181994723e */ /* 0x000fe400000010ff */
[----:B------:R-:W-:Y:S01]  /*140f0*/  FMNMX.FTZ R13, R79, R2, !PT ;  /* 0x000000024f0d7209 */ /* 0x000fe20007810000 */
[----:B------:R-:W3:Y:S01]  /*14100*/  MUFU.EX2 R45, R45 ;  /* 0x0000002d002d7308 */ /* 0x000ee20000000800 */
[----:B0-----:R-:W-:Y:S01]  /*14110*/  FADD.FTZ R21, R41, R6 ;  /* 0x0000000629157221 */ /* 0x001fe20000010000 */
[----:B------:R-:W-:Y:S02]  /*14120*/  F2FP.BF16.F32.PACK_AB R150, R29, R28 ;  /* 0x0000001c1d96723e */ /* 0x000fe400000010ff */
[----:B------:R-:W-:Y:S02]  /*14130*/  FMNMX.FTZ R2, R82, R13, !PT ;  /* 0x0000000d52027209 */ /* 0x000fe40007810000 */
[----:B------:R-:W-:Y:S02]  /*14140*/  F2FP.BF16.F32.PACK_AB R144, R33, R32 ;  /* 0x000000202190723e */ /* 0x000fe400000010ff */
[----:B------:R-:W-:Y:S01]  /*14150*/  FMNMX.FTZ R2, R83, R2, !PT ;  /* 0x0000000253027209 */ /* 0x000fe20007810000 */
[----:B------:R-:W-:Y:S01]  /*14160*/  MUFU.EX2 R48, R48 ;  /* 0x0000003000307308 */ /* 0x000fe20000000800 */
[----:B-1----:R-:W-:Y:S01]  /*14170*/  FADD.FTZ R6, R44, R21 ;  /* 0x000000152c067221 */ /* 0x002fe20000010000 */
[----:B------:R-:W-:-:S02]  /*14180*/  F2FP.BF16.F32.PACK_AB R146, R37, R36 ;  /* 0x000000242592723e */ /* 0x000fc400000010ff */
[----:B------:R-:W-:Y:S02]  /*14190*/  FMNMX.FTZ R2, R86, R2, !PT ;  /* 0x0000000256027209 */ /* 0x000fe40007810000 */
[----:B------:R-:W-:Y:S02]  /*141a0*/  F2FP.BF16.F32.PACK_AB R140, R41, R40 ;  /* 0x00000028298c723e */ /* 0x000fe400000010ff */
[----:B------:R-:W-:Y:S01]  /*141b0*/  FMNMX.FTZ R2, R87, R2, !PT ;  /* 0x0000000257027209 */ /* 0x000fe20007810000 */
[----:B------:R-:W0:Y:S01]  /*141c0*/  MUFU.EX2 R49, R49 ;  /* 0x0000003100317308 */ /* 0x000e220000000800 */
[C---:B---3--:R-:W-:Y:S01]  /*141d0*/  FADD.FTZ R21, R45.reuse, R6 ;  /* 0x000000062d157221 */ /* 0x048fe20000010000 */
[----:B------:R-:W-:Y:S02]  /*141e0*/  F2FP.BF16.F32.PACK_AB R142, R45, R44 ;  /* 0x0000002c2d8e723e */ /* 0x000fe400000010ff */
[----:B------:R-:W1:Y:S04]  /*141f0*/  SHFL.BFLY PT, R12, R2, 0x2, 0x1f ;  /* 0x0c401f00020c7f89 */ /* 0x000e6800000e0000 */
[----:B------:R-:W-:Y:S08]  /*14200*/  MUFU.EX2 R52, R52 ;  /* 0x0000003400347308 */ /* 0x000ff00000000800 */
[----:B------:R-:W3:Y:S01]  /*14210*/  MUFU.EX2 R53, R53 ;  /* 0x0000003500357308 */ /* 0x000ee20000000800 */
[----:B0-----:R-:W-:-:S07]  /*14220*/  F2FP.BF16.F32.PACK_AB R136, R49, R48 ;  /* 0x000000303188723e */ /* 0x001fce00000010ff */
[----:B------:R-:W-:Y:S01]  /*14230*/  MUFU.EX2 R56, R56 ;  /* 0x0000003800387308 */ /* 0x000fe20000000800 */
[----:B-1----:R-:W-:-:S07]  /*14240*/  FMNMX.FTZ R2, R2, R12, !PT ;  /* 0x0000000c02027209 */ /* 0x002fce0007810000 */
[----:B------:R-:W0:Y:S01]  /*14250*/  MUFU.EX2 R57, R57 ;  /* 0x0000003900397308 */ /* 0x000e220000000800 */
[----:B------:R-:W1:Y:S01]  /*14260*/  SHFL.BFLY PT, R12, R2, 0x1, 0x1f ;  /* 0x0c201f00020c7f89 */ /* 0x000e6200000e0000 */
[----:B---3--:R-:W-:-:S06]  /*14270*/  F2FP.BF16.F32.PACK_AB R138, R53, R52 ;  /* 0x00000034358a723e */ /* 0x008fcc00000010ff */
[----:B------:R-:W-:Y:S08]  /*14280*/  MUFU.EX2 R60, R60 ;  /* 0x0000003c003c7308 */ /* 0x000ff00000000800 */
[----:B------:R-:W3:Y:S01]  /*14290*/  MUFU.EX2 R61, R61 ;  /* 0x0000003d003d7308 */ /* 0x000ee20000000800 */
[----:B0-----:R-:W-:-:S07]  /*142a0*/  F2FP.BF16.F32.PACK_AB R132, R57, R56 ;  /* 0x000000383984723e */ /* 0x001fce00000010ff */
[----:B------:R-:W-:Y:S01]  /*142b0*/  MUFU.EX2 R64, R64 ;  /* 0x0000004000407308 */ /* 0x000fe20000000800 */
[----:B-1----:R-:W-:-:S04]  /*142c0*/  FMNMX.FTZ R2, R2, R12, !PT ;  /* 0x0000000c02027209 */ /* 0x002fc80007810000 */
[C---:B------:R-:W-:Y:S01]  /*142d0*/  FSETP.NEU.FTZ.AND P2, PT, R2.reuse, -INF , PT ;  /* 0xff8000000200780b */ /* 0x040fe20003f5d000 */
[C---:B------:R-:W-:Y:S02]  /*142e0*/  FMUL.FTZ R13, R2.reuse, R0 ;  /* 0x00000000020d7220 */ /* 0x040fe40000410000 */
[----:B------:R-:W-:Y:S01]  /*142f0*/  MUFU.EX2 R65, R65 ;  /* 0x0000004100417308 */ /* 0x000fe20000000800 */
[----:B------:R-:W-:Y:S02]  /*14300*/  FSEL R12, R2, RZ, P2 ;  /* 0x000000ff020c7208 */ /* 0x000fe40001000000 */
[----:B------:R-:W-:Y:S02]  /*14310*/  FSEL R13, R13, RZ, P2 ;  /* 0x000000ff0d0d7208 */ /* 0x000fe40001000000 */
[----:B---3--:R-:W-:Y:S01]  /*14320*/  F2FP.BF16.F32.PACK_AB R134, R61, R60 ;  /* 0x0000003c3d86723e */ /* 0x008fe200000010ff */
[----:B------:R-:W-:Y:S01]  /*14330*/  FADD.FTZ R7, -R12, R7 ;  /* 0x000000070c077221 */ /* 0x000fe20000010100 */
[----:B------:R-:W-:Y:S01]  /*14340*/  FADD.FTZ R12, R48, R21 ;  /* 0x00000015300c7221 */ /* 0x000fe20000010000 */
        /* <DEDUP_REMOVED lines=8> */
[-CC-:B------:R-:W-:Y:S01]  /*143d0*/  FFMA.FTZ R38, R38, R0.reuse, -R13.reuse ;  /* 0x0000000026267223 */ /* 0x180fe2000001080d */
[-CC-:B------:R-:W-:Y:S01]  /*143e0*/  FFMA.FTZ R39, R39, R0.reuse, -R13.reuse ;  /* 0x0000000027277223 */ /* 0x180fe2000001080d */
[----:B------:R-:W-:Y:S01]  /*143f0*/  FADD.FTZ R21, R49, R12 ;  /* 0x0000000c31157221 */ /* 0x000fe20000010000 */
[-CC-:B------:R-:W-:Y:S01]  /*14400*/  FFMA.FTZ R42, R42, R0.reuse, -R13.reuse ;  /* 0x000000002a2a7223 */ /* 0x180fe2000001080d */
[-CC-:B------:R-:W-:Y:S01]  /*14410*/  FFMA.FTZ R43, R43, R0.reuse, -R13.reuse ;  /* 0x000000002b2b7223 */ /* 0x180fe2000001080d */
[-C--:B------:R-:W-:Y:S01]  /*14420*/  FFMA.FTZ R46, R46, R0.reuse, -R13 ;  /* 0x000000002e2e7223 */ /* 0x080fe2000001080d */
[----:B------:R-:W0:Y:S01]  /*14430*/  MUFU.EX2 R7, R7 ;  /* 0x0000000700077308 */ /* 0x000e220000000800 */
[----:B------:R-:W-:Y:S01]  /*14440*/  FADD.FTZ R12, R52, R21 ;  /* 0x00000015340c7221 */ /* 0x000fe20000010000 */
[-CC-:B------:R-:W-:Y:S01]  /*14450*/  FFMA.FTZ R47, R47, R0.reuse, -R13.reuse ;  /* 0x000000002f2f7223 */ /* 0x180fe2000001080d */
[-CC-:B------:R-:W-:Y:S01]  /*14460*/  FFMA.FTZ R50, R50, R0.reuse, -R13.reuse ;  /* 0x0000000032327223 */ /* 0x180fe2000001080d */
[-CC-:B------:R-:W-:Y:S01]  /*14470*/  FFMA.FTZ R51, R51, R0.reuse, -R13.reuse ;  /* 0x0000000033337223 */ /* 0x180fe2000001080d */
[----:B------:R-:W-:Y:S01]  /*14480*/  FADD.FTZ R21, R53, R12 ;  /* 0x0000000c35157221 */ /* 0x000fe20000010000 */
[-CC-:B------:R-:W-:Y:S01]  /*14490*/  FFMA.FTZ R54, R54, R0.reuse, -R13.reuse ;  /* 0x0000000036367223 */ /* 0x180fe2000001080d */
[-C--:B------:R-:W-:Y:S01]  /*144a0*/  FFMA.FTZ R55, R55, R0.reuse, -R13 ;  /* 0x0000000037377223 */ /* 0x080fe2000001080d */
[----:B------:R-:W1:Y:S01]  /*144b0*/  MUFU.EX2 R27, R27 ;  /* 0x0000001b001b7308 */ /* 0x000e620000000800 */
[----:B------:R-:W-:Y:S01]  /*144c0*/  FADD.FTZ R12, R56, R21 ;  /* 0x00000015380c7221 */ /* 0x000fe20000010000 */
[-CC-:B------:R-:W-:Y:S01]  /*144d0*/  FFMA.FTZ R58, R58, R0.reuse, -R13.reuse ;  /* 0x000000003a3a7223 */ /* 0x180fe2000001080d */
[-CC-:B------:R-:W-:Y:S01]  /*144e0*/  FFMA.FTZ R59, R59, R0.reuse, -R13.reuse ;  /* 0x000000003b3b7223 */ /* 0x180fe2000001080d */
[-CC-:B------:R-:W-:Y:S01]  /*144f0*/  FFMA.FTZ R62, R62, R0.reuse, -R13.reuse ;  /* 0x000000003e3e7223 */ /* 0x180fe2000001080d */
[----:B------:R-:W-:Y:S01]  /*14500*/  FADD.FTZ R21, R57, R12 ;  /* 0x0000000c39157221 */ /* 0x000fe20000010000 */
[-CC-:B------:R-:W-:Y:S01]  /*14510*/  FFMA.FTZ R63, R63, R0.reuse, -R13.reuse ;  /* 0x000000003f3f7223 */ /* 0x180fe2000001080d */
[-C--:B------:R-:W-:Y:S01]  /*14520*/  FFMA.FTZ R66, R66, R0.reuse, -R13 ;  /* 0x0000000042427223 */ /* 0x080fe2000001080d */
[----:B------:R-:W3:Y:S01]  /*14530*/  MUFU.EX2 R30, R30 ;  /* 0x0000001e001e7308 */ /* 0x000ee20000000800 */
[----:B0-----:R-:W-:Y:S01]  /*14540*/  FFMA.FTZ R6, R7, R5, R26 ;  /* 0x0000000507067223 */ /* 0x001fe2000001001a */
        /* <DEDUP_REMOVED lines=11> */
[-CC-:B------:R-:W-:Y:S01]  /*14600*/  FFMA.FTZ R79, R79, R0.reuse, -R13.reuse ;  /* 0x000000004f4f7223 */ /* 0x180fe2000001080d */
[----:B------:R-:W-:Y:S01]  /*14610*/  FADD.FTZ R21, R65, R12 ;  /* 0x0000000c41157221 */ /* 0x000fe20000010000 */
[-C--:B------:R-:W-:Y:S01]  /*14620*/  FFMA.FTZ R82, R82, R0.reuse, -R13 ;  /* 0x0000000052527223 */ /* 0x080fe2000001080d */
[----:B------:R-:W1:Y:S01]  /*14630*/  MUFU.EX2 R34, R34 ;  /* 0x0000002200227308 */ /* 0x000e620000000800 */
[----:B---3--:R-:W-:Y:S01]  /*14640*/  FADD.FTZ R6, R30, R5 ;  /* 0x000000051e067221 */ /* 0x008fe20000010000 */
[-CC-:B------:R-:W-:Y:S01]  /*14650*/  FFMA.FTZ R83, R83, R0.reuse, -R13.reuse ;  /* 0x0000000053537223 */ /* 0x180fe2000001080d */
[-CC-:B------:R-:W-:Y:S01]  /*14660*/  FFMA.FTZ R86, R86, R0.reuse, -R13.reuse ;  /* 0x0000000056567223 */ /* 0x180fe2000001080d */
[----:B------:R-:W-:Y:S01]  /*14670*/  FFMA.FTZ R13, R87, R0, -R13 ;  /* 0x00000000570d7223 */ /* 0x000fe2000001080d */
[-C--:B------:R-:W-:Y:S01]  /*14680*/  FMUL.FTZ R90, R90, R7.reuse ;  /* 0x000000075a5a7220 */ /* 0x080fe20000410000 */
[-C--:B------:R-:W-:Y:S01]  /*14690*/  FMUL.FTZ R91, R91, R7.reuse ;  /* 0x000000075b5b7220 */ /* 0x080fe20000410000 */
[-C--:B------:R-:W-:Y:S01]  /*146a0*/  FMUL.FTZ R94, R94, R7.reuse ;  /* 0x000000075e5e7220 */ /* 0x080fe20000410000 */
[----:B------:R-:W3:Y:S01]  /*146b0*/  MUFU.EX2 R35, R35 ;  /* 0x0000002300237308 */ /* 0x000ee20000000800 */
[----:B0-----:R-:W-:Y:S01]  /*146c0*/  FADD.FTZ R5, R31, R6 ;  /* 0x000000061f057221 */ /* 0x001fe20000010000 */
[-C--:B------:R-:W-:Y:S01]  /*146d0*/  FMUL.FTZ R95, R95, R7.reuse ;  /* 0x000000075f5f7220 */ /* 0x080fe20000410000 */
[-C--:B------:R-:W-:Y:S01]  /*146e0*/  FMUL.FTZ R98, R98, R7.reuse ;  /* 0x0000000762627220 */ /* 0x080fe20000410000 */
[-C--:B------:R-:W-:Y:S01]  /*146f0*/  FMUL.FTZ R99, R99, R7.reuse ;  /* 0x0000000763637220 */ /* 0x080fe20000410000 */
[-C--:B------:R-:W-:Y:S01]  /*14700*/  FMUL.FTZ R102, R102, R7.reuse ;  /* 0x0000000766667220 */ /* 0x080fe20000410000 */
[-C--:B------:R-:W-:Y:S01]  /*14710*/  FMUL.FTZ R103, R103, R7.reuse ;  /* 0x0000000767677220 */ /* 0x080fe20000410000 */
        /* <DEDUP_REMOVED lines=8> */
[-C--:B------:R-:W-:Y:S01]  /*147a0*/  FMUL.FTZ R118, R118, R7.reuse ;  /* 0x0000000776767220 */ /* 0x080fe20000410000 */
[----:B------:R-:W1:Y:S01]  /*147b0*/  MUFU.EX2 R39, R39 ;  /* 0x0000002700277308 */ /* 0x000e620000000800 */
[----:B---3--:R-:W-:Y:S01]  /*147c0*/  FADD.FTZ R5, R35, R6 ;  /* 0x0000000623057221 */ /* 0x008fe20000010000 */
[----:B------:R-:W-:Y:S01]  /*147d0*/  FMUL.FTZ R119, R119, R7 ;  /* 0x0000000777777220 */ /* 0x000fe20000410000 */
[----:B------:R-:W-:Y:S01]  /*147e0*/  F2FP.BF16.F32.PACK_AB R128, R65, R64 ;  /* 0x000000404180723e */ /* 0x000fe200000010ff */
[----:B------:R-:W-:Y:S01]  /*147f0*/  IMAD.MOV.U32 R7, RZ, RZ, R2 ;  /* 0x000000ffff077224 */ /* 0x000fe200078e0002 */
[----:B------:R-:W-:-:S02]  /*14800*/  F2FP.BF16.F32.PACK_AB R149, R27, R26 ;  /* 0x0000001a1b95723e */ /* 0x000fc400000010ff */
[----:B------:R-:W-:Y:S01]  /*14810*/  F2FP.BF16.F32.PACK_AB R151, R31, R30 ;  /* 0x0000001e1f97723e */ /* 0x000fe200000010ff */
[----:B------:R-:W3:Y:S01]  /*14820*/  MUFU.EX2 R42, R42 ;  /* 0x0000002a002a7308 */ /* 0x000ee20000000800 */
[----:B0-----:R-:W-:Y:S01]  /*14830*/  FADD.FTZ R6, R38, R5 ;  /* 0x0000000526067221 */ /* 0x001fe20000010000 */
[----:B------:R-:W-:-:S06]  /*14840*/  F2FP.BF16.F32.PACK_AB R145, R35, R34 ;  /* 0x000000222391723e */ /* 0x000fcc00000010ff */
[----:B------:R-:W0:Y:S01]  /*14850*/  MUFU.EX2 R43, R43 ;  /* 0x0000002b002b7308 */ /* 0x000e220000000800 */
[C---:B-1----:R-:W-:Y:S01]  /*14860*/  FADD.FTZ R5, R39.reuse, R6 ;  /* 0x0000000627057221 */ /* 0x042fe20000010000 */
[----:B------:R-:W-:-:S06]  /*14870*/  F2FP.BF16.F32.PACK_AB R147, R39, R38 ;  /* 0x000000262793723e */ /* 0x000fcc00000010ff */
[----:B------:R-:W1:Y:S01]  /*14880*/  MUFU.EX2 R46, R46 ;  /* 0x0000002e002e7308 */ /* 0x000e620000000800 */
[----:B---3--:R-:W-:-:S07]  /*14890*/  FADD.FTZ R6, R42, R5 ;  /* 0x000000052a067221 */ /* 0x008fce0000010000 */
[----:B------:R-:W3:Y:S01]  /*148a0*/  MUFU.EX2 R68, R68 ;  /* 0x0000004400447308 */ /* 0x000ee20000000800 */
[C---:B0-----:R-:W-:Y:S01]  /*148b0*/  FADD.FTZ R5, R43.reuse, R6 ;  /* 0x000000062b057221 */ /* 0x041fe20000010000 */
[----:B------:R-:W-:Y:S02]  /*148c0*/  F2FP.BF16.F32.PACK_AB R141, R43, R42 ;  /* 0x0000002a2b8d723e */ /* 0x000fe400000010ff */
[C---:B--2---:R-:W-:Y:S01]  /*148d0*/  ISETP.GT.AND P2, PT, R4.reuse, R20, PT ;  /* 0x000000140400720c */ /* 0x044fe20003f44270 */
[----:B------:R-:W-:-:S03]  /*148e0*/  VIADD R4, R4, 0xffffffff ;  /* 0xffffffff04047836 */ /* 0x000fc60000000000 */
[----:B------:R-:W0:Y:S01]  /*148f0*/  MUFU.EX2 R47, R47 ;  /* 0x0000002f002f7308 */ /* 0x000e220000000800 */
[----:B-1----:R-:W-:-:S07]  /*14900*/  FADD.FTZ R6, R46, R5 ;  /* 0x000000052e067221 */ /* 0x002fce0000010000 */
[----:B------:R-:W1:Y:S01]  /*14910*/  MUFU.EX2 R69, R69 ;  /* 0x0000004500457308 */ /* 0x000e620000000800 */
[----:B---3--:R-:W-:-:S07]  /*14920*/  FADD.FTZ R12, R68, R21 ;  /* 0x00000015440c7221 */ /* 0x008fce0000010000 */
        /* <DEDUP_REMOVED lines=60> */
[----:B------:R-:W-:Y:S01]  /*14cf0*/  F2FP.BF16.F32.PACK_AB R125, R75, R74 ;  /* 0x0000004a4b7d723e */ /* 0x000fe200000010ff */
[----:B------:R-:W-:-:S05]  /*14d00*/  IMAD.MOV.U32 R12, RZ, RZ, R3 ;  /* 0x000000ffff0c7224 */ /* 0x000fca00078e0003 */
        /* <DEDUP_REMOVED lines=9> */
[----:B------:R-:W-:Y:S01]  /*14da0*/  F2FP.BF16.F32.PACK_AB R121, R83, R82 ;  /* 0x000000525379723e */ /* 0x000fe200000010ff */
[----:B------:R-:W-:Y:S02]  /*14db0*/  IMAD.MOV.U32 R8, RZ, RZ, R153 ;  /* 0x000000ffff087224 */ /* 0x000fe400078e0099 */
[----:B-1----:R-:W-:-:S04]  /*14dc0*/  FADD.FTZ R5, R86, R5 ;  /* 0x0000000556057221 */ /* 0x002fc80000010000 */
[C---:B--2---:R-:W-:Y:S01]  /*14dd0*/  FADD.FTZ R5, R13.reuse, R5 ;  /* 0x000000050d057221 */ /* 0x044fe20000010000 */
[----:B------:R-:W-:Y:S01]  /*14de0*/  F2FP.BF16.F32.PACK_AB R123, R13, R86 ;  /* 0x000000560d7b723e */ /* 0x000fe200000010ff */
[----:B------:R-:W-:Y:S01]  /*14df0*/  IMAD.MOV.U32 R13, RZ, RZ, R17 ;  /* 0x000000ffff0d7224 */ /* 0x000fe200078e0011 */
[----:B------:R-:W-:Y:S06]  /*14e00*/  @P2 BRA `(.L_x_1520) ;  /* 0xffffffd000242947 */ /* 0x000fec000383ffff */
.L_x_1502:
[----:B------:R-:W-:Y:S05]  /*14e10*/  WARPSYNC.ALL ;  /* 0x0000000000007948 */ /* 0x000fea0003800000 */
[----:B------:R-:W-:Y:S06]  /*14e20*/  BAR.ARV 0x8, 0x200 ;  /* 0x0208000000007b1d */ /* 0x000fec0000002000 */
[----:B------:R-:W-:Y:S05]  /*14e30*/  @!P0 BRA `(.L_x_1521) ;  /* 0x0000000000048947 */ /* 0x000fea0003800000 */
[----:B------:R-:W-:Y:S01]  /*14e40*/  BPT.TRAP 0x1 ;  /* 0x000000040000795c */ /* 0x000fe20000300000 */
.L_x_1521:
[----:B------:R-:W-:Y:S01]  /*14e50*/  IMAD R11, R17, 0x8, R16 ;  /* 0x00000008110b7824 */ /* 0x000fe200078e0210 */
[----:B------:R-:W-:-:S04]  /*14e60*/  SHF.L.U32 R4, R153, 0x1f, RZ ;  /* 0x0000001f99047819 */ /* 0x000fc800000006ff */
[----:B------:R0:W1:Y:S01]  /*14e70*/  SYNCS.PHASECHK.TRANS64.TRYWAIT P2, [R11+URZ+0x16850], R4 ;  /* 0x016850040b0075a7 */ /* 0x000062000804017f */
[----:B------:R-:W-:Y:S05]  /*14e80*/  @!P0 BRA `(.L_x_1522) ;  /* 0x0000000000048947 */ /* 0x000fea0003800000 */
[----:B------:R-:W-:Y:S01]  /*14e90*/  BPT.TRAP 0x1 ;  /* 0x000000040000795c */ /* 0x000fe20000300000 */
.L_x_1522:
[----:B------:R-:W-:-:S05]  /*14ea0*/  VIADD R16, R16, 0x400 ;  /* 0x0000040010107836 */ /* 0x000fca0000000000 */
[----:B------:R-:W-:-:S04]  /*14eb0*/  SHF.R.U32.HI R16, RZ, 0x4, R16 ;  /* 0x00000004ff107819 */ /* 0x000fc80000011610 */
[----:B------:R-:W-:Y:S01]  /*14ec0*/  LOP3.LUT R16, R16, 0x3fff, RZ, 0xc0, !PT ;  /* 0x00003fff10107812 */ /* 0x000fe200078ec0ff */
[----:B-1----:R-:W-:Y:S06]  /*14ed0*/  @P2 BRA `(.L_x_1523) ;  /* 0x0000000000082947 */ /* 0x002fec0003800000 */
[----:B------:R-:W1:Y:S02]  /*14ee0*/  SYNCS.PHASECHK.TRANS64.TRYWAIT P0, [R11+URZ+0x16850], R4 ;  /* 0x016850040b0075a7 */ /* 0x000e64000800017f */
[----:B-1----:R-:W-:Y:S05]  /*14ef0*/  @!P0 BRA `(.L_x_1524) ;  /* 0x000000b400788947 */ /* 0x002fea0003800000 */
.L_x_1523:
[----:B------:R-:W-:Y:S01]  /*14f00*/  IMAD R8, R17, 0x400, R16 ;  /* 0x0000040011087824 */ /* 0x000fe200078e0210 */
[----:B------:R-:W2:Y:S01]  /*14f10*/  LDL.LU R14, [R1+0x58] ;  /* 0x00005800010e7983 */ /* 0x000ea20000300800 */
[----:B------:R-:W-:Y:S01]  /*14f20*/  IMAD.MOV.U32 R9, RZ, RZ, 0x40000040 ;  /* 0x40000040ff097424 */ /* 0x000fe200078e00ff */
[----:B------:R-:W-:Y:S05]  /*14f30*/  WARPSYNC.ALL ;  /* 0x0000000000007948 */ /* 0x000fea0003800000 */
[C---:B------:R-:W-:Y:S01]  /*14f40*/  R2UR UR6, R8.reuse ;  /* 0x00000000080672ca */ /* 0x040fe200000e0000 */
[----:B------:R-:W-:Y:S01]  /*14f50*/  WARPGROUP.ARRIVE ;  /* 0x00000000000079c5 */ /* 0x000fe20000000000 */
[----:B------:R-:W-:Y:S01]  /*14f60*/  R2UR UR7, R9 ;  /* 0x00000000090772ca */ /* 0x000fe200000e0000 */
[----:B------:R-:W-:Y:S01]  /*14f70*/  VIADD R12, R8, 0x80 ;  /* 0x00000080080c7836 */ /* 0x000fe20000000000 */
[----:B------:R-:W3:Y:S01]  /*14f80*/  SHFL.BFLY PT, R7, R6, 0x2, 0x1f ;  /* 0x0c401f0006077f89 */ /* 0x000ee200000e0000 */
[----:B------:R-:W-:-:S02]  /*14f90*/  IMAD.MOV.U32 R13, RZ, RZ, 0x40000040 ;  /* 0x40000040ff0d7424 */ /* 0x000fc400078e00ff */
[----:B------:R-:W-:Y:S01]  /*14fa0*/  IMAD.MOV.U32 R9, RZ, RZ, 0x40000040 ;  /* 0x40000040ff097424 */ /* 0x000fe200078e00ff */
[----:B01----:R-:W0:Y:S01]  /*14fb0*/  SHFL.BFLY PT, R4, R5, 0x2, 0x1f ;  /* 0x0c401f0005047f89 */ /* 0x003e2200000e0000 */
[----:B------:R-:W-:Y:S02]  /*14fc0*/  VIADD R17, R17, 0x1 ;  /* 0x0000000111117836 */ /* 0x000fe40000000000 */
[----:B------:R-:W-:Y:S02]  /*14fd0*/  IMAD.MOV.U32 R26, RZ, RZ, -0x800000 ;  /* 0xff800000ff1a7424 */ /* 0x000fe400078e00ff */
[----:B------:R-:W-:Y:S01]  /*14fe0*/  IMAD.MOV.U32 R27, RZ, RZ, -0x800000 ;  /* 0xff800000ff1b7424 */ /* 0x000fe200078e00ff */
[----:B------:R-:W-:Y:S01]  /*14ff0*/  ISETP.NE.AND P2, PT, R17, 0x2, PT ;  /* 0x000000021100780c */ /* 0x000fe20003f45270 */
[----:B------:R-:W-:Y:S01]  /*15000*/  HGMMA.64x64x16.F32.BF16 R88, R148, gdesc[UR4].tnspB, R88, gsb0 ;  /* 0x40e0000494587df0 */ /* 0x000fe20008001858 */
[----:B------:R-:W-:Y:S01]  /*15010*/  R2UR UR6, R12 ;  /* 0x000000000c0672ca */ /* 0x000fe200000e0000 */
[----:B------:R-:W-:Y:S01]  /*15020*/  VIADD R12, R8, 0x100 ;  /* 0x00000100080c7836 */ /* 0x000fe20000000000 */
[----:B------:R-:W-:Y:S01]  /*15030*/  R2UR UR7, R13 ;  /* 0x000000000d0772ca */ /* 0x000fe200000e0000 */
[----:B------:R-:W-:Y:S01]  /*15040*/  IMAD.MOV.U32 R13, RZ, RZ, 0x40000040 ;  /* 0x40000040ff0d7424 */ /* 0x000fe200078e00ff */
[----:B------:R-:W-:Y:S01]  /*15050*/  SEL R17, R17, RZ, P2 ;  /* 0x000000ff11117207 */ /* 0x000fe20001000000 */
[----:B---3--:R-:W-:Y:S01]  /*15060*/  FADD.FTZ R7, R7, R6 ;  /* 0x0000000607077221 */ /* 0x008fe20000010000 */
[----:B------:R-:W-:-:S04]  /*15070*/  SEL R6, RZ, 0x1, P2 ;  /* 0x00000001ff067807 */ /* 0x000fc80001000000 */
[----:B------:R-:W-:Y:S01]  /*15080*/  LOP3.LUT R153, R153, R6, RZ, 0x3c, !PT ;  /* 0x0000000699997212 */ /* 0x000fe200078e3cff */
[----:B------:R-:W-:Y:S02]  /*15090*/  WARPGROUP.DEPBAR.LE gsb0, 0x0 ;  /* 0x00008000000079c5 */ /* 0x000fe40000010000 */
        /* <DEDUP_REMOVED lines=19> */
[----:B------:R-:W-:Y:S02]  /*151d0*/  IMAD.MOV.U32 R13, RZ, RZ, 0x40000040 ;  /* 0x40000040ff0d7424 */ /* 0x000fe400078e00ff */
[----:B--2---:R-:W-:-:S05]  /*151e0*/  VIADD R14, R14, 0x1 ;  /* 0x000000010e0e7836 */ /* 0x004fca0000000000 */
[----:B------:R-:W-:Y:S01]  /*151f0*/  STL [R1+0x58], R14 ;  /* 0x0000580e01007387 */ /* 0x000fe20000100800 */
[----:B------:R-:W-:Y:S02]  /*15200*/  WARPGROUP.DEPBAR.LE gsb0, 0x0 ;  /* 0x00008000000079c5 */ /* 0x000fe40000010000 */
[----:B------:R-:W-:-:S06]  /*15210*/  WARPGROUP.ARRIVE ;  /* 0x00000000000079c5 */ /* 0x000fcc0000000000 */
        /* <DEDUP_REMOVED lines=14> */
[----:B------:R-:W-:Y:S01]  /*15300*/  R2UR UR6, R8 ;  /* 0x00000000080672ca */ /* 0x000fe200000e0000 */
[----:B0-----:R-:W-:Y:S01]  /*15310*/  FADD.FTZ R8, R4, R5 ;  /* 0x0000000504087221 */ /* 0x001fe20000010000 */
[----:B------:R-:W-:Y:S01]  /*15320*/  R2UR UR7, R9 ;  /* 0x00000000090772ca */ /* 0x000fe200000e0000 */
[----:B------:R-:W0:Y:S04]  /*15330*/  SHFL.BFLY PT, R4, R7, 0x1, 0x1f ;  /* 0x0c201f0007047f89 */ /* 0x000e2800000e0000 */
[----:B------:R-:W1:Y:S01]  /*15340*/  SHFL.BFLY PT, R9, R8, 0x1, 0x1f ;  /* 0x0c201f0008097f89 */ /* 0x000e6200000e0000 */
[----:B0-----:R-:W-:Y:S01]  /*15350*/  FADD.FTZ R10, R7, R4 ;  /* 0x00000004070a7221 */ /* 0x001fe20000010000 */
[----:B------:R-:W-:-:S02]  /*15360*/  IMAD.MOV.U32 R4, RZ, RZ, RZ ;  /* 0x000000ffff047224 */ /* 0x000fc400078e00ff */
[----:B------:R-:W-:Y:S02]  /*15370*/  IMAD.MOV.U32 R7, RZ, RZ, RZ ;  /* 0x000000ffff077224 */ /* 0x000fe400078e00ff */
[----:B-1----:R-:W-:Y:S01]  /*15380*/  FADD.FTZ R12, R8, R9 ;  /* 0x00000009080c7221 */ /* 0x002fe20000010000 */
[----:B------:R-:W-:Y:S01]  /*15390*/  FSETP.NE.FTZ.AND P0, PT, R10, RZ, PT ;  /* 0x000000ff0a00720b */ /* 0x000fe20003f15000 */
[----:B------:R-:W-:-:S03]  /*153a0*/  @!P1 VIADD R8, R11, 0x16860 ;  /* 0x000168600b089836 */ /* 0x000fc60000000000 */
[----:B------:R-:W-:Y:S02]  /*153b0*/  FSETP.NE.FTZ.AND P3, PT, R12, RZ, PT ;  /* 0x000000ff0c00720b */ /* 0x000fe40003f75000 */
[----:B------:R-:W-:-:S07]  /*153c0*/  @!P1 PRMT R8, RZ, 0x654, R8 ;  /* 0x00000654ff089816 */ /* 0x000fce0000000008 */
[----:B------:R-:W0:Y:S01]  /*153d0*/  @P0 MUFU.LG2 R5, R10 ;  /* 0x0000000a00050308 */ /* 0x000e220000000c00 */
[----:B------:R-:W-:-:S03]  /*153e0*/  @P0 FMUL.FTZ R6, R0, 0.69314718246459960938 ;  /* 0x3f31721800060820 */ /* 0x000fc60000410000 */
[----:B------:R-:W-:-:S04]  /*153f0*/  @P3 FMUL.FTZ R0, R0, 0.69314718246459960938 ;  /* 0x3f31721800003820 */ /* 0x000fc80000410000 */
[----:B------:R-:W1:Y:S08]  /*15400*/  @P3 MUFU.LG2 R9, R12 ;  /* 0x0000000c00093308 */ /* 0x000e700000000c00 */
[----:B------:R-:W2:Y:S01]  /*15410*/  @P0 MUFU.RCP R4, R10 ;  /* 0x0000000a00040308 */ /* 0x000ea20000001000 */
[----:B0-----:R-:W-:-:S04]  /*15420*/  @P0 FMUL.FTZ R5, R5, 0.69314718246459960938 ;  /* 0x3f31721805050820 */ /* 0x001fc80000410000 */
[----:B------:R-:W-:Y:S01]  /*15430*/  @P0 FFMA.FTZ R26, R6, R3, R5 ;  /* 0x00000003061a0223 */ /* 0x000fe20000010005 */
[----:B------:R-:W-:Y:S02]  /*15440*/  PLOP3.LUT P0, PT, PT, PT, PT, 0x8, 0x0 ;  /* 0x000000000000781c */ /* 0x000fe40003f0e170 */
[----:B------:R-:W0:Y:S01]  /*15450*/  @P3 MUFU.RCP R7, R12 ;  /* 0x0000000c00073308 */ /* 0x000e220000001000 */
[----:B-1----:R-:W-:-:S04]  /*15460*/  @P3 FMUL.FTZ R9, R9, 0.69314718246459960938 ;  /* 0x3f31721809093820 */ /* 0x002fc80000410000 */
[----:B------:R-:W-:Y:S01]  /*15470*/  @P3 FFMA.FTZ R27, R0, R2, R9 ;  /* 0x00000002001b3223 */ /* 0x000fe20000010009 */
        /* <DEDUP_REMOVED lines=37> */
.L_x_1417:
[----:B------:R-:W0:Y:S01]  /*156d0*/  S2R R0, SR_TID.X ;  /* 0x0000000000007919 */ /* 0x000e220000002100 */
[----:B------:R-:W-:Y:S05]  /*156e0*/  WARPSYNC.ALL ;  /* 0x0000000000007948 */ /* 0x000fea0003800000 */
[----:B------:R-:W1:Y:S08]  /*156f0*/  S2UR UR5, SR_CgaCtaId ;  /* 0x00000000000579c3 */ /* 0x000e700000008800 */
[----:B------:R-:W-:Y:S06]  /*15700*/  BAR.SYNC.DEFER_BLOCKING 0x5, 0x200 ;  /* 0x0148000000007b1d */ /* 0x000fec0000010000 */
[----:B------:R-:W-:Y:S01]  /*15710*/  UMOV UR4, 0x400 ;  /* 0x0000040000047882 */ /* 0x000fe20000000000 */
[----:B------:R-:W-:Y:S01]  /*15720*/  BSSY B0, `(.L_x_1525) ;  /* 0x0000245000007945 */ /* 0x000fe20003800000 */
[----:B-1----:R-:W-:Y:S01]  /*15730*/  ULEA UR4, UR5, UR4, 0x18 ;  /* 0x0000000405047291 */ /* 0x002fe2000f8ec03f */
[----:B0-----:R-:W-:-:S05]  /*15740*/  VIADD R40, R0, 0xffffff80 ;  /* 0xffffff8000287836 */ /* 0x001fca0000000000 */
[----:B------:R-:W-:Y:S01]  /*15750*/  IMAD.U32 R16, RZ, RZ, UR4 ;  /* 0x00000004ff107e24 */ /* 0x000fe2000f8e00ff */
[----:B------:R-:W-:-:S04]  /*15760*/  SHF.R.S32.HI R46, RZ, 0x1f, R40 ;  /* 0x0000001fff2e7819 */ /* 0x000fc80000011428 */
[----:B------:R-:W-:Y:S01]  /*15770*/  LEA.HI R46, R46, R40, RZ, 0x3 ;  /* 0x000000282e2e7211 */ /* 0x000fe200078f18ff */
[----:B------:R0:W1:Y:S03]  /*15780*/  LDS.128 R28, [R16+0x168d0] ;  /* 0x0168d000101c7984 */ /* 0x0000660000000c00 */
[----:B------:R-:W-:-:S05]  /*15790*/  LOP3.LUT R46, R46, 0xfffffff8, RZ, 0xc0, !PT ;  /* 0xfffffff82e2e7812 */ /* 0x000fca00078ec0ff */
[----:B------:R-:W-:-:S04]  /*157a0*/  IMAD.IADD R46, R40, 0x1, -R46 ;  /* 0x00000001282e7824 */ /* 0x000fc800078e0a2e */
[----:B------:R-:W-:-:S05]  /*157b0*/  IMAD.SHL.U32 R41, R46, 0x8, RZ ;  /* 0x000000082e297824 */ /* 0x000fca00078e00ff */
[----:B------:R-:W-:Y:S01]  /*157c0*/  SHF.R.S32.HI R42, RZ, 0x1f, R41 ;  /* 0x0000001fff2a7819 */ /* 0x000fe20000011429 */
[----:B------:R-:W-:Y:S06]  /*157d0*/  BAR.ARV 0x4, 0x200 ;  /* 0x0108000000007b1d */ /* 0x000fec0000002000 */
[----:B0-----:R-:W-:Y:S05]  /*157e0*/  @P0 BRA `(.L_x_1526) ;  /* 0x00000018003c0947 */ /* 0x001fea0003800000 */
[----:B------:R-:W2:Y:S01]  /*157f0*/  LDL R0, [R1+0x68] ;  /* 0x0000680001007983 */ /* 0x000ea20000100800 */
[----:B------:R-:W-:-:S03]  /*15800*/  ULDC UR4, c[0x0][0xad4] ;  /* 0x0002b50000047ab9 */ /* 0x000fc60000000800 */
[----:B------:R-:W3:Y:S04]  /*15810*/  LDL.LU R34, [R1+0x4c] ;  /* 0x00004c0001227983 */ /* 0x000ee80000300800 */
[----:B------:R-:W4:Y:S01]  /*15820*/  LDL R39, [R1+0x50] ;  /* 0x0000500001277983 */ /* 0x000f220000100800 */
[----:B------:R-:W0:Y:S01]  /*15830*/  S2R R5, SR_SWINHI ;  /* 0x0000000000057919 */ /* 0x000e220000002f00 */
[----:B-----5:R-:W-:Y:S02]  /*15840*/  MOV R2, R16 ;  /* 0x0000001000027202 */ /* 0x020fe40000000f00 */
[----:B0-----:R-:W-:Y:S02]  /*15850*/  MOV R3, R5 ;  /* 0x0000000500037202 */ /* 0x001fe40000000f00 */
[----:B------:R-:W-:Y:S01]  /*15860*/  F2FP.BF16.F32.PACK_AB R14, R25, R24 ;  /* 0x00000018190e723e */ /* 0x000fe200000010ff */
[----:B-1----:R-:W-:-:S02]  /*15870*/  IMAD.MOV.U32 R28, RZ, RZ, RZ ;  /* 0x000000ffff1c7224 */ /* 0x002fc400078e00ff */
[----:B--2---:R-:W-:-:S03]  /*15880*/  IMAD.WIDE R10, R0, 0x2, R2 ;  /* 0x00000002000a7825 */ /* 0x004fc600078e0202 */
[----:B------:R-:W-:-:S05]  /*15890*/  IADD3 R33, P0, R10, 0x60, RZ ;  /* 0x000000600a217810 */ /* 0x000fca0007f1e0ff */
[----:B------:R-:W-:Y:S01]  /*158a0*/  IMAD.X R5, RZ, RZ, R11, P0 ;  /* 0x000000ffff057224 */ /* 0x000fe200000e060b */
[----:B---3--:R-:W-:-:S04]  /*158b0*/  ISETP.NE.AND P0, PT, R34, RZ, PT ;  /* 0x000000ff2200720c */ /* 0x008fc80003f05270 */
[----:B------:R-:W-:Y:S01]  /*158c0*/  SEL R38, R34, UR4, P0 ;  /* 0x0000000422267c07 */ /* 0x000fe20008000000 */
[----:B------:R-:W-:Y:S05]  /*158d0*/  WARPSYNC.ALL ;  /* 0x0000000000007948 */ /* 0x000fea0003800000 */
[----:B------:R-:W-:Y:S01]  /*158e0*/  BAR.SYNC.DEFER_BLOCKING 0x1, 0x180 ;  /* 0x0046000000007b1d */ /* 0x000fe20000010000 */
[C---:B------:R-:W-:Y:S02]  /*158f0*/  IADD3 R15, P1, R10.reuse, 0x40, RZ ;  /* 0x000000400a0f7810 */ /* 0x040fe40007f3e0ff */
[C---:B------:R-:W-:Y:S02]  /*15900*/  IADD3 R13, P2, R10.reuse, 0x20, RZ ;  /* 0x000000200a0d7810 */ /* 0x040fe40007f5e0ff */
[----:B------:R-:W-:Y:S01]  /*15910*/  LOP3.LUT R9, R10, 0x380, RZ, 0xc0, !PT ;  /* 0x000003800a097812 */ /* 0x000fe200078ec0ff */
[----:B------:R-:W-:Y:S01]  /*15920*/  ULDC.64 UR6, c[0x0][0xc08] ;  /* 0x0003020000067ab9 */ /* 0x000fe20000000a00 */
[----:B------:R-:W-:Y:S01]  /*15930*/  LOP3.LUT R4, R15, 0x380, RZ, 0xc0, !PT ;  /* 0x000003800f047812 */ /* 0x000fe200078ec0ff */
[----:B------:R-:W-:Y:S01]  /*15940*/  ULDC.64 UR4, c[0x0][0xc00] ;  /* 0x0003000000047ab9 */ /* 0x000fe20000000a00 */
[----:B------:R-:W-:-:S02]  /*15950*/  LOP3.LUT R0, R13, 0x380, RZ, 0xc0, !PT ;  /* 0x000003800d007812 */ /* 0x000fc400078ec0ff */
[----:B------:R-:W-:Y:S02]  /*15960*/  LOP3.LUT R12, R33, 0x380, RZ, 0xc0, !PT ;  /* 0x00000380210c7812 */ /* 0x000fe400078ec0ff */
[----:B------:R-:W-:Y:S02]  /*15970*/  ISETP.NE.U32.AND P0, PT, RZ, UR6, PT ;  /* 0x00000006ff007c0c */ /* 0x000fe4000bf05070 */
[----:B------:R-:W-:Y:S02]  /*15980*/  SHF.R.U64 R9, R9, 0x3, RZ ;  /* 0x0000000309097819 */ /* 0x000fe400000012ff */
[----:B------:R-:W-:Y:S02]  /*15990*/  SHF.R.U64 R4, R4, 0x3, RZ ;  /* 0x0000000304047819 */ /* 0x000fe400000012ff */
[----:B------:R-:W-:Y:S02]  /*159a0*/  SHF.R.U64 R0, R0, 0x3, RZ ;  /* 0x0000000300007819 */ /* 0x000fe400000012ff */
[----:B------:R-:W-:-:S02]  /*159b0*/  SHF.R.U64 R12, R12, 0x3, RZ ;  /* 0x000000030c0c7819 */ /* 0x000fc400000012ff */
[----:B------:R-:W-:Y:S02]  /*159c0*/  ISETP.NE.AND.EX P0, PT, RZ, UR7, PT, P0 ;  /* 0x00000007ff007c0c */ /* 0x000fe4000bf05300 */
[----:B------:R-:W-:Y:S01]  /*159d0*/  LOP3.LUT R10, R9, R10, RZ, 0x3c, !PT ;  /* 0x0000000a090a7212 */ /* 0x000fe200078e3cff */
[--C-:B------:R-:W-:Y:S01]  /*159e0*/  IMAD.X R7, RZ, RZ, R11.reuse, P1 ;  /* 0x000000ffff077224 */ /* 0x100fe200008e060b */
[----:B------:R-:W-:Y:S01]  /*159f0*/  LOP3.LUT R6, R4, R15, RZ, 0x3c, !PT ;  /* 0x0000000f04067212 */ /* 0x000fe200078e3cff */
[----:B------:R-:W-:Y:S01]  /*15a00*/  IMAD.X R9, RZ, RZ, R11, P2 ;  /* 0x000000ffff097224 */ /* 0x000fe200010e060b */
[----:B------:R-:W-:Y:S02]  /*15a10*/  LOP3.LUT R8, R0, R13, RZ, 0x3c, !PT ;  /* 0x0000000d00087212 */ /* 0x000fe400078e3cff */
[----:B------:R-:W-:Y:S02]  /*15a20*/  LOP3.LUT R4, R12, R33, RZ, 0x3c, !PT ;  /* 0x000000210c047212 */ /* 0x000fe400078e3cff */
[----:B------:R-:W-:Y:S01]  /*15a30*/  MOV R10, R10 ;  /* 0x0000000a000a7202 */ /* 0x000fe20000000f00 */
[----:B------:R-:W4:Y:S01]  /*15a40*/  LDC.64 R32, c[0x0][0xc00] ;  /* 0x00030000ff207b82 */ /* 0x000f220000000a00 */
[----:B------:R-:W-:-:S02]  /*15a50*/  F2FP.BF16.F32.PACK_AB R12, R21, R20 ;  /* 0x00000014150c723e */ /* 0x000fc400000010ff */
[----:B------:R-:W-:Y:S02]  /*15a60*/  F2FP.BF16.F32.PACK_AB R13, R91, R90 ;  /* 0x0000005a5b0d723e */ /* 0x000fe400000010ff */
[----:B------:R-:W-:Y:S02]  /*15a70*/  F2FP.BF16.F32.PACK_AB R15, R95, R94 ;  /* 0x0000005e5f0f723e */ /* 0x000fe400000010ff */
[----:B------:R-:W-:Y:S01]  /*15a80*/  MOV R36, R6 ;  /* 0x0000000600247202 */ /* 0x000fe20000000f00 */
[----:B------:R-:W0:Y:S01]  /*15a90*/  @P0 LDC.64 R34, c[0x0][0xc08] ;  /* 0x00030200ff220b82 */ /* 0x000e220000000a00 */
[----:B------:R-:W-:Y:S01]  /*15aa0*/  MOV R0, R4 ;  /* 0x0000000400007202 */ /* 0x000fe20000000f00 */
[----:B------:R1:W-:Y:S01]  /*15ab0*/  STSM.16.M88.4 [R10], R12 ;  /* 0x0000000c0a007844 */ /* 0x0003e20000000200 */
[----:B------:R-:W-:Y:S02]  /*15ac0*/  MOV R37, R8 ;  /* 0x0000000800257202 */ /* 0x000fe40000000f00 */
[----:B------:R-:W-:-:S02]  /*15ad0*/  F2FP.BF16.F32.PACK_AB R4, R97, R96 ;  /* 0x000000606104723e */ /* 0x000fc400000010ff */
[----:B------:R-:W-:Y:S02]  /*15ae0*/  F2FP.BF16.F32.PACK_AB R5, R99, R98 ;  /* 0x000000626305723e */ /* 0x000fe400000010ff */
[----:B------:R-:W-:Y:S02]  /*15af0*/  F2FP.BF16.F32.PACK_AB R6, R101, R100 ;  /* 0x000000646506723e */ /* 0x000fe400000010ff */
[----:B------:R-:W-:Y:S02]  /*15b00*/  F2FP.BF16.F32.PACK_AB R7, R103, R102 ;  /* 0x000000666707723e */ /* 0x000fe400000010ff */
[----:B------:R-:W-:Y:S02]  /*15b10*/  F2FP.BF16.F32.PACK_AB R8, R105, R104 ;  /* 0x000000686908723e */ /* 0x000fe400000010ff */
[----:B------:R-:W-:Y:S02]  /*15b20*/  F2FP.BF16.F32.PACK_AB R9, R107, R106 ;  /* 0x0000006a6b09723e */ /* 0x000fe400000010ff */
[----:B------:R-:W-:-:S02]  /*15b30*/  F2FP.BF16.F32.PACK_AB R11, R111, R110 ;  /* 0x0000006e6f0b723e */ /* 0x000fc400000010ff */
[----:B-1----:R-:W-:Y:S02]  /*15b40*/  F2FP.BF16.F32.PACK_AB R10, R109, R108 ;  /* 0x0000006c6d0a723e */ /* 0x002fe400000010ff */
        /* <DEDUP_REMOVED lines=8> */
[----:B------:R-:W-:-:S04]  /*15bd0*/  ISETP.NE.U32.AND P3, PT, RZ, UR4, PT ;  /* 0x00000004ff007c0c */ /* 0x000fc8000bf65070 */
[----:B------:R-:W-:Y:S01]  /*15be0*/  ISETP.NE.AND.EX P3, PT, RZ, UR5, PT, P3 ;  /* 0x00000005ff007c0c */ /* 0x000fe2000bf65330 */
[----:B------:R-:W-:Y:S01]  /*15bf0*/  ULDC UR6, c[0x0][0xa88] ;  /* 0x0002a20000067ab9 */ /* 0x000fe20000000800 */
[----:B----4-:R-:W-:-:S04]  /*15c00*/  IMAD.WIDE R32, R39, 0x4, R32 ;  /* 0x0000000427207825 */ /* 0x010fc800078e0220 */
[----:B------:R-:W-:Y:S01]  /*15c10*/  IMAD.U32 R43, RZ, RZ, UR6 ;  /* 0x00000006ff2b7e24 */ /* 0x000fe2000f8e00ff */
[----:B------:R-:W-:Y:S01]  /*15c20*/  ISETP.GT.AND P1, PT, R38, 0x1, PT ;  /* 0x000000012600780c */ /* 0x000fe20003f24270 */
[----:B0-----:R-:W-:Y:S01]  /*15c30*/  @P0 IMAD.WIDE R4, R39, 0x4, R34 ;  /* 0x0000000427040825 */ /* 0x001fe200078e0222 */
[----:B-1----:R-:W0:Y:S04]  /*15c40*/  LDC R0, c[0x0][0xbe8] ;  /* 0x0002fa00ff007b82 */ /* 0x002e280000000800 */
[----:B------:R1:W5:Y:S04]  /*15c50*/  @P3 LDG.E R28, desc[UR40][R32.64] ;  /* 0x00000028201c3981 */ /* 0x000368000c1e1900 */
[----:B------:R1:W5:Y:S01]  /*15c60*/  @P0 LDG.E R43, desc[UR40][R4.64] ;  /* 0x00000028042b0981 */ /* 0x000362000c1e1900 */
[----:B------:R-:W-:-:S05]  /*15c70*/  IMAD.MOV.U32 R34, RZ, RZ, 0x9b8 ;  /* 0x000009b8ff227424 */ /* 0x000fca00078e00ff */
[----:B------:R-:W-:-:S04]  /*15c80*/  SEL R34, R34, 0x978, P1 ;  /* 0x0000097822227807 */ /* 0x000fc80000800000 */
[----:B------:R1:W2:Y:S08]  /*15c90*/  LDC.64 R12, c[0x0][R34+0x220] ;  /* 0x00008800220c7b82 */ /* 0x0002b00000000a00 */
[----:B------:R1:W3:Y:S08]  /*15ca0*/  LDC.64 R14, c[0x0][R34+0x218] ;  /* 0x00008600220e7b82 */ /* 0x0002f00000000a00 */
[----:B------:R1:W4:Y:S01]  /*15cb0*/  LDC.64 R10, c[0x0][R34+0x228] ;  /* 0x00008a00220a7b82 */ /* 0x0003220000000a00 */
[----:B0-----:R-:W-:Y:S01]  /*15cc0*/  ISETP.NE.AND P2, PT, R0, 0x1, PT ;  /* 0x000000010000780c */ /* 0x001fe20003f45270 */
[----:B-1----:R-:W-:-:S12]  /*15cd0*/  @P0 BRA `(.L_x_1527) ;  /* 0x0000000000100947 */ /* 0x002fd80003800000 */
[----:B------:R-:W-:Y:S05]  /*15ce0*/  @!P3 BRA `(.L_x_1527) ;  /* 0x00000000000cb947 */ /* 0x000fea0003800000 */
[----:B------:R-:W2:Y:S04]  /*15cf0*/  LDG.E R4, desc[UR40][R32.64] ;  /* 0x0000002820047981 */ /* 0x000ea8000c1e1900 */
[----:B-----5:R-:W2:Y:S02]  /*15d00*/  LDG.E R43, desc[UR40][R32.64+0x4] ;  /* 0x00000428202b7981 */ /* 0x020ea4000c1e1900 */
[----:B--2---:R-:W-:-:S07]  /*15d10*/  IMAD.IADD R43, R43, 0x1, -R4 ;  /* 0x000000012b2b7824 */ /* 0x004fce00078e0a04 */
.L_x_1527:
[----:B------:R-:W3:Y:S04]  /*15d20*/  LDL R48, [R1+0x48] ;  /* 0x0000480001307983 */ /* 0x000ee80000100800 */
[----:B------:R-:W4:Y:S04]  /*15d30*/  LDL R33, [R1+0x30] ;  /* 0x0000300001217983 */ /* 0x000f280000100800 */
[----:B------:R-:W4:Y:S04]  /*15d40*/  LDL R50, [R1+0x20] ;  /* 0x0000200001327983 */ /* 0x000f280000100800 */
[----:B------:R-:W4:Y:S01]  /*15d50*/  LDL R47, [R1+0x5c] ;  /* 0x00005c00012f7983 */ /* 0x000f220000100800 */
[----:B------:R0:W1:Y:S03]  /*15d60*/  LDC.64 R4, c[0x0][R34+0x210] ;  /* 0x0000840022047b82 */ /* 0x0000660000000a00 */
[----:B------:R-:W4:Y:S01]  /*15d70*/  LDL R38, [R1+0x64] ;  /* 0x0000640001267983 */ /* 0x000f220000100800 */
[----:B------:R-:W-:-:S04]  /*15d80*/  ISETP.NE.U32.AND P0, PT, RZ, UR4, PT ;  /* 0x00000004ff007c0c */ /* 0x000fc8000bf05070 */
[----:B------:R-:W1:Y:S01]  /*15d90*/  @P2 LDC R32, c[0x0][0xbec] ;  /* 0x0002fb00ff202b82 */ /* 0x000e620000000800 */
[----:B------:R-:W-:Y:S02]  /*15da0*/  ISETP.NE.AND.EX P0, PT, RZ, UR5, PT, P0 ;  /* 0x00000005ff007c0c */ /* 0x000fe4000bf05300 */
[----:B------:R-:W-:Y:S02]  /*15db0*/  SHF.R.S32.HI R9, RZ, 0x1f, R39 ;  /* 0x0000001fff097819 */ /* 0x000fe40000011427 */
[----:B------:R-:W-:-:S03]  /*15dc0*/  SEL R8, R39, RZ, !P0 ;  /* 0x000000ff27087207 */ /* 0x000fc60004000000 */
[----:B------:R-:W1:Y:S01]  /*15dd0*/  @P2 LDC R37, c[0x0][0xbf0] ;  /* 0x0002fc00ff252b82 */ /* 0x000e620000000800 */
[----:B------:R-:W-:Y:S01]  /*15de0*/  SEL R9, R9, RZ, !P0 ;  /* 0x000000ff09097207 */ /* 0x000fe20004000000 */
[----:B--2---:R-:W-:-:S06]  /*15df0*/  IMAD R13, R13, R8, RZ ;  /* 0x000000080d0d7224 */ /* 0x004fcc00078e02ff */
[----:B------:R-:W2:Y:S01]  /*15e00*/  LDC.64 R6, c[0x0][0xba8] ;  /* 0x0002ea00ff067b82 */ /* 0x000ea20000000a00 */
[----:B0-----:R-:W0:Y:S01]  /*15e10*/  S2R R34, SR_TID.X ;  /* 0x0000000000227919 */ /* 0x001e220000002100 */
[C---:B------:R-:W-:Y:S02]  /*15e20*/  IMAD R35, R12.reuse, R9, R13 ;  /* 0x000000090c237224 */ /* 0x040fe400078e020d */
[----:B------:R-:W-:-:S04]  /*15e30*/  IMAD.WIDE.U32 R12, R12, R8, RZ ;  /* 0x000000080c0c7225 */ /* 0x000fc800078e00ff */
[----:B------:R-:W-:Y:S01]  /*15e40*/  IMAD.IADD R35, R13, 0x1, R35 ;  /* 0x000000010d237824 */ /* 0x000fe200078e0223 */
[----:B--2---:R-:W2:Y:S08]  /*15e50*/  @!P1 LDC R6, c[0x0][0xb50] ;  /* 0x0002d400ff069b82 */ /* 0x004eb00000000800 */
[----:B------:R-:W2:Y:S01]  /*15e60*/  @!P1 LDC R7, c[0x0][0xb54] ;  /* 0x0002d500ff079b82 */ /* 0x000ea20000000800 */
[----:B0-----:R-:W-:-:S05]  /*15e70*/  VIADD R44, R34, 0xffffff80 ;  /* 0xffffff80222c7836 */ /* 0x001fca0000000000 */
[----:B------:R-:W-:-:S04]  /*15e80*/  SHF.R.S32.HI R34, RZ, 0x1f, R44 ;  /* 0x0000001fff227819 */ /* 0x000fc8000001142c */
[----:B------:R-:W-:-:S04]  /*15e90*/  LEA.HI R34, R34, R44, RZ, 0x7 ;  /* 0x0000002c22227211 */ /* 0x000fc800078f38ff */
[----:B------:R-:W-:Y:S01]  /*15ea0*/  LOP3.LUT R34, R34, 0xffffff80, RZ, 0xc0, !PT ;  /* 0xffffff8022227812 */ /* 0x000fe200078ec0ff */
[----:B-----5:R-:W-:-:S04]  /*15eb0*/  IMAD R43, R43, R0, RZ ;  /* 0x000000002b2b7224 */ /* 0x020fc800078e02ff */
[----:B------:R-:W-:Y:S02]  /*15ec0*/  IMAD.IADD R34, R44, 0x1, -R34 ;  /* 0x000000012c227824 */ /* 0x000fe400078e0a22 */
[-C--:B---3--:R-:W-:Y:S02]  /*15ed0*/  IMAD R9, R15, R48.reuse, RZ ;  /* 0x000000300f097224 */ /* 0x088fe400078e02ff */
[----:B------:R-:W-:-:S04]  /*15ee0*/  IMAD.WIDE.U32 R14, R14, R48, RZ ;  /* 0x000000300e0e7225 */ /* 0x000fc800078e00ff */
[----:B----4-:R-:W-:Y:S01]  /*15ef0*/  IMAD.IADD R39, R33, 0x1, R50 ;  /* 0x0000000121277824 */ /* 0x010fe200078e0232 */
[----:B------:R-:W-:-:S03]  /*15f00*/  IADD3 R14, P0, P3, R12, R14, R28 ;  /* 0x0000000e0c0e7210 */ /* 0x000fc60007b1e01c */
[----:B-1----:R-:W-:Y:S01]  /*15f10*/  @P2 IMAD.HI.U32 R12, R39, R32, RZ ;  /* 0x00000020270c2227 */ /* 0x002fe200078e00ff */
[----:B------:R-:W-:-:S03]  /*15f20*/  SEL R33, R47, RZ, P1 ;  /* 0x000000ff2f217207 */ /* 0x000fc60000800000 */
        /* <DEDUP_REMOVED lines=13> */
[----:B------:R-:W-:Y:S01]  /*16000*/  IMAD R5, R5, R13, RZ ;  /* 0x0000000d05057224 */ /* 0x000fe200078e02ff */
[----:B------:R-:W-:-:S05]  /*16010*/  SHF.R.S32.HI R15, RZ, 0x1f, R13 ;  /* 0x0000001fff0f7819 */ /* 0x000fca000001140d */
[C---:B------:R-:W-:Y:S02]  /*16020*/  IMAD R15, R4.reuse, R15, R5 ;  /* 0x0000000f040f7224 */ /* 0x040fe400078e0205 */
[----:B------:R-:W-:-:S04]  /*16030*/  IMAD.WIDE.U32 R4, R4, R13, R10 ;  /* 0x0000000d04047225 */ /* 0x000fc800078e000a */
[----:B------:R-:W-:Y:S01]  /*16040*/  IMAD.IADD R5, R5, 0x1, R15 ;  /* 0x0000000105057824 */ /* 0x000fe200078e020f */
[----:B--2---:R-:W-:-:S04]  /*16050*/  LEA R14, P0, R4, R6, 0x2 ;  /* 0x00000006040e7211 */ /* 0x004fc800078010ff */
[----:B------:R-:W-:Y:S01]  /*16060*/  LEA.HI.X R5, R4, R7, R5, 0x2, P0 ;  /* 0x0000000704057211 */ /* 0x000fe200000f1405 */
[----:B------:R-:W-:Y:S01]  /*16070*/  SHFL.IDX PT, R10, R14, RZ, 0x1c1f ;  /* 0x001c1fff0e0a7589 */ /* 0x000fe200000e0000 */
[----:B------:R-:W-:-:S03]  /*16080*/  IMAD.IADD R6, R38, 0x1, R50 ;  /* 0x0000000126067824 */ /* 0x000fc600078e0232 */
[----:B------:R-:W0:Y:S04]  /*16090*/  SHFL.IDX PT, R11, R5, RZ, 0x1c1f ;  /* 0x001c1fff050b7589 */ /* 0x000e2800000e0000 */
[----:B------:R-:W-:Y:S04]  /*160a0*/  SHFL.IDX PT, R12, R14, 0x1, 0x1c1f ;  /* 0x003c1f000e0c7f89 */ /* 0x000fe800000e0000 */
[----:B------:R-:W1:Y:S01]  /*160b0*/  SHFL.IDX PT, R13, R5, 0x1, 0x1c1f ;  /* 0x003c1f00050d7f89 */ /* 0x000e6200000e0000 */
[----:B------:R-:W-:Y:S01]  /*160c0*/  LOP3.LUT P0, RZ, R34, 0x3, RZ, 0xc0, !PT ;  /* 0x0000000322ff7812 */ /* 0x000fe2000780c0ff */
[----:B------:R-:W-:-:S03]  /*160d0*/  VIADD R4, R6, 0x8 ;  /* 0x0000000806047836 */ /* 0x000fc60000000000 */
[-C--:B------:R-:W-:Y:S02]  /*160e0*/  ISETP.GE.OR P3, PT, R6, R43.reuse, P0 ;  /* 0x0000002b0600720c */ /* 0x080fe40000766670 */
[----:B------:R-:W-:-:S11]  /*160f0*/  ISETP.GE.OR P0, PT, R4, R43, P0 ;  /* 0x0000002b0400720c */ /* 0x000fd60000706670 */
[----:B0-----:R0:W-:Y:S04]  /*16100*/  @!P3 ST.E desc[UR40][R10.64], R26 ;  /* 0x0000001a0a00b985 */ /* 0x0011e8000c101928 */
[----:B-1----:R0:W-:Y:S01]  /*16110*/  @!P0 ST.E desc[UR40][R12.64], R27 ;  /* 0x0000001b0c008985 */ /* 0x0021e2000c101928 */
[----:B------:R-:W-:Y:S05]  /*16120*/  @P1 BRA `(.L_x_1528) ;  /* 0x0000000400c01947 */ /* 0x000fea0003800000 */
[----:B------:R-:W-:Y:S01]  /*16130*/  SHF.R.S32.HI R49, RZ, 0x1f, R40 ;  /* 0x0000001fff317819 */ /* 0x000fe20000011428 */
[----:B0-----:R-:W0:Y:S01]  /*16140*/  @P2 LDC R13, c[0x0][0xbec] ;  /* 0x0002fb00ff0d2b82 */ /* 0x001e220000000800 */
[----:B------:R-:W-:Y:S02]  /*16150*/  ULDC.64 UR4, c[0x0][0xaa0] ;  /* 0x0002a80000047ab9 */ /* 0x000fe40000000a00 */
[----:B------:R-:W-:-:S04]  /*16160*/  LEA.HI R49, R49, R40, RZ, 0x3 ;  /* 0x0000002831317211 */ /* 0x000fc800078f18ff */
[----:B------:R-:W-:Y:S01]  /*16170*/  SHF.R.S32.HI R49, RZ, 0x3, R49 ;  /* 0x00000003ff317819 */ /* 0x000fe20000011431 */
[----:B------:R-:W1:Y:S04]  /*16180*/  @P2 LDC R15, c[0x0][0xbf0] ;  /* 0x0002fc00ff0f2b82 */ /* 0x000e680000000800 */
[----:B------:R-:W-:-:S04]  /*16190*/  IMAD R5, R49, 0x40, R41 ;  /* 0x0000004031057824 */ /* 0x000fc800078e0229 */
[----:B------:R-:W-:-:S03]  /*161a0*/  IMAD.WIDE R2, R5, 0x2, R2 ;  /* 0x0000000205027825 */ /* 0x000fc600078e0202 */
[C---:B------:R-:W-:Y:S02]  /*161b0*/  IADD3 R25, P0, R2.reuse, 0x1800, RZ ;  /* 0x0000180002197810 */ /* 0x040fe40007f1e0ff */
[C---:B------:R-:W-:Y:S02]  /*161c0*/  IADD3 R33, P1, R2.reuse, 0x3000, RZ ;  /* 0x0000300002217810 */ /* 0x040fe40007f3e0ff */
[C---:B------:R-:W-:Y:S02]  /*161d0*/  IADD3 R37, P3, R2.reuse, 0x4800, RZ ;  /* 0x0000480002257810 */ /* 0x040fe40007f7e0ff */
[----:B------:R-:W-:Y:S01]  /*161e0*/  LOP3.LUT R5, R2, 0x380, RZ, 0xc0, !PT ;  /* 0x0000038002057812 */ /* 0x000fe200078ec0ff */
[----:B------:R-:W-:Y:S01]  /*161f0*/  IMAD R9, R9, UR4, RZ ;  /* 0x0000000409097c24 */ /* 0x000fe2000f8e02ff */
[----:B------:R-:W-:Y:S02]  /*16200*/  LOP3.LUT R24, R25, 0x380, RZ, 0xc0, !PT ;  /* 0x0000038019187812 */ /* 0x000fe400078ec0ff */
[----:B------:R-:W-:-:S02]  /*16210*/  LOP3.LUT R32, R33, 0x380, RZ, 0xc0, !PT ;  /* 0x0000038021207812 */ /* 0x000fc400078ec0ff */
[----:B------:R-:W-:Y:S02]  /*16220*/  LOP3.LUT R36, R37, 0x380, RZ, 0xc0, !PT ;  /* 0x0000038025247812 */ /* 0x000fe400078ec0ff */
[----:B------:R-:W-:Y:S01]  /*16230*/  SHF.R.U64 R5, R5, 0x3, RZ ;  /* 0x0000000305057819 */ /* 0x000fe200000012ff */
[----:B------:R-:W-:Y:S01]  /*16240*/  IMAD R9, R28, UR5, R9 ;  /* 0x000000051c097c24 */ /* 0x000fe2000f8e0209 */
[----:B------:R-:W-:Y:S01]  /*16250*/  SHF.R.U64 R24, R24, 0x3, RZ ;  /* 0x0000000318187819 */ /* 0x000fe200000012ff */
[----:B------:R-:W-:Y:S01]  /*16260*/  IMAD.WIDE.U32 R10, R28, UR4, RZ ;  /* 0x000000041c0a7c25 */ /* 0x000fe2000f8e00ff */
[----:B------:R-:W-:Y:S01]  /*16270*/  SHF.R.U64 R32, R32, 0x3, RZ ;  /* 0x0000000320207819 */ /* 0x000fe200000012ff */
[----:B------:R-:W-:Y:S01]  /*16280*/  ULDC.64 UR4, c[0x0][0xae8] ;  /* 0x0002ba0000047ab9 */ /* 0x000fe20000000a00 */
[----:B------:R-:W-:Y:S02]  /*16290*/  SHF.R.U64 R36, R36, 0x3, RZ ;  /* 0x0000000324247819 */ /* 0x000fe400000012ff */
[----:B------:R-:W-:Y:S01]  /*162a0*/  LOP3.LUT R2, R5, R2, RZ, 0x3c, !PT ;  /* 0x0000000205027212 */ /* 0x000fe200078e3cff */
[----:B------:R-:W-:Y:S01]  /*162b0*/  IMAD.IADD R11, R11, 0x1, R9 ;  /* 0x000000010b0b7824 */ /* 0x000fe200078e0209 */
[----:B------:R-:W-:Y:S01]  /*162c0*/  LOP3.LUT R24, R24, R25, RZ, 0x3c, !PT ;  /* 0x0000001918187212 */ /* 0x000fe200078e3cff */
[--C-:B------:R-:W-:Y:S01]  /*162d0*/  IMAD.X R25, RZ, RZ, R3.reuse, P0 ;  /* 0x000000ffff197224 */ /* 0x100fe200000e0603 */
[----:B------:R-:W-:Y:S01]  /*162e0*/  LOP3.LUT R32, R32, R33, RZ, 0x3c, !PT ;  /* 0x0000002120207212 */ /* 0x000fe200078e3cff */
[--C-:B------:R-:W-:Y:S01]  /*162f0*/  IMAD.X R33, RZ, RZ, R3.reuse, P1 ;  /* 0x000000ffff217224 */ /* 0x100fe200008e0603 */
[----:B------:R-:W-:Y:S01]  /*16300*/  LOP3.LUT R36, R36, R37, RZ, 0x3c, !PT ;  /* 0x0000002524247212 */ /* 0x000fe200078e3cff */
[----:B------:R-:W-:Y:S01]  /*16310*/  IMAD.X R37, RZ, RZ, R3, P3 ;  /* 0x000000ffff257224 */ /* 0x000fe200018e0603 */
[----:B------:R2:W5:Y:S01]  /*16320*/  LD.E.128 R4, desc[UR40][R2.64] ;  /* 0x0000002802047980 */ /* 0x000562000c101d00 */
[----:B------:R-:W-:-:S03]  /*16330*/  IMAD R9, R46, 0x30, R49 ;  /* 0x000000302e097824 */ /* 0x000fc600078e0231 */
[----:B------:R-:W5:Y:S01]  /*16340*/  LD.E.128 R24, desc[UR40][R24.64] ;  /* 0x0000002818187980 */ /* 0x000f62000c101d00 */
[----:B------:R-:W-:-:S03]  /*16350*/  IMAD.IADD R12, R50, 0x1, R9 ;  /* 0x00000001320c7824 */ /* 0x000fc600078e0209 */
[----:B------:R-:W5:Y:S01]  /*16360*/  LD.E.128 R32, desc[UR40][R32.64] ;  /* 0x0000002820207980 */ /* 0x000f62000c101d00 */
[C---:B--2---:R-:W-:Y:S01]  /*16370*/  IMAD.WIDE.U32 R2, R48.reuse, UR4, R10 ;  /* 0x0000000430027c25 */ /* 0x044fe2000f8e000a */
[----:B------:R-:W-:Y:S02]  /*16380*/  SHF.R.S32.HI R10, RZ, 0x1f, R8 ;  /* 0x0000001fff0a7819 */ /* 0x000fe40000011408 */
[----:B------:R-:W5:Y:S01]  /*16390*/  LD.E.128 R36, desc[UR40][R36.64] ;  /* 0x0000002824247980 */ /* 0x000f62000c101d00 */
[----:B------:R-:W-:Y:S01]  /*163a0*/  IMAD R3, R48, UR5, R3 ;  /* 0x0000000530037c24 */ /* 0x000fe2000f8e0203 */
[----:B------:R-:W-:Y:S01]  /*163b0*/  ULDC.64 UR4, c[0x0][0xaf0] ;  /* 0x0002bc0000047ab9 */ /* 0x000fe20000000a00 */
[----:B------:R-:W-:Y:S01]  /*163c0*/  @!PT LDS RZ, [RZ] ;  /* 0x00000000fffff984 */ /* 0x000fe20000000800 */
[----:B------:R-:W-:Y:S01]  /*163d0*/  @!PT LDS RZ, [RZ] ;  /* 0x00000000fffff984 */ /* 0x000fe20000000800 */
[----:B------:R-:W-:Y:S01]  /*163e0*/  @!PT LDS RZ, [RZ] ;  /* 0x00000000fffff984 */ /* 0x000fe20000000800 */
[----:B------:R-:W-:Y:S01]  /*163f0*/  @!PT LDS RZ, [RZ] ;  /* 0x00000000fffff984 */ /* 0x000fe20000000800 */
[----:B------:R2:W-:Y:S06]  /*16400*/  MEMBAR.ALL.CTA ;  /* 0x0000000000007992 */ /* 0x0005ec0000008000 */
[----:B--2---:R-:W2:Y:S01]  /*16410*/  FENCE.VIEW.ASYNC.S ;  /* 0x00000000000073c6 */ /* 0x004ea20000000000 */
[----:B------:R-:W-:-:S02]  /*16420*/  IMAD R9, R10, UR4, RZ ;  /* 0x000000040a097c24 */ /* 0x000fc4000f8e02ff */
[----:B0-----:R-:W-:-:S04]  /*16430*/  @P2 IMAD.HI.U32 R10, R12, R13, RZ ;  /* 0x0000000d0c0a2227 */ /* 0x001fc800078e00ff */
[----:B------:R-:W-:Y:S01]  /*16440*/  IMAD.MOV.U32 R11, RZ, RZ, R12 ;  /* 0x000000ffff0b7224 */ /* 0x000fe200078e000c */
[----:B-1----:R-:W-:Y:S01]  /*16450*/  @P2 SHF.R.U32.HI R11, RZ, R15, R10 ;  /* 0x0000000fff0b2219 */ /* 0x002fe2000001160a */
[C---:B------:R-:W-:Y:S02]  /*16460*/  IMAD R13, R8.reuse, UR5, R9 ;  /* 0x00000005080d7c24 */ /* 0x040fe4000f8e0209 */
[----:B------:R-:W-:Y:S01]  /*16470*/  IMAD.WIDE.U32 R8, R8, UR4, R2 ;  /* 0x0000000408087c25 */ /* 0x000fe2000f8e0002 */
[----:B------:R-:W-:Y:S01]  /*16480*/  SHF.R.S32.HI R3, RZ, 0x1f, R11 ;  /* 0x0000001fff037819 */ /* 0x000fe2000001140b */
[----:B------:R-:W-:Y:S02]  /*16490*/  ULDC.64 UR4, c[0x0][0xae0] ;  /* 0x0002b80000047ab9 */ /* 0x000fe40000000a00 */
[----:B------:R-:W-:Y:S02]  /*164a0*/  IMAD.IADD R9, R9, 0x1, R13 ;  /* 0x0000000109097824 */ /* 0x000fe400078e020d */
[----:B------:R-:W-:-:S02]  /*164b0*/  IMAD.MOV R13, RZ, RZ, -R11 ;  /* 0x000000ffff0d7224 */ /* 0x000fc400078e0a0b */
[----:B------:R-:W-:Y:S02]  /*164c0*/  VIADD R2, R16, 0x16820 ;  /* 0x0001682010027836 */ /* 0x000fe40000000000 */
[----:B------:R-:W-:Y:S02]  /*164d0*/  IMAD R13, R0, R13, R12 ;  /* 0x0000000d000d7224 */ /* 0x000fe400078e020c */
[----:B------:R-:W-:Y:S01]  /*164e0*/  IMAD R10, R3, UR4, RZ ;  /* 0x00000004030a7c24 */ /* 0x000fe2000f8e02ff */
[----:B------:R-:W-:Y:S01]  /*164f0*/  PRMT R0, RZ, 0x654, R2 ;  /* 0x00000654ff007816 */ /* 0x000fe20000000002 */
[----:B------:R-:W-:-:S03]  /*16500*/  IMAD.WIDE.U32 R2, R11, UR4, R8 ;  /* 0x000000040b027c25 */ /* 0x000fc6000f8e0008 */
[----:B--2---:R0:W-:Y:S01]  /*16510*/  SYNCS.ARRIVE.TRANS64.RED.A1T0 RZ, [R0+URZ], RZ ;  /* 0x000000ff00ff79a7 */ /* 0x0041e2000810043f */
[----:B------:R-:W-:Y:S01]  /*16520*/  IMAD R15, R11, UR5, R10 ;  /* 0x000000050b0f7c24 */ /* 0x000fe2000f8e020a */
[----:B------:R-:W-:-:S03]  /*16530*/  ULDC.64 UR4, c[0x0][0xad8] ;  /* 0x0002b60000047ab9 */ /* 0x000fc60000000a00 */
[----:B------:R-:W-:Y:S01]  /*16540*/  IMAD.IADD R3, R3, 0x1, R15 ;  /* 0x0000000103037824 */ /* 0x000fe200078e020f */
[----:B0-----:R-:W-:Y:S01]  /*16550*/  SHF.R.S32.HI R0, RZ, 0x1f, R13 ;  /* 0x0000001fff007819 */ /* 0x001fe2000001140d */
[----:B------:R-:W-:-:S04]  /*16560*/  IMAD.WIDE.U32 R2, R13, UR4, R2 ;  /* 0x000000040d027c25 */ /* 0x000fc8000f8e0002 */
[----:B------:R-:W-:-:S04]  /*16570*/  IMAD R0, R0, UR4, RZ ;  /* 0x0000000400007c24 */ /* 0x000fc8000f8e02ff */
[----:B------:R-:W-:Y:S01]  /*16580*/  IMAD R13, R13, UR5, R0 ;  /* 0x000000050d0d7c24 */ /* 0x000fe2000f8e0200 */
[----:B------:R-:W-:Y:S02]  /*16590*/  ULDC.64 UR4, c[0x0][0xa80] ;  /* 0x0002a00000047ab9 */ /* 0x000fe40000000a00 */
[----:B------:R-:W-:Y:S01]  /*165a0*/  LEA R10, P0, R2, UR4, 0x1 ;  /* 0x00000004020a7c11 */ /* 0x000fe2000f8008ff */
[----:B------:R-:W-:Y:S01]  /*165b0*/  IMAD.IADD R3, R3, 0x1, R13 ;  /* 0x0000000103037824 */ /* 0x000fe200078e020d */
[----:B------:R-:W-:-:S04]  /*165c0*/  UMOV UR4, 0xffffffff ;  /* 0xffffffff00047882 */ /* 0x000fc80000000000 */
[----:B------:R-:W-:Y:S01]  /*165d0*/  LEA.HI.X R28, R2, UR5, R3, 0x1, P0 ;  /* 0x00000005021c7c11 */ /* 0x000fe200080f0c03 */
[----:B------:R-:W-:Y:S06]  /*165e0*/  BRA.DIV UR4, `(.L_x_1529) ;  /* 0x0000009e04d07947 */ /* 0x000fec000b800000 */
[----:B------:R-:W0:Y:S01]  /*165f0*/  SHFL.IDX PT, R2, R10, RZ, 0x181f ;  /* 0x00181fff0a027589 */ /* 0x000e2200000e0000 */
[----:B------:R-:W-:Y:S01]  /*16600*/  ULDC UR4, c[0x0][0xac8] ;  /* 0x0002b20000047ab9 */ /* 0x000fe20000000800 */
[----:B------:R-:W-:Y:S01]  /*16610*/  IMAD.IADD R40, R49, 0x1, R50 ;  /* 0x0000000131287824 */ /* 0x000fe200078e0232 */
[----:B------:R-:W-:Y:S01]  /*16620*/  ISETP.GE.AND P0, PT, R41, UR4, PT ;  /* 0x0000000429007c0c */ /* 0x000fe2000bf06270 */
[----:B------:R-:W1:Y:S02]  /*16630*/  SHFL.IDX PT, R8, R10, 0x1, 0x181f ;  /* 0x00381f000a087f89 */ /* 0x000e6400000e0000 */
[C---:B------:R-:W-:Y:S01]  /*16640*/  VIADD R12, R40.reuse, 0x30 ;  /* 0x00000030280c7836 */ /* 0x040fe20000000000 */
[CC--:B------:R-:W-:Y:S01]  /*16650*/  ISETP.GE.OR P2, PT, R40.reuse, R43.reuse, P0 ;  /* 0x0000002b2800720c */ /* 0x0c0fe20000746670 */
[----:B------:R-:W2:Y:S01]  /*16660*/  SHFL.IDX PT, R0, R28, RZ, 0x181f ;  /* 0x00181fff1c007589 */ /* 0x000ea200000e0000 */
[----:B------:R-:W-:Y:S02]  /*16670*/  VIADD R20, R40, 0x60 ;  /* 0x0000006028147836 */ /* 0x000fe40000000000 */
[-C--:B------:R-:W-:Y:S01]  /*16680*/  ISETP.GE.OR P3, PT, R12, R43.reuse, P0 ;  /* 0x0000002b0c00720c */ /* 0x080fe20000766670 */
[----:B------:R-:W3:Y:S02]  /*16690*/  SHFL.IDX PT, R14, R10, 0x2, 0x181f ;  /* 0x00581f000a0e7f89 */ /* 0x000ee400000e0000 */
[----:B------:R-:W-:-:S02]  /*166a0*/  ISETP.GE.OR P4, PT, R20, R43, P0 ;  /* 0x0000002b1400720c */ /* 0x000fc40000786670 */
[----:B------:R-:W4:Y:S04]  /*166b0*/  SHFL.IDX PT, R3, R28, 0x1, 0x181f ;  /* 0x00381f001c037f89 */ /* 0x000f2800000e0000 */
[----:B------:R-:W4:Y:S01]  /*166c0*/  SHFL.IDX PT, R9, R28, 0x2, 0x181f ;  /* 0x00581f001c097f89 */ /* 0x000f2200000e0000 */
[----:B0-----:R-:W-:-:S03]  /*166d0*/  @!P2 LEA R2, P5, R41, R2, 0x1 ;  /* 0x000000022902a211 */ /* 0x001fc600078a08ff */
[C---:B-1----:R-:W-:Y:S02]  /*166e0*/  @!P3 LEA R8, P1, R41.reuse, R8, 0x1 ;  /* 0x000000082908b211 */ /* 0x042fe400078208ff */
[----:B------:R-:W-:Y:S01]  /*166f0*/  @!P2 IMAD.MOV.U32 R20, RZ, RZ, R2 ;  /* 0x000000ffff14a224 */ /* 0x000fe200078e0002 */
[C---:B--2---:R-:W-:Y:S02]  /*16700*/  @!P2 LEA.HI.X R21, R41.reuse, R0, R42, 0x1, P5 ;  /* 0x000000002915a211 */ /* 0x044fe400028f0c2a */
[----:B------:R0:W1:Y:S01]  /*16710*/  SHFL.IDX PT, R0, R28, 0x3, 0x181f ;  /* 0x00781f001c007f89 */ /* 0x00006200000e0000 */
[----:B---3--:R-:W-:-:S03]  /*16720*/  @!P4 LEA R44, P5, R41, R14, 0x1 ;  /* 0x0000000e292cc211 */ /* 0x008fc600078a08ff */
[----:B-----5:R0:W-:Y:S01]  /*16730*/  @!P2 ST.E.128 desc[UR40][R20.64], R4 ;  /* 0x000000041400a985 */ /* 0x0201e2000c101d28 */
[C---:B----4-:R-:W-:Y:S01]  /*16740*/  @!P3 LEA.HI.X R3, R41.reuse, R3, R42, 0x1, P1 ;  /* 0x000000032903b211 */ /* 0x050fe200008f0c2a */
[----:B------:R-:W-:Y:S02]  /*16750*/  @!P4 IMAD.MOV.U32 R2, RZ, RZ, R44 ;  /* 0x000000ffff02c224 */ /* 0x000fe400078e002c */
[----:B------:R0:W2:Y:S01]  /*16760*/  SHFL.IDX PT, R14, R10, 0x3, 0x181f ;  /* 0x00781f000a0e7f89 */ /* 0x0000a200000e0000 */
[----:B------:R-:W-:Y:S01]  /*16770*/  @!P4 LEA.HI.X R45, R41, R9, R42, 0x1, P5 ;  /* 0x00000009292dc211 */ /* 0x000fe200028f0c2a */
[----:B------:R-:W-:-:S04]  /*16780*/  @!P3 IMAD.MOV.U32 R9, RZ, RZ, R3 ;  /* 0x000000ffff09b224 */ /* 0x000fc800078e0003 */
[----:B------:R-:W-:Y:S01]  /*16790*/  @!P4 IMAD.MOV.U32 R3, RZ, RZ, R45 ;  /* 0x000000ffff03c224 */ /* 0x000fe200078e002d */
[----:B------:R0:W-:Y:S04]  /*167a0*/  @!P3 ST.E.128 desc[UR40][R8.64], R24 ;  /* 0x000000180800b985 */ /* 0x0001e8000c101d28 */
[----:B------:R0:W-:Y:S02]  /*167b0*/  @!P4 ST.E.128 desc[UR40][R2.64], R32 ;  /* 0x000000200200c985 */ /* 0x0001e4000c101d28 */
.L_x_1741:
[----:B------:R-:W-:-:S05]  /*167c0*/  VIADD R40, R40, 0x90 ;  /* 0x0000009028287836 */ /* 0x000fca0000000000 */
[----:B------:R-:W-:-:S13]  /*167d0*/  ISETP.GE.OR P0, PT, R40, R43, P0 ;  /* 0x0000002b2800720c */ /* 0x000fda0000706670 */
[----:B------:R-:W-:Y:S05]  /*167e0*/  @P0 BRA `(.L_x_1530) ;  /* 0x0000001000e00947 */ /* 0x000fea0003800000 */
[----:B--2---:R-:W-:-:S04]  /*167f0*/  LEA R14, P0, R41, R14, 0x1 ;  /* 0x0000000e290e7211 */ /* 0x004fc800078008ff */
[----:B-1----:R-:W-:-:S05]  /*16800*/  LEA.HI.X R15, R41, R0, R42, 0x1, P0 ;  /* 0x00000000290f7211 */ /* 0x002fca00000f0c2a */
[----:B------:R4:W-:Y:S01]  /*16810*/  ST.E.128 desc[UR40][R14.64], R36 ;  /* 0x000000240e007985 */ /* 0x0009e2000c101d28 */
[----:B------:R-:W-:Y:S05]  /*16820*/  BRA `(.L_x_1530) ;  /* 0x0000001000d07947 */ /* 0x000fea0003800000 */
.L_x_1528:
[----:B0-----:R-:W0:Y:S01]  /*16830*/  @P2 LDC R10, c[0x0][0xbec] ;  /* 0x0002fb00ff0a2b82 */ /* 0x001e220000000800 */
[----:B------:R-:W-:Y:S01]  /*16840*/  ULDC.64 UR4, c[0x0][0xb08] ;  /* 0x0002c20000047ab9 */ /* 0x000fe20000000a00 */
[----:B------:R-:W-:Y:S01]  /*16850*/  SHF.R.S32.HI R5, RZ, 0x1f, R8 ;  /* 0x0000001fff057819 */ /* 0x000fe20000011408 */
[----:B------:R-:W-:Y:S01]  /*16860*/  IMAD R9, R9, UR4, RZ ;  /* 0x0000000409097c24 */ /* 0x000fe2000f8e02ff */
[----:B------:R-:W-:Y:S01]  /*16870*/  ULDC.64 UR6, c[0x0][0xb30] ;  /* 0x0002cc0000067ab9 */ /* 0x000fe20000000a00 */
[----:B------:R-:W-:-:S03]  /*16880*/  IMAD.WIDE.U32 R2, R28, UR4, RZ ;  /* 0x000000041c027c25 */ /* 0x000fc6000f8e00ff */
[----:B------:R-:W1:Y:S01]  /*16890*/  @P2 LDC R11, c[0x0][0xbf0] ;  /* 0x0002fc00ff0b2b82 */ /* 0x000e620000000800 */
[----:B------:R-:W-:Y:S01]  /*168a0*/  IMAD R9, R28, UR5, R9 ;  /* 0x000000051c097c24 */ /* 0x000fe2000f8e0209 */
[----:B------:R-:W-:Y:S01]  /*168b0*/  ULDC.64 UR4, c[0x0][0xb38] ;  /* 0x0002ce0000047ab9 */ /* 0x000fe20000000a00 */
[C---:B------:R-:W-:Y:S02]  /*168c0*/  VIADD R28, R156.reuse, 0x8 ;  /* 0x000000089c1c7836 */ /* 0x040fe40000000000 */
[----:B------:R-:W-:Y:S02]  /*168d0*/  IMAD.IADD R3, R3, 0x1, R9 ;  /* 0x0000000103037824 */ /* 0x000fe400078e0209 */
[----:B------:R-:W-:Y:S01]  /*168e0*/  VIADD R32, R156, 0x10 ;  /* 0x000000109c207836 */ /* 0x000fe20000000000 */
[----:B------:R-:W-:Y:S01]  /*168f0*/  SHF.R.S32.HI R45, RZ, 0x1f, R28 ;  /* 0x0000001fff2d7819 */ /* 0x000fe2000001141c */
[----:B------:R-:W-:-:S03]  /*16900*/  IMAD.WIDE.U32 R2, R48, UR4, R2 ;  /* 0x0000000430027c25 */ /* 0x000fc6000f8e0002 */
[----:B------:R-:W-:Y:S01]  /*16910*/  SHF.R.S32.HI R33, RZ, 0x1f, R32 ;  /* 0x0000001fff217819 */ /* 0x000fe20000011420 */
[----:B------:R-:W-:Y:S01]  /*16920*/  IMAD R3, R48, UR5, R3 ;  /* 0x0000000530037c24 */ /* 0x000fe2000f8e0203 */
[----:B------:R-:W-:Y:S01]  /*16930*/  ULDC.64 UR4, c[0x0][0xb40] ;  /* 0x0002d00000047ab9 */ /* 0x000fe20000000a00 */
[----:B------:R-:W-:Y:S02]  /*16940*/  VIADD R34, R156, 0x18 ;  /* 0x000000189c227836 */ /* 0x000fe40000000000 */
[----:B------:R-:W-:Y:S02]  /*16950*/  IMAD R5, R5, UR4, RZ ;  /* 0x0000000405057c24 */ /* 0x000fe4000f8e02ff */
[----:B0-----:R-:W-:Y:S01]  /*16960*/  @P2 IMAD.HI.U32 R10, R39, R10, RZ ;  /* 0x0000000a270a2227 */ /* 0x001fe200078e00ff */
[----:B------:R-:W-:-:S03]  /*16970*/  SHF.R.S32.HI R35, RZ, 0x1f, R34 ;  /* 0x0000001fff237819 */ /* 0x000fc60000011422 */
[C---:B------:R-:W-:Y:S02]  /*16980*/  IMAD R7, R8.reuse, UR5, R5 ;  /* 0x0000000508077c24 */ /* 0x040fe4000f8e0205 */
[----:B------:R-:W-:Y:S01]  /*16990*/  IMAD.WIDE.U32 R8, R8, UR4, R2 ;  /* 0x0000000408087c25 */ /* 0x000fe2000f8e0002 */
[----:B------:R-:W-:-:S03]  /*169a0*/  ULDC.64 UR4, c[0x0][0xb48] ;  /* 0x0002d20000047ab9 */ /* 0x000fc60000000a00 */
[----:B------:R-:W-:Y:S01]  /*169b0*/  IMAD.MOV.U32 R5, RZ, RZ, R39 ;  /* 0x000000ffff057224 */ /* 0x000fe200078e0027 */
[----:B-1----:R-:W-:Y:S01]  /*169c0*/  @P2 SHF.R.U32.HI R5, RZ, R11, R10 ;  /* 0x0000000bff052219 */ /* 0x002fe2000001160a */
[----:B------:R-:W-:Y:S02]  /*169d0*/  IMAD.IADD R9, R9, 0x1, R7 ;  /* 0x0000000109097824 */ /* 0x000fe400078e0207 */
[----:B------:R-:W-:Y:S01]  /*169e0*/  VIADD R36, R156, 0x20 ;  /* 0x000000209c247836 */ /* 0x000fe20000000000 */
[--C-:B------:R-:W-:Y:S01]  /*169f0*/  SHF.R.S32.HI R10, RZ, 0x1f, R5.reuse ;  /* 0x0000001fff0a7819 */ /* 0x100fe20000011405 */
[----:B------:R-:W-:Y:S02]  /*16a00*/  IMAD.MOV R7, RZ, RZ, -R5 ;  /* 0x000000ffff077224 */ /* 0x000fe400078e0a05 */
[----:B------:R-:W-:Y:S01]  /*16a10*/  IMAD.WIDE.U32 R2, R47, UR4, R8 ;  /* 0x000000042f027c25 */ /* 0x000fe2000f8e0008 */
[----:B------:R-:W-:-:S03]  /*16a20*/  SHF.R.S32.HI R37, RZ, 0x1f, R36 ;  /* 0x0000001fff257819 */ /* 0x000fc60000011424 */
[----:B------:R-:W-:Y:S02]  /*16a30*/  IMAD R7, R0, R7, R39 ;  /* 0x0000000700077224 */ /* 0x000fe400078e0227 */
[----:B------:R-:W-:Y:S02]  /*16a40*/  IMAD R10, R10, UR6, RZ ;  /* 0x000000060a0a7c24 */ /* 0x000fe4000f8e02ff */
[----:B------:R-:W-:Y:S01]  /*16a50*/  IMAD R3, R47, UR5, R3 ;  /* 0x000000052f037c24 */ /* 0x000fe2000f8e0203 */
[----:B------:R-:W-:Y:S01]  /*16a60*/  SHF.R.S32.HI R0, RZ, 0x1f, R7 ;  /* 0x0000001fff007819 */ /* 0x000fe20000011407 */
[C---:B------:R-:W-:Y:S01]  /*16a70*/  IMAD R9, R5.reuse, UR7, R10 ;  /* 0x0000000705097c24 */ /* 0x040fe2000f8e020a */
[----:B------:R-:W-:Y:S01]  /*16a80*/  ULDC.64 UR4, c[0x0][0xb28] ;  /* 0x0002ca0000047ab9 */ /* 0x000fe20000000a00 */
[----:B------:R-:W-:-:S04]  /*16a90*/  IMAD.WIDE.U32 R2, R5, UR6, R2 ;  /* 0x0000000605027c25 */ /* 0x000fc8000f8e0002 */
[----:B------:R-:W-:Y:S02]  /*16aa0*/  IMAD R0, R0, UR4, RZ ;  /* 0x0000000400007c24 */ /* 0x000fe4000f8e02ff */
[----:B------:R-:W-:Y:S02]  /*16ab0*/  IMAD.IADD R3, R3, 0x1, R9 ;  /* 0x0000000103037824 */ /* 0x000fe400078e0209 */
[----:B------:R-:W-:Y:S02]  /*16ac0*/  VIADD R8, R16, 0x16820 ;  /* 0x0001682010087836 */ /* 0x000fe40000000000 */
[C---:B------:R-:W-:Y:S02]  /*16ad0*/  IMAD R5, R7.reuse, UR5, R0 ;  /* 0x0000000507057c24 */ /* 0x040fe4000f8e0200 */
[----:B------:R-:W-:Y:S01]  /*16ae0*/  IMAD.WIDE.U32 R2, R7, UR4, R2 ;  /* 0x0000000407027c25 */ /* 0x000fe2000f8e0002 */
[----:B------:R-:W-:Y:S01]  /*16af0*/  ULDC.64 UR4, c[0x0][0xb00] ;  /* 0x0002c00000047ab9 */ /* 0x000fe20000000a00 */
[----:B------:R-:W-:-:S02]  /*16b00*/  PRMT R8, RZ, 0x654, R8 ;  /* 0x00000654ff087816 */ /* 0x000fc40000000008 */
[----:B------:R-:W-:Y:S01]  /*16b10*/  IMAD.IADD R3, R3, 0x1, R5 ;  /* 0x0000000103037824 */ /* 0x000fe200078e0205 */
[----:B------:R-:W-:Y:S01]  /*16b20*/  LEA R0, P0, R2, UR4, 0x2 ;  /* 0x0000000402007c11 */ /* 0x000fe2000f8010ff */
[C---:B------:R-:W-:Y:S01]  /*16b30*/  VIADD R38, R156.reuse, 0x28 ;  /* 0x000000289c267836 */ /* 0x040fe20000000000 */
[----:B------:R-:W-:Y:S01]  /*16b40*/  UMOV UR4, 0xffffffff ;  /* 0xffffffff00047882 */ /* 0x000fe20000000000 */
[C---:B------:R-:W-:Y:S01]  /*16b50*/  VIADD R40, R156.reuse, 0x30 ;  /* 0x000000309c287836 */ /* 0x040fe20000000000 */
[----:B------:R0:W-:Y:S01]  /*16b60*/  SYNCS.ARRIVE.TRANS64.RED.A1T0 RZ, [R8+URZ], RZ ;  /* 0x000000ff08ff79a7 */ /* 0x0001e2000810043f */
[----:B------:R-:W-:Y:S01]  /*16b70*/  VIADD R42, R156, 0x38 ;  /* 0x000000389c2a7836 */ /* 0x000fe20000000000 */
[----:B------:R-:W-:Y:S02]  /*16b80*/  LEA.HI.X R2, R2, UR5, R3, 0x2, P0 ;  /* 0x0000000502027c11 */ /* 0x000fe400080f1403 */
[----:B------:R-:W-:Y:S02]  /*16b90*/  SHF.R.S32.HI R5, RZ, 0x1f, R156 ;  /* 0x0000001fff057819 */ /* 0x000fe4000001149c */
[----:B------:R-:W-:-:S02]  /*16ba0*/  SHF.R.S32.HI R39, RZ, 0x1f, R38 ;  /* 0x0000001fff277819 */ /* 0x000fc40000011426 */
[----:B------:R-:W-:Y:S02]  /*16bb0*/  SHF.R.S32.HI R41, RZ, 0x1f, R40 ;  /* 0x0000001fff297819 */ /* 0x000fe40000011428 */
[----:B------:R-:W-:Y:S01]  /*16bc0*/  SHF.R.S32.HI R44, RZ, 0x1f, R42 ;  /* 0x0000001fff2c7819 */ /* 0x000fe2000001142a */
[----:B0-----:R-:W-:Y:S06]  /*16bd0*/  BRA.DIV UR4, `(.L_x_1531) ;  /* 0x0000009e045c7947 */ /* 0x001fec000b800000 */
[----:B------:R0:W1:Y:S04]  /*16be0*/  SHFL.IDX PT, R3, R2, RZ, 0x1c1f ;  /* 0x001c1fff02037589 */ /* 0x00006800000e0000 */
[----:B------:R0:W2:Y:S02]  /*16bf0*/  SHFL.IDX PT, R14, R0, RZ, 0x1c1f ;  /* 0x001c1fff000e7589 */ /* 0x0000a400000e0000 */
.L_x_1744:
        /* <DEDUP_REMOVED lines=8> */
[-C--:B--2---:R-:W-:Y:S02]  /*16c80*/  @!P1 LEA R6, P3, R156, R14.reuse, 0x2 ;  /* 0x0000000e9c069211 */ /* 0x084fe400078610ff */
[-C--:B------:R-:W-:Y:S02]  /*16c90*/  @!P2 LEA R8, P4, R28, R14.reuse, 0x2 ;  /* 0x0000000e1c08a211 */ /* 0x080fe400078810ff */
[-C--:B-1----:R-:W-:Y:S02]  /*16ca0*/  @!P1 LEA.HI.X R7, R156, R3.reuse, R5, 0x2, P3 ;  /* 0x000000039c079211 */ /* 0x082fe400018f1405 */
[----:B------:R-:W-:Y:S02]  /*16cb0*/  @!P2 LEA.HI.X R9, R28, R3, R45, 0x2, P4 ;  /* 0x000000031c09a211 */ /* 0x000fe400020f142d */
[----:B------:R-:W-:Y:S01]  /*16cc0*/  @!P5 LEA R10, P3, R32, R14, 0x2 ;  /* 0x0000000e200ad211 */ /* 0x000fe200078610ff */
[----:B------:R1:W-:Y:S01]  /*16cd0*/  @!P1 ST.E.64 desc[UR40][R6.64], R20 ;  /* 0x0000001406009985 */ /* 0x0003e2000c101b28 */
[----:B------:R-:W-:-:S02]  /*16ce0*/  ISETP.GE.AND P1, PT, R36, UR4, PT ;  /* 0x0000000424007c0c */ /* 0x000fc4000bf26270 */
[-C--:B------:R-:W-:Y:S01]  /*16cf0*/  @!P5 LEA.HI.X R11, R32, R3.reuse, R33, 0x2, P3 ;  /* 0x00000003200bd211 */ /* 0x080fe200018f1421 */
[----:B------:R2:W-:Y:S01]  /*16d00*/  @!P2 ST.E.64 desc[UR40][R8.64], R24 ;  /* 0x000000180800a985 */ /* 0x0005e2000c101b28 */
[----:B------:R-:W-:Y:S02]  /*16d10*/  ISETP.GE.AND P2, PT, R38, UR4, PT ;  /* 0x0000000426007c0c */ /* 0x000fe4000bf46270 */
[----:B------:R-:W-:Y:S01]  /*16d20*/  @!P0 LEA R12, P4, R34, R14, 0x2 ;  /* 0x0000000e220c8211 */ /* 0x000fe200078810ff */
[----:B------:R3:W-:Y:S01]  /*16d30*/  @!P5 ST.E.64 desc[UR40][R10.64], R96 ;  /* 0x000000600a00d985 */ /* 0x0007e2000c101b28 */
[----:B------:R-:W-:Y:S02]  /*16d40*/  ISETP.GE.AND P3, PT, R40, UR4, PT ;  /* 0x0000000428007c0c */ /* 0x000fe4000bf66270 */
[----:B------:R-:W-:Y:S02]  /*16d50*/  ISETP.GE.AND P5, PT, R42, UR4, PT ;  /* 0x000000042a007c0c */ /* 0x000fe4000bfa6270 */
[----:B------:R-:W-:-:S02]  /*16d60*/  @!P0 LEA.HI.X R13, R34, R3, R35, 0x2, P4 ;  /* 0x00000003220d8211 */ /* 0x000fc400020f1423 */
        /* <DEDUP_REMOVED lines=13> */
.L_x_1533:
[----:B------:R-:W-:Y:S05]  /*16e40*/  BSYNC B1 ;  /* 0x0000000000017941 */ /* 0x000fea0003800000 */
.L_x_1532:
[----:B------:R-:W-:-:S03]  /*16e50*/  UMOV UR4, 0xffffffff ;  /* 0xffffffff00047882 */ /* 0x000fc60000000000 */
[----:B------:R-:W-:Y:S05]  /*16e60*/  BRA.DIV UR4, `(.L_x_1534) ;  /* 0x0000009a04ec7947 */ /* 0x000fea000b800000 */
[----:B-1----:R1:W4:Y:S04]  /*16e70*/  SHFL.IDX PT, R3, R2, 0x1, 0x1c1f ;  /* 0x003c1f0002037f89 */ /* 0x00232800000e0000 */
[----:B--23--:R1:W2:Y:S02]  /*16e80*/  SHFL.IDX PT, R14, R0, 0x1, 0x1c1f ;  /* 0x003c1f00000e7f89 */ /* 0x00c2a400000e0000 */
.L_x_1748:
[----:B------:R-:W-:-:S13]  /*16e90*/  ISETP.GE.AND P0, PT, R4, R43, PT ;  /* 0x0000002b0400720c */ /* 0x000fda0003f06270 */
[----:B------:R-:W-:Y:S05]  /*16ea0*/  @P0 BRA `(.L_x_1530) ;  /* 0x0000000c00300947 */ /* 0x000fea0003800000 */
[----:B------:R-:W-:Y:S02]  /*16eb0*/  ULDC UR4, c[0x0][0xac8] ;  /* 0x0002b20000047ab9 */ /* 0x000fe40000000800 */
[----:B------:R-:W-:Y:S02]  /*16ec0*/  ISETP.GE.AND P0, PT, R156, UR4, PT ;  /* 0x000000049c007c0c */ /* 0x000fe4000bf06270 */
[----:B------:R-:W-:Y:S02]  /*16ed0*/  ISETP.GE.AND P5, PT, R28, UR4, PT ;  /* 0x000000041c007c0c */ /* 0x000fe4000bfa6270 */
[----:B------:R-:W-:Y:S02]  /*16ee0*/  ISETP.GE.AND P3, PT, R32, UR4, PT ;  /* 0x0000000420007c0c */ /* 0x000fe4000bf66270 */
[----:B------:R-:W-:-:S07]  /*16ef0*/  ISETP.GE.AND P2, PT, R34, UR4, PT ;  /* 0x0000000422007c0c */ /* 0x000fce000bf46270 */
[-C--:B--2---:R-:W-:Y:S02]  /*16f00*/  @!P0 LEA R4, P1, R156, R14.reuse, 0x2 ;  /* 0x0000000e9c048211 */ /* 0x084fe400078210ff */
[----:B------:R-:W-:Y:S02]  /*16f10*/  @!P5 LEA R6, P4, R28, R14, 0x2 ;  /* 0x0000000e1c06d211 */ /* 0x000fe400078810ff */
[-C--:B----4-:R-:W-:Y:S02]  /*16f20*/  @!P0 LEA.HI.X R5, R156, R3.reuse, R5, 0x2, P1 ;  /* 0x000000039c058211 */ /* 0x090fe400008f1405 */
[----:B------:R-:W-:Y:S02]  /*16f30*/  ISETP.GE.AND P1, PT, R36, UR4, PT ;  /* 0x0000000424007c0c */ /* 0x000fe4000bf26270 */
[----:B------:R-:W-:Y:S01]  /*16f40*/  @!P5 LEA.HI.X R7, R28, R3, R45, 0x2, P4 ;  /* 0x000000031c07d211 */ /* 0x000fe200020f142d */
[----:B------:R2:W-:Y:S01]  /*16f50*/  @!P0 ST.E.64 desc[UR40][R4.64], R90 ;  /* 0x0000005a04008985 */ /* 0x0005e2000c101b28 */
[----:B------:R-:W-:-:S02]  /*16f60*/  ISETP.GE.AND P0, PT, R38, UR4, PT ;  /* 0x0000000426007c0c */ /* 0x000fc4000bf06270 */
[-C--:B------:R-:W-:Y:S01]  /*16f70*/  @!P3 LEA R8, P4, R32, R14.reuse, 0x2 ;  /* 0x0000000e2008b211 */ /* 0x080fe200078810ff */
[----:B------:R3:W-:Y:S01]  /*16f80*/  @!P5 ST.E.64 desc[UR40][R6.64], R94 ;  /* 0x0000005e0600d985 */ /* 0x0007e2000c101b28 */
[-C--:B------:R-:W-:Y:S02]  /*16f90*/  @!P2 LEA R10, P5, R34, R14.reuse, 0x2 ;  /* 0x0000000e220aa211 */ /* 0x080fe400078a10ff */
[-C--:B------:R-:W-:Y:S02]  /*16fa0*/  @!P3 LEA.HI.X R9, R32, R3.reuse, R33, 0x2, P4 ;  /* 0x000000032009b211 */ /* 0x080fe400020f1421 */
[----:B------:R-:W-:Y:S02]  /*16fb0*/  ISETP.GE.AND P4, PT, R40, UR4, PT ;  /* 0x0000000428007c0c */ /* 0x000fe4000bf86270 */
[----:B------:R-:W-:Y:S01]  /*16fc0*/  @!P2 LEA.HI.X R11, R34, R3, R35, 0x2, P5 ;  /* 0x00000003220ba211 */ /* 0x000fe200028f1423 */
[----:B------:R3:W-:Y:S01]  /*16fd0*/  @!P3 ST.E.64 desc[UR40][R8.64], R98 ;  /* 0x000000620800b985 */ /* 0x0007e2000c101b28 */
[----:B------:R-:W-:-:S03]  /*16fe0*/  @!P1 LEA R12, P5, R36, R14, 0x2 ;  /* 0x0000000e240c9211 */ /* 0x000fc600078a10ff */
[----:B------:R3:W-:Y:S01]  /*16ff0*/  @!P2 ST.E.64 desc[UR40][R10.64], R102 ;  /* 0x000000660a00a985 */ /* 0x0007e2000c101b28 */
[----:B------:R-:W-:Y:S02]  /*17000*/  @!P1 LEA.HI.X R13, R36, R3, R37, 0x2, P5 ;  /* 0x00000003240d9211 */ /* 0x000fe400028f1425 */
[----:B------:R-:W-:-:S03]  /*17010*/  @!P0 LEA R20, P5, R38, R14, 0x2 ;  /* 0x0000000e26148211 */ /* 0x000fc600078a10ff */
[----:B------:R3:W-:Y:S01]  /*17020*/  @!P1 ST.E.64 desc[UR40][R12.64], R106 ;  /* 0x0000006a0c009985 */ /* 0x0007e2000c101b28 */
[----:B------:R-:W-:Y:S02]  /*17030*/  @!P0 LEA.HI.X R21, R38, R3, R39, 0x2, P5 ;  /* 0x0000000326158211 */ /* 0x000fe400028f1427 */
[----:B--2---:R-:W-:-:S03]  /*17040*/  @!P4 LEA R4, P5, R40, R14, 0x2 ;  /* 0x0000000e2804c211 */ /* 0x004fc600078a10ff */
[----:B------:R3:W-:Y:S01]  /*17050*/  @!P0 ST.E.64 desc[UR40][R20.64], R110 ;  /* 0x0000006e14008985 */ /* 0x0007e2000c101b28 */
[----:B------:R-:W-:Y:S02]  /*17060*/  @!P4 LEA.HI.X R5, R40, R3, R41, 0x2, P5 ;  /* 0x000000032805c211 */ /* 0x000fe400028f1429 */
[----:B------:R-:W-:-:S03]  /*17070*/  ISETP.GE.AND P0, PT, R42, UR4, PT ;  /* 0x000000042a007c0c */ /* 0x000fc6000bf06270 */
[----:B------:R3:W-:Y:S10]  /*17080*/  @!P4 ST.E.64 desc[UR40][R4.64], R114 ;  /* 0x000000720400c985 */ /* 0x0007f4000c101b28 */
[----:B------:R-:W-:Y:S05]  /*17090*/  @P0 BRA `(.L_x_1530) ;  /* 0x0000000800b40947 */ /* 0x000fea0003800000 */
[----:B------:R-:W-:-:S04]  /*170a0*/  LEA R14, P0, R42, R14, 0x2 ;  /* 0x0000000e2a0e7211 */ /* 0x000fc800078010ff */
[----:B------:R-:W-:-:S05]  /*170b0*/  LEA.HI.X R15, R42, R3, R44, 0x2, P0 ;  /* 0x000000032a0f7211 */ /* 0x000fca00000f142c */
[----:B------:R2:W-:Y:S01]  /*170c0*/  ST.E.64 desc[UR40][R14.64], R118 ;  /* 0x000000760e007985 */ /* 0x0005e2000c101b28 */
[----:B------:R-:W-:Y:S05]  /*170d0*/  BRA `(.L_x_1530) ;  /* 0x0000000800a47947 */ /* 0x000fea0003800000 */
.L_x_1526:
[----:B------:R-:W2:Y:S01]  /*170e0*/  LDL R0, [R1+0x50] ;  /* 0x0000500001007983 */ /* 0x000ea20000100800 */
[----:B------:R-:W-:Y:S01]  /*170f0*/  ULDC.64 UR4, c[0x0][0xc08] ;  /* 0x0003020000047ab9 */ /* 0x000fe20000000a00 */
[----:B-----5:R-:W2:Y:S01]  /*17100*/  LDC.64 R2, c[0x0][0xc00] ;  /* 0x00030000ff027b82 */ /* 0x020ea20000000a00 */
[----:B------:R-:W-:Y:S01]  /*17110*/  ISETP.NE.U32.AND P0, PT, RZ, UR4, PT ;  /* 0x00000004ff007c0c */ /* 0x000fe2000bf05070 */
[----:B------:R-:W3:Y:S01]  /*17120*/  LDL R6, [R1+0x4c] ;  /* 0x00004c0001067983 */ /* 0x000ee20000100800 */
[----:B------:R-:W-:Y:S02]  /*17130*/  IMAD.MOV.U32 R15, RZ, RZ, RZ ;  /* 0x000000ffff0f7224 */ /* 0x000fe400078e00ff */
[----:B------:R-:W-:Y:S01]  /*17140*/  ISETP.NE.AND.EX P1, PT, RZ, UR5, PT, P0 ;  /* 0x00000005ff007c0c */ /* 0x000fe2000bf25300 */
[----:B------:R-:W-:Y:S02]  /*17150*/  ULDC.64 UR4, c[0x0][0xc00] ;  /* 0x0003000000047ab9 */ /* 0x000fe40000000a00 */
[----:B------:R-:W-:-:S04]  /*17160*/  ISETP.NE.U32.AND P0, PT, RZ, UR4, PT ;  /* 0x00000004ff007c0c */ /* 0x000fc8000bf05070 */
[----:B------:R-:W-:-:S06]  /*17170*/  ISETP.NE.AND.EX P0, PT, RZ, UR5, PT, P0 ;  /* 0x00000005ff007c0c */ /* 0x000fcc000bf05300 */
[----:B------:R-:W0:Y:S01]  /*17180*/  @P1 LDC.64 R4, c[0x0][0xc08] ;  /* 0x00030200ff041b82 */ /* 0x000e220000000a00 */
[----:B------:R-:W-:Y:S02]  /*17190*/  ULDC UR4, c[0x0][0xa88] ;  /* 0x0002a20000047ab9 */ /* 0x000fe40000000800 */
[----:B------:R-:W-:Y:S01]  /*171a0*/  IMAD.U32 R20, RZ, RZ, UR4 ;  /* 0x00000004ff147e24 */ /* 0x000fe2000f8e00ff */
[----:B------:R-:W4:Y:S01]  /*171b0*/  S2R R7, SR_TID.X ;  /* 0x0000000000077919 */ /* 0x000f220000002100 */
[----:B--2---:R-:W-:-:S04]  /*171c0*/  IMAD.WIDE R2, R0, 0x4, R2 ;  /* 0x0000000400027825 */ /* 0x004fc800078e0202 */
[----:B0-----:R-:W-:Y:S01]  /*171d0*/  @P1 IMAD.WIDE R4, R0, 0x4, R4 ;  /* 0x0000000400041825 */ /* 0x001fe200078e0204 */
[----:B------:R0:W5:Y:S01]  /*171e0*/  @P0 LDG.E R15, desc[UR40][R2.64] ;  /* 0x00000028020f0981 */ /* 0x000162000c1e1900 */
[----:B---3--:R-:W-:Y:S02]  /*171f0*/  ISETP.NE.AND P2, PT, R6, RZ, PT ;  /* 0x000000ff0600720c */ /* 0x008fe40003f45270 */
[----:B----4-:R-:W-:Y:S01]  /*17200*/  VIADD R32, R7, 0xffffff80 ;  /* 0xffffff8007207836 */ /* 0x010fe20000000000 */
[----:B------:R0:W5:Y:S01]  /*17210*/  @P1 LDG.E R20, desc[UR40][R4.64] ;  /* 0x0000002804141981 */ /* 0x000162000c1e1900 */
[----:B------:R-:W-:-:S03]  /*17220*/  SHF.R.S32.HI R26, RZ, 0x1f, R0 ;  /* 0x0000001fff1a7819 */ /* 0x000fc60000011400 */
[----:B------:R-:W-:-:S06]  /*17230*/  ISETP.GT.AND P3, PT, R32, 0xbf, PT ;  /* 0x000000bf2000780c */ /* 0x000fcc0003f64270 */
[----:B------:R-:W2:Y:S02]  /*17240*/  @!P2 LDC R6, c[0x0][0xad4] ;  /* 0x0002b500ff06ab82 */ /* 0x000ea40000000800 */
[----:B--2---:R0:W-:Y:S01]  /*17250*/  @!P2 STL [R1+0x4c], R6 ;  /* 0x00004c060100a387 */ /* 0x0041e20000100800 */
[----:B------:R-:W-:Y:S01]  /*17260*/  ISETP.GT.AND P2, PT, R6, 0x1, PT ;  /* 0x000000010600780c */ /* 0x000fe20003f44270 */
[----:B------:R-:W-:-:S12]  /*17270*/  @P1 BRA `(.L_x_1535) ;  /* 0x0000000000101947 */ /* 0x000fd80003800000 */
[----:B------:R-:W-:Y:S05]  /*17280*/  @!P0 BRA `(.L_x_1535) ;  /* 0x00000000000c8947 */ /* 0x000fea0003800000 */
[----:B0-----:R-:W2:Y:S04]  /*17290*/  LDG.E R5, desc[UR40][R2.64] ;  /* 0x0000002802057981 */ /* 0x001ea8000c1e1900 */
[----:B-----5:R-:W2:Y:S02]  /*172a0*/  LDG.E R20, desc[UR40][R2.64+0x4] ;  /* 0x0000042802147981 */ /* 0x020ea4000c1e1900 */
[----:B--2---:R-:W-:-:S07]  /*172b0*/  IMAD.IADD R20, R20, 0x1, -R5 ;  /* 0x0000000114147824 */ /* 0x004fce00078e0a05 */
.L_x_1535:
[----:B------:R-:W-:Y:S01]  /*172c0*/  BSSY B1, `(.L_x_1536) ;  /* 0x0000038000017945 */ /* 0x000fe20003800000 */
[----:B------:R-:W-:Y:S02]  /*172d0*/  SEL R33, R0, RZ, !P0 ;  /* 0x000000ff00217207 */ /* 0x000fe40004000000 */
[----:B------:R-:W-:Y:S02]  /*172e0*/  SEL R26, R26, RZ, !P0 ;  /* 0x000000ff1a1a7207 */ /* 0x000fe40004000000 */
[----:B-----5:R-:W-:Y:S01]  /*172f0*/  SHF.R.S32.HI R24, RZ, 0x1f, R15 ;  /* 0x0000001fff187819 */ /* 0x020fe2000001140f */
[----:B------:R-:W-:Y:S06]  /*17300*/  @P3 BRA `(.L_x_1537) ;  /* 0x0000000000cc3947 */ /* 0x000fec0003800000 */
[----:B0-----:R-:W2:Y:S01]  /*17310*/  LDL R2, [R1+0x20] ;  /* 0x0000200001027983 */ /* 0x001ea20000100800 */
[----:B------:R-:W0:Y:S02]  /*17320*/  LDC R37, c[0x0][0xbe8] ;  /* 0x0002fa00ff257b82 */ /* 0x000e240000000800 */
[----:B0-----:R-:W-:Y:S01]  /*17330*/  IMAD R0, R20, R37, RZ ;  /* 0x0000002514007224 */ /* 0x001fe200078e02ff */
[----:B--2---:R-:W-:-:S04]  /*17340*/  IADD3 R35, R2, -0x80, R7 ;  /* 0xffffff8002237810 */ /* 0x004fc80007ffe007 */
[----:B------:R-:W-:-:S13]  /*17350*/  ISETP.GE.AND P0, PT, R35, R0, PT ;  /* 0x000000002300720c */ /* 0x000fda0003f06270 */
[----:B------:R-:W-:Y:S05]  /*17360*/  @P0 BRA `(.L_x_1537) ;  /* 0x0000000000b40947 */ /* 0x000fea0003800000 */
[----:B------:R-:W2:Y:S01]  /*17370*/  LDL R12, [R1+0x48] ;  /* 0x00004800010c7983 */ /* 0x000ea20000100800 */
[----:B------:R-:W-:Y:S01]  /*17380*/  IMAD.MOV.U32 R14, RZ, RZ, 0x9b8 ;  /* 0x000009b8ff0e7424 */ /* 0x000fe200078e00ff */
[----:B------:R-:W-:Y:S01]  /*17390*/  ISETP.GT.AND P0, PT, R6, 0x1, PT ;  /* 0x000000010600780c */ /* 0x000fe20003f04270 */
[----:B------:R-:W0:Y:S01]  /*173a0*/  LDC.64 R2, c[0x0][0xba8] ;  /* 0x0002ea00ff027b82 */ /* 0x000e220000000a00 */
[----:B-1----:R-:W3:Y:S01]  /*173b0*/  LDL.LU R28, [R1+0x5c] ;  /* 0x00005c00011c7983 */ /* 0x002ee20000300800 */
        /* <DEDUP_REMOVED lines=38> */
[----:B-1----:R-:W-:-:S05]  /*17620*/  LEA.HI.X R3, R4, R3, R0, 0x2, P0 ;  /* 0x0000000304037211 */ /* 0x002fca00000f1400 */
[----:B------:R2:W-:Y:S02]  /*17630*/  STG.E desc[UR40][R2.64], R5 ;  /* 0x0000000502007986 */ /* 0x0005e4000c101928 */
.L_x_1537:
[----:B------:R-:W-:Y:S05]  /*17640*/  BSYNC B1 ;  /* 0x0000000000017941 */ /* 0x000fea0003800000 */
.L_x_1536:
[----:B------:R-:W-:Y:S05]  /*17650*/  @P2 BRA `(.L_x_1530) ;  /* 0x0000000400442947 */ /* 0x000fea0003800000 */
[----:B------:R-:W3:Y:S01]  /*17660*/  LDL.LU R8, [R1+0x48] ;  /* 0x0000480001087983 */ /* 0x000ee20000300800 */
[----:B------:R-:W4:Y:S01]  /*17670*/  LDC R21, c[0x0][0xbe8] ;  /* 0x0002fa00ff157b82 */ /* 0x000f220000000800 */
[----:B------:R-:W-:Y:S01]  /*17680*/  SHF.R.S32.HI R27, RZ, 0x1f, R32 ;  /* 0x0000001fff1b7819 */ /* 0x000fe20000011420 */
[----:B------:R-:W-:Y:S01]  /*17690*/  ULDC.64 UR4, c[0x0][0xaa0] ;  /* 0x0002a80000047ab9 */ /* 0x000fe20000000a00 */
[----:B-1----:R-:W5:Y:S01]  /*176a0*/  LDL R28, [R1+0x20] ;  /* 0x00002000011c7983 */ /* 0x002f620000100800 */
[----:B------:R-:W-:Y:S01]  /*176b0*/  IMAD R0, R24, UR4, RZ ;  /* 0x0000000418007c24 */ /* 0x000fe2000f8e02ff */
[----:B------:R-:W-:Y:S01]  /*176c0*/  LEA.HI R27, R27, R32, RZ, 0x3 ;  /* 0x000000201b1b7211 */ /* 0x000fe200078f18ff */
[C---:B0-2---:R-:W-:Y:S01]  /*176d0*/  IMAD.WIDE.U32 R2, R15.reuse, UR4, RZ ;  /* 0x000000040f027c25 */ /* 0x045fe2000f8e00ff */
[----:B------:R-:W-:Y:S02]  /*176e0*/  ULDC.64 UR6, c[0x0][0xaf0] ;  /* 0x0002bc0000067ab9 */ /* 0x000fe40000000a00 */
[----:B------:R-:W-:Y:S01]  /*176f0*/  SHF.R.S32.HI R27, RZ, 0x3, R27 ;  /* 0x00000003ff1b7819 */ /* 0x000fe2000001141b */
[----:B------:R-:W-:Y:S01]  /*17700*/  IMAD R5, R15, UR5, R0 ;  /* 0x000000050f057c24 */ /* 0x000fe2000f8e0200 */
[----:B------:R-:W-:Y:S01]  /*17710*/  ULDC.64 UR4, c[0x0][0xae8] ;  /* 0x0002ba0000047ab9 */ /* 0x000fe20000000a00 */
[----:B------:R-:W-:-:S02]  /*17720*/  IMAD R4, R26, UR6, RZ ;  /* 0x000000061a047c24 */ /* 0x000fc4000f8e02ff */
[----:B------:R-:W-:Y:S02]  /*17730*/  IMAD R0, R46, 0x30, R27 ;  /* 0x000000302e007824 */ /* 0x000fe400078e021b */
[----:B------:R-:W-:Y:S01]  /*17740*/  IMAD.IADD R3, R3, 0x1, R5 ;  /* 0x0000000103037824 */ /* 0x000fe200078e0205 */
[----:B----4-:R-:W-:-:S13]  /*17750*/  ISETP.NE.AND P0, PT, R21, 0x1, PT ;  /* 0x000000011500780c */ /* 0x010fda0003f05270 */
[----:B------:R-:W0:Y:S08]  /*17760*/  @P0 LDC R7, c[0x0][0xbec] ;  /* 0x0002fb00ff070b82 */ /* 0x000e300000000800 */
[----:B------:R-:W1:Y:S01]  /*17770*/  @P0 LDC R9, c[0x0][0xbf0] ;  /* 0x0002fc00ff090b82 */ /* 0x000e620000000800 */
[----:B---3--:R-:W-:-:S04]  /*17780*/  IMAD.WIDE.U32 R2, R8, UR4, R2 ;  /* 0x0000000408027c25 */ /* 0x008fc8000f8e0002 */
[----:B-----5:R-:W-:Y:S02]  /*17790*/  IMAD.IADD R6, R28, 0x1, R0 ;  /* 0x000000011c067824 */ /* 0x020fe400078e0200 */
        /* <DEDUP_REMOVED lines=30> */
[----:B------:R-:W-:Y:S01]  /*17980*/  IMAD.IADD R21, R27, 0x1, R28 ;  /* 0x000000011b157824 */ /* 0x000fe200078e021c */
        /* <DEDUP_REMOVED lines=11> */
[C---:B-1----:R-:W-:Y:S01]  /*17a40*/  @!P2 LEA.HI.X R7, R41.reuse, R0, R42, 0x1, P5 ;  /* 0x000000002907a211 */ /* 0x042fe200028f0c2a */
[----:B------:R-:W-:Y:S01]  /*17a50*/  @!P2 IMAD.MOV.U32 R6, RZ, RZ, R2 ;  /* 0x000000ffff06a224 */ /* 0x000fe200078e0002 */
[----:B------:R0:W1:Y:S01]  /*17a60*/  SHFL.IDX PT, R0, R9, 0x3, 0x181f ;  /* 0x00781f0009007f89 */ /* 0x00006200000e0000 */
[----:B--2---:R-:W-:-:S03]  /*17a70*/  @!P3 LEA R4, P1, R41, R4, 0x1 ;  /* 0x000000042904b211 */ /* 0x004fc600078208ff */
[----:B------:R0:W-:Y:S01]  /*17a80*/  @!P2 ST.E.128 desc[UR40][R6.64], RZ ;  /* 0x000000ff0600a985 */ /* 0x0001e2000c101d28 */
[----:B---3--:R-:W-:-:S03]  /*17a90*/  @!P4 LEA R20, P5, R41, R14, 0x1 ;  /* 0x0000000e2914c211 */ /* 0x008fc600078a08ff */
[----:B------:R0:W2:Y:S01]  /*17aa0*/  SHFL.IDX PT, R14, R8, 0x3, 0x181f ;  /* 0x00781f00080e7f89 */ /* 0x0000a200000e0000 */
[C---:B----4-:R-:W-:Y:S01]  /*17ab0*/  @!P3 LEA.HI.X R3, R41.reuse, R3, R42, 0x1, P1 ;  /* 0x000000032903b211 */ /* 0x050fe200008f0c2a */
[----:B------:R-:W-:Y:S01]  /*17ac0*/  @!P4 IMAD.MOV.U32 R2, RZ, RZ, R20 ;  /* 0x000000ffff02c224 */ /* 0x000fe200078e0014 */
[----:B-----5:R-:W-:-:S03]  /*17ad0*/  @!P4 LEA.HI.X R25, R41, R5, R42, 0x1, P5 ;  /* 0x000000052919c211 */ /* 0x020fc600028f0c2a */
[----:B------:R-:W-:Y:S02]  /*17ae0*/  @!P3 IMAD.MOV.U32 R5, RZ, RZ, R3 ;  /* 0x000000ffff05b224 */ /* 0x000fe400078e0003 */
[----:B------:R-:W-:-:S03]  /*17af0*/  @!P4 IMAD.MOV.U32 R3, RZ, RZ, R25 ;  /* 0x000000ffff03c224 */ /* 0x000fc600078e0019 */
[----:B------:R0:W-:Y:S04]  /*17b00*/  @!P3 ST.E.128 desc[UR40][R4.64], RZ ;  /* 0x000000ff0400b985 */ /* 0x0001e8000c101d28 */
[----:B-1----:R0:W-:Y:S02]  /*17b10*/  @!P4 ST.E.128 desc[UR40][R2.64], RZ ;  /* 0x000000ff0200c985 */ /* 0x0021e4000c101d28 */
.L_x_1757:
[----:B------:R-:W-:-:S05]  /*17b20*/  VIADD R21, R21, 0x90 ;  /* 0x0000009015157836 */ /* 0x000fca0000000000 */
[----:B------:R-:W-:-:S13]  /*17b30*/  ISETP.GE.OR P0, PT, R21, R10, P0 ;  /* 0x0000000a1500720c */ /* 0x000fda0000706670 */
[----:B--2---:R-:W-:-:S04]  /*17b40*/  @!P0 LEA R14, P1, R41, R14, 0x1 ;  /* 0x0000000e290e8211 */ /* 0x004fc800078208ff */
[----:B------:R-:W-:-:S05]  /*17b50*/  @!P0 LEA.HI.X R15, R41, R0, R42, 0x1, P1 ;  /* 0x00000000290f8211 */ /* 0x000fca00008f0c2a */
[----:B------:R3:W-:Y:S04]  /*17b60*/  @!P0 ST.E.128 desc[UR40][R14.64], RZ ;  /* 0x000000ff0e008985 */ /* 0x0007e8000c101d28 */
.L_x_1530:
[----:B------:R-:W-:Y:S05]  /*17b70*/  BSYNC B0 ;  /* 0x0000000000007941 */ /* 0x000fea0003800000 */
.L_x_1525:
[----:B------:R-:W-:Y:S02]  /*17b80*/  ULDC UR4, c[0x0][0xc3c] ;  /* 0x00030f0000047ab9 */ /* 0x000fe40000000800 */
[----:B-1----:R-:W-:-:S13]  /*17b90*/  ISETP.GE.AND P0, PT, R31, UR4, PT ;  /* 0x000000041f007c0c */ /* 0x002fda000bf06270 */
[----:B------:R-:W-:Y:S05]  /*17ba0*/  @!P0 BRA `(.L_x_1539) ;  /* 0xfffffe9400208947 */ /* 0x000fea000383ffff */
[----:B------:R-:W-:Y:S05]  /*17bb0*/  BRA `(.L_x_1337) ;  /* 0x0000007800a47947 */ /* 0x000fea0003800000 */
.L_x_1335:
        /* <DEDUP_REMOVED lines=13> */
[----:B------:R-:W1:Y:S01]  /*17c90*/  LDS.128 R24, [UR4+0x168d0] ;  /* 0x0168d004ff187984 */ /* 0x000e620008000c00 */
[----:B------:R-:W-:Y:S06]  /*17ca0*/  BAR.ARV 0x4, 0x200 ;  /* 0x0108000000007b1d */ /* 0x000fec0000002000 */
[----:B------:R-:W-:Y:S05]  /*17cb0*/  BRA `(.L_x_1541) ;  /* 0x0000000c008c7947 */ /* 0x000fea0003800000 */
.L_x_1540:
        /* <DEDUP_REMOVED lines=44> */
.L_x_1544:
        /* <DEDUP_REMOVED lines=37> */
.L_x_1542:
        /* <DEDUP_REMOVED lines=13> */
.L_x_1545:
        /* <DEDUP_REMOVED lines=17> */
[----:B------:R-:W-:Y:S02]  /*183b0*/  IMAD.MOV R11, RZ, RZ, -R10 ;  /* 0x000000ffff0b7224 */ /* 0x000fe400078e0a0a */
[----:B------:R-:W-:-:S04]  /*183c0*/  IMAD.HI.U32 R2, R3, R8, RZ ;  /* 0x0000000803027227 */ /* 0x000fc800078e00ff */
[----:B------:R-:W-:-:S05]  /*183d0*/  IMAD R8, R2, R11, R8 ;  /* 0x0000000b02087224 */ /* 0x000fca00078e0208 */
        /* <DEDUP_REMOVED lines=14> */
[----:B0-----:R-:W-:-:S04]  /*184c0*/  IMAD.MOV R8, RZ, RZ, -R3 ;  /* 0x000000ffff087224 */ /* 0x001fc800078e0a03 */
[----:B------:R-:W-:Y:S01]  /*184d0*/  IMAD.MOV.U32 R2, RZ, RZ, R8 ;  /* 0x000000ffff027224 */ /* 0x000fe200078e0008 */
[----:B------:R-:W-:-:S03]  /*184e0*/  IABS R8, R6 ;  /* 0x0000000600087213 */ /* 0x000fc60000000000 */
[----:B------:R-:W-:Y:S02]  /*184f0*/  IMAD R9, R2, R5, RZ ;  /* 0x0000000502097224 */ /* 0x000fe400078e02ff */
[----:B------:R-:W-:Y:S02]  /*18500*/  IMAD.MOV.U32 R2, RZ, RZ, RZ ;  /* 0x000000ffff027224 */ /* 0x000fe400078e00ff */
[----:B------:R-:W-:Y:S02]  /*18510*/  IMAD.MOV R8, RZ, RZ, -R8 ;  /* 0x000000ffff087224 */ /* 0x000fe400078e0a08 */
[----:B------:R-:W-:Y:S01]  /*18520*/  IMAD.HI.U32 R2, R3, R9, R2 ;  /* 0x0000000903027227 */ /* 0x000fe200078e0002 */
[----:B------:R-:W-:-:S05]  /*18530*/  IABS R3, R7 ;  /* 0x0000000700037213 */ /* 0x000fca0000000000 */
[----:B------:R-:W-:-:S04]  /*18540*/  IMAD.HI.U32 R2, R2, R3, RZ ;  /* 0x0000000302027227 */ /* 0x000fc800078e00ff */
[----:B------:R-:W-:Y:S01]  /*18550*/  IMAD R8, R2, R8, R3 ;  /* 0x0000000802087224 */ /* 0x000fe200078e0203 */
[----:B------:R-:W-:-:S04]  /*18560*/  LOP3.LUT R3, R7, R6, RZ, 0x3c, !PT ;  /* 0x0000000607037212 */ /* 0x000fc800078e3cff */
[----:B------:R-:W-:Y:S02]  /*18570*/  ISETP.GT.U32.AND P1, PT, R5, R8, PT ;  /* 0x000000080500720c */ /* 0x000fe40003f24070 */
[----:B------:R-:W-:Y:S01]  /*18580*/  ISETP.GE.AND P2, PT, R3, RZ, PT ;  /* 0x000000ff0300720c */ /* 0x000fe20003f46270 */
[----:B------:R-:W-:-:S10]  /*18590*/  IMAD.MOV R3, RZ, RZ, -R7 ;  /* 0x000000ffff037224 */ /* 0x000fd400078e0a07 */
        /* <DEDUP_REMOVED lines=13> */
.L_x_1546:
[----:B0-----:R-:W0:Y:S02]  /*18670*/  LDC.64 R2, c[0x0][0xc90] ;  /* 0x00032400ff027b82 */ /* 0x001e240000000a00 */
        /* <DEDUP_REMOVED lines=10> */
[----:B------:R-:W-:-:S04]  /*18720*/  IMAD R9, R9, R10, RZ ;  /* 0x0000000a09097224 */ /* 0x000fc800078e02ff */
[----:B------:R-:W-:Y:S01]  /*18730*/  IMAD.HI.U32 R2, R3, R9, R2 ;  /* 0x0000000903027227 */ /* 0x000fe200078e0002 */
[----:B------:R-:W-:Y:S02]  /*18740*/  IABS R9, R4 ;  /* 0x0000000400097213 */ /* 0x000fe40000000000 */
[----:B------:R-:W-:-:S03]  /*18750*/  IABS R3, R5 ;  /* 0x0000000500037213 */ /* 0x000fc60000000000 */
[----:B------:R-:W-:-:S04]  /*18760*/  IMAD.HI.U32 R2, R2, R9, RZ ;  /* 0x0000000902027227 */ /* 0x000fc800078e00ff */
[----:B------:R-:W-:-:S04]  /*18770*/  IMAD.MOV R3, RZ, RZ, -R3 ;  /* 0x000000ffff037224 */ /* 0x000fc800078e0a03 */
        /* <DEDUP_REMOVED lines=16> */
[----:B------:R-:W-:-:S04]  /*18880*/  VIADDMNMX R7, R7, UR5, R8, PT ;  /* 0x0000000507077c46 */ /* 0x000fc8000b800108 */
[----:B------:R-:W-:Y:S01]  /*18890*/  IABS R8, R7 ;  /* 0x0000000700087213 */ /* 0x000fe20000000000 */
[----:B------:R-:W-:-:S03]  /*188a0*/  IMAD.MOV R26, RZ, RZ, -R7 ;  /* 0x000000ffff1a7224 */ /* 0x000fc600078e0a07 */
[----:B------:R-:W0:Y:S08]  /*188b0*/  I2F.RP R9, R8 ;  /* 0x0000000800097306 */ /* 0x000e300000209400 */
[----:B0-----:R-:W0:Y:S02]  /*188c0*/  MUFU.RCP R9, R9 ;  /* 0x0000000900097308 */ /* 0x001e240000001000 */
[----:B0-----:R-:W-:Y:S01]  /*188d0*/  VIADD R3, R9, 0xffffffe ;  /* 0x0ffffffe09037836 */ /* 0x001fe20000000000 */
[----:B------:R-:W-:-:S05]  /*188e0*/  IABS R9, R7 ;  /* 0x0000000700097213 */ /* 0x000fca0000000000 */
[----:B------:R-:W0:Y:S02]  /*188f0*/  F2I.FTZ.U32.TRUNC.NTZ R3, R3 ;  /* 0x0000000300037305 */ /* 0x000e24000021f000 */
[----:B0-----:R-:W-:-:S04]  /*18900*/  IMAD.MOV R11, RZ, RZ, -R3 ;  /* 0x000000ffff0b7224 */ /* 0x001fc800078e0a03 */
[----:B------:R-:W-:-:S04]  /*18910*/  IMAD R5, R11, R8, RZ ;  /* 0x000000080b057224 */ /* 0x000fc800078e02ff */
        /* <DEDUP_REMOVED lines=11> */
[----:B------:R-:W-:Y:S02]  /*189d0*/  ISETP.GE.AND P2, PT, R3, RZ, PT ;  /* 0x000000ff0300720c */ /* 0x000fe40003f46270 */
[----:B------:R-:W-:-:S05]  /*189e0*/  IADD3 R3, R6, 0x1000000, R4 ;  /* 0x0100000006037810 */ /* 0x000fca0007ffe004 */
[----:B------:R-:W-:-:S06]  /*189f0*/  @P0 VIADD R2, R2, 0x1 ;  /* 0x0000000102020836 */ /* 0x000fcc0000000000 */
[----:B------:R-:W-:Y:S01]  /*18a00*/  @!P2 IMAD.MOV R2, RZ, RZ, -R2 ;  /* 0x000000ffff02a224 */ /* 0x000fe200078e0a02 */
[----:B------:R-:W-:-:S05]  /*18a10*/  @!P1 LOP3.LUT R2, RZ, R7, RZ, 0x33, !PT ;  /* 0x00000007ff029212 */ /* 0x000fca00078e33ff */
[----:B------:R-:W-:-:S07]  /*18a20*/  IMAD R26, R2, R26, R3 ;  /* 0x0000001a021a7224 */ /* 0x000fce00078e0203 */
.L_x_1547:
[----:B------:R-:W-:-:S05]  /*18a30*/  LOP3.LUT R2, RZ, R2, RZ, 0x33, !PT ;  /* 0x00000002ff027212 */ /* 0x000fca00078e33ff */
[----:B------:R-:W-:Y:S01]  /*18a40*/  IMAD.IADD R25, R25, 0x1, R2 ;  /* 0x0000000119197824 */ /* 0x000fe200078e0202 */
[----:B------:R-:W-:Y:S06]  /*18a50*/  BRA `(.L_x_1548) ;  /* 0x00000000000c7947 */ /* 0x000fec0003800000 */
.L_x_1543:
[----:B------:R-:W-:Y:S02]  /*18a60*/  IMAD.MOV.U32 R25, RZ, RZ, RZ ;  /* 0x000000ffff197224 */ /* 0x000fe400078e00ff */
[----:B------:R-:W-:Y:S02]  /*18a70*/  IMAD.U32 R24, RZ, RZ, UR6 ;  /* 0x00000006ff187e24 */ /* 0x000fe4000f8e00ff */
[----:B------:R-:W-:-:S07]  /*18a80*/  IMAD.MOV.U32 R26, RZ, RZ, RZ ;  /* 0x000000ffff1a7224 */ /* 0x000fce00078e00ff */
.L_x_1548:
[----:B------:R-:W-:-:S13]  /*18a90*/  ISETP.NE.AND P0, PT, R0, RZ, PT ;  /* 0x000000ff0000720c */ /* 0x000fda0003f05270 */
[----:B------:R-:W0:Y:S01]  /*18aa0*/  @!P0 S2R R3, SR_CgaCtaId ;  /* 0x0000000000038919 */ /* 0x000e220000008800 */
[----:B------:R-:W-:-:S04]  /*18ab0*/  @!P0 MOV R0, 0x400 ;  /* 0x0000040000008802 */ /* 0x000fc80000000f00 */
[----:B0-----:R-:W-:-:S05]  /*18ac0*/  @!P0 LEA R0, R3, R0, 0x18 ;  /* 0x0000000003008211 */ /* 0x001fca00078ec0ff */
[----:B------:R0:W-:Y:S01]  /*18ad0*/  @!P0 STS.128 [R0+0x168d0], R24 ;  /* 0x0168d01800008388 */ /* 0x0001e20000000c00 */
[----:B------:R-:W-:Y:S06]  /*18ae0*/  BAR.ARV 0x5, 0x200 ;  /* 0x0148000000007b1d */ /* 0x000fec0000002000 */
.L_x_1541:
        /* <DEDUP_REMOVED lines=25> */
[----:B------:R0:W-:Y:S02]  /*18c80*/  STL [R1], R0 ;  /* 0x0000000001007387 */ /* 0x0001e40000100800 */
[----:B------:R-:W-:Y:S01]  /*18c90*/  LOP3.LUT R2, R2, 0x200, R3, 0xf8, !PT ;  /* 0x0000020002027812 */ /* 0x000fe200078ef803 */
[----:B------:R-:W-:-:S05]  /*18ca0*/  IMAD.SHL.U32 R3, R5, 0x10, RZ ;  /* 0x0000001005037824 */ /* 0x000fca00078e00ff */
[----:B------:R-:W-:Y:S01]  /*18cb0*/  LOP3.LUT R3, R4, 0x70, R3, 0xf8, !PT ;  /* 0x0000007004037812 */ /* 0x000fe200078ef803 */
[----:B0-----:R-:W-:-:S05]  /*18cc0*/  IMAD R0, R2, 0x2, R17 ;  /* 0x0000000202007824 */ /* 0x001fca00078e0211 */
[----:B------:R0:W-:Y:S02]  /*18cd0*/  STL [R1+0xc], R0 ;  /* 0x00000c0001007387 */ /* 0x0001e40000100800 */
.L_x_1691:
[----:B------:R-:W-:Y:S05]  /*18ce0*/  YIELD ;  /* 0x0000000000007946 */ /* 0x000fea0003800000 */
[----:B------:R-:W-:Y:S01]  /*18cf0*/  ULDC.64 UR4, c[0x0][0xa28] ;  /* 0x00028a0000047ab9 */ /* 0x000fe20000000a00 */
[----:B------:R-:W-:Y:S02]  /*18d00*/  CS2R R6, SRZ ;  /* 0x0000000000067805 */ /* 0x000fe4000001ff00 */
[----:B------:R-:W-:Y:S01]  /*18d10*/  ISETP.NE.U32.AND P0, PT, RZ, UR4, PT ;  /* 0x00000004ff007c0c */ /* 0x000fe2000bf05070 */
[----:B-1----:R-:W1:Y:S01]  /*18d20*/  LDC.64 R10, c[0x0][0xa00] ;  /* 0x00028000ff0a7b82 */ /* 0x002e620000000a00 */
[----:B0-----:R-:W-:Y:S01]  /*18d30*/  IMAD.MOV.U32 R0, RZ, RZ, RZ ;  /* 0x000000ffff007224 */ /* 0x001fe200078e00ff */
[----:B------:R-:W-:Y:S01]  /*18d40*/  ULDC.64 UR6, c[0x0][0xa08] ;  /* 0x0002820000067ab9 */ /* 0x000fe20000000a00 */
[----:B------:R-:W-:Y:S01]  /*18d50*/  ISETP.NE.AND.EX P0, PT, RZ, UR5, PT, P0 ;  /* 0x00000005ff007c0c */ /* 0x000fe2000bf05300 */
[----:B------:R-:W-:Y:S01]  /*18d60*/  ULDC.64 UR4, c[0x0][0xa18] ;  /* 0x0002860000047ab9 */ /* 0x000fe20000000a00 */
[----:B------:R-:W-:-:S03]  /*18d70*/  ULDC.64 UR8, c[0x0][0xa10] ;  /* 0x0002840000087ab9 */ /* 0x000fc60000000a00 */
[----:B------:R-:W0:Y:S08]  /*18d80*/  LDC.64 R4, c[0x0][0xa08] ;  /* 0x00028200ff047b82 */ /* 0x000e300000000a00 */
[----:B------:R-:W2:Y:S02]  /*18d90*/  @P0 LDC.64 R2, c[0x0][0xa28] ;  /* 0x00028a00ff020b82 */ /* 0x000ea40000000a00 */
[----:B--2---:R-:W-:-:S05]  /*18da0*/  @P0 IMAD.WIDE R2, R27, 0x4, R2 ;  /* 0x000000041b020825 */ /* 0x004fca00078e0202 */
[----:B------:R2:W5:Y:S01]  /*18db0*/  @P0 LDG.E R7, desc[UR40][R2.64] ;  /* 0x0000002802070981 */ /* 0x000562000c1e1900 */
[----:B------:R-:W-:Y:S01]  /*18dc0*/  ISETP.NE.U32.AND P0, PT, RZ, UR4, PT ;  /* 0x00000004ff007c0c */ /* 0x000fe2000bf05070 */
[C---:B-1----:R-:W-:Y:S01]  /*18dd0*/  IMAD.WIDE R10, R27.reuse, 0x4, R10 ;  /* 0x000000041b0a7825 */ /* 0x042fe200078e020a */
[----:B------:R-:W-:Y:S02]  /*18de0*/  ISETP.NE.U32.AND P2, PT, RZ, UR6, PT ;  /* 0x00000006ff007c0c */ /* 0x000fe4000bf45070 */
[----:B------:R-:W-:Y:S01]  /*18df0*/  ISETP.NE.AND.EX P0, PT, RZ, UR5, PT, P0 ;  /* 0x00000005ff007c0c */ /* 0x000fe2000bf05300 */
[----:B------:R-:W-:Y:S01]  /*18e00*/  ULDC.64 UR4, c[0x0][0xa00] ;  /* 0x0002800000047ab9 */ /* 0x000fe20000000a00 */
[----:B------:R-:W-:Y:S01]  /*18e10*/  ISETP.NE.U32.AND P4, PT, RZ, UR8, PT ;  /* 0x00000008ff007c0c */ /* 0x000fe2000bf85070 */
[----:B------:R-:W-:Y:S01]  /*18e20*/  IMAD.MOV.U32 R12, RZ, RZ, RZ ;  /* 0x000000ffff0c7224 */ /* 0x000fe200078e00ff */
[----:B------:R-:W-:Y:S01]  /*18e30*/  ISETP.NE.U32.AND P1, PT, RZ, UR4, PT ;  /* 0x00000004ff007c0c */ /* 0x000fe2000bf25070 */
[----:B--2---:R-:W1:Y:S01]  /*18e40*/  LDC.64 R2, c[0x0][0xa10] ;  /* 0x00028400ff027b82 */ /* 0x004e620000000a00 */
[----:B0-----:R-:W-:-:S02]  /*18e50*/  IMAD.WIDE R4, R27, 0x4, R4 ;  /* 0x000000041b047825 */ /* 0x001fc400078e0204 */
[----:B------:R-:W-:-:S05]  /*18e60*/  ISETP.NE.AND.EX P3, PT, RZ, UR5, PT, P1 ;  /* 0x00000005ff007c0c */ /* 0x000fca000bf65310 */
[----:B------:R-:W0:Y:S01]  /*18e70*/  @P0 LDC.64 R8, c[0x0][0xa18] ;  /* 0x00028600ff080b82 */ /* 0x000e220000000a00 */
[----:B------:R-:W-:Y:S01]  /*18e80*/  ULDC UR4, c[0x0][0x288] ;  /* 0x0000a20000047ab9 */ /* 0x000fe20000000800 */
[----:B------:R-:W-:Y:S02]  /*18e90*/  ISETP.NE.AND.EX P1, PT, RZ, UR7, PT, P2 ;  /* 0x00000007ff007c0c */ /* 0x000fe4000bf25320 */
[----:B------:R-:W-:-:S04]  /*18ea0*/  ISETP.NE.AND.EX P2, PT, RZ, UR9, PT, P4 ;  /* 0x00000009ff007c0c */ /* 0x000fc8000bf45340 */
[----:B------:R-:W2:Y:S07]  /*18eb0*/  @P3 LDG.E R0, desc[UR40][R10.64] ;  /* 0x000000280a003981 */ /* 0x000eae000c1e1900 */
[----:B------:R-:W5:Y:S01]  /*18ec0*/  @P1 LDG.E R12, desc[UR40][R4.64] ;  /* 0x00000028040c1981 */ /* 0x000f62000c1e1900 */
[----:B-1----:R-:W-:-:S05]  /*18ed0*/  IMAD.WIDE R2, R27, 0x4, R2 ;  /* 0x000000041b027825 */ /* 0x002fca00078e0202 */
[----:B------:R-:W5:Y:S01]  /*18ee0*/  @P2 LDG.E R6, desc[UR40][R2.64] ;  /* 0x0000002802062981 */ /* 0x000f62000c1e1900 */
[----:B0-----:R-:W-:-:S03]  /*18ef0*/  @P0 IMAD.WIDE R8, R27, 0x4, R8 ;  /* 0x000000041b080825 */ /* 0x001fc600078e0208 */
        /* <DEDUP_REMOVED lines=10> */
[----:B------:R-:W-:Y:S02]  /*18fa0*/  ULDC UR5, c[0x0][0x348] ;  /* 0x0000d20000057ab9 */ /* 0x000fe40000000800 */
[----:B0-----:R-:W-:Y:S02]  /*18fb0*/  IMAD.U32 R8, RZ, RZ, UR5 ;  /* 0x00000005ff087e24 */ /* 0x001fe4000f8e00ff */
[----:B------:R-:W-:Y:S01]  /*18fc0*/  IMAD.U32 R9, RZ, RZ, UR4 ;  /* 0x00000004ff097e24 */ /* 0x000fe2000f8e00ff */
[----:B--2---:R0:W-:Y:S01]  /*18fd0*/  STL [R1+0x18], R0 ;  /* 0x0000180001007387 */ /* 0x0041e20000100800 */
[----:B------:R-:W-:Y:S01]  /*18fe0*/  IMAD.MOV.U32 R13, RZ, RZ, R0 ;  /* 0x000000ffff0d7224 */ /* 0x000fe200078e0000 */
[----:B---3--:R-:W-:Y:S06]  /*18ff0*/  @P0 BRA `(.L_x_1550) ;  /* 0x0000000000140947 */ /* 0x008fec0003800000 */
[----:B------:R-:W-:Y:S05]  /*19000*/  @!P3 BRA `(.L_x_1550) ;  /* 0x000000000010b947 */ /* 0x000fea0003800000 */
[----:B0-----:R-:W2:Y:S04]  /*19010*/  LDG.E R0, desc[UR40][R10.64] ;  /* 0x000000280a007981 */ /* 0x001ea8000c1e1900 */
[----:B------:R-:W2:Y:S02]  /*19020*/  LDG.E R10, desc[UR40][R10.64+0x4] ;  /* 0x000004280a0a7981 */ /* 0x000ea4000c1e1900 */
[----:B--2---:R-:W-:-:S05]  /*19030*/  IMAD.IADD R13, R10, 0x1, -R0 ;  /* 0x000000010a0d7824 */ /* 0x004fca00078e0a00 */
[----:B------:R1:W-:Y:S02]  /*19040*/  STL [R1+0x18], R13 ;  /* 0x0000180d01007387 */ /* 0x0003e40000100800 */
.L_x_1550:
        /* <DEDUP_REMOVED lines=14> */
.L_x_1551:
[----:B------:R-:W-:Y:S05]  /*19130*/  @!P1 BRA `(.L_x_1552) ;  /* 0x00000000000c9947 */ /* 0x000fea0003800000 */
[----:B------:R-:W2:Y:S04]  /*19140*/  LDG.E R9, desc[UR40][R4.64] ;  /* 0x0000002804097981 */ /* 0x000ea8000c1e1900 */
[----:B------:R-:W2:Y:S02]  /*19150*/  LDG.E R4, desc[UR40][R4.64+0x4] ;  /* 0x0000042804047981 */ /* 0x000ea4000c1e1900 */
[----:B--2---:R-:W-:-:S07]  /*19160*/  IMAD.IADD R9, R4, 0x1, -R9 ;  /* 0x0000000104097824 */ /* 0x004fce00078e0a09 */
.L_x_1552:
[----:B0-----:R-:W2:Y:S04]  /*19170*/  @P2 LDG.E R4, desc[UR40][R2.64] ;  /* 0x0000002802042981 */ /* 0x001ea8000c1e1900 */
[----:B------:R0:W2:Y:S01]  /*19180*/  @P2 LDG.E R5, desc[UR40][R2.64+0x4] ;  /* 0x0000042802052981 */ /* 0x0000a2000c1e1900 */
[----:B------:R-:W-:Y:S02]  /*19190*/  IMAD R14, R25, 0xc0, RZ ;  /* 0x000000c0190e7824 */ /* 0x000fe400078e02ff */
[----:B-----5:R-:W-:Y:S02]  /*191a0*/  IMAD.IADD R7, R9, 0x1, -R7 ;  /* 0x0000000109077824 */ /* 0x020fe400078e0a07 */
[----:B------:R-:W-:Y:S01]  /*191b0*/  VIADD R10, R14, 0xbf ;  /* 0x000000bf0e0a7836 */ /* 0x000fe20000000000 */
[----:B------:R3:W-:Y:S01]  /*191c0*/  STL [R1+0x10], R14 ;  /* 0x0000100e01007387 */ /* 0x0007e20000100800 */
[----:B0-----:R-:W0:Y:S02]  /*191d0*/  LDC R2, c[0x0][0x448] ;  /* 0x00011200ff027b82 */ /* 0x001e240000000800 */
[----:B0-----:R-:W-:-:S13]  /*191e0*/  ISETP.NE.AND P1, PT, R2, 0x1, PT ;  /* 0x000000010200780c */ /* 0x001fda0003f25270 */
[----:B------:R-:W0:Y:S08]  /*191f0*/  @P1 LDC R3, c[0x0][0x44c] ;  /* 0x00011300ff031b82 */ /* 0x000e300000000800 */
[----:B------:R-:W4:Y:S01]  /*19200*/  @P1 LDC R2, c[0x0][0x450] ;  /* 0x00011400ff021b82 */ /* 0x000f220000000800 */
[----:B0-----:R-:W-:-:S05]  /*19210*/  @P1 IMAD.HI.U32 R3, R10, R3, RZ ;  /* 0x000000030a031227 */ /* 0x001fca00078e00ff */
[----:B----4-:R-:W-:Y:S01]  /*19220*/  @P1 SHF.R.U32.HI R10, RZ, R2, R3 ;  /* 0x00000002ff0a1219 */ /* 0x010fe20000011603 */
[----:B--2---:R-:W-:-:S04]  /*19230*/  @P2 IMAD.IADD R8, R5, 0x1, -R4 ;  /* 0x0000000105082824 */ /* 0x004fc800078e0a04 */
[----:B------:R-:W-:-:S04]  /*19240*/  IMAD.IADD R19, R7, 0x1, R8 ;  /* 0x0000000107137824 */ /* 0x000fc800078e0208 */
[C---:B------:R-:W-:Y:S01]  /*19250*/  VIADD R4, R19.reuse, 0x7f ;  /* 0x0000007f13047836 */ /* 0x040fe20000000000 */
[----:B------:R-:W-:-:S04]  /*19260*/  IADD3 R9, R19, 0x1, -R13 ;  /* 0x0000000113097810 */ /* 0x000fc80007ffe80d */
[----:B------:R-:W-:Y:S01]  /*19270*/  SHF.R.S32.HI R2, RZ, 0x1f, R4 ;  /* 0x0000001fff027819 */ /* 0x000fe20000011404 */
[----:B------:R-:W-:-:S03]  /*19280*/  IMAD.IADD R10, R9, 0x1, R10 ;  /* 0x00000001090a7824 */ /* 0x000fc600078e020a */
[----:B------:R-:W-:Y:S02]  /*19290*/  LEA.HI R4, R2, R4, RZ, 0x7 ;  /* 0x0000000402047211 */ /* 0x000fe400078f38ff */
[----:B------:R-:W0:Y:S02]  /*192a0*/  LDC.64 R2, c[0x0][0x9e0] ;  /* 0x00027800ff027b82 */ /* 0x000e240000000a00 */
[----:B------:R-:W-:-:S05]  /*192b0*/  SHF.R.S32.HI R12, RZ, 0x7, R4 ;  /* 0x00000007ff0c7819 */ /* 0x000fca0000011404 */
[----:B------:R3:W-:Y:S01]  /*192c0*/  STL [R1+0x44], R12 ;  /* 0x0000440c01007387 */ /* 0x0007e20000100800 */
[----:B0-----:R-:W-:Y:S01]  /*192d0*/  ISETP.GE.AND P3, PT, R3, 0x1, PT ;  /* 0x000000010300780c */ /* 0x001fe20003f66270 */
[----:B------:R-:W-:-:S12]  /*192e0*/  IMAD.IADD R2, R10, 0x1, R2 ;  /* 0x000000010a027824 */ /* 0x000fd800078e0202 */
[----:B---3--:R-:W-:Y:S05]  /*192f0*/  @!P3 BRA `(.L_x_1553) ;  /* 0x000000000048b947 */ /* 0x008fea0003800000 */
        /* <DEDUP_REMOVED lines=11> */
.L_x_1555:
[----:B------:R-:W-:-:S13]  /*193b0*/  ISETP.NE.AND P0, PT, R3, 0x1, PT ;  /* 0x000000010300780c */ /* 0x000fda0003f05270 */
[----:B------:R-:W0:Y:S02]  /*193c0*/  @P0 LDC.64 R4, c[0x0][0x9e8] ;  /* 0x00027a00ff040b82 */ /* 0x000e240000000a00 */
[----:B0-----:R-:W-:-:S05]  /*193d0*/  @P0 IMAD.HI.U32 R4, R11, R4, RZ ;  /* 0x000000040b040227 */ /* 0x001fca00078e00ff */
[----:B------:R-:W-:-:S07]  /*193e0*/  @P0 SHF.R.U32.HI R11, RZ, R5, R4 ;  /* 0x00000005ff0b0219 */ /* 0x000fce0000011604 */
.L_x_1556:
[----:B------:R-:W-:Y:S05]  /*193f0*/  BSYNC B0 ;  /* 0x0000000000007941 */ /* 0x000fea0003800000 */
.L_x_1554:
[----:B------:R-:W-:-:S05]  /*19400*/  IMAD R11, R11, R3, R3 ;  /* 0x000000030b0b7224 */ /* 0x000fca00078e0203 */
[----:B------:R-:W-:-:S07]  /*19410*/  VIMNMX R2, R2, R11, PT ;  /* 0x0000000b02027248 */ /* 0x000fce0003fe0100 */
.L_x_1553:
[----:B------:R-:W0:Y:S01]  /*19420*/  @P1 LDC R10, c[0x0][0x44c] ;  /* 0x00011300ff0a1b82 */ /* 0x000e220000000800 */
[----:B------:R-:W-:Y:S01]  /*19430*/  VIADD R2, R2, 0x7f ;  /* 0x0000007f02027836 */ /* 0x000fe20000000000 */
[----:B------:R-:W-:Y:S01]  /*19440*/  ULDC UR4, c[0x0][0x9dc] ;  /* 0x0002770000047ab9 */ /* 0x000fe20000000800 */
[----:B------:R-:W-:Y:S02]  /*19450*/  IMAD.MOV.U32 R4, RZ, RZ, R14 ;  /* 0x000000ffff047224 */ /* 0x000fe400078e000e */
[----:B------:R-:W-:-:S03]  /*19460*/  IMAD.IADD R19, R19, 0x1, -R13 ;  /* 0x0000000113137824 */ /* 0x000fc600078e0a0d */
[----:B------:R-:W2:Y:S01]  /*19470*/  @P1 LDC R5, c[0x0][0x450] ;  /* 0x00011400ff051b82 */ /* 0x000ea20000000800 */
[----:B0-----:R-:W-:-:S05]  /*19480*/  @P1 IMAD.HI.U32 R10, R14, R10, RZ ;  /* 0x0000000a0e0a1227 */ /* 0x001fca00078e00ff */
[----:B--2---:R-:W-:Y:S02]  /*19490*/  @P1 SHF.R.U32.HI R4, RZ, R5, R10 ;  /* 0x00000005ff041219 */ /* 0x004fe4000001160a */
[----:B------:R-:W-:-:S03]  /*194a0*/  SHF.R.S32.HI R5, RZ, 0x1f, R2 ;  /* 0x0000001fff057819 */ /* 0x000fc60000011402 */
[----:B------:R-:W-:Y:S01]  /*194b0*/  IMAD.IADD R11, R19, 0x1, R4 ;  /* 0x00000001130b7824 */ /* 0x000fe200078e0204 */
[----:B------:R-:W-:-:S03]  /*194c0*/  LEA.HI R5, R5, R2, RZ, 0x7 ;  /* 0x0000000205057211 */ /* 0x000fc600078f38ff */
[----:B------:R-:W-:Y:S01]  /*194d0*/  VIADD R2, R11, -UR4 ;  /* 0x800000040b027c36 */ /* 0x000fe20008000000 */
[----:B------:R-:W-:-:S04]  /*194e0*/  SHF.R.S32.HI R5, RZ, 0x7, R5 ;  /* 0x00000007ff057819 */ /* 0x000fc80000011405 */
[----:B------:R-:W-:Y:S01]  /*194f0*/  VIMNMX R10, R12, R5, PT ;  /* 0x000000050c0a7248 */ /* 0x000fe20003fe0100 */
        /* <DEDUP_REMOVED lines=11> */
.L_x_1559:
[----:B------:R-:W-:-:S13]  /*195b0*/  ISETP.NE.AND P0, PT, R3, 0x1, PT ;  /* 0x000000010300780c */ /* 0x000fda0003f05270 */
[----:B------:R-:W0:Y:S02]  /*195c0*/  @P0 LDC.64 R4, c[0x0][0x9e8] ;  /* 0x00027a00ff040b82 */ /* 0x000e240000000a00 */
[----:B0-----:R-:W-:-:S05]  /*195d0*/  @P0 IMAD.HI.U32 R4, R11, R4, RZ ;  /* 0x000000040b040227 */ /* 0x001fca00078e00ff */
[----:B------:R-:W-:-:S07]  /*195e0*/  @P0 SHF.R.U32.HI R11, RZ, R5, R4 ;  /* 0x00000005ff0b0219 */ /* 0x000fce0000011604 */
.L_x_1560:
[----:B------:R-:W-:Y:S05]  /*195f0*/  BSYNC B0 ;  /* 0x0000000000007941 */ /* 0x000fea0003800000 */
.L_x_1558:
[----:B------:R-:W-:-:S05]  /*19600*/  IMAD R3, R11, R3, RZ ;  /* 0x000000030b037224 */ /* 0x000fca00078e02ff */
[----:B------:R-:W-:-:S07]  /*19610*/  VIMNMX R2, R2, R3, !PT ;  /* 0x0000000302027248 */ /* 0x000fce0007fe0100 */
.L_x_1557:
[----:B------:R-:W-:Y:S01]  /*19620*/  SHF.R.S32.HI R3, RZ, 0x1f, R2 ;  /* 0x0000001fff037819 */ /* 0x000fe20000011402 */
[----:B------:R-:W-:Y:S01]  /*19630*/  BSSY B0, `(.L_x_1561) ;  /* 0x0000027000007945 */ /* 0x000fe20003800000 */
[----:B------:R-:W-:Y:S01]  /*19640*/  LOP3.LUT R14, R0, 0xff, RZ, 0xc0, !PT ;  /* 0x000000ff000e7812 */ /* 0x000fe200078ec0ff */
[----:B-1----:R-:W-:Y:S01]  /*19650*/  IMAD.MOV.U32 R13, RZ, RZ, RZ ;  /* 0x000000ffff0d7224 */ /* 0x002fe200078e00ff */
[----:B------:R-:W-:Y:S02]  /*19660*/  LEA.HI R3, R3, R2, RZ, 0x7 ;  /* 0x0000000203037211 */ /* 0x000fe400078f38ff */
[----:B------:R-:W-:Y:S01]  /*19670*/  SHF.R.U32.HI R0, RZ, 0x10, R0 ;  /* 0x00000010ff007819 */ /* 0x000fe20000011600 */
[----:B------:R0:W-:Y:S01]  /*19680*/  STL [R1+0x40], R14 ;  /* 0x0000400e01007387 */ /* 0x0001e20000100800 */
[----:B------:R-:W-:-:S04]  /*19690*/  SHF.R.S32.HI R3, RZ, 0x7, R3 ;  /* 0x00000007ff037819 */ /* 0x000fc80000011403 */
[----:B------:R-:W-:-:S04]  /*196a0*/  VIMNMX R4, RZ, R3, !PT ;  /* 0x00000003ff047248 */ /* 0x000fc80007fe0100 */
[----:B------:R-:W-:-:S13]  /*196b0*/  ISETP.GT.AND P0, PT, R10, R4, PT ;  /* 0x000000040a00720c */ /* 0x000fda0003f04270 */
[----:B0-----:R-:W-:Y:S05]  /*196c0*/  @!P0 BRA `(.L_x_1562) ;  /* 0x0000000000748947 */ /* 0x001fea0003800000 */
[----:B------:R-:W-:Y:S01]  /*196d0*/  ISETP.NE.AND P0, PT, R0, RZ, PT ;  /* 0x000000ff0000720c */ /* 0x000fe20003f05270 */
[----:B------:R-:W-:-:S03]  /*196e0*/  ULDC UR4, c[0x0][0x9f0] ;  /* 0x00027c0000047ab9 */ /* 0x000fc60000000800 */
[----:B------:R-:W-:-:S04]  /*196f0*/  SEL R5, R0, UR4, P0 ;  /* 0x0000000400057c07 */ /* 0x000fc80008000000 */
[----:B------:R-:W-:Y:S02]  /*19700*/  IABS R12, R5 ;  /* 0x00000005000c7213 */ /* 0x000fe40000000000 */
[----:B------:R-:W-:Y:S02]  /*19710*/  IADD3 R11, R5, -0x1, R10 ;  /* 0xffffffff050b7810 */ /* 0x000fe40007ffe00a */
[----:B------:R-:W0:Y:S03]  /*19720*/  I2F.RP R2, R12 ;  /* 0x0000000c00027306 */ /* 0x000e260000209400 */
[----:B------:R-:W-:-:S05]  /*19730*/  IMAD.IADD R11, R11, 0x1, -R4 ;  /* 0x000000010b0b7824 */ /* 0x000fca00078e0a04 */
[----:B0-----:R-:W0:Y:S02]  /*19740*/  MUFU.RCP R2, R2 ;  /* 0x0000000200027308 */ /* 0x001e240000001000 */
[----:B0-----:R-:W-:-:S06]  /*19750*/  VIADD R2, R2, 0xffffffe ;  /* 0x0ffffffe02027836 */ /* 0x001fcc0000000000 */
[----:B------:R0:W1:Y:S02]  /*19760*/  F2I.FTZ.U32.TRUNC.NTZ R3, R2 ;  /* 0x0000000200037305 */ /* 0x000064000021f000 */
[----:B0-----:R-:W-:-:S04]  /*19770*/  LOP3.LUT R2, R11, R5, RZ, 0x3c, !PT ;  /* 0x000000050b027212 */ /* 0x001fc800078e3cff */
[----:B------:R-:W-:Y:S01]  /*19780*/  ISETP.GE.AND P3, PT, R2, RZ, PT ;  /* 0x000000ff0200720c */ /* 0x000fe20003f66270 */
[----:B-1----:R-:W-:-:S04]  /*19790*/  IMAD.MOV R2, RZ, RZ, -R3 ;  /* 0x000000ffff027224 */ /* 0x002fc800078e0a03 */
[----:B------:R-:W-:Y:S02]  /*197a0*/  IMAD R13, R2, R12, RZ ;  /* 0x0000000c020d7224 */ /* 0x000fe400078e02ff */
[----:B------:R-:W-:-:S04]  /*197b0*/  IMAD.MOV.U32 R2, RZ, RZ, RZ ;  /* 0x000000ffff027224 */ /* 0x000fc800078e00ff */
        /* <DEDUP_REMOVED lines=13> */
[----:B------:R-:W-:-:S07]  /*19890*/  @!P1 LOP3.LUT R13, RZ, R5, RZ, 0x33, !PT ;  /* 0x00000005ff0d9212 */ /* 0x000fce00078e33ff */
.L_x_1562:
[----:B------:R-:W-:Y:S05]  /*198a0*/  BSYNC B0 ;  /* 0x0000000000007941 */ /* 0x000fea0003800000 */
.L_x_1561:
[-C--:B------:R-:W-:Y:S01]  /*198b0*/  IMAD R4, R14, R13.reuse, R4 ;  /* 0x0000000d0e047224 */ /* 0x080fe200078e0204 */
[----:B------:R-:W-:Y:S04]  /*198c0*/  BSSY B0, `(.L_x_1563) ;  /* 0x00000dc000007945 */ /* 0x000fe80003800000 */
[C---:B------:R-:W-:Y:S01]  /*198d0*/  VIADDMNMX R10, R4.reuse, R13, R10, PT ;  /* 0x0000000d040a7246 */ /* 0x040fe2000380010a */
[----:B------:R-:W-:-:S04]  /*198e0*/  IMAD R4, R4, 0x80, -R7 ;  /* 0x0000008004047824 */ /* 0x000fc800078e0a07 */
[----:B------:R-:W-:Y:S01]  /*198f0*/  IMAD R10, R10, 0x80, -R7 ;  /* 0x000000800a0a7824 */ /* 0x000fe200078e0a07 */
[----:B------:R-:W-:-:S04]  /*19900*/  VIMNMX R4, RZ, R4, !PT ;  /* 0x00000004ff047248 */ /* 0x000fc80007fe0100 */
[----:B------:R-:W-:-:S04]  /*19910*/  VIMNMX R10, R10, R8, PT ;  /* 0x000000080a0a7248 */ /* 0x000fc80003fe0100 */
[----:B------:R-:W-:Y:S02]  /*19920*/  ISETP.GT.AND P0, PT, R10, R4, PT ;  /* 0x000000040a00720c */ /* 0x000fe40003f04270 */
[----:B------:R-:W-:-:S11]  /*19930*/  SHF.R.U32.HI R4, RZ, 0x7, R4 ;  /* 0x00000007ff047819 */ /* 0x000fd60000011604 */
[----:B------:R-:W-:-:S05]  /*19940*/  @P0 VIADD R2, R10, 0x7f ;  /* 0x0000007f0a020836 */ /* 0x000fca0000000000 */
[----:B------:R-:W-:-:S04]  /*19950*/  @P0 SHF.R.S32.HI R3, RZ, 0x1f, R2 ;  /* 0x0000001fff030819 */ /* 0x000fc80000011402 */
[----:B------:R-:W-:Y:S01]  /*19960*/  @P0 LEA.HI R2, R3, R2, RZ, 0x7 ;  /* 0x0000000203020211 */ /* 0x000fe200078f38ff */
[----:B------:R-:W-:-:S03]  /*19970*/  IMAD.MOV.U32 R3, RZ, RZ, R4 ;  /* 0x000000ffff037224 */ /* 0x000fc600078e0004 */
[----:B------:R-:W-:Y:S02]  /*19980*/  @P0 SHF.R.S32.HI R3, RZ, 0x7, R2 ;  /* 0x00000007ff030819 */ /* 0x000fe40000011402 */
[----:B------:R-:W-:Y:S02]  /*19990*/  PLOP3.LUT P0, PT, PT, PT, PT, 0x80, 0x0 ;  /* 0x000000000000781c */ /* 0x000fe40003f0f070 */
[----:B------:R-:W-:-:S13]  /*199a0*/  ISETP.GT.AND P1, PT, R3, R4, PT ;  /* 0x000000040300720c */ /* 0x000fda0003f24270 */
[----:B------:R-:W-:Y:S05]  /*199b0*/  @!P1 BRA `(.L_x_1564) ;  /* 0x0000000c00309947 */ /* 0x000fea0003800000 */
[----:B------:R-:W-:Y:S01]  /*199c0*/  UMOV UR4, 0xffffffff ;  /* 0xffffffff00047882 */ /* 0x000fe20000000000 */
[----:B------:R-:W-:Y:S02]  /*199d0*/  SEL R2, R27, RZ, !P2 ;  /* 0x000000ff1b027207 */ /* 0x000fe40005000000 */
[----:B------:R-:W-:Y:S05]  /*199e0*/  BRA.DIV UR4, `(.L_x_1565) ;  /* 0x0000007604587947 */ /* 0x000fea000b800000 */
[----:B------:R-:W0:Y:S02]  /*199f0*/  S2R R5, SR_TID.X ;  /* 0x0000000000057919 */ /* 0x000e240000002100 */
[----:B0-----:R-:W-:-:S04]  /*19a00*/  SHF.R.U32.HI R5, RZ, 0x5, R5 ;  /* 0x00000005ff057819 */ /* 0x001fc80000011605 */
[----:B------:R-:W-:-:S05]  /*19a10*/  LOP3.LUT R5, R5, 0x3, RZ, 0xc0, !PT ;  /* 0x0000000305057812 */ /* 0x000fca00078ec0ff */
[----:B------:R0:W1:Y:S02]  /*19a20*/  SHFL.IDX PT, R14, R5, RZ, 0x1f ;  /* 0x00001fff050e7589 */ /* 0x00006400000e0000 */
.L_x_1760:
[----:B-1----:R-:W-:Y:S02]  /*19a30*/  ISETP.NE.AND P0, PT, R14, RZ, PT ;  /* 0x000000ff0e00720c */ /* 0x002fe40003f05270 */
[----:B------:R-:W-:-:S11]  /*19a40*/  PLOP3.LUT P6, PT, PT, PT, PT, 0x8, 0x0 ;  /* 0x000000000000781c */ /* 0x000fd60003fce170 */
[----:B------:R-:W-:Y:S05]  /*19a50*/  @P0 BRA `(.L_x_1566) ;  /* 0x00000000000c0947 */ /* 0x000fea0003800000 */
[----:B------:R-:W-:-:S03]  /*19a60*/  UMOV UR4, 0xffffffff ;  /* 0xffffffff00047882 */ /* 0x000fc60000000000 */
[----:B------:R-:W-:Y:S05]  /*19a70*/  BRA.DIV UR4, `(.L_x_1567) ;  /* 0x0000007604687947 */ /* 0x000fea000b800000 */
[----:B------:R-:W-:-:S13]  /*19a80*/  ELECT P6, URZ, PT ;  /* 0x00000000003f782f */ /* 0x000fda00038c0000 */
.L_x_1566:
[----:B0-----:R-:W2:Y:S01]  /*19a90*/  LDL R5, [R1+0x34] ;  /* 0x0000340001057983 */ /* 0x001ea20000100800 */
[----:B------:R-:W-:Y:S01]  /*19aa0*/  BSSY B1, `(.L_x_1568) ;  /* 0x0000008000017945 */ /* 0x000fe20003800000 */
[----:B--2---:R-:W-:-:S05]  /*19ab0*/  VIADD R5, R5, 0x1 ;  /* 0x0000000105057836 */ /* 0x004fca0000000000 */
[----:B------:R-:W-:-:S04]  /*19ac0*/  LEA.HI R7, R5, R5, RZ, 0x1 ;  /* 0x0000000505077211 */ /* 0x000fc800078f08ff */
[----:B------:R-:W-:-:S05]  /*19ad0*/  LOP3.LUT R7, R7, 0xfffffffe, RZ, 0xc0, !PT ;  /* 0xfffffffe07077812 */ /* 0x000fca00078ec0ff */
[----:B------:R-:W-:-:S05]  /*19ae0*/  IMAD.IADD R5, R5, 0x1, -R7 ;  /* 0x0000000105057824 */ /* 0x000fca00078e0a07 */
[----:B------:R-:W-:-:S04]  /*19af0*/  SHF.L.U32 R5, R5, 0x1f, RZ ;  /* 0x0000001f05057819 */ /* 0x000fc800000006ff */
[----:B------:R-:W0:Y:S02]  /*19b00*/  SYNCS.PHASECHK.TRANS64.TRYWAIT P0, [R17+URZ+0x16820], R5 ;  /* 0x01682005110075a7 */ /* 0x000e24000800017f */
[----:B0-----:R-:W-:Y:S05]  /*19b10*/  @!P0 BRA `(.L_x_1569) ;  /* 0x0000007400608947 */ /* 0x001fea0003800000 */
.L_x_1763:
[----:B------:R-:W-:Y:S05]  /*19b20*/  BSYNC B1 ;  /* 0x0000000000017941 */ /* 0x000fea0003800000 */
.L_x_1568:
[----:B------:R-:W-:Y:S04]  /*19b30*/  BSSY B1, `(.L_x_1570) ;  /* 0x0000050000017945 */ /* 0x000fe80003800000 */
[----:B------:R-:W-:Y:S05]  /*19b40*/  @!P6 BRA `(.L_x_1571) ;  /* 0x000000040038e947 */ /* 0x000fea0003800000 */
[----:B------:R-:W2:Y:S01]  /*19b50*/  LDL R7, [R1] ;  /* 0x0000000001077983 */ /* 0x000ea20000100800 */
[----:B0-----:R-:W-:Y:S01]  /*19b60*/  IMAD R5, R29, 0x8, R17 ;  /* 0x000000081d057824 */ /* 0x001fe200078e0211 */
[----:B------:R-:W0:Y:S01]  /*19b70*/  S2R R8, SR_TID.X ;  /* 0x0000000000087919 */ /* 0x000e220000002100 */
[----:B------:R-:W-:Y:S01]  /*19b80*/  BSSY B2, `(.L_x_1572) ;  /* 0x0000006000027945 */ /* 0x000fe20003800000 */
[----:B0-----:R-:W-:-:S04]  /*19b90*/  LOP3.LUT R8, R8, 0x7f, RZ, 0xc0, !PT ;  /* 0x0000007f08087812 */ /* 0x001fc800078ec0ff */
[----:B------:R-:W-:Y:S02]  /*19ba0*/  ISETP.NE.AND P1, PT, R8, RZ, PT ;  /* 0x000000ff0800720c */ /* 0x000fe40003f25270 */
[----:B--2---:R-:W-:-:S04]  /*19bb0*/  SHF.L.U32 R7, R7, 0x1f, RZ ;  /* 0x0000001f07077819 */ /* 0x004fc800000006ff */
[----:B------:R-:W0:Y:S02]  /*19bc0*/  SYNCS.PHASECHK.TRANS64.TRYWAIT P0, [R5+URZ+0x168a0], R7 ;  /* 0x0168a007050075a7 */ /* 0x000e24000800017f */
[----:B0-----:R-:W-:Y:S05]  /*19bd0*/  @!P0 BRA `(.L_x_1573) ;  /* 0x0000007400448947 */ /* 0x001fea0003800000 */
.L_x_1764:
[----:B------:R-:W-:Y:S05]  /*19be0*/  BSYNC B2 ;  /* 0x0000000000027941 */ /* 0x000fea0003800000 */
.L_x_1572:
[----:B------:R-:W-:Y:S04]  /*19bf0*/  BSSY B2, `(.L_x_1574) ;  /* 0x0000009000027945 */ /* 0x000fe80003800000 */
[----:B------:R-:W-:Y:S05]  /*19c00*/  @P1 BRA `(.L_x_1575) ;  /* 0x00000000001c1947 */ /* 0x000fea0003800000 */
[----:B------:R-:W1:Y:S02]  /*19c10*/  S2R R8, SR_TID.X ;  /* 0x0000000000087919 */ /* 0x000e640000002100 */
[----:B-1----:R-:W-:Y:S01]  /*19c20*/  LOP3.LUT R10, R8, 0x1f, RZ, 0xc0, !PT ;  /* 0x0000001f080a7812 */ /* 0x002fe200078ec0ff */
[----:B------:R-:W-:-:S03]  /*19c30*/  IMAD.MOV.U32 R8, RZ, RZ, 0x4000 ;  /* 0x00004000ff087424 */ /* 0x000fc600078e00ff */
[----:B------:R-:W-:Y:S01]  /*19c40*/  ISETP.NE.AND P0, PT, R10, RZ, PT ;  /* 0x000000ff0a00720c */ /* 0x000fe20003f05270 */
[----:B------:R1:W-:-:S12]  /*19c50*/  SYNCS.ARRIVE.TRANS64 RZ, [R5+URZ+0x16890], R8 ;  /* 0x0168900805ff79a7 */ /* 0x0003d8000800003f */
[----:B-1----:R-:W-:Y:S05]  /*19c60*/  @!P0 BRA `(.L_x_1575) ;  /* 0x0000000000048947 */ /* 0x002fea0003800000 */
[----:B------:R-:W-:Y:S01]  /*19c70*/  BPT.TRAP 0x1 ;  /* 0x000000040000795c */ /* 0x000fe20000300000 */
.L_x_1575:
[----:B------:R-:W-:Y:S05]  /*19c80*/  BSYNC B2 ;  /* 0x0000000000027941 */ /* 0x000fea0003800000 */
.L_x_1574:
[----:B------:R-:W-:Y:S01]  /*19c90*/  IMAD.MOV.U32 R13, RZ, RZ, RZ ;  /* 0x000000ffff0d7224 */ /* 0x000fe200078e00ff */
        /* <DEDUP_REMOVED lines=9> */
[----:B------:R-:W-:Y:S01]  /*19d30*/  IMAD.SHL.U32 R11, R29, 0x2000, RZ ;  /* 0x000020001d0b7824 */ /* 0x000fe200078e00ff */
[----:B------:R-:W-:Y:S01]  /*19d40*/  UMOV UR7, 0x12f00000 ;  /* 0x12f0000000077882 */ /* 0x000fe20000000000 */
[----:B------:R-:W-:-:S08]  /*19d50*/  VIADD R12, R5, 0x16890 ;  /* 0x00016890050c7836 */ /* 0x000fd00000000000 */
.L_x_1576:
        /* <DEDUP_REMOVED lines=9> */
[----:B-1----:R-:W-:Y:S05]  /*19df0*/  @P0 BRA.U.ANY `(.L_x_1576) ;  /* 0xfffffffd00d80947 */ /* 0x002fea000393ffff */
[----:B------:R-:W1:Y:S01]  /*19e00*/  SYNCS.PHASECHK.TRANS64.TRYWAIT P0, [R5+URZ+0x168c0], R7 ;  /* 0x0168c007050075a7 */ /* 0x000e62000800017f */
[----:B------:R-:W-:Y:S04]  /*19e10*/  BSSY B2, `(.L_x_1577) ;  /* 0x0000002000027945 */ /* 0x000fe80003800000 */
[----:B-1----:R-:W-:Y:S05]  /*19e20*/  @!P0 BRA `(.L_x_1578) ;  /* 0x0000007000c48947 */ /* 0x002fea0003800000 */
.L_x_1765:
[----:B------:R-:W-:Y:S05]  /*19e30*/  BSYNC B2 ;  /* 0x0000000000027941 */ /* 0x000fea0003800000 */
.L_x_1577:
        /* <DEDUP_REMOVED lines=11> */
.L_x_1580:
[----:B------:R-:W-:Y:S05]  /*19ef0*/  BSYNC B2 ;  /* 0x0000000000027941 */ /* 0x000fea0003800000 */
.L_x_1579:
[----:B------:R-:W-:Y:S01]  /*19f00*/  R2UR UR10, R13 ;  /* 0x000000000d0a72ca */ /* 0x000fe200000e0000 */
[----:B------:R-:W-:Y:S01]  /*19f10*/  IMAD R11, R11, 0x2, R17 ;  /* 0x000000020b0b7824 */ /* 0x000fe200078e0211 */
[----:B------:R-:W-:Y:S01]  /*19f20*/  R2UR UR6, R14 ;  /* 0x000000000e0672ca */ /* 0x000fe200000e0000 */
[----:B------:R-:W-:Y:S01]  /*19f30*/  UIADD3 UR4, UP0, UR38, 0x670, URZ ;  /* 0x0000067026047890 */ /* 0x000fe2000ff1e03f */
[----:B------:R-:W-:Y:S01]  /*19f40*/  R2UR UR7, R15 ;  /* 0x000000000f0772ca */ /* 0x000fe200000e0000 */
[----:B01----:R-:W-:Y:S01]  /*19f50*/  VIADD R5, R5, 0x168b0 ;  /* 0x000168b005057836 */ /* 0x003fe20000000000 */
[----:B------:R-:W-:Y:S01]  /*19f60*/  PLOP3.LUT P0, PT, PT, PT, PT, 0x80, 0x0 ;  /* 0x000000000000781c */ /* 0x000fe20003f0f070 */
[----:B------:R-:W-:Y:S01]  /*19f70*/  VIADD R11, R11, 0x400 ;  /* 0x000004000b0b7836 */ /* 0x000fe20000000000 */
[----:B------:R-:W-:-:S12]  /*19f80*/  UIADD3.X UR5, URZ, UR39, URZ, UP0, !UPT ;  /* 0x000000273f057290 */ /* 0x000fd800087fe43f */
.L_x_1581:
        /* <DEDUP_REMOVED lines=10> */
.L_x_1571:
[----:B------:R-:W-:Y:S05]  /*1a030*/  BSYNC B1 ;  /* 0x0000000000017941 */ /* 0x000fea0003800000 */
.L_x_1570:
[----:B------:R-:W2:Y:S01]  /*1a040*/  LDL.LU R7, [R1] ;  /* 0x0000000001077983 */ /* 0x000ea20000300800 */
[----:B------:R-:W-:Y:S01]  /*1a050*/  VIADD R29, R29, 0x1 ;  /* 0x000000011d1d7836 */ /* 0x000fe20000000000 */
[----:B------:R-:W-:Y:S01]  /*1a060*/  PLOP3.LUT P0, PT, PT, PT, PT, 0x8, 0x0 ;  /* 0x000000000000781c */ /* 0x000fe20003f0e170 */
[----:B------:R-:W-:-:S03]  /*1a070*/  VIADD R3, R3, 0xfffffffe ;  /* 0xfffffffe03037836 */ /* 0x000fc60000000000 */
[----:B------:R-:W-:Y:S02]  /*1a080*/  ISETP.NE.AND P1, PT, R29, 0x2, PT ;  /* 0x000000021d00780c */ /* 0x000fe40003f25270 */
[----:B------:R-:W-:Y:S02]  /*1a090*/  ISETP.GE.AND P2, PT, R3, R4, PT ;  /* 0x000000040300720c */ /* 0x000fe40003f46270 */
[----:B0-----:R-:W-:Y:S02]  /*1a0a0*/  SEL R5, RZ, 0x1, P1 ;  /* 0x00000001ff057807 */ /* 0x001fe40000800000 */
[----:B------:R-:W-:Y:S02]  /*1a0b0*/  SEL R29, R29, RZ, P1 ;  /* 0x000000ff1d1d7207 */ /* 0x000fe40000800000 */
[----:B--2---:R-:W-:-:S05]  /*1a0c0*/  LOP3.LUT R7, R7, R5, RZ, 0x3c, !PT ;  /* 0x0000000507077212 */ /* 0x004fca00078e3cff */
[----:B------:R0:W-:Y:S02]  /*1a0d0*/  STL [R1], R7 ;  /* 0x0000000701007387 */ /* 0x0001e40000100800 */
[----:B------:R-:W-:Y:S05]  /*1a0e0*/  @!P2 BRA `(.L_x_1564) ;  /* 0x000000040064a947 */ /* 0x000fea0003800000 */
.L_x_1594:
[----:B------:R-:W-:Y:S05]  /*1a0f0*/  YIELD ;  /* 0x0000000000007946 */ /* 0x000fea0003800000 */
[----:B------:R-:W-:Y:S04]  /*1a100*/  BSSY B1, `(.L_x_1582) ;  /* 0x000004d000017945 */ /* 0x000fe80003800000 */
[----:B-1----:R-:W-:Y:S05]  /*1a110*/  @!P6 BRA `(.L_x_1583) ;  /* 0x00000004002ce947 */ /* 0x002fea0003800000 */
[----:B0-----:R-:W2:Y:S01]  /*1a120*/  LDL R7, [R1] ;  /* 0x0000000001077983 */ /* 0x001ea20000100800 */
[----:B------:R-:W0:Y:S02]  /*1a130*/  S2R R5, SR_TID.X ;  /* 0x0000000000057919 */ /* 0x000e240000002100 */
[----:B0-----:R-:W-:Y:S01]  /*1a140*/  LOP3.LUT R8, R5, 0x7f, RZ, 0xc0, !PT ;  /* 0x0000007f05087812 */ /* 0x001fe200078ec0ff */
[----:B------:R-:W-:Y:S01]  /*1a150*/  IMAD R5, R29, 0x8, R17 ;  /* 0x000000081d057824 */ /* 0x000fe200078e0211 */
[----:B------:R-:W-:Y:S02]  /*1a160*/  BSSY B2, `(.L_x_1584) ;  /* 0x0000005000027945 */ /* 0x000fe40003800000 */
[----:B------:R-:W-:Y:S02]  /*1a170*/  ISETP.NE.AND P2, PT, R8, RZ, PT ;  /* 0x000000ff0800720c */ /* 0x000fe40003f45270 */
[----:B--2---:R-:W-:-:S04]  /*1a180*/  SHF.L.U32 R7, R7, 0x1f, RZ ;  /* 0x0000001f07077819 */ /* 0x004fc800000006ff */
[----:B------:R-:W0:Y:S02]  /*1a190*/  SYNCS.PHASECHK.TRANS64.TRYWAIT P1, [R5+URZ+0x168a0], R7 ;  /* 0x0168a007050075a7 */ /* 0x000e24000802017f */
[----:B0-----:R-:W-:Y:S05]  /*1a1a0*/  @!P1 BRA `(.L_x_1585) ;  /* 0x0000006c00f89947 */ /* 0x001fea0003800000 */
.L_x_1766:
[----:B------:R-:W-:Y:S05]  /*1a1b0*/  BSYNC B2 ;  /* 0x0000000000027941 */ /* 0x000fea0003800000 */
.L_x_1584:
        /* <DEDUP_REMOVED lines=9> */
.L_x_1587:
[----:B------:R-:W-:Y:S05]  /*1a250*/  BSYNC B2 ;  /* 0x0000000000027941 */ /* 0x000fea0003800000 */
.L_x_1586:
        /* <DEDUP_REMOVED lines=10> */
[----:B------:R-:W-:-:S10]  /*1a300*/  UMOV UR7, 0x12f00000 ;  /* 0x12f0000000077882 */ /* 0x000fd40000000000 */
.L_x_1588:
        /* <DEDUP_REMOVED lines=13> */
.L_x_1767:
[----:B------:R-:W-:Y:S05]  /*1a3e0*/  BSYNC B2 ;  /* 0x0000000000027941 */ /* 0x000fea0003800000 */
.L_x_1589:
        /* <DEDUP_REMOVED lines=11> */
.L_x_1592:
[----:B------:R-:W-:Y:S05]  /*1a4a0*/  BSYNC B2 ;  /* 0x0000000000027941 */ /* 0x000fea0003800000 */
.L_x_1591:
        /* <DEDUP_REMOVED lines=8> */
.L_x_1593:
        /* <DEDUP_REMOVED lines=10> */
.L_x_1583:
[----:B------:R-:W-:Y:S05]  /*1a5d0*/  BSYNC B1 ;  /* 0x0000000000017941 */ /* 0x000fea0003800000 */
.L_x_1582:
[----:B0-----:R-:W2:Y:S01]  /*1a5e0*/  LDL.LU R7, [R1] ;  /* 0x0000000001077983 */ /* 0x001ea20000300800 */
[----:B------:R-:W-:Y:S01]  /*1a5f0*/  VIADD R29, R29, 0x1 ;  /* 0x000000011d1d7836 */ /* 0x000fe20000000000 */
[C---:B------:R-:W-:Y:S01]  /*1a600*/  ISETP.GT.AND P2, PT, R3.reuse, R4, PT ;  /* 0x000000040300720c */ /* 0x040fe20003f44270 */
[----:B------:R-:W-:-:S03]  /*1a610*/  VIADD R3, R3, 0xffffffff ;  /* 0xffffffff03037836 */ /* 0x000fc60000000000 */
[----:B------:R-:W-:-:S04]  /*1a620*/  ISETP.NE.AND P1, PT, R29, 0x2, PT ;  /* 0x000000021d00780c */ /* 0x000fc80003f25270 */
[----:B------:R-:W-:Y:S02]  /*1a630*/  SEL R5, RZ, 0x1, P1 ;  /* 0x00000001ff057807 */ /* 0x000fe40000800000 */
[----:B------:R-:W-:Y:S02]  /*1a640*/  SEL R29, R29, RZ, P1 ;  /* 0x000000ff1d1d7207 */ /* 0x000fe40000800000 */
[----:B--2---:R-:W-:-:S05]  /*1a650*/  LOP3.LUT R7, R7, R5, RZ, 0x3c, !PT ;  /* 0x0000000507077212 */ /* 0x004fca00078e3cff */
[----:B------:R1:W-:Y:S01]  /*1a660*/  STL [R1], R7 ;  /* 0x0000000701007387 */ /* 0x0003e20000100800 */
[----:B------:R-:W-:Y:S05]  /*1a670*/  @P2 BRA `(.L_x_1594) ;  /* 0xfffffff8009c2947 */ /* 0x000fea000383ffff */
.L_x_1564:
[----:B------:R-:W-:Y:S05]  /*1a680*/  BSYNC B0 ;  /* 0x0000000000007941 */ /* 0x000fea0003800000 */
.L_x_1563:
[----:B01----:R-:W2:Y:S01]  /*1a690*/  LDL R7, [R1+0x10] ;  /* 0x0000100001077983 */ /* 0x003ea20000100800 */
[----:B------:R-:W0:Y:S01]  /*1a6a0*/  LDC R2, c[0x0][0x448] ;  /* 0x00011200ff027b82 */ /* 0x000e220000000800 */
[----:B------:R-:W-:Y:S07]  /*1a6b0*/  @!P0 WARPSYNC.ALL ;  /* 0x0000000000008948 */ /* 0x000fee0003800000 */
[----:B------:R-:W-:Y:S01]  /*1a6c0*/  @!P0 BAR.SYNC.DEFER_BLOCKING 0xc, 0x200 ;  /* 0x0308000000008b1d */ /* 0x000fe20000010000 */
[----:B0-----:R-:W-:-:S13]  /*1a6d0*/  ISETP.NE.AND P1, PT, R2, 0x1, PT ;  /* 0x000000010200780c */ /* 0x001fda0003f25270 */
[----:B------:R-:W0:Y:S08]  /*1a6e0*/  @P1 LDC R4, c[0x0][0x44c] ;  /* 0x00011300ff041b82 */ /* 0x000e300000000800 */
[----:B------:R-:W1:Y:S01]  /*1a6f0*/  @P1 LDC R2, c[0x0][0x450] ;  /* 0x00011400ff021b82 */ /* 0x000e620000000800 */
[----:B--2---:R-:W-:-:S04]  /*1a700*/  VIADD R3, R7, 0xbf ;  /* 0x000000bf07037836 */ /* 0x004fc80000000000 */
[----:B0-----:R-:W-:-:S05]  /*1a710*/  @P1 IMAD.HI.U32 R4, R3, R4, RZ ;  /* 0x0000000403041227 */ /* 0x001fca00078e00ff */
[----:B-1----:R-:W-:-:S05]  /*1a720*/  @P1 SHF.R.U32.HI R3, RZ, R2, R4 ;  /* 0x00000002ff031219 */ /* 0x002fca0000011604 */
[----:B------:R-:W-:Y:S02]  /*1a730*/  IMAD.IADD R9, R9, 0x1, R3 ;  /* 0x0000000109097824 */ /* 0x000fe400078e0203 */
[----:B------:R-:W0:Y:S02]  /*1a740*/  LDC.64 R2, c[0x0][0x9e0] ;  /* 0x00027800ff027b82 */ /* 0x000e240000000a00 */
[----:B0-----:R-:W-:Y:S01]  /*1a750*/  ISETP.GE.AND P2, PT, R3, 0x1, PT ;  /* 0x000000010300780c */ /* 0x001fe20003f46270 */
[----:B------:R-:W-:-:S12]  /*1a760*/  IMAD.IADD R2, R9, 0x1, R2 ;  /* 0x0000000109027824 */ /* 0x000fd800078e0202 */
        /* <DEDUP_REMOVED lines=12> */
.L_x_1597:
[----:B------:R-:W-:-:S13]  /*1a830*/  ISETP.NE.AND P0, PT, R3, 0x1, PT ;  /* 0x000000010300780c */ /* 0x000fda0003f05270 */
[----:B------:R-:W0:Y:S02]  /*1a840*/  @P0 LDC.64 R4, c[0x0][0x9e8] ;  /* 0x00027a00ff040b82 */ /* 0x000e240000000a00 */
[----:B0-----:R-:W-:-:S05]  /*1a850*/  @P0 IMAD.HI.U32 R4, R6, R4, RZ ;  /* 0x0000000406040227 */ /* 0x001fca00078e00ff */
[----:B------:R-:W-:-:S07]  /*1a860*/  @P0 SHF.R.U32.HI R6, RZ, R5, R4 ;  /* 0x00000005ff060219 */ /* 0x000fce0000011604 */
.L_x_1598:
[----:B------:R-:W-:Y:S05]  /*1a870*/  BSYNC B0 ;  /* 0x0000000000007941 */ /* 0x000fea0003800000 */
.L_x_1596:
[----:B------:R-:W-:-:S05]  /*1a880*/  IMAD R5, R6, R3, R3 ;  /* 0x0000000306057224 */ /* 0x000fca00078e0203 */
[----:B------:R-:W-:-:S07]  /*1a890*/  VIMNMX R2, R2, R5, PT ;  /* 0x0000000502027248 */ /* 0x000fce0003fe0100 */
.L_x_1595:
[----:B------:R-:W2:Y:S01]  /*1a8a0*/  LDL R8, [R1+0x44] ;  /* 0x0000440001087983 */ /* 0x000ea20000100800 */
[----:B------:R-:W0:Y:S01]  /*1a8b0*/  @P1 LDC R5, c[0x0][0x44c] ;  /* 0x00011300ff051b82 */ /* 0x000e220000000800 */
[----:B------:R-:W-:Y:S01]  /*1a8c0*/  VIADD R2, R2, 0x7f ;  /* 0x0000007f02027836 */ /* 0x000fe20000000000 */
[----:B------:R-:W-:Y:S01]  /*1a8d0*/  ULDC UR4, c[0x0][0x9dc] ;  /* 0x0002770000047ab9 */ /* 0x000fe20000000800 */
[----:B------:R-:W-:-:S05]  /*1a8e0*/  IMAD.MOV.U32 R6, RZ, RZ, R7 ;  /* 0x000000ffff067224 */ /* 0x000fca00078e0007 */
[----:B------:R-:W1:Y:S01]  /*1a8f0*/  @P1 LDC R4, c[0x0][0x450] ;  /* 0x00011400ff041b82 */ /* 0x000e620000000800 */
[----:B0-----:R-:W-:-:S05]  /*1a900*/  @P1 IMAD.HI.U32 R5, R7, R5, RZ ;  /* 0x0000000507051227 */ /* 0x001fca00078e00ff */
[----:B-1----:R-:W-:Y:S02]  /*1a910*/  @P1 SHF.R.U32.HI R6, RZ, R4, R5 ;  /* 0x00000004ff061219 */ /* 0x002fe40000011605 */
[----:B------:R-:W-:-:S03]  /*1a920*/  SHF.R.S32.HI R5, RZ, 0x1f, R2 ;  /* 0x0000001fff057819 */ /* 0x000fc60000011402 */
[----:B------:R-:W-:Y:S01]  /*1a930*/  IMAD.IADD R7, R19, 0x1, R6 ;  /* 0x0000000113077824 */ /* 0x000fe200078e0206 */
[----:B------:R-:W-:-:S03]  /*1a940*/  LEA.HI R5, R5, R2, RZ, 0x7 ;  /* 0x0000000205057211 */ /* 0x000fc600078f38ff */
[----:B------:R-:W-:Y:S01]  /*1a950*/  VIADD R2, R7, -UR4 ;  /* 0x8000000407027c36 */ /* 0x000fe20008000000 */
[----:B------:R-:W-:-:S05]  /*1a960*/  SHF.R.S32.HI R9, RZ, 0x7, R5 ;  /* 0x00000007ff097819 */ /* 0x000fca0000011405 */
[----:B------:R0:W-:Y:S01]  /*1a970*/  STL [R1+0x48], R9 ;  /* 0x0000480901007387 */ /* 0x0001e20000100800 */
[----:B--2---:R-:W-:Y:S01]  /*1a980*/  VIMNMX R6, R8, R9, PT ;  /* 0x0000000908067248 */ /* 0x004fe20003fe0100 */
[----:B0-----:R-:W-:Y:S06]  /*1a990*/  @!P2 BRA `(.L_x_1599) ;  /* 0x000000000044a947 */ /* 0x001fec0003800000 */
        /* <DEDUP_REMOVED lines=10> */
.L_x_1601:
[----:B------:R-:W-:-:S13]  /*1aa40*/  ISETP.NE.AND P0, PT, R3, 0x1, PT ;  /* 0x000000010300780c */ /* 0x000fda0003f05270 */
[----:B------:R-:W0:Y:S02]  /*1aa50*/  @P0 LDC.64 R4, c[0x0][0x9e8] ;  /* 0x00027a00ff040b82 */ /* 0x000e240000000a00 */
[----:B0-----:R-:W-:-:S05]  /*1aa60*/  @P0 IMAD.HI.U32 R4, R7, R4, RZ ;  /* 0x0000000407040227 */ /* 0x001fca00078e00ff */
[----:B------:R-:W-:-:S07]  /*1aa70*/  @P0 SHF.R.U32.HI R7, RZ, R5, R4 ;  /* 0x00000005ff070219 */ /* 0x000fce0000011604 */
.L_x_1602:
[----:B------:R-:W-:Y:S05]  /*1aa80*/  BSYNC B0 ;  /* 0x0000000000007941 */ /* 0x000fea0003800000 */
.L_x_1600:
[----:B------:R-:W-:-:S05]  /*1aa90*/  IMAD R3, R7, R3, RZ ;  /* 0x0000000307037224 */ /* 0x000fca00078e02ff */
[----:B------:R-:W-:-:S07]  /*1aaa0*/  VIMNMX R2, R2, R3, !PT ;  /* 0x0000000302027248 */ /* 0x000fce0007fe0100 */
.L_x_1599:
[----:B------:R-:W-:Y:S01]  /*1aab0*/  SHF.R.S32.HI R3, RZ, 0x1f, R2 ;  /* 0x0000001fff037819 */ /* 0x000fe20000011402 */
[----:B------:R-:W-:Y:S01]  /*1aac0*/  BSSY B0, `(.L_x_1603) ;  /* 0x0000025000007945 */ /* 0x000fe20003800000 */
[----:B------:R-:W-:Y:S02]  /*1aad0*/  ISETP.NE.AND P1, PT, R0, RZ, PT ;  /* 0x000000ff0000720c */ /* 0x000fe40003f25270 */
[----:B------:R-:W-:-:S04]  /*1aae0*/  LEA.HI R3, R3, R2, RZ, 0x7 ;  /* 0x0000000203037211 */ /* 0x000fc800078f38ff */
[----:B------:R-:W-:-:S04]  /*1aaf0*/  SHF.R.S32.HI R3, RZ, 0x7, R3 ;  /* 0x00000007ff037819 */ /* 0x000fc80000011403 */
[----:B------:R-:W-:-:S03]  /*1ab00*/  VIMNMX R8, RZ, R3, !PT ;  /* 0x00000003ff087248 */ /* 0x000fc60007fe0100 */
[----:B------:R-:W0:Y:S01]  /*1ab10*/  @!P1 LDC R0, c[0x0][0x9f0] ;  /* 0x00027c00ff009b82 */ /* 0x000e220000000800 */
[----:B------:R-:W-:Y:S01]  /*1ab20*/  ISETP.GT.AND P0, PT, R6, R8, PT ;  /* 0x000000080600720c */ /* 0x000fe20003f04270 */
[----:B------:R1:W-:Y:S04]  /*1ab30*/  STL [R1+0x20], R8 ;  /* 0x0000200801007387 */ /* 0x0003e80000100800 */
[----:B------:R1:W-:Y:S08]  /*1ab40*/  STL [R1+0x24], RZ ;  /* 0x000024ff01007387 */ /* 0x0003f00000100800 */
[----:B-1----:R-:W-:Y:S05]  /*1ab50*/  @!P0 BRA `(.L_x_1604) ;  /* 0x00000000006c8947 */ /* 0x002fea0003800000 */
[-C--:B0-----:R-:W-:Y:S02]  /*1ab60*/  IABS R4, R0.reuse ;  /* 0x0000000000047213 */ /* 0x081fe40000000000 */
[----:B------:R-:W-:Y:S02]  /*1ab70*/  IABS R7, R0 ;  /* 0x0000000000077213 */ /* 0x000fe40000000000 */
[----:B------:R-:W0:Y:S03]  /*1ab80*/  I2F.RP R2, R4 ;  /* 0x0000000400027306 */ /* 0x000e260000209400 */
        /* <DEDUP_REMOVED lines=24> */
.L_x_1604:
[----:B------:R-:W-:Y:S05]  /*1ad10*/  BSYNC B0 ;  /* 0x0000000000007941 */ /* 0x000fea0003800000 */
.L_x_1603:
[----:B------:R-:W2:Y:S04]  /*1ad20*/  LDL R2, [R1+0x24] ;  /* 0x0000240001027983 */ /* 0x000ea80000100800 */
[----:B0-----:R-:W2:Y:S01]  /*1ad30*/  LDL R0, [R1+0x40] ;  /* 0x0000400001007983 */ /* 0x001ea20000100800 */
[----:B------:R-:W-:Y:S01]  /*1ad40*/  BSSY B7, `(.L_x_1605) ;  /* 0x0000355000077945 */ /* 0x000fe20003800000 */
[----:B--2---:R-:W-:-:S05]  /*1ad50*/  IMAD R0, R0, R2, R8 ;  /* 0x0000000200007224 */ /* 0x004fca00078e0208 */
        /* <DEDUP_REMOVED lines=9> */
[----:B-1----:R-:W0:Y:S01]  /*1adf0*/  S2R R5, SR_LANEID ;  /* 0x0000000000057919 */ /* 0x002e220000000000 */
        /* <DEDUP_REMOVED lines=10> */
[----:B0-----:R-:W-:Y:S01]  /*1aea0*/  IADD3 R24, R0, UR36, R7 ;  /* 0x0000002400187c10 */ /* 0x001fe2000fffe007 */
[----:B------:R-:W-:Y:S06]  /*1aeb0*/  BRA `(.L_x_1607) ;  /* 0x0000003000f47947 */ /* 0x000fec0003800000 */
.L_x_1606:
        /* <DEDUP_REMOVED lines=10> */
[----:B-1----:R-:W-:Y:S02]  /*1af60*/  IMAD.U32 R5, RZ, RZ, UR7 ;  /* 0x00000007ff057e24 */ /* 0x002fe4000f8e00ff */
        /* <DEDUP_REMOVED lines=9> */
.L_x_1609:
[----:B------:R-:W-:Y:S05]  /*1b000*/  BSYNC B6 ;  /* 0x0000000000067941 */ /* 0x000fea0003800000 */
.L_x_1608:
        /* <DEDUP_REMOVED lines=10> */
[----:B-1----:R-:W-:Y:S02]  /*1b0b0*/  IMAD.U32 R5, RZ, RZ, UR7 ;  /* 0x00000007ff057e24 */ /* 0x002fe4000f8e00ff */
        /* <DEDUP_REMOVED lines=8> */
[----:B--2---:R-:W-:Y:S05]  /*1b140*/  CALL.ABS.NOINC R2 ;  /* 0x0000000002007343 */ /* 0x004fea0003c00000 */
.L_x_1612:
        /* <DEDUP_REMOVED lines=15> */
.L_x_1611:
[----:B------:R-:W-:Y:S05]  /*1b240*/  BSYNC B6 ;  /* 0x0000000000067941 */ /* 0x000fea0003800000 */
.L_x_1610:
[----:B------:R-:W-:Y:S01]  /*1b250*/  ULDC.64 UR4, c[0x0][0x9f8] ;  /* 0x00027e0000047ab9 */ /* 0x000fe20000000a00 */
[----:B------:R-:W-:Y:S01]  /*1b260*/  IMAD.MOV.U32 R25, RZ, RZ, R27 ;  /* 0x000000ffff197224 */ /* 0x000fe200078e001b */
[----:B------:R-:W-:-:S04]  /*1b270*/  ISETP.NE.U32.AND P0, PT, RZ, UR4, PT ;  /* 0x00000004ff007c0c */ /* 0x000fc8000bf05070 */
[----:B------:R-:W-:Y:S01]  /*1b280*/  ISETP.NE.AND.EX P0, PT, RZ, UR5, PT, P0 ;  /* 0x00000005ff007c0c */ /* 0x000fe2000bf05300 */
[----:B------:R-:W-:-:S12]  /*1b290*/  ULDC.64 UR4, c[0x0][0xa08] ;  /* 0x0002820000047ab9 */ /* 0x000fd80000000a00 */
[----:B------:R-:W0:Y:S02]  /*1b2a0*/  @P0 LDC.64 R2, c[0x0][0x9f8] ;  /* 0x00027e00ff020b82 */ /* 0x000e240000000a00 */
[----:B0-----:R-:W-:-:S05]  /*1b2b0*/  @P0 IMAD.WIDE R2, R27, 0x4, R2 ;  /* 0x000000041b020825 */ /* 0x001fca00078e0202 */
[----:B------:R0:W2:Y:S01]  /*1b2c0*/  @P0 LDG.E R25, desc[UR40][R2.64] ;  /* 0x0000002802190981 */ /* 0x0000a2000c1e1900 */
[----:B------:R-:W-:Y:S01]  /*1b2d0*/  VIADD R23, R23, 0xffffffff ;  /* 0xffffffff17177836 */ /* 0x000fe20000000000 */
[----:B0-----:R-:W0:Y:S02]  /*1b2e0*/  LDC.64 R2, c[0x0][0x418] ;  /* 0x00010600ff027b82 */ /* 0x001e240000000a00 */
[----:B0-----:R-:W-:Y:S01]  /*1b2f0*/  LOP3.LUT P0, RZ, R2, UR4, RZ, 0xfc, !PT ;  /* 0x0000000402ff7c12 */ /* 0x001fe2000f80fcff */
[----:B------:R-:W-:-:S03]  /*1b300*/  UMOV UR4, 0xffffffff ;  /* 0xffffffff00047882 */ /* 0x000fc60000000000 */
[----:B------:R-:W-:Y:S02]  /*1b310*/  LOP3.LUT P0, RZ, R3, UR5, RZ, 0xfc, P0 ;  /* 0x0000000503ff7c12 */ /* 0x000fe4000800fcff */
[----:B--2---:R-:W-:Y:S02]  /*1b320*/  SHF.R.S32.HI R7, RZ, 0x1f, R25 ;  /* 0x0000001fff077819 */ /* 0x004fe40000011419 */
[----:B------:R-:W-:-:S03]  /*1b330*/  SEL R19, R25, RZ, !P0 ;  /* 0x000000ff19137207 */ /* 0x000fc60004000000 */
[----:B------:R0:W-:Y:S01]  /*1b340*/  STL [R1+0x4], R7 ;  /* 0x0000040701007387 */ /* 0x0001e20000100800 */
[----:B------:R-:W-:Y:S05]  /*1b350*/  BRA.DIV UR4, `(.L_x_1613) ;  /* 0x0000005e04b47947 */ /* 0x000fea000b800000 */
[----:B------:R-:W2:Y:S02]  /*1b360*/  S2R R0, SR_TID.X ;  /* 0x0000000000007919 */ /* 0x000ea40000002100 */
[----:B--2---:R-:W-:-:S04]  /*1b370*/  SHF.R.U32.HI R0, RZ, 0x5, R0 ;  /* 0x00000005ff007819 */ /* 0x004fc80000011600 */
[----:B------:R-:W-:-:S05]  /*1b380*/  LOP3.LUT R0, R0, 0x3, RZ, 0xc0, !PT ;  /* 0x0000000300007812 */ /* 0x000fca00078ec0ff */
[----:B------:R2:W3:Y:S02]  /*1b390*/  SHFL.IDX PT, R14, R0, RZ, 0x1f ;  /* 0x00001fff000e7589 */ /* 0x0004e400000e0000 */
.L_x_1770:
[----:B---3--:R-:W-:Y:S02]  /*1b3a0*/  ISETP.NE.AND P0, PT, R14, RZ, PT ;  /* 0x000000ff0e00720c */ /* 0x008fe40003f05270 */
[----:B------:R-:W-:Y:S02]  /*1b3b0*/  PLOP3.LUT P1, PT, PT, PT, PT, 0x8, 0x0 ;  /* 0x000000000000781c */ /* 0x000fe40003f2e170 */
[----:B------:R-:W-:-:S11]  /*1b3c0*/  LOP3.LUT R22, R22, 0xfffffffe, RZ, 0xc0, !PT ;  /* 0xfffffffe16167812 */ /* 0x000fd600078ec0ff */
[----:B------:R-:W-:Y:S01]  /*1b3d0*/  @P1 LOP3.LUT R22, R22, 0x1, RZ, 0xfc, !PT ;  /* 0x0000000116161812 */ /* 0x000fe200078efcff */
[----:B------:R-:W-:Y:S06]  /*1b3e0*/  @P0 BRA `(.L_x_1614) ;  /* 0x0000000000f00947 */ /* 0x000fec0003800000 */
[----:B------:R-:W-:-:S03]  /*1b3f0*/  UMOV UR4, 0xffffffff ;  /* 0xffffffff00047882 */ /* 0x000fc60000000000 */
[----:B------:R-:W-:Y:S05]  /*1b400*/  BRA.DIV UR4, `(.L_x_1615) ;  /* 0x0000005e04bc7947 */ /* 0x000fea000b800000 */
[----:B------:R-:W-:-:S13]  /*1b410*/  ELECT P6, URZ, PT ;  /* 0x00000000003f782f */ /* 0x000fda00038c0000 */
.L_x_1773:
[----:B------:R-:W-:Y:S05]  /*1b420*/  @!P6 BRA `(.L_x_1614) ;  /* 0x0000000000e0e947 */ /* 0x000fea0003800000 */
[----:B------:R-:W-:-:S04]  /*1b430*/  ISETP.NE.U32.AND P0, PT, R2, RZ, PT ;  /* 0x000000ff0200720c */ /* 0x000fc80003f05070 */
[----:B------:R-:W-:-:S13]  /*1b440*/  ISETP.NE.AND.EX P0, PT, R3, RZ, PT, P0 ;  /* 0x000000ff0300720c */ /* 0x000fda0003f05300 */
[----:B------:R-:W-:Y:S05]  /*1b450*/  @!P0 BRA `(.L_x_1616) ;  /* 0x0000000000488947 */ /* 0x000fea0003800000 */
[----:B------:R-:W3:Y:S01]  /*1b460*/  LDC R6, c[0x0][0x43c] ;  /* 0x00010f00ff067b82 */ /* 0x000ee20000000800 */
[----:B--2---:R-:W-:Y:S01]  /*1b470*/  IMAD.MOV.U32 R0, RZ, RZ, R23 ;  /* 0x000000ffff007224 */ /* 0x004fe200078e0017 */
[----:B------:R-:W-:Y:S01]  /*1b480*/  ULDC.64 UR4, c[0x0][0x428] ;  /* 0x00010a0000047ab9 */ /* 0x000fe20000000a00 */
[----:B---3--:R-:W-:-:S13]  /*1b490*/  ISETP.NE.AND P0, PT, R6, 0x1, PT ;  /* 0x000000010600780c */ /* 0x008fda0003f05270 */
[----:B-1----:R-:W1:Y:S02]  /*1b4a0*/  @P0 LDC.64 R4, c[0x0][0x440] ;  /* 0x00011000ff040b82 */ /* 0x002e640000000a00 */
        /* <DEDUP_REMOVED lines=13> */
.L_x_1616:
[----:B--2---:R-:W-:Y:S01]  /*1b580*/  IMAD R0, R18, 0x8, R17 ;  /* 0x0000000812007824 */ /* 0x004fe200078e0211 */
[----:B---3--:R-:W-:-:S04]  /*1b590*/  SHF.L.U32 R2, R28, 0x1f, RZ ;  /* 0x0000001f1c027819 */ /* 0x008fc800000006ff */
[----:B------:R-:W2:Y:S02]  /*1b5a0*/  SYNCS.PHASECHK.TRANS64.TRYWAIT P0, [R0+URZ+0x16840], R2 ;  /* 0x01684002000075a7 */ /* 0x000ea4000800017f */
[----:B--2---:R-:W-:Y:S05]  /*1b5b0*/  @!P0 BRA `(.L_x_1617) ;  /* 0x0000005c00708947 */ /* 0x004fea0003800000 */
.L_x_1774:
[----:B------:R-:W3:Y:S02]  /*1b5c0*/  S2R R3, SR_TID.X ;  /* 0x0000000000037919 */ /* 0x000ee40000002100 */
[----:B---3--:R-:W-:-:S04]  /*1b5d0*/  LOP3.LUT R3, R3, 0x7f, RZ, 0xc0, !PT ;  /* 0x0000007f03037812 */ /* 0x008fc800078ec0ff */
[----:B------:R-:W-:-:S13]  /*1b5e0*/  ISETP.NE.AND P0, PT, R3, RZ, PT ;  /* 0x000000ff0300720c */ /* 0x000fda0003f05270 */
[----:B------:R-:W-:Y:S05]  /*1b5f0*/  @P0 BRA `(.L_x_1618) ;  /* 0x00000000001c0947 */ /* 0x000fea0003800000 */
[----:B------:R-:W3:Y:S01]  /*1b600*/  S2R R3, SR_TID.X ;  /* 0x0000000000037919 */ /* 0x000ee20000002100 */
[----:B--2---:R-:W-:-:S04]  /*1b610*/  IMAD.MOV.U32 R2, RZ, RZ, 0x4000 ;  /* 0x00004000ff027424 */ /* 0x004fc800078e00ff */
[----:B------:R4:W-:Y:S01]  /*1b620*/  SYNCS.ARRIVE.TRANS64 RZ, [R0+URZ+0x16830], R2 ;  /* 0x0168300200ff79a7 */ /* 0x0009e2000800003f */
[----:B---3--:R-:W-:-:S04]  /*1b630*/  LOP3.LUT R3, R3, 0x1f, RZ, 0xc0, !PT ;  /* 0x0000001f03037812 */ /* 0x008fc800078ec0ff */
[----:B------:R-:W-:-:S13]  /*1b640*/  ISETP.NE.AND P0, PT, R3, RZ, PT ;  /* 0x000000ff0300720c */ /* 0x000fda0003f05270 */
[----:B----4-:R-:W-:Y:S05]  /*1b650*/  @!P0 BRA `(.L_x_1618) ;  /* 0x0000000000048947 */ /* 0x010fea0003800000 */
[----:B------:R-:W-:Y:S01]  /*1b660*/  BPT.TRAP 0x1 ;  /* 0x000000040000795c */ /* 0x000fe20000300000 */
.L_x_1618:
[----:B------:R-:W-:Y:S01]  /*1b670*/  R2UR UR9, R0 ;  /* 0x00000000000972ca */ /* 0x000fe200000e0000 */
[----:B--2---:R-:W-:Y:S01]  /*1b680*/  IMAD R0, R18, 0x4000, R17 ;  /* 0x0000400012007824 */ /* 0x004fe200078e0211 */
        /* <DEDUP_REMOVED lines=12> */
[----:B------:R-:W-:Y:S02]  /*1b750*/  ULEA UR11, UR11, UR4, 0x7 ;  /* 0x000000040b0b7291 */ /* 0x000fe4000f8e383f */
[----:B------:R-:W-:Y:S01]  /*1b760*/  UIADD3 UR8, UR8, 0xe400, URZ ;  /* 0x0000e40008087890 */ /* 0x000fe2000fffe03f */
[----:B------:R-:W-:-:S05]  /*1b770*/  UMOV UR4, 0x0 ;  /* 0x0000000000047882 */ /* 0x000fca0000000000 */
[----:B------:R-:W-:-:S03]  /*1b780*/  @P0 LOP3.LUT R22, R22, 0x1, RZ, 0xfc, !PT ;  /* 0x0000000116160812 */ /* 0x000fc600078efcff */
[----:B------:R3:W-:Y:S02]  /*1b790*/  UTMALDG.4D [UR8], [UR6], desc[UR4] ;  /* 0x00000408060075b4 */ /* 0x0007e40008019000 */
[----:B---3--:R-:W-:Y:S02]  /*1b7a0*/  NOP ;  /* 0x0000000000007918 */ /* 0x008fe40000000000 */
.L_x_1614:
[----:B------:R-:W3:Y:S01]  /*1b7b0*/  LDL.LU R3, [R1+0x28] ;  /* 0x0000280001037983 */ /* 0x000ee20000300800 */
[----:B------:R-:W-:Y:S05]  /*1b7c0*/  WARPSYNC.ALL ;  /* 0x0000000000007948 */ /* 0x000fea0003800000 */
[----:B------:R-:W-:Y:S01]  /*1b7d0*/  ULDC.64 UR4, c[0x0][0x298] ;  /* 0x0000a60000047ab9 */ /* 0x000fe20000000a00 */
[----:B--2---:R-:W-:Y:S01]  /*1b7e0*/  VIADD R0, R17, 0x8400 ;  /* 0x0000840011007836 */ /* 0x004fe20000000000 */
[----:B------:R-:W-:Y:S01]  /*1b7f0*/  ULDC.64 UR6, c[0x0][0xa00] ;  /* 0x0002800000067ab9 */ /* 0x000fe20000000a00 */
[----:B------:R-:W-:Y:S01]  /*1b800*/  BSSY B6, `(.L_x_1619) ;  /* 0x0000022000067945 */ /* 0x000fe20003800000 */
[----:B------:R-:W-:Y:S01]  /*1b810*/  BAR.SYNC.DEFER_BLOCKING 0x8, 0x200 ;  /* 0x0208000000007b1d */ /* 0x000fe20000010000 */
[----:B------:R-:W-:-:S02]  /*1b820*/  ISETP.NE.U32.AND P0, PT, RZ, UR6, PT ;  /* 0x00000006ff007c0c */ /* 0x000fc4000bf05070 */
[----:B------:R-:W-:Y:S02]  /*1b830*/  LOP3.LUT P1, RZ, R0, 0x3ff, RZ, 0xc0, !PT ;  /* 0x000003ff00ff7812 */ /* 0x000fe4000782c0ff */
[----:B------:R-:W-:Y:S02]  /*1b840*/  ISETP.NE.AND.EX P0, PT, RZ, UR7, PT, P0 ;  /* 0x00000007ff007c0c */ /* 0x000fe4000bf05300 */
[----:B---3--:R-:W-:Y:S01]  /*1b850*/  SHF.R.S32.HI R2, RZ, 0x1f, R3 ;  /* 0x0000001fff027819 */ /* 0x008fe20000011403 */
[----:B-1----:R-:W-:-:S04]  /*1b860*/  IMAD.WIDE.U32 R4, R3, UR4, RZ ;  /* 0x0000000403047c25 */ /* 0x002fc8000f8e00ff */
        /* <DEDUP_REMOVED lines=27> */
.L_x_1620:
[----:B------:R-:W-:Y:S05]  /*1ba20*/  BSYNC B6 ;  /* 0x0000000000067941 */ /* 0x000fea0003800000 */
.L_x_1619:
[----:B------:R-:W2:Y:S01]  /*1ba30*/  LDL.LU R20, [R1+0x38] ;  /* 0x0000380001147983 */ /* 0x000ea20000300800 */
[----:B------:R-:W-:Y:S01]  /*1ba40*/  ULDC.64 UR6, c[0x0][0x2e0] ;  /* 0x0000b80000067ab9 */ /* 0x000fe20000000a00 */
[----:B------:R-:W3:Y:S01]  /*1ba50*/  LDC R9, c[0x0][0x448] ;  /* 0x00011200ff097b82 */ /* 0x000ee20000000800 */
[----:B------:R-:W-:Y:S01]  /*1ba60*/  ULDC.64 UR4, c[0x0][0x2d8] ;  /* 0x0000b60000047ab9 */ /* 0x000fe20000000a00 */
[----:B-1----:R-:W2:Y:S01]  /*1ba70*/  LDL.LU.64 R2, [R1+0x28] ;  /* 0x0000280001027983 */ /* 0x002ea20000300a00 */
[----:B------:R-:W-:-:S03]  /*1ba80*/  ULDC.64 UR8, c[0x0][0x280] ;  /* 0x0000a00000087ab9 */ /* 0x000fc60000000a00 */
[----:B------:R-:W4:Y:S04]  /*1ba90*/  LDL.LU R21, [R1+0x3c] ;  /* 0x00003c0001157983 */ /* 0x000f280000300800 */
[----:B------:R-:W4:Y:S04]  /*1baa0*/  LDL.LU R4, [R1+0x30] ;  /* 0x0000300001047983 */ /* 0x000f280000300800 */
[----:B------:R-:W4:Y:S01]  /*1bab0*/  LDL R12, [R1+0x10] ;  /* 0x00001000010c7983 */ /* 0x000f220000100800 */
[----:B---3--:R-:W-:-:S13]  /*1bac0*/  ISETP.NE.AND P1, PT, R9, 0x1, PT ;  /* 0x000000010900780c */ /* 0x008fda0003f25270 */
[----:B------:R-:W1:Y:S08]  /*1bad0*/  @P1 LDC R5, c[0x0][0x450] ;  /* 0x00011400ff051b82 */ /* 0x000e700000000800 */
[----:B------:R-:W3:Y:S01]  /*1bae0*/  @P1 LDC R8, c[0x0][0x450] ;  /* 0x00011400ff081b82 */ /* 0x000ee20000000800 */
[----:B--2---:R-:W-:Y:S02]  /*1baf0*/  IMAD.MOV.U32 R3, RZ, RZ, R20 ;  /* 0x000000ffff037224 */ /* 0x004fe400078e0014 */
[----:B------:R-:W2:Y:S01]  /*1bb00*/  S2R R20, SR_TID.X ;  /* 0x0000000000147919 */ /* 0x000ea20000002100 */
        /* <DEDUP_REMOVED lines=9> */
[C---:B--2---:R-:W-:Y:S01]  /*1bba0*/  LOP3.LUT R21, R20.reuse, 0x7f, RZ, 0xc0, !PT ;  /* 0x0000007f14157812 */ /* 0x044fe200078ec0ff */
[----:B------:R-:W-:-:S03]  /*1bbb0*/  IMAD.SHL.U32 R20, R20, 0x10, RZ ;  /* 0x0000001014147824 */ /* 0x000fc600078e00ff */
[----:B------:R-:W-:-:S04]  /*1bbc0*/  SHF.R.U32.HI R21, RZ, 0x3, R21 ;  /* 0x00000003ff157819 */ /* 0x000fc80000011615 */
[----:B------:R-:W-:-:S05]  /*1bbd0*/  LOP3.LUT R20, R21, 0x70, R20, 0xf8, !PT ;  /* 0x0000007015147812 */ /* 0x000fca00078ef814 */
[----:B------:R-:W-:Y:S02]  /*1bbe0*/  IMAD.IADD R6, R20, 0x1, R12 ;  /* 0x0000000114067824 */ /* 0x000fe400078e020c */
[----:B------:R2:W5:Y:S02]  /*1bbf0*/  LDL R20, [R1+0xc] ;  /* 0x00000c0001147983 */ /* 0x0005640000100800 */
[----:B----4-:R-:W-:Y:S01]  /*1bc00*/  @P1 IMAD.HI.U32 R0, R6, R4, RZ ;  /* 0x0000000406001227 */ /* 0x010fe200078e00ff */
[----:B------:R-:W4:Y:S03]  /*1bc10*/  S2R R10, SR_TID.X ;  /* 0x00000000000a7919 */ /* 0x000f260000002100 */
[----:B------:R-:W-:Y:S01]  /*1bc20*/  IMAD.MOV.U32 R4, RZ, RZ, R6 ;  /* 0x000000ffff047224 */ /* 0x000fe200078e0006 */
[----:B-1----:R-:W-:-:S04]  /*1bc30*/  @P1 SHF.R.U32.HI R4, RZ, R5, R0 ;  /* 0x00000005ff041219 */ /* 0x002fc80000011600 */
[--C-:B------:R-:W-:Y:S01]  /*1bc40*/  SHF.R.S32.HI R0, RZ, 0x1f, R4.reuse ;  /* 0x0000001fff007819 */ /* 0x100fe20000011404 */
[----:B0-----:R-:W-:-:S04]  /*1bc50*/  IMAD.MOV R7, RZ, RZ, -R4 ;  /* 0x000000ffff077224 */ /* 0x001fc800078e0a04 */
[----:B------:R-:W-:-:S04]  /*1bc60*/  IMAD R0, R0, UR4, RZ ;  /* 0x0000000400007c24 */ /* 0x000fc8000f8e02ff */
[C---:B------:R-:W-:Y:S02]  /*1bc70*/  IMAD R0, R4.reuse, UR5, R0 ;  /* 0x0000000504007c24 */ /* 0x040fe4000f8e0200 */
[----:B------:R-:W-:-:S04]  /*1bc80*/  IMAD.WIDE.U32 R4, R4, UR4, R2 ;  /* 0x0000000404047c25 */ /* 0x000fc8000f8e0002 */
[----:B------:R-:W-:Y:S02]  /*1bc90*/  IMAD.IADD R5, R5, 0x1, R0 ;  /* 0x0000000105057824 */ /* 0x000fe400078e0200 */
[----:B------:R-:W-:-:S04]  /*1bca0*/  IMAD R0, R9, R7, R6 ;  /* 0x0000000709007224 */ /* 0x000fc800078e0206 */
[----:B------:R-:W-:Y:S01]  /*1bcb0*/  IMAD.WIDE.U32 R4, R0, UR6, R4 ;  /* 0x0000000600047c25 */ /* 0x000fe2000f8e0004 */
[----:B------:R-:W-:-:S03]  /*1bcc0*/  SHF.R.S32.HI R7, RZ, 0x1f, R0 ;  /* 0x0000001fff077819 */ /* 0x000fc60000011400 */
[----:B----4-:R-:W-:Y:S02]  /*1bcd0*/  IMAD.SHL.U32 R21, R10, 0x8, RZ ;  /* 0x000000080a157824 */ /* 0x010fe400078e00ff */
[----:B------:R-:W-:-:S03]  /*1bce0*/  IMAD R7, R7, UR6, RZ ;  /* 0x0000000607077c24 */ /* 0x000fc6000f8e02ff */
[----:B------:R-:W-:Y:S01]  /*1bcf0*/  LOP3.LUT R21, R21, 0x38, RZ, 0xc0, !PT ;  /* 0x0000003815157812 */ /* 0x000fe200078ec0ff */
[----:B------:R-:W-:Y:S01]  /*1bd00*/  IMAD R7, R0, UR7, R7 ;  /* 0x0000000700077c24 */ /* 0x000fe2000f8e0207 */
[----:B------:R-:W-:-:S03]  /*1bd10*/  LEA R0, P0, R4, UR8, 0x1 ;  /* 0x0000000804007c11 */ /* 0x000fc6000f8008ff */
[----:B------:R-:W-:Y:S02]  /*1bd20*/  IMAD.IADD R5, R5, 0x1, R7 ;  /* 0x0000000105057824 */ /* 0x000fe400078e0207 */
[----:B------:R-:W0:Y:S03]  /*1bd30*/  @P1 LDC R7, c[0x0][0x44c] ;  /* 0x00011300ff071b82 */ /* 0x000e260000000800 */
[----:B------:R-:W-:Y:S01]  /*1bd40*/  LEA.HI.X R4, R4, UR9, R5, 0x1, P0 ;  /* 0x0000000904047c11 */ /* 0x000fe200080f0c05 */
[----:B------:R-:W-:-:S04]  /*1bd50*/  VIADD R5, R6, 0x80 ;  /* 0x0000008006057836 */ /* 0x000fc80000000000 */
[----:B------:R-:W-:Y:S02]  /*1bd60*/  IMAD.MOV.U32 R6, RZ, RZ, R5 ;  /* 0x000000ffff067224 */ /* 0x000fe400078e0005 */
[----:B0-----:R-:W-:-:S05]  /*1bd70*/  @P1 IMAD.HI.U32 R7, R5, R7, RZ ;  /* 0x0000000705071227 */ /* 0x001fca00078e00ff */
[----:B---3--:R-:W-:-:S05]  /*1bd80*/  @P1 SHF.R.U32.HI R6, RZ, R8, R7 ;  /* 0x00000008ff061219 */ /* 0x008fca0000011607 */
        /* <DEDUP_REMOVED lines=23> */
[----:B------:R-:W-:Y:S01]  /*1bf00*/  SHFL.IDX PT, R8, R4, RZ, 0x181f ;  /* 0x00181fff04087589 */ /* 0x000fe200000e0000 */
[----:B--2---:R-:W-:-:S03]  /*1bf10*/  IMAD R3, R7, R9, RZ ;  /* 0x0000000907037224 */ /* 0x004fc600078e02ff */
[----:B------:R-:W0:Y:S01]  /*1bf20*/  SHFL.IDX PT, R7, R0, RZ, 0x181f ;  /* 0x00181fff00077589 */ /* 0x000e2200000e0000 */
[----:B---3--:R-:W-:-:S03]  /*1bf30*/  IMAD.IADD R6, R10, 0x1, R11 ;  /* 0x000000010a067824 */ /* 0x008fc600078e020b */
[----:B------:R-:W-:Y:S02]  /*1bf40*/  SHFL.IDX PT, R10, R2, RZ, 0x181f ;  /* 0x00181fff020a7589 */ /* 0x000fe400000e0000 */
[----:B------:R-:W-:-:S13]  /*1bf50*/  ISETP.GE.AND P1, PT, R6, R3, PT ;  /* 0x000000030600720c */ /* 0x000fda0003f26270 */
[----:B0-----:R-:W-:-:S05]  /*1bf60*/  @!P1 LEA R7, P2, R21, R7, 0x1 ;  /* 0x0000000715079211 */ /* 0x001fca00078408ff */
[----:B------:R-:W-:-:S04]  /*1bf70*/  @!P1 IMAD.X R8, RZ, RZ, R8, P2 ;  /* 0x000000ffff089224 */ /* 0x000fc800010e0608 */
[----:B------:R-:W-:Y:S02]  /*1bf80*/  @!P1 IMAD.MOV.U32 R9, RZ, RZ, R8 ;  /* 0x000000ffff099224 */ /* 0x000fe400078e0008 */
[----:B------:R-:W-:Y:S02]  /*1bf90*/  @!P1 IMAD.MOV.U32 R8, RZ, RZ, R7 ;  /* 0x000000ffff089224 */ /* 0x000fe400078e0007 */
[----:B------:R-:W-:-:S03]  /*1bfa0*/  VIADD R7, R6, 0x10 ;  /* 0x0000001006077836 */ /* 0x000fc60000000000 */
        /* <DEDUP_REMOVED lines=48> */
[----:B------:R0:W1:Y:S04]  /*1c2b0*/  SHFL.IDX PT, R7, R0, 0x7, 0x181f ;  /* 0x00f81f0000077f89 */ /* 0x00006800000e0000 */
[----:B------:R2:W-:Y:S01]  /*1c2c0*/  @!P1 LDGSTS.E.BYPASS.LTC128B.128 [R20+0xb400], desc[UR40][R8.64], !P0 ;  /* 0x0b40000008149fae */ /* 0x0005e2000c101d68 */
[----:B0-----:R-:W-:-:S05]  /*1c2d0*/  VIADD R0, R6, 0x80 ;  /* 0x0000008006007836 */ /* 0x001fca0000000000 */
[----:B------:R-:W-:Y:S01]  /*1c2e0*/  ISETP.GE.AND P2, PT, R0, R3, PT ;  /* 0x000000030000720c */ /* 0x000fe20003f46270 */
[----:B------:R-:W-:-:S05]  /*1c2f0*/  VIADD R0, R6, 0x70 ;  /* 0x0000007006007836 */ /* 0x000fca0000000000 */
[----:B------:R-:W-:Y:S02]  /*1c300*/  ISETP.GE.AND P1, PT, R0, R3, PT ;  /* 0x000000030000720c */ /* 0x000fe40003f26270 */
[----:B------:R-:W0:Y:S11]  /*1c310*/  SHFL.IDX PT, R0, R5, RZ, 0x181f ;  /* 0x00181fff05007589 */ /* 0x000e3600000e0000 */
[----:B-1----:R-:W-:-:S05]  /*1c320*/  @!P1 LEA R7, P3, R21, R7, 0x1 ;  /* 0x0000000715079211 */ /* 0x002fca00078608ff */
[----:B------:R-:W-:Y:S02]  /*1c330*/  @!P1 IMAD.X R4, RZ, RZ, R4, P3 ;  /* 0x000000ffff049224 */ /* 0x000fe400018e0604 */
[----:B--2---:R-:W-:Y:S02]  /*1c340*/  @!P1 IMAD.MOV.U32 R8, RZ, RZ, R7 ;  /* 0x000000ffff089224 */ /* 0x004fe400078e0007 */
        /* <DEDUP_REMOVED lines=25> */
.L_x_1799:
        /* <DEDUP_REMOVED lines=11> */
.L_x_1622:
        /* <DEDUP_REMOVED lines=18> */
.L_x_1800:
[----:B------:R-:W-:Y:S05]  /*1c6b0*/  BSYNC B0 ;  /* 0x0000000000007941 */ /* 0x000fea0003800000 */
.L_x_1623:
        /* <DEDUP_REMOVED lines=19> */
[----:B------:R-:W-:Y:S02]  /*1c7f0*/  LOP3.LUT R3, RZ, R5, RZ, 0x33, !PT ;  /* 0x00000005ff037212 */ /* 0x000fe400078e33ff */
[----:B------:R-:W-:Y:S02]  /*1c800*/  LOP3.LUT R2, RZ, R4, RZ, 0x33, !PT ;  /* 0x00000004ff027212 */ /* 0x000fe400078e33ff */
        /* <DEDUP_REMOVED lines=36> */
.L_x_1631:
[----:B------:R-:W-:Y:S01]  /*1ca50*/  IMAD R2, R5, 0x8, R17 ;  /* 0x0000000805027824 */ /* 0x000fe200078e0211 */
[----:B------:R-:W-:Y:S01]  /*1ca60*/  SHF.L.U32 R3, R9, 0x1f, RZ ;  /* 0x0000001f09037819 */ /* 0x000fe200000006ff */
[----:B------:R-:W-:Y:S03]  /*1ca70*/  BSSY B3, `(.L_x_1632) ;  /* 0x0000003000037945 */ /* 0x000fe60003800000 */
[----:B------:R-:W1:Y:S02]  /*1ca80*/  SYNCS.PHASECHK.TRANS64.TRYWAIT P0, [R2+URZ+0x16840], R3 ;  /* 0x01684003020075a7 */ /* 0x000e64000800017f */
[----:B-1----:R-:W-:Y:S05]  /*1ca90*/  @!P0 BRA `(.L_x_1633) ;  /* 0x0000005800288947 */ /* 0x002fea0003800000 */
.L_x_1801:
[----:B------:R-:W-:Y:S05]  /*1caa0*/  BSYNC B3 ;  /* 0x0000000000037941 */ /* 0x000fea0003800000 */
.L_x_1632:
        /* <DEDUP_REMOVED lines=12> */
.L_x_1635:
[----:B------:R-:W-:Y:S05]  /*1cb70*/  BSYNC B3 ;  /* 0x0000000000037941 */ /* 0x000fea0003800000 */
.L_x_1634:
        /* <DEDUP_REMOVED lines=11> */
.L_x_1636:
        /* <DEDUP_REMOVED lines=15> */
.L_x_1802:
[----:B------:R-:W-:Y:S05]  /*1cd20*/  BSYNC B3 ;  /* 0x0000000000037941 */ /* 0x000fea0003800000 */
.L_x_1637:
        /* <DEDUP_REMOVED lines=12> */
.L_x_1640:
[----:B------:R-:W-:Y:S05]  /*1cdf0*/  BSYNC B3 ;  /* 0x0000000000037941 */ /* 0x000fea0003800000 */
.L_x_1639:
        /* <DEDUP_REMOVED lines=11> */
.L_x_1641:
        /* <DEDUP_REMOVED lines=12> */
.L_x_1630:
[----:B------:R-:W-:Y:S05]  /*1cf70*/  BSYNC B1 ;  /* 0x0000000000017941 */ /* 0x000fea0003800000 */
.L_x_1629:
[----:B------:R-:W2:Y:S01]  /*1cf80*/  LDL.LU R0, [R1+0x1c] ;  /* 0x00001c0001007983 */ /* 0x000ea20000300800 */
[----:B------:R-:W-:Y:S02]  /*1cf90*/  IMAD.MOV.U32 R18, RZ, RZ, R5 ;  /* 0x000000ffff127224 */ /* 0x000fe400078e0005 */
[----:B------:R-:W-:Y:S02]  /*1cfa0*/  IMAD.MOV.U32 R28, RZ, RZ, R9 ;  /* 0x000000ffff1c7224 */ /* 0x000fe400078e0009 */
[----:B--2---:R-:W-:-:S07]  /*1cfb0*/  VIADD R0, R0, 0xfffffffd ;  /* 0xfffffffd00007836 */ /* 0x004fce0000000000 */
.L_x_1628:
[----:B------:R-:W-:Y:S05]  /*1cfc0*/  BSYNC B2 ;  /* 0x0000000000027941 */ /* 0x000fea0003800000 */
.L_x_1627:
[----:B------:R-:W-:-:S05]  /*1cfd0*/  VIADD R3, R10, 0xfffffffe ;  /* 0xfffffffe0a037836 */ /* 0x000fca0000000000 */
[----:B------:R-:W-:-:S13]  /*1cfe0*/  ISETP.NE.AND P0, PT, R3, R4, PT ;  /* 0x000000040300720c */ /* 0x000fda0003f05270 */
[----:B------:R-:W-:Y:S05]  /*1cff0*/  @!P0 BRA `(.L_x_1626) ;  /* 0x0000000c00a08947 */ /* 0x000fea0003800000 */
[----:B------:R-:W-:-:S07]  /*1d000*/  IMAD.MOV.U32 R4, RZ, RZ, R19 ;  /* 0x000000ffff047224 */ /* 0x000fce00078e0013 */
.L_x_1668:
        /* <DEDUP_REMOVED lines=32> */
.L_x_1644:
[----:B------:R-:W-:Y:S01]  /*1d210*/  IMAD R2, R6, 0x8, R17 ;  /* 0x0000000806027824 */ /* 0x000fe200078e0211 */
[----:B------:R-:W-:Y:S01]  /*1d220*/  SHF.L.U32 R3, R7, 0x1f, RZ ;  /* 0x0000001f07037819 */ /* 0x000fe200000006ff */
[----:B------:R-:W-:Y:S03]  /*1d230*/  BSSY B2, `(.L_x_1645) ;  /* 0x0000003000027945 */ /* 0x000fe60003800000 */
[----:B------:R-:W1:Y:S02]  /*1d240*/  SYNCS.PHASECHK.TRANS64.TRYWAIT P0, [R2+URZ+0x16840], R3 ;  /* 0x01684003020075a7 */ /* 0x000e64000800017f */
[----:B-1----:R-:W-:Y:S05]  /*1d250*/  @!P0 BRA `(.L_x_1646) ;  /* 0x0000005000608947 */ /* 0x002fea0003800000 */
.L_x_1803:
[----:B------:R-:W-:Y:S05]  /*1d260*/  BSYNC B2 ;  /* 0x0000000000027941 */ /* 0x000fea0003800000 */
.L_x_1645:
        /* <DEDUP_REMOVED lines=12> */
.L_x_1648:
[----:B------:R-:W-:Y:S05]  /*1d330*/  BSYNC B2 ;  /* 0x0000000000027941 */ /* 0x000fea0003800000 */
.L_x_1647:
        /* <DEDUP_REMOVED lines=11> */
.L_x_1649:
        /* <DEDUP_REMOVED lines=15> */
.L_x_1804:
[----:B------:R-:W-:Y:S05]  /*1d4e0*/  BSYNC B2 ;  /* 0x0000000000027941 */ /* 0x000fea0003800000 */
.L_x_1650:
        /* <DEDUP_REMOVED lines=11> */
.L_x_1653:
[----:B------:R-:W-:Y:S05]  /*1d5a0*/  BSYNC B2 ;  /* 0x0000000000027941 */ /* 0x000fea0003800000 */
.L_x_1652:
        /* <DEDUP_REMOVED lines=10> */
.L_x_1654:
        /* <DEDUP_REMOVED lines=12> */
.L_x_1643:
[----:B------:R-:W-:Y:S05]  /*1d710*/  BSYNC B1 ;  /* 0x0000000000017941 */ /* 0x000fea0003800000 */
.L_x_1642:
        /* <DEDUP_REMOVED lines=32> */
.L_x_1657:
[----:B------:R-:W-:Y:S01]  /*1d920*/  IMAD R2, R18, 0x8, R17 ;  /* 0x0000000812027824 */ /* 0x000fe200078e0211 */
[----:B------:R-:W-:Y:S01]  /*1d930*/  SHF.L.U32 R3, R28, 0x1f, RZ ;  /* 0x0000001f1c037819 */ /* 0x000fe200000006ff */
[----:B------:R-:W-:Y:S03]  /*1d940*/  BSSY B2, `(.L_x_1658) ;  /* 0x0000003000027945 */ /* 0x000fe60003800000 */
[----:B------:R-:W1:Y:S02]  /*1d950*/  SYNCS.PHASECHK.TRANS64.TRYWAIT P0, [R2+URZ+0x16840], R3 ;  /* 0x01684003020075a7 */ /* 0x000e64000800017f */
[----:B-1----:R-:W-:Y:S05]  /*1d960*/  @!P0 BRA `(.L_x_1659) ;  /* 0x0000004800c48947 */ /* 0x002fea0003800000 */
.L_x_1805:
[----:B------:R-:W-:Y:S05]  /*1d970*/  BSYNC B2 ;  /* 0x0000000000027941 */ /* 0x000fea0003800000 */
.L_x_1658:
        /* <DEDUP_REMOVED lines=12> */
.L_x_1661:
[----:B------:R-:W-:Y:S05]  /*1da40*/  BSYNC B2 ;  /* 0x0000000000027941 */ /* 0x000fea0003800000 */
.L_x_1660:
        /* <DEDUP_REMOVED lines=12> */
.L_x_1662:
        /* <DEDUP_REMOVED lines=15> */
.L_x_1806:
[----:B------:R-:W-:Y:S05]  /*1dc00*/  BSYNC B2 ;  /* 0x0000000000027941 */ /* 0x000fea0003800000 */
.L_x_1663:
        /* <DEDUP_REMOVED lines=11> */
.L_x_1666:
[----:B------:R-:W-:Y:S05]  /*1dcc0*/  BSYNC B2 ;  /* 0x0000000000027941 */ /* 0x000fea0003800000 */
.L_x_1665:
        /* <DEDUP_REMOVED lines=10> */
.L_x_1667:
        /* <DEDUP_REMOVED lines=12> */
.L_x_1656:
[----:B------:R-:W-:Y:S05]  /*1de30*/  BSYNC B1 ;  /* 0x0000000000017941 */ /* 0x000fea0003800000 */
.L_x_1655:
[----:B------:R-:W2:Y:S01]  /*1de40*/  LDL R2, [R1+0x8] ;  /* 0x0000080001027983 */ /* 0x000ea20000100800 */
[----:B------:R-:W-:Y:S01]  /*1de50*/  VIADD R0, R0, 0xfffffffe ;  /* 0xfffffffe00007836 */ /* 0x000fe20000000000 */
[----:B--2---:R-:W-:-:S13]  /*1de60*/  ISETP.GT.AND P0, PT, R9, R2, PT ;  /* 0x000000020900720c */ /* 0x004fda0003f04270 */
[----:B------:R-:W-:Y:S05]  /*1de70*/  @P0 BRA `(.L_x_1668) ;  /* 0xfffffff000640947 */ /* 0x000fea000383ffff */
.L_x_1626:
[----:B------:R-:W-:Y:S05]  /*1de80*/  BSYNC B0 ;  /* 0x0000000000007941 */ /* 0x000fea0003800000 */
.L_x_1625:
        /* <DEDUP_REMOVED lines=17> */
.L_x_1670:
[----:B------:R-:W-:Y:S05]  /*1dfa0*/  BSYNC B0 ;  /* 0x0000000000007941 */ /* 0x000fea0003800000 */
.L_x_1669:
        /* <DEDUP_REMOVED lines=9> */
.L_x_1807:
[----:B------:R-:W-:Y:S05]  /*1e040*/  BSYNC B1 ;  /* 0x0000000000017941 */ /* 0x000fea0003800000 */
.L_x_1673:
        /* <DEDUP_REMOVED lines=9> */
.L_x_1676:
[----:B------:R-:W-:Y:S05]  /*1e0e0*/  BSYNC B1 ;  /* 0x0000000000017941 */ /* 0x000fea0003800000 */
.L_x_1675:
        /* <DEDUP_REMOVED lines=10> */
.L_x_1677:
        /* <DEDUP_REMOVED lines=10> */
.L_x_1672:
[----:B------:R-:W-:Y:S05]  /*1e230*/  BSYNC B0 ;  /* 0x0000000000007941 */ /* 0x000fea0003800000 */
.L_x_1671:
[----:B------:R-:W-:-:S05]  /*1e240*/  VIADD R18, R18, 0x1 ;  /* 0x0000000112127836 */ /* 0x000fca0000000000 */
[----:B------:R-:W-:-:S04]  /*1e250*/  ISETP.NE.AND P0, PT, R18, 0x2, PT ;  /* 0x000000021200780c */ /* 0x000fc80003f05270 */
[----:B------:R-:W-:Y:S02]  /*1e260*/  SEL R3, RZ, 0x1, P0 ;  /* 0x00000001ff037807 */ /* 0x000fe40000000000 */
[----:B------:R-:W-:Y:S02]  /*1e270*/  SEL R18, R18, RZ, P0 ;  /* 0x000000ff12127207 */ /* 0x000fe40000000000 */
[----:B------:R-:W-:-:S07]  /*1e280*/  LOP3.LUT R28, R28, R3, RZ, 0x3c, !PT ;  /* 0x000000031c1c7212 */ /* 0x000fce00078e3cff */
.L_x_1607:
[----:B------:R-:W-:Y:S05]  /*1e290*/  BSYNC B7 ;  /* 0x0000000000077941 */ /* 0x000fea0003800000 */
.L_x_1605:
        /* <DEDUP_REMOVED lines=8> */
[----:B------:R0:W2:Y:S01]  /*1e320*/  LDS.128 R24, [R17+0x168d0] ;  /* 0x0168d00011187984 */ /* 0x0000a20000000c00 */
[----:B------:R-:W-:Y:S06]  /*1e330*/  BAR.ARV 0x4, 0x200 ;  /* 0x0108000000007b1d */ /* 0x000fec0000002000 */
[----:B------:R-:W-:Y:S05]  /*1e340*/  BRA `(.L_x_1679) ;  /* 0x0000000c00d47947 */ /* 0x000fea0003800000 */
.L_x_1678:
[----:B------:R-:W0:Y:S01]  /*1e350*/  S2R R0, SR_TID.X ;  /* 0x0000000000007919 */ /* 0x000e220000002100 */
[----:B------:R-:W-:Y:S01]  /*1e360*/  UMOV UR4, 0xffffffff ;  /* 0xffffffff00047882 */ /* 0x000fe20000000000 */
[----:B0-----:R-:W-:-:S04]  /*1e370*/  LOP3.LUT R8, R0, 0x1f, RZ, 0xc0, !PT ;  /* 0x0000001f00087812 */ /* 0x001fc800078ec0ff */
[----:B------:R-:W-:Y:S01]  /*1e380*/  ISETP.NE.AND P0, PT, R8, 0x1f, PT ;  /* 0x0000001f0800780c */ /* 0x000fe20003f05270 */
[----:B------:R-:W-:-:S12]  /*1e390*/  BRA.DIV UR4, `(.L_x_1680) ;  /* 0x0000004204747947 */ /* 0x000fd8000b800000 */
[----:B------:R-:W-:Y:S01]  /*1e3a0*/  IMAD.IADD R9, R27, 0x1, R8 ;  /* 0x000000011b097824 */ /* 0x000fe200078e0208 */
[----:B------:R-:W-:-:S04]  /*1e3b0*/  ULDC UR4, c[0x0][0xc3c] ;  /* 0x00030f0000047ab9 */ /* 0x000fc80000000800 */
[----:B------:R-:W-:-:S13]  /*1e3c0*/  ISETP.GE.OR P1, PT, R9, UR4, !P0 ;  /* 0x0000000409007c0c */ /* 0x000fda000c726670 */
[----:B------:R-:W0:Y:S08]  /*1e3d0*/  @!P1 LDC.64 R2, c[0x0][0xc80] ;  /* 0x00032000ff029b82 */ /* 0x000e300000000a00 */
[----:B-1----:R-:W1:Y:S01]  /*1e3e0*/  @!P1 LDC.64 R4, c[0x0][0xc78] ;  /* 0x00031e00ff049b82 */ /* 0x002e620000000a00 */
        /* <DEDUP_REMOVED lines=33> */
.L_x_1817:
[----:B------:R-:W-:Y:S02]  /*1e600*/  ULDC UR4, c[0x0][0xc38] ;  /* 0x00030e0000047ab9 */ /* 0x000fe40000000800 */
[----:B------:R-:W-:-:S04]  /*1e610*/  IMAD.U32 R4, RZ, RZ, UR4 ;  /* 0x00000004ff047e24 */ /* 0x000fc8000f8e00ff */
[----:B-1----:R-:W-:-:S04]  /*1e620*/  IMAD R3, R14, R4, RZ ;  /* 0x000000040e037224 */ /* 0x002fc800078e02ff */
[----:B------:R-:W-:-:S05]  /*1e630*/  IMAD.IADD R6, R6, 0x1, R3 ;  /* 0x0000000106067824 */ /* 0x000fca00078e0203 */
[----:B------:R-:W-:-:S13]  /*1e640*/  ISETP.GT.AND P6, PT, R6, R0, PT ;  /* 0x000000000600720c */ /* 0x000fda0003fc4270 */
[----:B------:R-:W-:Y:S05]  /*1e650*/  @P6 BRA `(.L_x_1681) ;  /* 0x0000000000a46947 */ /* 0x000fea0003800000 */
.L_x_1684:
[----:B0-----:R-:W0:Y:S01]  /*1e660*/  LDC R2, c[0x0][0xc3c] ;  /* 0x00030f00ff027b82 */ /* 0x001e220000000800 */
[----:B------:R-:W-:-:S05]  /*1e670*/  VIADD R27, R27, 0x1f ;  /* 0x0000001f1b1b7836 */ /* 0x000fca0000000000 */
[----:B0-----:R-:W-:-:S13]  /*1e680*/  ISETP.GE.AND P6, PT, R27, R2, PT ;  /* 0x000000021b00720c */ /* 0x001fda0003fc6270 */
[----:B------:R-:W-:Y:S05]  /*1e690*/  @P6 BRA `(.L_x_1682) ;  /* 0x0000000800bc6947 */ /* 0x000fea0003800000 */
[----:B------:R-:W0:Y:S01]  /*1e6a0*/  S2R R3, SR_TID.X ;  /* 0x0000000000037919 */ /* 0x000e220000002100 */
        /* <DEDUP_REMOVED lines=30> */
.L_x_1825:
[----:B------:R-:W-:Y:S02]  /*1e890*/  ULDC UR4, c[0x0][0xc38] ;  /* 0x00030e0000047ab9 */ /* 0x000fe40000000800 */
[----:B------:R-:W-:-:S04]  /*1e8a0*/  IMAD.U32 R4, RZ, RZ, UR4 ;  /* 0x00000004ff047e24 */ /* 0x000fc8000f8e00ff */
[----:B-1----:R-:W-:-:S04]  /*1e8b0*/  IMAD R3, R14, R4, RZ ;  /* 0x000000040e037224 */ /* 0x002fc800078e02ff */
[----:B------:R-:W-:-:S05]  /*1e8c0*/  IMAD.IADD R6, R3, 0x1, R6 ;  /* 0x0000000103067824 */ /* 0x000fca00078e0206 */
[----:B------:R-:W-:-:S13]  /*1e8d0*/  ISETP.GT.AND P6, PT, R6, R0, PT ;  /* 0x000000000600720c */ /* 0x000fda0003fc4270 */
[----:B------:R-:W-:Y:S05]  /*1e8e0*/  @!P6 BRA `(.L_x_1684) ;  /* 0xfffffffc005ce947 */ /* 0x000fea000383ffff */
.L_x_1681:
[----:B------:R-:W-:Y:S01]  /*1e8f0*/  IMAD.IADD R6, R6, 0x1, -R3 ;  /* 0x0000000106067824 */ /* 0x000fe200078e0a03 */
[----:B------:R-:W-:-:S03]  /*1e900*/  UMOV UR4, 0xffffffff ;  /* 0xffffffff00047882 */ /* 0x000fc60000000000 */
[----:B------:R-:W-:-:S05]  /*1e910*/  IMAD R3, R2, R4, R6 ;  /* 0x0000000402037224 */ /* 0x000fca00078e0206 */
[----:B------:R-:W-:Y:S01]  /*1e920*/  ISETP.GT.AND P6, PT, R3, R0, PT ;  /* 0x000000000300720c */ /* 0x000fe20003fc4270 */
[----:B------:R-:W-:-:S12]  /*1e930*/  BRA.DIV UR4, `(.L_x_1685) ;  /* 0x0000004204fc7947 */ /* 0x000fd8000b800000 */
[----:B------:R-:W-:-:S04]  /*1e940*/  VOTE.ANY R3, PT, !P6 ;  /* 0x0000000000037806 */ /* 0x000fc800070e0100 */
[----:B------:R-:W1:Y:S02]  /*1e950*/  POPC R7, R3 ;  /* 0x0000000300077309 */ /* 0x000e640000000000 */
[----:B-1----:R1:W2:Y:S01]  /*1e960*/  SHFL.IDX PT, R25, R25, R7, 0x1f ;  /* 0x00001f0719197589 */ /* 0x0022a200000e0000 */
[----:B------:R-:W-:-:S03]  /*1e970*/  IMAD.IADD R27, R7, 0x1, R27 ;  /* 0x00000001071b7824 */ /* 0x000fc600078e021b */
[----:B------:R1:W3:Y:S04]  /*1e980*/  SHFL.IDX PT, R5, R5, R7, 0x1f ;  /* 0x00001f0705057589 */ /* 0x0002e800000e0000 */
.L_x_1830:
[----:B------:R-:W-:-:S13]  /*1e990*/  ISETP.NE.AND P0, PT, R3, RZ, PT ;  /* 0x000000ff0300720c */ /* 0x000fda0003f05270 */
[----:B------:R-:W-:Y:S05]  /*1e9a0*/  @!P0 BRA `(.L_x_1686) ;  /* 0x0000000000108947 */ /* 0x000fea0003800000 */
[----:B------:R-:W-:Y:S01]  /*1e9b0*/  UMOV UR4, 0xffffffff ;  /* 0xffffffff00047882 */ /* 0x000fe20000000000 */
[----:B------:R-:W-:Y:S02]  /*1e9c0*/  VIADD R12, R7, 0xffffffff ;  /* 0xffffffff070c7836 */ /* 0x000fe40000000000 */
[----:B------:R-:W-:Y:S05]  /*1e9d0*/  BRA.DIV UR4, `(.L_x_1687) ;  /* 0x0000004604347947 */ /* 0x000fea000b800000 */
[----:B------:R4:W0:Y:S02]  /*1e9e0*/  SHFL.IDX PT, R24, R2, R12, 0x1f ;  /* 0x00001f0c02187589 */ /* 0x00082400000e0000 */
.L_x_1686:
[----:B---3--:R-:W-:Y:S01]  /*1e9f0*/  ISETP.NE.AND P0, PT, R5, 0x1, PT ;  /* 0x000000010500780c */ /* 0x008fe20003f05270 */
[----:B0-----:R-:W-:-:S04]  /*1ea00*/  IMAD R24, R24, R4, R6 ;  /* 0x0000000418187224 */ /* 0x001fc800078e0206 */
[----:B------:R-:W-:-:S08]  /*1ea10*/  IMAD.IADD R0, R0, 0x1, -R24 ;  /* 0x0000000100007824 */ /* 0x000fd000078e0a18 */
[----:B------:R-:W-:Y:S05]  /*1ea20*/  @!P0 BRA `(.L_x_1688) ;  /* 0x0000000000dc8947 */ /* 0x000fea0003800000 */
[----:B--2---:R-:W-:Y:S01]  /*1ea30*/  IABS R6, R25 ;  /* 0x0000001900067213 */ /* 0x004fe20000000000 */
[----:B----4-:R-:W-:Y:S01]  /*1ea40*/  IMAD.MOV.U32 R2, RZ, RZ, RZ ;  /* 0x000000ffff027224 */ /* 0x010fe200078e00ff */
[----:B------:R-:W-:Y:S02]  /*1ea50*/  IABS R4, R5 ;  /* 0x0000000500047213 */ /* 0x000fe40000000000 */
[----:B-1----:R-:W0:Y:S08]  /*1ea60*/  I2F.RP R7, R6 ;  /* 0x0000000600077306 */ /* 0x002e300000209400 */
[----:B------:R-:W-:Y:S08]  /*1ea70*/  I2F.RP R10, R4 ;  /* 0x00000004000a7306 */ /* 0x000ff00000209400 */
[----:B0-----:R-:W0:Y:S02]  /*1ea80*/  MUFU.RCP R7, R7 ;  /* 0x0000000700077308 */ /* 0x001e240000001000 */
[----:B0-----:R-:W-:Y:S01]  /*1ea90*/  VIADD R8, R7, 0xffffffe ;  /* 0x0ffffffe07087836 */ /* 0x001fe20000000000 */
[----:B------:R-:W-:-:S05]  /*1eaa0*/  IABS R7, R25 ;  /* 0x0000001900077213 */ /* 0x000fca0000000000 */
[----:B------:R0:W1:Y:S02]  /*1eab0*/  F2I.FTZ.U32.TRUNC.NTZ R3, R8 ;  /* 0x0000000800037305 */ /* 0x000064000021f000 */
[----:B0-----:R-:W-:Y:S01]  /*1eac0*/  IABS R8, R0 ;  /* 0x0000000000087213 */ /* 0x001fe20000000000 */
[----:B-1----:R-:W-:-:S04]  /*1ead0*/  IMAD.MOV R9, RZ, RZ, -R3 ;  /* 0x000000ffff097224 */ /* 0x002fc800078e0a03 */
        /* <DEDUP_REMOVED lines=33> */
[----:B------:R-:W-:Y:S01]  /*1ecf0*/  ISETP.GE.AND P2, PT, R3, RZ, PT ;  /* 0x000000ff0300720c */ /* 0x000fe20003f46270 */
[----:B------:R-:W-:-:S04]  /*1ed00*/  IMAD.MOV R3, RZ, RZ, -R7 ;  /* 0x000000ffff037224 */ /* 0x000fc800078e0a07 */
[----:B------:R-:W-:Y:S02]  /*1ed10*/  IMAD R3, R25, R3, R0 ;  /* 0x0000000319037224 */ /* 0x000fe400078e0200 */
        /* <DEDUP_REMOVED lines=8> */
.L_x_1688:
[----:B----4-:R-:W0:Y:S02]  /*1eda0*/  LDC.64 R2, c[0x0][0xc90] ;  /* 0x00032400ff027b82 */ /* 0x010e240000000a00 */
[----:B0-----:R-:W-:-:S05]  /*1edb0*/  IMAD.WIDE R2, R27, 0x4, R2 ;  /* 0x000000041b027825 */ /* 0x001fca00078e0202 */
[----:B------:R0:W2:Y:S02]  /*1edc0*/  LDG.E R6, desc[UR40][R2.64] ;  /* 0x0000002802067981 */ /* 0x0000a4000c1e1900 */
[----:B0-----:R-:W-:Y:S02]  /*1edd0*/  IMAD.MOV.U32 R2, RZ, RZ, RZ ;  /* 0x000000ffff027224 */ /* 0x001fe400078e00ff */
[----:B--2---:R-:W-:-:S05]  /*1ede0*/  IMAD R5, R25, R6, RZ ;  /* 0x0000000619057224 */ /* 0x004fca00078e02ff */
[----:B-1----:R-:W-:-:S04]  /*1edf0*/  IABS R7, R5 ;  /* 0x0000000500077213 */ /* 0x002fc80000000000 */
        /* <DEDUP_REMOVED lines=54> */
.L_x_1689:
[----:B------:R-:W-:-:S05]  /*1f160*/  LOP3.LUT R0, RZ, R3, RZ, 0x33, !PT ;  /* 0x00000003ff007212 */ /* 0x000fca00078e33ff */
[----:B------:R-:W-:Y:S01]  /*1f170*/  IMAD.IADD R25, R25, 0x1, R0 ;  /* 0x0000000119197824 */ /* 0x000fe200078e0200 */
[----:B------:R-:W-:Y:S06]  /*1f180*/  BRA `(.L_x_1690) ;  /* 0x00000000001c7947 */ /* 0x000fec0003800000 */
.L_x_1682:
[----:B------:R-:W-:Y:S01]  /*1f190*/  UMOV UR4, URZ ;  /* 0x0000003f00047c82 */ /* 0x000fe20008000000 */
[----:B------:R-:W-:Y:S01]  /*1f1a0*/  UMOV UR5, URZ ;  /* 0x0000003f00057c82 */ /* 0x000fe20008000000 */
[----:B------:R-:W-:Y:S01]  /*1f1b0*/  ULDC UR6, c[0x0][0xc3c] ;  /* 0x00030f0000067ab9 */ /* 0x000fe20000000800 */
[----:B------:R-:W-:Y:S02]  /*1f1c0*/  IMAD.MOV.U32 R24, RZ, RZ, R0 ;  /* 0x000000ffff187224 */ /* 0x000fe400078e0000 */
[----:B------:R-:W-:Y:S02]  /*1f1d0*/  IMAD.U32 R25, RZ, RZ, UR4 ;  /* 0x00000004ff197e24 */ /* 0x000fe4000f8e00ff */
[----:B------:R-:W-:Y:S02]  /*1f1e0*/  IMAD.U32 R26, RZ, RZ, UR5 ;  /* 0x00000005ff1a7e24 */ /* 0x000fe4000f8e00ff */
[----:B------:R-:W-:-:S07]  /*1f1f0*/  IMAD.U32 R27, RZ, RZ, UR6 ;  /* 0x00000006ff1b7e24 */ /* 0x000fce000f8e00ff */
.L_x_1690:
[----:B------:R-:W0:Y:S01]  /*1f200*/  S2R R0, SR_TID.X ;  /* 0x0000000000007919 */ /* 0x000e220000002100 */
[----:B------:R-:W-:Y:S05]  /*1f210*/  WARPSYNC.ALL ;  /* 0x0000000000007948 */ /* 0x000fea0003800000 */
[----:B------:R-:W-:Y:S01]  /*1f220*/  BAR.SYNC.DEFER_BLOCKING 0x4, 0x200 ;  /* 0x0108000000007b1d */ /* 0x000fe20000010000 */
[----:B0-----:R-:W-:-:S04]  /*1f230*/  LOP3.LUT R0, R0, 0x1f, RZ, 0xc0, !PT ;  /* 0x0000001f00007812 */ /* 0x001fc800078ec0ff */
[----:B------:R-:W-:-:S13]  /*1f240*/  ISETP.NE.AND P0, PT, R0, RZ, PT ;  /* 0x000000ff0000720c */ /* 0x000fda0003f05270 */
[----:B------:R-:W0:Y:S01]  /*1f250*/  @!P0 S2R R3, SR_CgaCtaId ;  /* 0x0000000000038919 */ /* 0x000e220000008800 */
[----:B------:R-:W-:-:S04]  /*1f260*/  @!P0 MOV R0, 0x400 ;  /* 0x0000040000008802 */ /* 0x000fc80000000f00 */
[----:B0-----:R-:W-:-:S05]  /*1f270*/  @!P0 LEA R17, R3, R0, 0x18 ;  /* 0x0000000003118211 */ /* 0x001fca00078ec0ff */
[----:B------:R3:W-:Y:S01]  /*1f280*/  @!P0 STS.128 [R17+0x168d0], R24 ;  /* 0x0168d01811008388 */ /* 0x0007e20000000c00 */
[----:B------:R-:W-:Y:S06]  /*1f290*/  BAR.ARV 0x5, 0x200 ;  /* 0x0148000000007b1d */ /* 0x000fec0000002000 */
.L_x_1679:
[----:B------:R-:W-:Y:S02]  /*1f2a0*/  ULDC UR4, c[0x0][0xc3c] ;  /* 0x00030f0000047ab9 */ /* 0x000fe40000000800 */
[----:B--2---:R-:W-:-:S13]  /*1f2b0*/  ISETP.GE.AND P0, PT, R27, UR4, PT ;  /* 0x000000041b007c0c */ /* 0x004fda000bf06270 */
[----:B------:R-:W-:Y:S05]  /*1f2c0*/  @!P0 BRA `(.L_x_1691) ;  /* 0xffffff9800848947 */ /* 0x000fea000383ffff */
[----:B------:R-:W-:Y:S05]  /*1f2d0*/  BSYNC B8 ;  /* 0x0000000000087941 */ /* 0x000fea0003800000 */
.L_x_1549:
[----:B0-----:R-:W2:Y:S01]  /*1f2e0*/  LDL.LU R0, [R1+0x34] ;  /* 0x0000340001007983 */ /* 0x001ea20000300800 */
[----:B------:R-:W-:Y:S01]  /*1f2f0*/  BSSY B0, `(.L_x_1692) ;  /* 0x000000b000007945 */ /* 0x000fe20003800000 */
[----:B-1----:R-:W0:Y:S01]  /*1f300*/  S2R R5, SR_CgaCtaId ;  /* 0x0000000000057919 */ /* 0x002e220000008800 */
        /* <DEDUP_REMOVED lines=9> */
.L_x_1833:
[----:B------:R-:W-:Y:S05]  /*1f3a0*/  BSYNC B0 ;  /* 0x0000000000007941 */ /* 0x000fea0003800000 */
.L_x_1692:
[----:B------:R-:W-:-:S03]  /*1f3b0*/  UMOV UR4, 0xffffffff ;  /* 0xffffffff00047882 */ /* 0x000fc60000000000 */
[----:B------:R-:W-:Y:S05]  /*1f3c0*/  BRA.DIV UR4, `(.L_x_1694) ;  /* 0x0000003a04f47947 */ /* 0x000fea000b800000 */
[----:B0-----:R-:W0:Y:S02]  /*1f3d0*/  S2R R0, SR_TID.X ;  /* 0x0000000000007919 */ /* 0x001e240000002100 */
[----:B0-----:R-:W-:-:S04]  /*1f3e0*/  SHF.R.U32.HI R0, RZ, 0x5, R0 ;  /* 0x00000005ff007819 */ /* 0x001fc80000011600 */
[----:B------:R-:W-:-:S05]  /*1f3f0*/  LOP3.LUT R0, R0, 0x3, RZ, 0xc0, !PT ;  /* 0x0000000300007812 */ /* 0x000fca00078ec0ff */
[----:B------:R0:W1:Y:S02]  /*1f400*/  SHFL.IDX PT, R14, R0, RZ, 0x1f ;  /* 0x00001fff000e7589 */ /* 0x00006400000e0000 */
.L_x_1836:
[----:B-1----:R-:W-:-:S13]  /*1f410*/  ISETP.NE.AND P0, PT, R14, RZ, PT ;  /* 0x000000ff0e00720c */ /* 0x002fda0003f05270 */
[----:B------:R-:W-:Y:S05]  /*1f420*/  @P0 BRA `(.L_x_1337) ;  /* 0x0000000000880947 */ /* 0x000fea0003800000 */
[----:B------:R-:W-:-:S03]  /*1f430*/  UMOV UR4, 0xffffffff ;  /* 0xffffffff00047882 */ /* 0x000fc60000000000 */
[----:B------:R-:W-:Y:S05]  /*1f440*/  BRA.DIV UR4, `(.L_x_1695) ;  /* 0x0000003e04087947 */ /* 0x000fea000b800000 */
[----:B------:R-:W-:-:S13]  /*1f450*/  ELECT P6, URZ, PT ;  /* 0x00000000003f782f */ /* 0x000fda00038c0000 */
.L_x_1839:
[----:B------:R-:W-:Y:S05]  /*1f460*/  @!P6 BRA `(.L_x_1337) ;  /* 0x000000000078e947 */ /* 0x000fea0003800000 */
[----:B0-----:R-:W2:Y:S02]  /*1f470*/  LDL.LU R0, [R1+0x54] ;  /* 0x0000540001007983 */ /* 0x001ea40000300800 */
[----:B--2---:R-:W-:-:S04]  /*1f480*/  LOP3.LUT R0, R0, 0x2, RZ, 0xfc, !PT ;  /* 0x0000000200007812 */ /* 0x004fc800078efcff */
[----:B------:R-:W-:-:S13]  /*1f490*/  ISETP.NE.AND P2, PT, R0, 0x3, PT ;  /* 0x000000030000780c */ /* 0x000fda0003f45270 */
[----:B------:R-:W-:Y:S05]  /*1f4a0*/  @!P2 BRA `(.L_x_1696) ;  /* 0x000000000004a947 */ /* 0x000fea0003800000 */
[----:B------:R-:W-:Y:S01]  /*1f4b0*/  BPT.TRAP 0x1 ;  /* 0x000000040000795c */ /* 0x000fe20000300000 */
.L_x_1696:
        /* <DEDUP_REMOVED lines=12> */
.L_x_1840:
[----:B------:R-:W1:Y:S02]  /*1f580*/  SYNCS.PHASECHK.TRANS64.TRYWAIT P0, [R3+URZ], R0 ;  /* 0x00000000030075a7 */ /* 0x000e64000800017f */
[----:B-1----:R-:W-:Y:S05]  /*1f590*/  @!P0 BRA `(.L_x_1698) ;  /* 0x0000003800e88947 */ /* 0x002fea0003800000 */
.L_x_1841:
[----:B------:R-:W-:Y:S05]  /*1f5a0*/  @!P2 BRA `(.L_x_1699) ;  /* 0x000000000004a947 */ /* 0x000fea0003800000 */
[----:B------:R-:W-:Y:S01]  /*1f5b0*/  BPT.TRAP 0x1 ;  /* 0x000000040000795c */ /* 0x000fe20000300000 */
.L_x_1699:
[----:B-1----:R-:W-:-:S04]  /*1f5c0*/  VIADD R3, R9, 0x16860 ;  /* 0x0001686009037836 */ /* 0x002fc80000000000 */
[----:B------:R-:W-:-:S04]  /*1f5d0*/  IMAD R5, R18, 0x8, R3 ;  /* 0x0000000812057824 */ /* 0x000fc800078e0203 */
[----:B------:R-:W1:Y:S02]  /*1f5e0*/  SYNCS.PHASECHK.TRANS64.TRYWAIT P0, [R5+URZ], R2 ;  /* 0x00000002050075a7 */ /* 0x000e64000800017f */
[----:B-1----:R-:W-:Y:S05]  /*1f5f0*/  @!P0 BRA `(.L_x_1700) ;  /* 0x0000003800e48947 */ /* 0x002fea0003800000 */
.L_x_1842:
[----:B------:R-:W-:-:S07]  /*1f600*/  IMAD R3, R4, 0x8, R3 ;  /* 0x0000000804037824 */ /* 0x000fce00078e0203 */
.L_x_1701:
[----:B--2---:R2:W4:Y:S02]  /*1f610*/  SYNCS.PHASECHK.TRANS64.TRYWAIT P0, [R3+URZ], R0 ;  /* 0x00000000030075a7 */ /* 0x004524000800017f */
[----:B----4-:R-:W-:Y:S05]  /*1f620*/  @!P0 NANOSLEEP.SYNCS 0x989680 ;  /* 0x009896800000895d */ /* 0x010fea0003900000 */
[----:B------:R-:W4:Y:S02]  /*1f630*/  @!P0 SYNCS.PHASECHK.TRANS64 P0, [R3+URZ], R0 ;  /* 0x00000000030085a7 */ /* 0x000f24000800007f */
[----:B----4-:R-:W-:Y:S05]  /*1f640*/  @!P0 BRA `(.L_x_1701) ;  /* 0xfffffffc00f08947 */ /* 0x010fea000383ffff */
.L_x_1337:
[----:B------:R-:W-:Y:S05]  /*1f650*/  BSYNC B9 ;  /* 0x0000000000097941 */ /* 0x000fea0003800000 */
.L_x_1334:
[----:B------:R-:W-:Y:S05]  /*1f660*/  EXIT ;  /* 0x000000000000794d */ /* 0x000fea0003800000 */
.L_x_1365:
[----:B0-----:R0:W1:Y:S02]  /*1f670*/  SYNCS.PHASECHK.TRANS64.TRYWAIT P6, [R77+URZ+0x16890], R89 ;  /* 0x016890594d0075a7 */ /* 0x00106400080c017f */
[----:B-1----:R-:W-:Y:S05]  /*1f680*/  @!P6 NANOSLEEP.SYNCS 0x989680 ;  /* 0x009896800000e95d */ /* 0x002fea0003900000 */
[----:B------:R-:W1:Y:S02]  /*1f690*/  @!P6 SYNCS.PHASECHK.TRANS64 P6, [R77+URZ+0x16890], R89 ;  /* 0x016890594d00e5a7 */ /* 0x000e6400080c007f */
[----:B-1----:R-:W-:Y:S05]  /*1f6a0*/  @!P6 BRA `(.L_x_1365) ;  /* 0xfffffffc00f0e947 */ /* 0x002fea000383ffff */
[----:B------:R-:W-:Y:S05]  /*1f6b0*/  BRA `(.L_x_1702) ;  /* 0xfffffe3800bc7947 */ /* 0x000fea000383ffff */
.L_x_1385:
[----:B0-----:R0:W1:Y:S02]  /*1f6c0*/  SYNCS.PHASECHK.TRANS64.TRYWAIT P5, [R77+URZ+0x16890], R89 ;  /* 0x016890594d0075a7 */ /* 0x00106400080a017f */
[----:B-1----:R-:W-:Y:S05]  /*1f6d0*/  @!P5 NANOSLEEP.SYNCS 0x989680 ;  /* 0x009896800000d95d */ /* 0x002fea0003900000 */
[----:B------:R-:W1:Y:S02]  /*1f6e0*/  @!P5 SYNCS.PHASECHK.TRANS64 P5, [R77+URZ+0x16890], R89 ;  /* 0x016890594d00d5a7 */ /* 0x000e6400080a007f */
[----:B-1----:R-:W-:Y:S05]  /*1f6f0*/  @!P5 BRA `(.L_x_1385) ;  /* 0xfffffffc00f0d947 */ /* 0x002fea000383ffff */
[----:B------:R-:W-:Y:S05]  /*1f700*/  BRA `(.L_x_1703) ;  /* 0xfffffe4c00907947 */ /* 0x000fea000383ffff */
.L_x_1394:
[----:B0-----:R0:W1:Y:S02]  /*1f710*/  SYNCS.PHASECHK.TRANS64.TRYWAIT P4, [R77+URZ+0x16890], R89 ;  /* 0x016890594d0075a7 */ /* 0x001064000808017f */
[----:B-1----:R-:W-:Y:S05]  /*1f720*/  @!P4 NANOSLEEP.SYNCS 0x989680 ;  /* 0x009896800000c95d */ /* 0x002fea0003900000 */
[----:B------:R-:W1:Y:S02]  /*1f730*/  @!P4 SYNCS.PHASECHK.TRANS64 P4, [R77+URZ+0x16890], R89 ;  /* 0x016890594d00c5a7 */ /* 0x000e64000808007f */
[----:B-1----:R-:W-:Y:S05]  /*1f740*/  @!P4 BRA `(.L_x_1394) ;  /* 0xfffffffc00f0c947 */ /* 0x002fea000383ffff */
[----:B------:R-:W-:Y:S05]  /*1f750*/  BRA `(.L_x_1704) ;  /* 0xfffffe5c00f47947 */ /* 0x000fea000383ffff */
.L_x_1400:
[----:B--2---:R2:W3:Y:S02]  /*1f760*/  SYNCS.PHASECHK.TRANS64.TRYWAIT P3, [R77+URZ+0x168b0], R89 ;  /* 0x0168b0594d0075a7 */ /* 0x0044e4000806017f */
[----:B---3--:R-:W-:Y:S05]  /*1f770*/  @!P3 NANOSLEEP.SYNCS 0x989680 ;  /* 0x009896800000b95d */ /* 0x008fea0003900000 */
[----:B------:R-:W3:Y:S02]  /*1f780*/  @!P3 SYNCS.PHASECHK.TRANS64 P3, [R77+URZ+0x168b0], R89 ;  /* 0x0168b0594d00b5a7 */ /* 0x000ee4000806007f */
[----:B---3--:R-:W-:Y:S05]  /*1f790*/  @!P3 BRA `(.L_x_1400) ;  /* 0xfffffffc00f0b947 */ /* 0x008fea000383ffff */
[----:B------:R-:W-:Y:S05]  /*1f7a0*/  BRA `(.L_x_1705) ;  /* 0xfffffe6000887947 */ /* 0x000fea000383ffff */
.L_x_1418:
[----:B------:R-:W0:Y:S01]  /*1f7b0*/  S2R R0, SR_TID.X ;  /* 0x0000000000007919 */ /* 0x000e220000002100 */
[----:B------:R-:W-:Y:S01]  /*1f7c0*/  BSSY B0, `(.L_x_1706) ;  /* 0x000000c000007945 */ /* 0x000fe20003800000 */
[----:B------:R-:W-:Y:S02]  /*1f7d0*/  IMAD.MOV.U32 R12, RZ, RZ, RZ ;  /* 0x000000ffff0c7224 */ /* 0x000fe400078e00ff */
[----:B------:R-:W-:Y:S02]  /*1f7e0*/  IMAD.MOV.U32 R11, RZ, RZ, 0x1f ;  /* 0x0000001fff0b7424 */ /* 0x000fe400078e00ff */
[----:B------:R-:W-:Y:S02]  /*1f7f0*/  IMAD.MOV.U32 R15, RZ, RZ, -0x1 ;  /* 0xffffffffff0f7424 */ /* 0x000fe400078e00ff */
[----:B0-----:R-:W-:-:S05]  /*1f800*/  VIADD R3, R0, 0xffffff80 ;  /* 0xffffff8000037836 */ /* 0x001fca0000000000 */
[----:B------:R-:W-:-:S04]  /*1f810*/  SHF.R.S32.HI R0, RZ, 0x1f, R3 ;  /* 0x0000001fff007819 */ /* 0x000fc80000011403 */
[----:B------:R-:W-:-:S04]  /*1f820*/  LEA.HI R0, R0, R3, RZ, 0x7 ;  /* 0x0000000300007211 */ /* 0x000fc800078f38ff */
[----:B------:R-:W-:-:S05]  /*1f830*/  SHF.R.S32.HI R0, RZ, 0x7, R0 ;  /* 0x00000007ff007819 */ /* 0x000fca0000011400 */
[----:B------:R-:W-:-:S07]  /*1f840*/  IMAD.MOV.U32 R13, RZ, RZ, R0 ;  /* 0x000000ffff0d7224 */ /* 0x000fce00078e0000 */
[----:B-----5:R-:W-:Y:S05]  /*1f850*/  WARPSYNC.COLLECTIVE R15, `(.L_x_1707) ;  /* 0x000000000f087348 */ /* 0x020fea0003c00000 */
[----:B------:R0:W1:Y:S02]  /*1f860*/  SHFL.IDX P6, R14, R13, R12, R11 ;  /* 0x0000000c0d0e7389 */ /* 0x00006400000c000b */
[----:B01---5:R-:W-:Y:S01]  /*1f870*/  ENDCOLLECTIVE ;  /* 0x000000000000791b */ /* 0x023fe20003800000 */
.L_x_1707:
[----:B------:R-:W-:Y:S05]  /*1f880*/  BSYNC B0 ;  /* 0x0000000000007941 */ /* 0x000fea0003800000 */
.L_x_1706:
[----:B------:R0:W-:Y:S01]  /*1f890*/  STL [R1+0x24], R14 ;  /* 0x0000240e01007387 */ /* 0x0001e20000100800 */
[----:B------:R-:W-:Y:S05]  /*1f8a0*/  BRA `(.L_x_1708) ;  /* 0xfffffe6c00787947 */ /* 0x000fea000383ffff */
.L_x_1430:
[----:B------:R-:W-:Y:S01]  /*1f8b0*/  BSSY B1, `(.L_x_1709) ;  /* 0x0000008000017945 */ /* 0x000fe20003800000 */
[----:B------:R-:W-:Y:S02]  /*1f8c0*/  IMAD.MOV.U32 R13, RZ, RZ, R4 ;  /* 0x000000ffff0d7224 */ /* 0x000fe400078e0004 */
[----:B------:R-:W-:Y:S02]  /*1f8d0*/  IMAD.MOV.U32 R12, RZ, RZ, RZ ;  /* 0x000000ffff0c7224 */ /* 0x000fe400078e00ff */
[----:B------:R-:W-:Y:S02]  /*1f8e0*/  IMAD.MOV.U32 R11, RZ, RZ, 0x1c1f ;  /* 0x00001c1fff0b7424 */ /* 0x000fe400078e00ff */
[----:B------:R-:W-:-:S07]  /*1f8f0*/  IMAD.MOV.U32 R15, RZ, RZ, -0x1 ;  /* 0xffffffffff0f7424 */ /* 0x000fce00078e00ff */
[----:B0-----:R-:W-:Y:S05]  /*1f900*/  WARPSYNC.COLLECTIVE R15, `(.L_x_1710) ;  /* 0x000000000f087348 */ /* 0x001fea0003c00000 */
[----:B0-----:R0:W1:Y:S02]  /*1f910*/  SHFL.IDX P6, R14, R13, R12, R11 ;  /* 0x0000000c0d0e7389 */ /* 0x00106400000c000b */
[----:B01----:R-:W-:Y:S01]  /*1f920*/  ENDCOLLECTIVE ;  /* 0x000000000000791b */ /* 0x003fe20003800000 */
.L_x_1710:
[----:B------:R-:W-:Y:S05]  /*1f930*/  BSYNC B1 ;  /* 0x0000000000017941 */ /* 0x000fea0003800000 */
.L_x_1709:
        /* <DEDUP_REMOVED lines=8> */
.L_x_1711:
[----:B------:R-:W-:Y:S02]  /*1f9c0*/  IMAD.MOV.U32 R13, RZ, RZ, R7 ;  /* 0x000000ffff0d7224 */ /* 0x000fe400078e0007 */
[----:B------:R-:W-:-:S07]  /*1f9d0*/  IMAD.MOV.U32 R2, RZ, RZ, R14 ;  /* 0x000000ffff027224 */ /* 0x000fce00078e000e */
[----:B------:R-:W-:Y:S05]  /*1f9e0*/  WARPSYNC.COLLECTIVE R15, `(.L_x_1712) ;  /* 0x000000000f087348 */ /* 0x000fea0003c00000 */
[----:B------:R0:W1:Y:S02]  /*1f9f0*/  SHFL.IDX P6, R14, R13, R12, R11 ;  /* 0x0000000c0d0e7389 */ /* 0x00006400000c000b */
[----:B01----:R-:W-:Y:S01]  /*1fa00*/  ENDCOLLECTIVE ;  /* 0x000000000000791b */ /* 0x003fe20003800000 */
.L_x_1712:
[----:B------:R-:W-:Y:S02]  /*1fa10*/  IMAD.MOV.U32 R13, RZ, RZ, R6 ;  /* 0x000000ffff0d7224 */ /* 0x000fe400078e0006 */
[----:B------:R-:W-:-:S07]  /*1fa20*/  IMAD.MOV.U32 R5, RZ, RZ, R14 ;  /* 0x000000ffff057224 */ /* 0x000fce00078e000e */
[----:B------:R-:W-:Y:S05]  /*1fa30*/  WARPSYNC.COLLECTIVE R15, `(.L_x_1713) ;  /* 0x000000000f087348 */ /* 0x000fea0003c00000 */
[----:B------:R0:W1:Y:S02]  /*1fa40*/  SHFL.IDX P6, R14, R13, R12, R11 ;  /* 0x0000000c0d0e7389 */ /* 0x00006400000c000b */
[----:B01----:R-:W-:Y:S01]  /*1fa50*/  ENDCOLLECTIVE ;  /* 0x000000000000791b */ /* 0x003fe20003800000 */
.L_x_1713:
[----:B------:R-:W-:Y:S05]  /*1fa60*/  BRA `(.L_x_1714) ;  /* 0xfffffe7400047947 */ /* 0x000fea000383ffff */
.L_x_1433:
[----:B------:R-:W-:Y:S01]  /*1fa70*/  BSSY B1, `(.L_x_1715) ;  /* 0x0000008000017945 */ /* 0x000fe20003800000 */
[----:B------:R-:W-:Y:S02]  /*1fa80*/  IMAD.MOV.U32 R13, RZ, RZ, R4 ;  /* 0x000000ffff0d7224 */ /* 0x000fe400078e0004 */
[----:B------:R-:W-:Y:S02]  /*1fa90*/  IMAD.MOV.U32 R12, RZ, RZ, 0x1 ;  /* 0x00000001ff0c7424 */ /* 0x000fe400078e00ff */
[----:B------:R-:W-:Y:S02]  /*1faa0*/  IMAD.MOV.U32 R11, RZ, RZ, 0x1c1f ;  /* 0x00001c1fff0b7424 */ /* 0x000fe400078e00ff */
[----:B------:R-:W-:-:S07]  /*1fab0*/  IMAD.MOV.U32 R15, RZ, RZ, -0x1 ;  /* 0xffffffffff0f7424 */ /* 0x000fce00078e00ff */
[----:B-1----:R-:W-:Y:S05]  /*1fac0*/  WARPSYNC.COLLECTIVE R15, `(.L_x_1716) ;  /* 0x000000000f087348 */ /* 0x002fea0003c00000 */
[----:B------:R0:W2:Y:S02]  /*1fad0*/  SHFL.IDX P6, R14, R13, R12, R11 ;  /* 0x0000000c0d0e7389 */ /* 0x0000a400000c000b */
[----:B012---:R-:W-:Y:S01]  /*1fae0*/  ENDCOLLECTIVE ;  /* 0x000000000000791b */ /* 0x007fe20003800000 */
.L_x_1716:
[----:B------:R-:W-:Y:S05]  /*1faf0*/  BSYNC B1 ;  /* 0x0000000000017941 */ /* 0x000fea0003800000 */
.L_x_1715:
        /* <DEDUP_REMOVED lines=8> */
.L_x_1717:
[----:B------:R-:W-:Y:S02]  /*1fb80*/  IMAD.MOV.U32 R13, RZ, RZ, R7 ;  /* 0x000000ffff0d7224 */ /* 0x000fe400078e0007 */
[----:B------:R-:W-:-:S07]  /*1fb90*/  IMAD.MOV.U32 R2, RZ, RZ, R14 ;  /* 0x000000ffff027224 */ /* 0x000fce00078e000e */
[----:B------:R-:W-:Y:S05]  /*1fba0*/  WARPSYNC.COLLECTIVE R15, `(.L_x_1718) ;  /* 0x000000000f087348 */ /* 0x000fea0003c00000 */
[----:B------:R0:W1:Y:S02]  /*1fbb0*/  SHFL.IDX P6, R14, R13, R12, R11 ;  /* 0x0000000c0d0e7389 */ /* 0x00006400000c000b */
[----:B01----:R-:W-:Y:S01]  /*1fbc0*/  ENDCOLLECTIVE ;  /* 0x000000000000791b */ /* 0x003fe20003800000 */
.L_x_1718:
[----:B------:R-:W-:Y:S02]  /*1fbd0*/  IMAD.MOV.U32 R13, RZ, RZ, R6 ;  /* 0x000000ffff0d7224 */ /* 0x000fe400078e0006 */
[----:B------:R-:W-:-:S07]  /*1fbe0*/  IMAD.MOV.U32 R5, RZ, RZ, R14 ;  /* 0x000000ffff057224 */ /* 0x000fce00078e000e */
[----:B------:R-:W-:Y:S05]  /*1fbf0*/  WARPSYNC.COLLECTIVE R15, `(.L_x_1719) ;  /* 0x000000000f087348 */ /* 0x000fea0003c00000 */
[----:B------:R0:W1:Y:S02]  /*1fc00*/  SHFL.IDX P6, R14, R13, R12, R11 ;  /* 0x0000000c0d0e7389 */ /* 0x00006400000c000b */
[----:B01----:R-:W-:Y:S01]  /*1fc10*/  ENDCOLLECTIVE ;  /* 0x000000000000791b */ /* 0x003fe20003800000 */
.L_x_1719:
[----:B------:R-:W-:Y:S05]  /*1fc20*/  BRA `(.L_x_1720) ;  /* 0xfffffe7400647947 */ /* 0x000fea000383ffff */
.L_x_1437:
[----:B0-----:R0:W1:Y:S02]  /*1fc30*/  SYNCS.PHASECHK.TRANS64.TRYWAIT P0, [R16+URZ+0x16800], R43 ;  /* 0x0168002b100075a7 */ /* 0x001064000800017f */
[----:B-1----:R-:W-:Y:S05]  /*1fc40*/  @!P0 NANOSLEEP.SYNCS 0x989680 ;  /* 0x009896800000895d */ /* 0x002fea0003900000 */
[----:B------:R-:W1:Y:S02]  /*1fc50*/  @!P0 SYNCS.PHASECHK.TRANS64 P0, [R16+URZ+0x16800], R43 ;  /* 0x0168002b100085a7 */ /* 0x000e64000800007f */
[----:B-1----:R-:W-:Y:S05]  /*1fc60*/  @!P0 BRA `(.L_x_1437) ;  /* 0xfffffffc00f08947 */ /* 0x002fea000383ffff */
[----:B------:R-:W-:Y:S05]  /*1fc70*/  BRA `(.L_x_1721) ;  /* 0xfffffe7800647947 */ /* 0x000fea000383ffff */
.L_x_1445:
[----:B------:R-:W1:Y:S01]  /*1fc80*/  LDC R39, c[0x0][0x3f4] ;  /* 0x0000fd00ff277b82 */ /* 0x000e620000000800 */
[----:B------:R-:W-:Y:S01]  /*1fc90*/  BSSY B1, `(.L_x_1722) ;  /* 0x0000008000017945 */ /* 0x000fe20003800000 */
[----:B------:R-:W-:Y:S02]  /*1fca0*/  IMAD.MOV.U32 R13, RZ, RZ, R26 ;  /* 0x000000ffff0d7224 */ /* 0x000fe400078e001a */
[----:B------:R-:W-:Y:S02]  /*1fcb0*/  IMAD.MOV.U32 R12, RZ, RZ, RZ ;  /* 0x000000ffff0c7224 */ /* 0x000fe400078e00ff */
[----:B------:R-:W-:Y:S02]  /*1fcc0*/  IMAD.MOV.U32 R11, RZ, RZ, 0x1c1f ;  /* 0x00001c1fff0b7424 */ /* 0x000fe400078e00ff */
[----:B------:R-:W-:-:S07]  /*1fcd0*/  IMAD.MOV.U32 R15, RZ, RZ, -0x1 ;  /* 0xffffffffff0f7424 */ /* 0x000fce00078e00ff */
[----:B01----:R-:W-:Y:S05]  /*1fce0*/  WARPSYNC.COLLECTIVE R15, `(.L_x_1723) ;  /* 0x000000000f087348 */ /* 0x003fea0003c00000 */
[----:B0-----:R0:W2:Y:S02]  /*1fcf0*/  SHFL.IDX P6, R14, R13, R12, R11 ;  /* 0x0000000c0d0e7389 */ /* 0x0010a400000c000b */
[----:B012---:R-:W-:Y:S01]  /*1fd00*/  ENDCOLLECTIVE ;  /* 0x000000000000791b */ /* 0x007fe20003800000 */
.L_x_1723:
[----:B------:R-:W-:Y:S05]  /*1fd10*/  BSYNC B1 ;  /* 0x0000000000017941 */ /* 0x000fea0003800000 */
.L_x_1722:
[----:B------:R-:W-:Y:S01]  /*1fd20*/  IMAD.MOV.U32 R13, RZ, RZ, R24 ;  /* 0x000000ffff0d7224 */ /* 0x000fe200078e0018 */
[----:B------:R-:W-:Y:S01]  /*1fd30*/  ISETP.GE.AND P0, PT, R18, R39, PT ;  /* 0x000000271200720c */ /* 0x000fe20003f06270 */
[----:B------:R-:W-:Y:S02]  /*1fd40*/  IMAD.MOV.U32 R12, RZ, RZ, RZ ;  /* 0x000000ffff0c7224 */ /* 0x000fe400078e00ff */
[----:B------:R-:W-:Y:S02]  /*1fd50*/  IMAD.MOV.U32 R11, RZ, RZ, 0x1c1f ;  /* 0x00001c1fff0b7424 */ /* 0x000fe400078e00ff */
[----:B------:R-:W-:Y:S02]  /*1fd60*/  IMAD.MOV.U32 R15, RZ, RZ, -0x1 ;  /* 0xffffffffff0f7424 */ /* 0x000fe400078e00ff */
[----:B------:R-:W-:Y:S02]  /*1fd70*/  IMAD.MOV.U32 R0, RZ, RZ, R14 ;  /* 0x000000ffff007224 */ /* 0x000fe400078e000e */
[----:B------:R-:W-:-:S07]  /*1fd80*/  IMAD R30, R157, R30, RZ ;  /* 0x0000001e9d1e7224 */ /* 0x000fce00078e02ff */
[----:B------:R-:W-:Y:S05]  /*1fd90*/  WARPSYNC.COLLECTIVE R15, `(.L_x_1724) ;  /* 0x000000000f087348 */ /* 0x000fea0003c00000 */
[----:B------:R0:W1:Y:S02]  /*1fda0*/  SHFL.IDX P6, R14, R13, R12, R11 ;  /* 0x0000000c0d0e7389 */ /* 0x00006400000c000b */
[----:B01----:R-:W-:Y:S01]  /*1fdb0*/  ENDCOLLECTIVE ;  /* 0x000000000000791b */ /* 0x003fe20003800000 */
.L_x_1724:
[----:B------:R-:W-:Y:S01]  /*1fdc0*/  ISETP.GE.OR P1, PT, R33, R30, P0 ;  /* 0x0000001e2100720c */ /* 0x000fe20000726670 */
[----:B------:R-:W-:-:S12]  /*1fdd0*/  IMAD.MOV.U32 R13, RZ, RZ, R25 ;  /* 0x000000ffff0d7224 */ /* 0x000fd800078e0019 */
[C---:B------:R-:W-:Y:S01]  /*1fde0*/  @!P1 IMAD.SHL.U32 R7, R18.reuse, 0x2, RZ ;  /* 0x0000000212079824 */ /* 0x040fe200078e00ff */
[----:B------:R-:W-:Y:S01]  /*1fdf0*/  @!P1 SHF.L.U64.HI R4, R18, 0x1, R41 ;  /* 0x0000000112049819 */ /* 0x000fe20000010229 */
[----:B------:R-:W-:-:S07]  /*1fe00*/  IMAD.MOV.U32 R2, RZ, RZ, R14 ;  /* 0x000000ffff027224 */ /* 0x000fce00078e000e */
[----:B------:R-:W-:Y:S05]  /*1fe10*/  WARPSYNC.COLLECTIVE R15, `(.L_x_1725) ;  /* 0x000000000f087348 */ /* 0x000fea0003c00000 */
[----:B------:R0:W1:Y:S02]  /*1fe20*/  SHFL.IDX P6, R14, R13, R12, R11 ;  /* 0x0000000c0d0e7389 */ /* 0x00006400000c000b */
[----:B01----:R-:W-:Y:S01]  /*1fe30*/  ENDCOLLECTIVE ;  /* 0x000000000000791b */ /* 0x003fe20003800000 */
.L_x_1725:
[----:B------:R-:W-:-:S05]  /*1fe40*/  @!P1 IADD3 R2, P2, R2, R7, RZ ;  /* 0x0000000702029210 */ /* 0x000fca0007f5e0ff */
[----:B------:R-:W-:Y:S02]  /*1fe50*/  @!P1 IMAD.X R5, R0, 0x1, R4, P2 ;  /* 0x0000000100059824 */ /* 0x000fe400010e0604 */
[----:B------:R-:W-:Y:S02]  /*1fe60*/  @!P1 IMAD.MOV.U32 R8, RZ, RZ, R2 ;  /* 0x000000ffff089224 */ /* 0x000fe400078e0002 */
[----:B------:R-:W-:Y:S02]  /*1fe70*/  @!P1 IMAD.MOV.U32 R9, RZ, RZ, R5 ;  /* 0x000000ffff099224 */ /* 0x000fe400078e0005 */
[----:B------:R-:W-:Y:S02]  /*1fe80*/  IMAD.MOV.U32 R13, RZ, RZ, R27 ;  /* 0x000000ffff0d7224 */ /* 0x000fe400078e001b */
[----:B------:R-:W-:-:S07]  /*1fe90*/  IMAD.MOV.U32 R3, RZ, RZ, R14 ;  /* 0x000000ffff037224 */ /* 0x000fce00078e000e */
[----:B------:R-:W-:Y:S05]  /*1fea0*/  WARPSYNC.COLLECTIVE R15, `(.L_x_1726) ;  /* 0x000000000f087348 */ /* 0x000fea0003c00000 */
[----:B------:R0:W1:Y:S02]  /*1feb0*/  SHFL.IDX P6, R14, R13, R12, R11 ;  /* 0x0000000c0d0e7389 */ /* 0x00006400000c000b */
[----:B01----:R-:W-:Y:S01]  /*1fec0*/  ENDCOLLECTIVE ;  /* 0x000000000000791b */ /* 0x003fe20003800000 */
.L_x_1726:
[----:B------:R-:W2:Y:S01]  /*1fed0*/  @!P1 LD.E.128 R8, desc[UR40][R8.64] ;  /* 0x0000002808089980 */ /* 0x000ea2000c101d00 */
[----:B------:R-:W-:-:S05]  /*1fee0*/  @!P1 IADD3 R14, P2, R14, R7, RZ ;  /* 0x000000070e0e9210 */ /* 0x000fca0007f5e0ff */
[----:B------:R-:W-:-:S04]  /*1fef0*/  @!P1 IMAD.X R3, R3, 0x1, R4, P2 ;  /* 0x0000000103039824 */ /* 0x000fc800010e0604 */
[----:B------:R-:W-:-:S05]  /*1ff00*/  @!P1 IMAD.MOV.U32 R15, RZ, RZ, R3 ;  /* 0x000000ffff0f9224 */ /* 0x000fca00078e0003 */
[----:B------:R0:W5:Y:S01]  /*1ff10*/  @!P1 LD.E.128 R4, desc[UR40][R14.64] ;  /* 0x000000280e049980 */ /* 0x000162000c101d00 */
[----:B------:R-:W-:Y:S01]  /*1ff20*/  CS2R R36, SRZ ;  /* 0x0000000000247805 */ /* 0x000fe2000001ff00 */
[----:B------:R-:W-:Y:S01]  /*1ff30*/  IMAD.MOV.U32 R13, RZ, RZ, R26 ;  /* 0x000000ffff0d7224 */ /* 0x000fe200078e001a */
[----:B------:R-:W-:Y:S01]  /*1ff40*/  CS2R R34, SRZ ;  /* 0x0000000000227805 */ /* 0x000fe2000001ff00 */
[----:B------:R-:W-:Y:S01]  /*1ff50*/  IMAD.MOV.U32 R12, RZ, RZ, 0x1 ;  /* 0x00000001ff0c7424 */ /* 0x000fe200078e00ff */
[----:B------:R-:W-:Y:S01]  /*1ff60*/  CS2R R20, SRZ ;  /* 0x0000000000147805 */ /* 0x000fe2000001ff00 */
[----:B0-----:R-:W-:Y:S02]  /*1ff70*/  IMAD.MOV.U32 R15, RZ, RZ, -0x1 ;  /* 0xffffffffff0f7424 */ /* 0x001fe400078e00ff */
[----:B--2---:R-:W-:Y:S02]  /*1ff80*/  @!P1 IMAD.MOV.U32 R37, RZ, RZ, R11 ;  /* 0x000000ffff259224 */ /* 0x004fe400078e000b */
[----:B------:R-:W-:-:S02]  /*1ff90*/  IMAD.MOV.U32 R11, RZ, RZ, 0x1c1f ;  /* 0x00001c1fff0b7424 */ /* 0x000fc400078e00ff */
[----:B------:R-:W-:Y:S02]  /*1ffa0*/  @!P1 IMAD.MOV.U32 R34, RZ, RZ, R8 ;  /* 0x000000ffff229224 */ /* 0x000fe400078e0008 */
[----:B------:R-:W-:-:S07]  /*1ffb0*/  @!P1 IMAD.MOV.U32 R35, RZ, RZ, R9 ;  /* 0x000000ffff239224 */ /* 0x000fce00078e0009 */
[----:B-----5:R-:W-:Y:S05]  /*1ffc0*/  WARPSYNC.COLLECTIVE R15, `(.L_x_1727) ;  /* 0x000000000f087348 */ /* 0x020fea0003c00000 */
[----:B------:R0:W1:Y:S02]  /*1ffd0*/  SHFL.IDX P6, R14, R13, R12, R11 ;  /* 0x0000000c0d0e7389 */ /* 0x00006400000c000b */
[----:B01---5:R-:W-:Y:S01]  /*1ffe0*/  ENDCOLLECTIVE ;  /* 0x000000000000791b */ /* 0x023fe20003800000 */
.L_x_1727:
[----:B------:R-:W-:Y:S02]  /*1fff0*/  IMAD.MOV.U32 R0, RZ, RZ, R34 ;  /* 0x000000ffff007224 */ /* 0x000fe400078e0022 */
[----:B------:R-:W-:Y:S02]  /*20000*/  IMAD.MOV.U32 R2, RZ, RZ, R35 ;  /* 0x000000ffff027224 */ /* 0x000fe400078e0023 */
[----:B------:R-:W-:Y:S01]  /*20010*/  @!P1 IMAD.MOV.U32 R36, RZ, RZ, R10 ;  /* 0x000000ffff249224 */ /* 0x000fe200078e000a */
[----:B------:R-:W-:Y:S01]  /*20020*/  PRMT R40, R40, 0x5410, R0 ;  /* 0x0000541028287816 */ /* 0x000fe20000000000 */
[----:B------:R-:W-:Y:S01]  /*20030*/  IMAD.MOV.U32 R9, RZ, RZ, R37 ;  /* 0x000000ffff097224 */ /* 0x000fe200078e0025 */
[----:B------:R-:W-:Y:S02]  /*20040*/  PRMT R53, R2, 0x7610, R53 ;  /* 0x0000761002357816 */ /* 0x000fe40000000035 */
[----:B------:R-:W-:Y:S01]  /*20050*/  CS2R R2, SRZ ;  /* 0x0000000000027805 */ /* 0x000fe2000001ff00 */
[----:B------:R-:W-:Y:S01]  /*20060*/  IMAD.MOV.U32 R8, RZ, RZ, R36 ;  /* 0x000000ffff087224 */ /* 0x000fe200078e0024 */
[----:B------:R-:W-:Y:S01]  /*20070*/  PRMT R32, R9, 0x7610, R32 ;  /* 0x0000761009207816 */ /* 0x000fe20000000020 */
[----:B------:R-:W-:-:S03]  /*20080*/  IMAD.MOV.U32 R13, RZ, RZ, R24 ;  /* 0x000000ffff0d7224 */ /* 0x000fc600078e0018 */
[----:B------:R-:W-:Y:S01]  /*20090*/  PRMT R31, R8, 0x7610, R31 ;  /* 0x00007610081f7816 */ /* 0x000fe2000000001f */
[----:B------:R-:W-:Y:S02]  /*200a0*/  @!P1 IMAD.MOV.U32 R20, RZ, RZ, R4 ;  /* 0x000000ffff149224 */ /* 0x000fe400078e0004 */
[----:B------:R-:W-:Y:S02]  /*200b0*/  @!P1 IMAD.MOV.U32 R21, RZ, RZ, R5 ;  /* 0x000000ffff159224 */ /* 0x000fe400078e0005 */
[----:B------:R-:W-:Y:S02]  /*200c0*/  @!P1 IMAD.MOV.U32 R2, RZ, RZ, R6 ;  /* 0x000000ffff029224 */ /* 0x000fe400078e0006 */
[----:B------:R-:W-:Y:S02]  /*200d0*/  @!P1 IMAD.MOV.U32 R3, RZ, RZ, R7 ;  /* 0x000000ffff039224 */ /* 0x000fe400078e0007 */
[----:B------:R-:W-:-:S07]  /*200e0*/  IMAD.MOV.U32 R0, RZ, RZ, R14 ;  /* 0x000000ffff007224 */ /* 0x000fce00078e000e */
[----:B------:R-:W-:Y:S05]  /*200f0*/  WARPSYNC.COLLECTIVE R15, `(.L_x_1728) ;  /* 0x000000000f087348 */ /* 0x000fea0003c00000 */
[----:B------:R0:W1:Y:S02]  /*20100*/  SHFL.IDX P6, R14, R13, R12, R11 ;  /* 0x0000000c0d0e7389 */ /* 0x00006400000c000b */
[----:B01----:R-:W-:Y:S01]  /*20110*/  ENDCOLLECTIVE ;  /* 0x000000000000791b */ /* 0x003fe20003800000 */
.L_x_1728:
        /* <DEDUP_REMOVED lines=8> */
[----:B------:R-:W-:Y:S01]  /*201a0*/  PRMT R38, R38, 0x5410, R7 ;  /* 0x0000541026267816 */ /* 0x000fe20000000007 */
[----:B------:R-:W-:Y:S02]  /*201b0*/  IMAD.MOV.U32 R13, RZ, RZ, R25 ;  /* 0x000000ffff0d7224 */ /* 0x000fe400078e0019 */
[----:B------:R-:W-:-:S07]  /*201c0*/  IMAD.MOV.U32 R24, RZ, RZ, R14 ;  /* 0x000000ffff187224 */ /* 0x000fce00078e000e */
[----:B------:R-:W-:Y:S05]  /*201d0*/  WARPSYNC.COLLECTIVE R15, `(.L_x_1729) ;  /* 0x000000000f087348 */ /* 0x000fea0003c00000 */
[----:B------:R0:W1:Y:S02]  /*201e0*/  SHFL.IDX P6, R14, R13, R12, R11 ;  /* 0x0000000c0d0e7389 */ /* 0x00006400000c000b */
[----:B01----:R-:W-:Y:S01]  /*201f0*/  ENDCOLLECTIVE ;  /* 0x000000000000791b */ /* 0x003fe20003800000 */
.L_x_1729:
[----:B------:R-:W-:Y:S02]  /*20200*/  IMAD.MOV.U32 R13, RZ, RZ, R27 ;  /* 0x000000ffff0d7224 */ /* 0x000fe400078e001b */
[----:B------:R-:W-:-:S07]  /*20210*/  IMAD.MOV.U32 R25, RZ, RZ, R14 ;  /* 0x000000ffff197224 */ /* 0x000fce00078e000e */
[----:B------:R-:W-:Y:S05]  /*20220*/  WARPSYNC.COLLECTIVE R15, `(.L_x_1730) ;  /* 0x000000000f087348 */ /* 0x000fea0003c00000 */
[----:B------:R0:W1:Y:S02]  /*20230*/  SHFL.IDX P6, R14, R13, R12, R11 ;  /* 0x0000000c0d0e7389 */ /* 0x00006400000c000b */
[----:B01----:R-:W-:Y:S01]  /*20240*/  ENDCOLLECTIVE ;  /* 0x000000000000791b */ /* 0x003fe20003800000 */
.L_x_1730:
[----:B------:R-:W-:Y:S05]  /*20250*/  BRA `(.L_x_1731) ;  /* 0xfffffe8400947947 */ /* 0x000fea000383ffff */
.L_x_1449:
[----:B0-----:R0:W1:Y:S02]  /*20260*/  SYNCS.PHASECHK.TRANS64.TRYWAIT P1, [R16+URZ+0x16800], R13 ;  /* 0x0168000d100075a7 */ /* 0x001064000802017f */
[----:B-1----:R-:W-:Y:S05]  /*20270*/  @!P1 NANOSLEEP.SYNCS 0x989680 ;  /* 0x009896800000995d */ /* 0x002fea0003900000 */
[----:B------:R-:W1:Y:S02]  /*20280*/  @!P1 SYNCS.PHASECHK.TRANS64 P1, [R16+URZ+0x16800], R13 ;  /* 0x0168000d100095a7 */ /* 0x000e64000802007f */
[----:B-1----:R-:W-:Y:S05]  /*20290*/  @!P1 BRA `(.L_x_1449) ;  /* 0xfffffffc00f09947 */ /* 0x002fea000383ffff */
[----:B------:R-:W-:Y:S05]  /*202a0*/  BRA `(.L_x_1732) ;  /* 0xfffffe88003c7947 */ /* 0x000fea000383ffff */
.L_x_1455:
[----:B--2---:R2:W3:Y:S02]  /*202b0*/  SYNCS.PHASECHK.TRANS64.TRYWAIT P2, [R7+URZ+0x16830], R0 ;  /* 0x01683000070075a7 */ /* 0x0044e4000804017f */
[----:B---3--:R-:W-:Y:S05]  /*202c0*/  @!P2 NANOSLEEP.SYNCS 0x989680 ;  /* 0x009896800000a95d */ /* 0x008fea0003900000 */
[----:B------:R-:W3:Y:S02]  /*202d0*/  @!P2 SYNCS.PHASECHK.TRANS64 P2, [R7+URZ+0x16830], R0 ;  /* 0x016830000700a5a7 */ /* 0x000ee4000804007f */
[----:B---3--:R-:W-:Y:S05]  /*202e0*/  @!P2 BRA `(.L_x_1455) ;  /* 0xfffffffc00f0a947 */ /* 0x008fea000383ffff */
[----:B------:R-:W-:Y:S05]  /*202f0*/  BRA `(.L_x_1454) ;  /* 0xfffffe9800007947 */ /* 0x000fea000383ffff */
.L_x_1473:
[----:B-1----:R1:W2:Y:S02]  /*20300*/  SYNCS.PHASECHK.TRANS64.TRYWAIT P5, [R9+URZ+0x16830], R0 ;  /* 0x01683000090075a7 */ /* 0x0022a400080a017f */
[----:B--2---:R-:W-:Y:S05]  /*20310*/  @!P5 NANOSLEEP.SYNCS 0x989680 ;  /* 0x009896800000d95d */ /* 0x004fea0003900000 */
[----:B------:R-:W2:Y:S02]  /*20320*/  @!P5 SYNCS.PHASECHK.TRANS64 P5, [R9+URZ+0x16830], R0 ;  /* 0x016830000900d5a7 */ /* 0x000ea400080a007f */
[----:B--2---:R-:W-:Y:S05]  /*20330*/  @!P5 BRA `(.L_x_1473) ;  /* 0xfffffffc00f0d947 */ /* 0x004fea000383ffff */
[----:B------:R-:W-:Y:S05]  /*20340*/  BRA `(.L_x_1472) ;  /* 0xfffffec800b07947 */ /* 0x000fea000383ffff */
.L_x_1477:
[----:B-1----:R1:W2:Y:S02]  /*20350*/  SYNCS.PHASECHK.TRANS64.TRYWAIT P4, [R8+URZ+0x16850], R0 ;  /* 0x01685000080075a7 */ /* 0x0022a4000808017f */
[----:B--2---:R-:W-:Y:S05]  /*20360*/  @!P4 NANOSLEEP.SYNCS 0x989680 ;  /* 0x009896800000c95d */ /* 0x004fea0003900000 */
[----:B------:R-:W2:Y:S02]  /*20370*/  @!P4 SYNCS.PHASECHK.TRANS64 P4, [R8+URZ+0x16850], R0 ;  /* 0x016850000800c5a7 */ /* 0x000ea4000808007f */
[----:B--2---:R-:W-:Y:S05]  /*20380*/  @!P4 BRA `(.L_x_1477) ;  /* 0xfffffffc00f0c947 */ /* 0x004fea000383ffff */
[----:B------:R-:W-:Y:S05]  /*20390*/  BRA `(.L_x_1474) ;  /* 0xfffffecc00787947 */ /* 0x000fea000383ffff */
.L_x_1496:
[----:B-1----:R1:W2:Y:S02]  /*203a0*/  SYNCS.PHASECHK.TRANS64.TRYWAIT P3, [R0+URZ+0x16830], R3 ;  /* 0x01683003000075a7 */ /* 0x0022a4000806017f */
[----:B--2---:R-:W-:Y:S05]  /*203b0*/  @!P3 NANOSLEEP.SYNCS 0x989680 ;  /* 0x009896800000b95d */ /* 0x004fea0003900000 */
[----:B------:R-:W2:Y:S02]  /*203c0*/  @!P3 SYNCS.PHASECHK.TRANS64 P3, [R0+URZ+0x16830], R3 ;  /* 0x016830030000b5a7 */ /* 0x000ea4000806007f */
[----:B--2---:R-:W-:Y:S05]  /*203d0*/  @!P3 BRA `(.L_x_1496) ;  /* 0xfffffffc00f0b947 */ /* 0x004fea000383ffff */
[----:B------:R-:W-:Y:S05]  /*203e0*/  BRA `(.L_x_1495) ;  /* 0xfffffefc00287947 */ /* 0x000fea000383ffff */
.L_x_1500:
[----:B-1----:R1:W2:Y:S02]  /*203f0*/  SYNCS.PHASECHK.TRANS64.TRYWAIT P2, [R2+URZ+0x16850], R0 ;  /* 0x01685000020075a7 */ /* 0x0022a4000804017f */
[----:B--2---:R-:W-:Y:S05]  /*20400*/  @!P2 NANOSLEEP.SYNCS 0x989680 ;  /* 0x009896800000a95d */ /* 0x004fea0003900000 */
[----:B------:R-:W2:Y:S02]  /*20410*/  @!P2 SYNCS.PHASECHK.TRANS64 P2, [R2+URZ+0x16850], R0 ;  /* 0x016850000200a5a7 */ /* 0x000ea4000804007f */
[----:B--2---:R-:W-:Y:S05]  /*20420*/  @!P2 BRA `(.L_x_1500) ;  /* 0xfffffffc00f0a947 */ /* 0x004fea000383ffff */
[----:B------:R-:W-:Y:S05]  /*20430*/  BRA `(.L_x_1497) ;  /* 0xfffffefc00f07947 */ /* 0x000fea000383ffff */
.L_x_1507:
[----:B-1----:R1:W2:Y:S02]  /*20440*/  SYNCS.PHASECHK.TRANS64.TRYWAIT P3, [R0+URZ+0x16830], R3 ;  /* 0x01683003000075a7 */ /* 0x0022a4000806017f */
[----:B--2---:R-:W-:Y:S05]  /*20450*/  @!P3 NANOSLEEP.SYNCS 0x989680 ;  /* 0x009896800000b95d */ /* 0x004fea0003900000 */
[----:B------:R-:W2:Y:S02]  /*20460*/  @!P3 SYNCS.PHASECHK.TRANS64 P3, [R0+URZ+0x16830], R3 ;  /* 0x016830030000b5a7 */ /* 0x000ea4000806007f */
[----:B--2---:R-:W-:Y:S05]  /*20470*/  @!P3 BRA `(.L_x_1507) ;  /* 0xfffffffc00f0b947 */ /* 0x004fea000383ffff */
[----:B------:R-:W-:Y:S05]  /*20480*/  BRA `(.L_x_1506) ;  /* 0xffffff1800d47947 */ /* 0x000fea000383ffff */
.L_x_1511:
[----:B-1----:R1:W2:Y:S02]  /*20490*/  SYNCS.PHASECHK.TRANS64.TRYWAIT P2, [R2+URZ+0x16850], R0 ;  /* 0x01685000020075a7 */ /* 0x0022a4000804017f */
[----:B--2---:R-:W-:Y:S05]  /*204a0*/  @!P2 NANOSLEEP.SYNCS 0x989680 ;  /* 0x009896800000a95d */ /* 0x004fea0003900000 */
[----:B------:R-:W2:Y:S02]  /*204b0*/  @!P2 SYNCS.PHASECHK.TRANS64 P2, [R2+URZ+0x16850], R0 ;  /* 0x016850000200a5a7 */ /* 0x000ea4000804007f */
[----:B--2---:R-:W-:Y:S05]  /*204c0*/  @!P2 BRA `(.L_x_1511) ;  /* 0xfffffffc00f0a947 */ /* 0x004fea000383ffff */
[----:B------:R-:W-:Y:S05]  /*204d0*/  BRA `(.L_x_1508) ;  /* 0xffffff1c009c7947 */ /* 0x000fea000383ffff */
.L_x_1524:
[----:B-1----:R1:W2:Y:S02]  /*204e0*/  SYNCS.PHASECHK.TRANS64.TRYWAIT P0, [R11+URZ+0x16850], R4 ;  /* 0x016850040b0075a7 */ /* 0x0022a4000800017f */
[----:B--2---:R-:W-:Y:S05]  /*204f0*/  @!P0 NANOSLEEP.SYNCS 0x989680 ;  /* 0x009896800000895d */ /* 0x004fea0003900000 */
[----:B------:R-:W2:Y:S02]  /*20500*/  @!P0 SYNCS.PHASECHK.TRANS64 P0, [R11+URZ+0x16850], R4 ;  /* 0x016850040b0085a7 */ /* 0x000ea4000800007f */
[----:B--2---:R-:W-:Y:S05]  /*20510*/  @!P0 BRA `(.L_x_1524) ;  /* 0xfffffffc00f08947 */ /* 0x004fea000383ffff */
[----:B------:R-:W-:Y:S05]  /*20520*/  BRA `(.L_x_1523) ;  /* 0xffffff4800747947 */ /* 0x000fea000383ffff */
.L_x_1529:
[----:B------:R-:W-:Y:S02]  /*20530*/  IMAD.MOV.U32 R13, RZ, RZ, R28 ;  /* 0x000000ffff0d7224 */ /* 0x000fe400078e001c */
[----:B------:R-:W-:Y:S02]  /*20540*/  IMAD.MOV.U32 R12, RZ, RZ, RZ ;  /* 0x000000ffff0c7224 */ /* 0x000fe400078e00ff */
[----:B------:R-:W-:Y:S02]  /*20550*/  IMAD.MOV.U32 R11, RZ, RZ, 0x181f ;  /* 0x0000181fff0b7424 */ /* 0x000fe400078e00ff */
[----:B------:R-:W-:Y:S02]  /*20560*/  IMAD.MOV.U32 R15, RZ, RZ, -0x1 ;  /* 0xffffffffff0f7424 */ /* 0x000fe400078e00ff */
[----:B------:R-:W-:-:S07]  /*20570*/  IMAD.IADD R40, R49, 0x1, R50 ;  /* 0x0000000131287824 */ /* 0x000fce00078e0232 */
[----:B-----5:R-:W-:Y:S05]  /*20580*/  WARPSYNC.COLLECTIVE R15, `(.L_x_1733) ;  /* 0x000000000f087348 */ /* 0x020fea0003c00000 */
[----:B------:R0:W1:Y:S02]  /*20590*/  SHFL.IDX P6, R14, R13, R12, R11 ;  /* 0x0000000c0d0e7389 */ /* 0x00006400000c000b */
[----:B01---5:R-:W-:Y:S01]  /*205a0*/  ENDCOLLECTIVE ;  /* 0x000000000000791b */ /* 0x023fe20003800000 */
.L_x_1733:
[----:B------:R-:W-:Y:S02]  /*205b0*/  VIADD R20, R40, 0x30 ;  /* 0x0000003028147836 */ /* 0x000fe40000000000 */
[----:B------:R-:W-:Y:S02]  /*205c0*/  IMAD.MOV.U32 R13, RZ, RZ, R10 ;  /* 0x000000ffff0d7224 */ /* 0x000fe400078e000a */
[----:B------:R-:W-:-:S07]  /*205d0*/  IMAD.MOV.U32 R0, RZ, RZ, R14 ;  /* 0x000000ffff007224 */ /* 0x000fce00078e000e */
[----:B------:R-:W-:Y:S05]  /*205e0*/  WARPSYNC.COLLECTIVE R15, `(.L_x_1734) ;  /* 0x000000000f087348 */ /* 0x000fea0003c00000 */
[----:B------:R0:W1:Y:S02]  /*205f0*/  SHFL.IDX P6, R14, R13, R12, R11 ;  /* 0x0000000c0d0e7389 */ /* 0x00006400000c000b */
[----:B01----:R-:W-:Y:S01]  /*20600*/  ENDCOLLECTIVE ;  /* 0x000000000000791b */ /* 0x003fe20003800000 */
.L_x_1734:
        /* <DEDUP_REMOVED lines=12> */
.L_x_1735:
[----:B------:R-:W-:-:S04]  /*206d0*/  @!P3 LEA R2, P5, R41, R2, 0x1 ;  /* 0x000000022902b211 */ /* 0x000fc800078a08ff */
[----:B------:R-:W-:Y:S01]  /*206e0*/  @!P3 LEA.HI.X R21, R41, R0, R42, 0x1, P5 ;  /* 0x000000002915b211 */ /* 0x000fe200028f0c2a */
[----:B------:R-:W-:-:S05]  /*206f0*/  @!P3 IMAD.MOV.U32 R20, RZ, RZ, R2 ;  /* 0x000000ffff14b224 */ /* 0x000fca00078e0002 */
[----:B------:R0:W-:Y:S01]  /*20700*/  @!P3 ST.E.128 desc[UR40][R20.64], R4 ;  /* 0x000000041400b985 */ /* 0x0001e2000c101d28 */
[----:B------:R-:W-:Y:S02]  /*20710*/  IMAD.MOV.U32 R13, RZ, RZ, R10 ;  /* 0x000000ffff0d7224 */ /* 0x000fe400078e000a */
[----:B------:R-:W-:-:S07]  /*20720*/  IMAD.MOV.U32 R3, RZ, RZ, R14 ;  /* 0x000000ffff037224 */ /* 0x000fce00078e000e */
[----:B0-----:R-:W-:Y:S05]  /*20730*/  WARPSYNC.COLLECTIVE R15, `(.L_x_1736) ;  /* 0x000000000f087348 */ /* 0x001fea0003c00000 */
[----:B------:R1:W2:Y:S02]  /*20740*/  SHFL.IDX P6, R14, R13, R12, R11 ;  /* 0x0000000c0d0e7389 */ /* 0x0002a400000c000b */
[----:B012---:R-:W-:Y:S01]  /*20750*/  ENDCOLLECTIVE ;  /* 0x000000000000791b */ /* 0x007fe20003800000 */
.L_x_1736:
[----:B------:R-:W-:Y:S02]  /*20760*/  IMAD.MOV.U32 R13, RZ, RZ, R28 ;  /* 0x000000ffff0d7224 */ /* 0x000fe400078e001c */
[----:B------:R-:W-:Y:S02]  /*20770*/  IMAD.MOV.U32 R12, RZ, RZ, 0x2 ;  /* 0x00000002ff0c7424 */ /* 0x000fe400078e00ff */
[----:B------:R-:W-:-:S07]  /*20780*/  IMAD.MOV.U32 R8, RZ, RZ, R14 ;  /* 0x000000ffff087224 */ /* 0x000fce00078e000e */
[----:B------:R-:W-:Y:S05]  /*20790*/  WARPSYNC.COLLECTIVE R15, `(.L_x_1737) ;  /* 0x000000000f087348 */ /* 0x000fea0003c00000 */
[----:B------:R0:W1:Y:S02]  /*207a0*/  SHFL.IDX P6, R14, R13, R12, R11 ;  /* 0x0000000c0d0e7389 */ /* 0x00006400000c000b */
[----:B01----:R-:W-:Y:S01]  /*207b0*/  ENDCOLLECTIVE ;  /* 0x000000000000791b */ /* 0x003fe20003800000 */
.L_x_1737:
[----:B------:R-:W-:-:S04]  /*207c0*/  @!P4 LEA R8, P1, R41, R8, 0x1 ;  /* 0x000000082908c211 */ /* 0x000fc800078208ff */
[----:B------:R-:W-:Y:S01]  /*207d0*/  @!P4 LEA.HI.X R3, R41, R3, R42, 0x1, P1 ;  /* 0x000000032903c211 */ /* 0x000fe200008f0c2a */
[----:B------:R-:W-:Y:S02]  /*207e0*/  IMAD.MOV.U32 R13, RZ, RZ, R10 ;  /* 0x000000ffff0d7224 */ /* 0x000fe400078e000a */
[----:B------:R-:W-:-:S07]  /*207f0*/  IMAD.MOV.U32 R9, RZ, RZ, R14 ;  /* 0x000000ffff097224 */ /* 0x000fce00078e000e */
[----:B------:R-:W-:Y:S05]  /*20800*/  WARPSYNC.COLLECTIVE R15, `(.L_x_1738) ;  /* 0x000000000f087348 */ /* 0x000fea0003c00000 */
[----:B------:R0:W1:Y:S02]  /*20810*/  SHFL.IDX P6, R14, R13, R12, R11 ;  /* 0x0000000c0d0e7389 */ /* 0x00006400000c000b */
[----:B01----:R-:W-:Y:S01]  /*20820*/  ENDCOLLECTIVE ;  /* 0x000000000000791b */ /* 0x003fe20003800000 */
.L_x_1738:
[----:B------:R-:W-:Y:S02]  /*20830*/  IMAD.MOV.U32 R13, RZ, RZ, R28 ;  /* 0x000000ffff0d7224 */ /* 0x000fe400078e001c */
[----:B------:R-:W-:Y:S01]  /*20840*/  IMAD.MOV.U32 R12, RZ, RZ, 0x3 ;  /* 0x00000003ff0c7424 */ /* 0x000fe200078e00ff */
[----:B------:R-:W-:-:S13]  /*20850*/  @!P2 LEA R44, P5, R41, R14, 0x1 ;  /* 0x0000000e292ca211 */ /* 0x000fda00078a08ff */
[----:B------:R-:W-:Y:S05]  /*20860*/  WARPSYNC.COLLECTIVE R15, `(.L_x_1739) ;  /* 0x000000000f087348 */ /* 0x000fea0003c00000 */
[----:B------:R0:W1:Y:S02]  /*20870*/  SHFL.IDX P6, R14, R13, R12, R11 ;  /* 0x0000000c0d0e7389 */ /* 0x00006400000c000b */
[----:B01----:R-:W-:Y:S01]  /*20880*/  ENDCOLLECTIVE ;  /* 0x000000000000791b */ /* 0x003fe20003800000 */
.L_x_1739:
[----:B------:R-:W-:Y:S01]  /*20890*/  @!P2 LEA.HI.X R45, R41, R9, R42, 0x1, P5 ;  /* 0x00000009292da211 */ /* 0x000fe200028f0c2a */
[----:B------:R-:W-:Y:S02]  /*208a0*/  @!P4 IMAD.MOV.U32 R9, RZ, RZ, R3 ;  /* 0x000000ffff09c224 */ /* 0x000fe400078e0003 */
[----:B------:R-:W-:Y:S02]  /*208b0*/  @!P2 IMAD.MOV.U32 R2, RZ, RZ, R44 ;  /* 0x000000ffff02a224 */ /* 0x000fe400078e002c */
[----:B------:R-:W-:Y:S01]  /*208c0*/  @!P2 IMAD.MOV.U32 R3, RZ, RZ, R45 ;  /* 0x000000ffff03a224 */ /* 0x000fe200078e002d */
[----:B------:R0:W-:Y:S04]  /*208d0*/  @!P4 ST.E.128 desc[UR40][R8.64], R24 ;  /* 0x000000180800c985 */ /* 0x0001e8000c101d28 */
[----:B------:R0:W-:Y:S01]  /*208e0*/  @!P2 ST.E.128 desc[UR40][R2.64], R32 ;  /* 0x000000200200a985 */ /* 0x0001e2000c101d28 */
[----:B------:R-:W-:-:S02]  /*208f0*/  IMAD.MOV.U32 R13, RZ, RZ, R10 ;  /* 0x000000ffff0d7224 */ /* 0x000fc400078e000a */
[----:B------:R-:W-:-:S07]  /*20900*/  IMAD.MOV.U32 R0, RZ, RZ, R14 ;  /* 0x000000ffff007224 */ /* 0x000fce00078e000e */
[----:B0-----:R-:W-:Y:S05]  /*20910*/  WARPSYNC.COLLECTIVE R15, `(.L_x_1740) ;  /* 0x000000000f087348 */ /* 0x001fea0003c00000 */
[----:B------:R1:W2:Y:S02]  /*20920*/  SHFL.IDX P6, R14, R13, R12, R11 ;  /* 0x0000000c0d0e7389 */ /* 0x0002a400000c000b */
[----:B012---:R-:W-:Y:S01]  /*20930*/  ENDCOLLECTIVE ;  /* 0x000000000000791b */ /* 0x007fe20003800000 */
.L_x_1740:
[----:B------:R-:W-:Y:S05]  /*20940*/  BRA `(.L_x_1741) ;  /* 0xffffff5c009c7947 */ /* 0x000fea000383ffff */
.L_x_1531:
[----:B------:R-:W-:Y:S02]  /*20950*/  IMAD.MOV.U32 R13, RZ, RZ, R2 ;  /* 0x000000ffff0d7224 */ /* 0x000fe400078e0002 */
[----:B------:R-:W-:Y:S02]  /*20960*/  IMAD.MOV.U32 R12, RZ, RZ, RZ ;  /* 0x000000ffff0c7224 */ /* 0x000fe400078e00ff */
[----:B------:R-:W-:Y:S02]  /*20970*/  IMAD.MOV.U32 R11, RZ, RZ, 0x1c1f ;  /* 0x00001c1fff0b7424 */ /* 0x000fe400078e00ff */
[----:B------:R-:W-:-:S07]  /*20980*/  IMAD.MOV.U32 R15, RZ, RZ, -0x1 ;  /* 0xffffffffff0f7424 */ /* 0x000fce00078e00ff */
[----:B------:R-:W-:Y:S05]  /*20990*/  WARPSYNC.COLLECTIVE R15, `(.L_x_1742) ;  /* 0x000000000f087348 */ /* 0x000fea0003c00000 */
[----:B------:R0:W1:Y:S02]  /*209a0*/  SHFL.IDX P6, R14, R13, R12, R11 ;  /* 0x0000000c0d0e7389 */ /* 0x00006400000c000b */
[----:B01----:R-:W-:Y:S01]  /*209b0*/  ENDCOLLECTIVE ;  /* 0x000000000000791b */ /* 0x003fe20003800000 */
.L_x_1742:
[----:B------:R-:W-:Y:S02]  /*209c0*/  IMAD.MOV.U32 R13, RZ, RZ, R0 ;  /* 0x000000ffff0d7224 */ /* 0x000fe400078e0000 */
[----:B------:R-:W-:-:S07]  /*209d0*/  IMAD.MOV.U32 R3, RZ, RZ, R14 ;  /* 0x000000ffff037224 */ /* 0x000fce00078e000e */
[----:B------:R-:W-:Y:S05]  /*209e0*/  WARPSYNC.COLLECTIVE R15, `(.L_x_1743) ;  /* 0x000000000f087348 */ /* 0x000fea0003c00000 */
[----:B------:R0:W1:Y:S02]  /*209f0*/  SHFL.IDX P6, R14, R13, R12, R11 ;  /* 0x0000000c0d0e7389 */ /* 0x00006400000c000b */
[----:B01----:R-:W-:Y:S01]  /*20a00*/  ENDCOLLECTIVE ;  /* 0x000000000000791b */ /* 0x003fe20003800000 */
.L_x_1743:
[----:B------:R-:W-:Y:S05]  /*20a10*/  BRA `(.L_x_1744) ;  /* 0xffffff6000787947 */ /* 0x000fea000383ffff */
.L_x_1534:
        /* <DEDUP_REMOVED lines=8> */
.L_x_1746:
[----:B------:R-:W-:Y:S05]  /*20aa0*/  BSYNC B1 ;  /* 0x0000000000017941 */ /* 0x000fea0003800000 */
.L_x_1745:
        /* <DEDUP_REMOVED lines=8> */
.L_x_1747:
[----:B------:R-:W-:Y:S05]  /*20b30*/  BRA `(.L_x_1748) ;  /* 0xffffff6000d47947 */ /* 0x000fea000383ffff */
.L_x_1538:
[----:B------:R-:W-:Y:S02]  /*20b40*/  IMAD.MOV.U32 R13, RZ, RZ, R9 ;  /* 0x000000ffff0d7224 */ /* 0x000fe400078e0009 */
[----:B------:R-:W-:Y:S02]  /*20b50*/  IMAD.MOV.U32 R12, RZ, RZ, RZ ;  /* 0x000000ffff0c7224 */ /* 0x000fe400078e00ff */
[----:B------:R-:W-:Y:S02]  /*20b60*/  IMAD.MOV.U32 R11, RZ, RZ, 0x181f ;  /* 0x0000181fff0b7424 */ /* 0x000fe400078e00ff */
[----:B------:R-:W-:Y:S02]  /*20b70*/  IMAD.MOV.U32 R15, RZ, RZ, -0x1 ;  /* 0xffffffffff0f7424 */ /* 0x000fe400078e00ff */
[----:B------:R-:W-:Y:S02]  /*20b80*/  IMAD R10, R20, R21, RZ ;  /* 0x00000015140a7224 */ /* 0x000fe400078e02ff */
[----:B------:R-:W-:-:S07]  /*20b90*/  IMAD.IADD R21, R27, 0x1, R28 ;  /* 0x000000011b157824 */ /* 0x000fce00078e021c */
[----:B------:R-:W-:Y:S05]  /*20ba0*/  WARPSYNC.COLLECTIVE R15, `(.L_x_1749) ;  /* 0x000000000f087348 */ /* 0x000fea0003c00000 */
[----:B------:R0:W1:Y:S02]  /*20bb0*/  SHFL.IDX P6, R14, R13, R12, R11 ;  /* 0x0000000c0d0e7389 */ /* 0x00006400000c000b */
[----:B01----:R-:W-:Y:S01]  /*20bc0*/  ENDCOLLECTIVE ;  /* 0x000000000000791b */ /* 0x003fe20003800000 */
.L_x_1749:
[C---:B------:R-:W-:Y:S01]  /*20bd0*/  VIADD R7, R21.reuse, 0x30 ;  /* 0x0000003015077836 */ /* 0x040fe20000000000 */
[----:B------:R-:W-:-:S04]  /*20be0*/  ISETP.GE.OR P3, PT, R21, R10, P0 ;  /* 0x0000000a1500720c */ /* 0x000fc80000766670 */
[----:B------:R-:W-:Y:S01]  /*20bf0*/  ISETP.GE.OR P4, PT, R7, R10, P0 ;  /* 0x0000000a0700720c */ /* 0x000fe20000786670 */
[----:B------:R-:W-:Y:S02]  /*20c00*/  VIADD R7, R21, 0x60 ;  /* 0x0000006015077836 */ /* 0x000fe40000000000 */
[----:B------:R-:W-:-:S03]  /*20c10*/  IMAD.MOV.U32 R13, RZ, RZ, R8 ;  /* 0x000000ffff0d7224 */ /* 0x000fc600078e0008 */
[----:B------:R-:W-:Y:S01]  /*20c20*/  ISETP.GE.OR P2, PT, R7, R10, P0 ;  /* 0x0000000a0700720c */ /* 0x000fe20000746670 */
[----:B------:R-:W-:-:S12]  /*20c30*/  IMAD.MOV.U32 R0, RZ, RZ, R14 ;  /* 0x000000ffff007224 */ /* 0x000fd800078e000e */
[----:B------:R-:W-:Y:S05]  /*20c40*/  WARPSYNC.COLLECTIVE R15, `(.L_x_1750) ;  /* 0x000000000f087348 */ /* 0x000fea0003c00000 */
[----:B------:R0:W1:Y:S02]  /*20c50*/  SHFL.IDX P6, R14, R13, R12, R11 ;  /* 0x0000000c0d0e7389 */ /* 0x00006400000c000b */
[----:B01----:R-:W-:Y:S01]  /*20c60*/  ENDCOLLECTIVE ;  /* 0x000000000000791b */ /* 0x003fe20003800000 */
.L_x_1750:
[----:B------:R-:W-:Y:S02]  /*20c70*/  IMAD.MOV.U32 R13, RZ, RZ, R9 ;  /* 0x000000ffff0d7224 */ /* 0x000fe400078e0009 */
[----:B------:R-:W-:Y:S02]  /*20c80*/  IMAD.MOV.U32 R12, RZ, RZ, 0x1 ;  /* 0x00000001ff0c7424 */ /* 0x000fe400078e00ff */
[----:B------:R-:W-:-:S07]  /*20c90*/  IMAD.MOV.U32 R2, RZ, RZ, R14 ;  /* 0x000000ffff027224 */ /* 0x000fce00078e000e */
[----:B------:R-:W-:Y:S05]  /*20ca0*/  WARPSYNC.COLLECTIVE R15, `(.L_x_1751) ;  /* 0x000000000f087348 */ /* 0x000fea0003c00000 */
[----:B------:R0:W1:Y:S02]  /*20cb0*/  SHFL.IDX P6, R14, R13, R12, R11 ;  /* 0x0000000c0d0e7389 */ /* 0x00006400000c000b */
[----:B01----:R-:W-:Y:S01]  /*20cc0*/  ENDCOLLECTIVE ;  /* 0x000000000000791b */ /* 0x003fe20003800000 */
.L_x_1751:
[----:B------:R-:W-:-:S04]  /*20cd0*/  @!P3 LEA R2, P5, R41, R2, 0x1 ;  /* 0x000000022902b211 */ /* 0x000fc800078a08ff */
[----:B------:R-:W-:Y:S01]  /*20ce0*/  @!P3 LEA.HI.X R7, R41, R0, R42, 0x1, P5 ;  /* 0x000000002907b211 */ /* 0x000fe200028f0c2a */
[----:B------:R-:W-:-:S05]  /*20cf0*/  @!P3 IMAD.MOV.U32 R6, RZ, RZ, R2 ;  /* 0x000000ffff06b224 */ /* 0x000fca00078e0002 */
[----:B------:R0:W-:Y:S01]  /*20d00*/  @!P3 ST.E.128 desc[UR40][R6.64], RZ ;  /* 0x000000ff0600b985 */ /* 0x0001e2000c101d28 */
[----:B------:R-:W-:Y:S02]  /*20d10*/  IMAD.MOV.U32 R13, RZ, RZ, R8 ;  /* 0x000000ffff0d7224 */ /* 0x000fe400078e0008 */
[----:B------:R-:W-:-:S07]  /*20d20*/  IMAD.MOV.U32 R3, RZ, RZ, R14 ;  /* 0x000000ffff037224 */ /* 0x000fce00078e000e */
[----:B0-----:R-:W-:Y:S05]  /*20d30*/  WARPSYNC.COLLECTIVE R15, `(.L_x_1752) ;  /* 0x000000000f087348 */ /* 0x001fea0003c00000 */
[----:B------:R1:W2:Y:S02]  /*20d40*/  SHFL.IDX P6, R14, R13, R12, R11 ;  /* 0x0000000c0d0e7389 */ /* 0x0002a400000c000b */
[----:B012---:R-:W-:Y:S01]  /*20d50*/  ENDCOLLECTIVE ;  /* 0x000000000000791b */ /* 0x007fe20003800000 */
.L_x_1752:
[----:B------:R-:W-:Y:S02]  /*20d60*/  IMAD.MOV.U32 R13, RZ, RZ, R9 ;  /* 0x000000ffff0d7224 */ /* 0x000fe400078e0009 */
[----:B------:R-:W-:Y:S02]  /*20d70*/  IMAD.MOV.U32 R12, RZ, RZ, 0x2 ;  /* 0x00000002ff0c7424 */ /* 0x000fe400078e00ff */
[----:B------:R-:W-:-:S07]  /*20d80*/  IMAD.MOV.U32 R4, RZ, RZ, R14 ;  /* 0x000000ffff047224 */ /* 0x000fce00078e000e */
[----:B------:R-:W-:Y:S05]  /*20d90*/  WARPSYNC.COLLECTIVE R15, `(.L_x_1753) ;  /* 0x000000000f087348 */ /* 0x000fea0003c00000 */
[----:B------:R0:W1:Y:S02]  /*20da0*/  SHFL.IDX P6, R14, R13, R12, R11 ;  /* 0x0000000c0d0e7389 */ /* 0x00006400000c000b */
[----:B01----:R-:W-:Y:S01]  /*20db0*/  ENDCOLLECTIVE ;  /* 0x000000000000791b */ /* 0x003fe20003800000 */
.L_x_1753:
[----:B------:R-:W-:-:S04]  /*20dc0*/  @!P4 LEA R4, P1, R41, R4, 0x1 ;  /* 0x000000042904c211 */ /* 0x000fc800078208ff */
[----:B------:R-:W-:Y:S01]  /*20dd0*/  @!P4 LEA.HI.X R3, R41, R3, R42, 0x1, P1 ;  /* 0x000000032903c211 */ /* 0x000fe200008f0c2a */
[----:B------:R-:W-:Y:S02]  /*20de0*/  IMAD.MOV.U32 R13, RZ, RZ, R8 ;  /* 0x000000ffff0d7224 */ /* 0x000fe400078e0008 */
[----:B------:R-:W-:-:S07]  /*20df0*/  IMAD.MOV.U32 R5, RZ, RZ, R14 ;  /* 0x000000ffff057224 */ /* 0x000fce00078e000e */
[----:B------:R-:W-:Y:S05]  /*20e00*/  WARPSYNC.COLLECTIVE R15, `(.L_x_1754) ;  /* 0x000000000f087348 */ /* 0x000fea0003c00000 */
[----:B------:R0:W1:Y:S02]  /*20e10*/  SHFL.IDX P6, R14, R13, R12, R11 ;  /* 0x0000000c0d0e7389 */ /* 0x00006400000c000b */
[----:B01----:R-:W-:Y:S01]  /*20e20*/  ENDCOLLECTIVE ;  /* 0x000000000000791b */ /* 0x003fe20003800000 */
.L_x_1754:
[----:B------:R-:W-:Y:S02]  /*20e30*/  IMAD.MOV.U32 R13, RZ, RZ, R9 ;  /* 0x000000ffff0d7224 */ /* 0x000fe400078e0009 */
[----:B------:R-:W-:Y:S01]  /*20e40*/  IMAD.MOV.U32 R12, RZ, RZ, 0x3 ;  /* 0x00000003ff0c7424 */ /* 0x000fe200078e00ff */
[----:B------:R-:W-:-:S13]  /*20e50*/  @!P2 LEA R20, P5, R41, R14, 0x1 ;  /* 0x0000000e2914a211 */ /* 0x000fda00078a08ff */
[----:B------:R-:W-:Y:S05]  /*20e60*/  WARPSYNC.COLLECTIVE R15, `(.L_x_1755) ;  /* 0x000000000f087348 */ /* 0x000fea0003c00000 */
[----:B------:R0:W1:Y:S02]  /*20e70*/  SHFL.IDX P6, R14, R13, R12, R11 ;  /* 0x0000000c0d0e7389 */ /* 0x00006400000c000b */
[----:B01----:R-:W-:Y:S01]  /*20e80*/  ENDCOLLECTIVE ;  /* 0x000000000000791b */ /* 0x003fe20003800000 */
.L_x_1755:
[----:B------:R-:W-:Y:S01]  /*20e90*/  @!P2 LEA.HI.X R25, R41, R5, R42, 0x1, P5 ;  /* 0x000000052919a211 */ /* 0x000fe200028f0c2a */
[----:B------:R-:W-:Y:S02]  /*20ea0*/  @!P4 IMAD.MOV.U32 R5, RZ, RZ, R3 ;  /* 0x000000ffff05c224 */ /* 0x000fe400078e0003 */
[----:B------:R-:W-:Y:S02]  /*20eb0*/  @!P2 IMAD.MOV.U32 R2, RZ, RZ, R20 ;  /* 0x000000ffff02a224 */ /* 0x000fe400078e0014 */
[----:B------:R-:W-:Y:S01]  /*20ec0*/  @!P2 IMAD.MOV.U32 R3, RZ, RZ, R25 ;  /* 0x000000ffff03a224 */ /* 0x000fe200078e0019 */
[----:B------:R0:W-:Y:S04]  /*20ed0*/  @!P4 ST.E.128 desc[UR40][R4.64], RZ ;  /* 0x000000ff0400c985 */ /* 0x0001e8000c101d28 */
[----:B------:R0:W-:Y:S01]  /*20ee0*/  @!P2 ST.E.128 desc[UR40][R2.64], RZ ;  /* 0x000000ff0200a985 */ /* 0x0001e2000c101d28 */
[----:B------:R-:W-:-:S02]  /*20ef0*/  IMAD.MOV.U32 R13, RZ, RZ, R8 ;  /* 0x000000ffff0d7224 */ /* 0x000fc400078e0008 */
[----:B------:R-:W-:-:S07]  /*20f00*/  IMAD.MOV.U32 R0, RZ, RZ, R14 ;  /* 0x000000ffff007224 */ /* 0x000fce00078e000e */
[----:B0-----:R-:W-:Y:S05]  /*20f10*/  WARPSYNC.COLLECTIVE R15, `(.L_x_1756) ;  /* 0x000000000f087348 */ /* 0x001fea0003c00000 */
[----:B------:R1:W2:Y:S02]  /*20f20*/  SHFL.IDX P6, R14, R13, R12, R11 ;  /* 0x0000000c0d0e7389 */ /* 0x0002a400000c000b */
[----:B012---:R-:W-:Y:S01]  /*20f30*/  ENDCOLLECTIVE ;  /* 0x000000000000791b */ /* 0x007fe20003800000 */
.L_x_1756:
[----:B------:R-:W-:Y:S05]  /*20f40*/  BRA `(.L_x_1757) ;  /* 0xffffff6800f47947 */ /* 0x000fea000383ffff */
.L_x_1565:
[----:B------:R-:W0:Y:S01]  /*20f50*/  S2R R5, SR_TID.X ;  /* 0x0000000000057919 */ /* 0x000e220000002100 */
[----:B------:R-:W-:Y:S01]  /*20f60*/  BSSY B1, `(.L_x_1758) ;  /* 0x000000a000017945 */ /* 0x000fe20003800000 */
[----:B------:R-:W-:Y:S02]  /*20f70*/  IMAD.MOV.U32 R12, RZ, RZ, RZ ;  /* 0x000000ffff0c7224 */ /* 0x000fe400078e00ff */
[----:B------:R-:W-:Y:S02]  /*20f80*/  IMAD.MOV.U32 R11, RZ, RZ, 0x1f ;  /* 0x0000001fff0b7424 */ /* 0x000fe400078e00ff */
[----:B------:R-:W-:Y:S01]  /*20f90*/  IMAD.MOV.U32 R15, RZ, RZ, -0x1 ;  /* 0xffffffffff0f7424 */ /* 0x000fe200078e00ff */
[----:B0-----:R-:W-:-:S04]  /*20fa0*/  SHF.R.U32.HI R5, RZ, 0x5, R5 ;  /* 0x00000005ff057819 */ /* 0x001fc80000011605 */
[----:B------:R-:W-:-:S05]  /*20fb0*/  LOP3.LUT R5, R5, 0x3, RZ, 0xc0, !PT ;  /* 0x0000000305057812 */ /* 0x000fca00078ec0ff */
[----:B------:R-:W-:-:S07]  /*20fc0*/  IMAD.MOV.U32 R13, RZ, RZ, R5 ;  /* 0x000000ffff0d7224 */ /* 0x000fce00078e0005 */
[----:B------:R-:W-:Y:S05]  /*20fd0*/  WARPSYNC.COLLECTIVE R15, `(.L_x_1759) ;  /* 0x000000000f087348 */ /* 0x000fea0003c00000 */
[----:B------:R0:W1:Y:S02]  /*20fe0*/  SHFL.IDX P6, R14, R13, R12, R11 ;  /* 0x0000000c0d0e7389 */ /* 0x00006400000c000b */
[----:B01----:R-:W-:Y:S01]  /*20ff0*/  ENDCOLLECTIVE ;  /* 0x000000000000791b */ /* 0x003fe20003800000 */
.L_x_1759:
[----:B------:R-:W-:Y:S05]  /*21000*/  BSYNC B1 ;  /* 0x0000000000017941 */ /* 0x000fea0003800000 */
.L_x_1758:
[----:B------:R-:W-:Y:S05]  /*21010*/  BRA `(.L_x_1760) ;  /* 0xffffff8800847947 */ /* 0x000fea000383ffff */
.L_x_1567:
[----:B------:R-:W-:Y:S01]  /*21020*/  BSSY B1, `(.L_x_1761) ;  /* 0x0000006000017945 */ /* 0x000fe20003800000 */
[----:B------:R-:W-:-:S07]  /*21030*/  IMAD.MOV.U32 R15, RZ, RZ, -0x1 ;  /* 0xffffffffff0f7424 */ /* 0x000fce00078e00ff */
[----:B0-----:R-:W-:Y:S05]  /*21040*/  WARPSYNC.COLLECTIVE R15, `(.L_x_1762) ;  /* 0x000000000f0c7348 */ /* 0x001fea0003c00000 */
[----:B------:R-:W-:Y:S02]  /*21050*/  ELECT P6, UR62, PT ;  /* 0x00000000003e782f */ /* 0x000fe400038c0000 */
[----:B------:R-:W-:Y:S01]  /*21060*/  MOV R14, UR62 ;  /* 0x0000003e000e7c02 */ /* 0x000fe20008000f00 */
[----:B0-----:R-:W-:Y:S10]  /*21070*/  ENDCOLLECTIVE ;  /* 0x000000000000791b */ /* 0x001ff40003800000 */
.L_x_1762:
[----:B------:R-:W-:Y:S05]  /*21080*/  BSYNC B1 ;  /* 0x0000000000017941 */ /* 0x000fea0003800000 */
.L_x_1761:
[----:B------:R-:W-:Y:S05]  /*21090*/  BRA `(.L_x_1566) ;  /* 0xffffff88007c7947 */ /* 0x000fea000383ffff */
.L_x_1569:
[----:B0-----:R0:W1:Y:S02]  /*210a0*/  SYNCS.PHASECHK.TRANS64.TRYWAIT P0, [R17+URZ+0x16820], R5 ;  /* 0x01682005110075a7 */ /* 0x001064000800017f */
[----:B-1----:R-:W-:Y:S05]  /*210b0*/  @!P0 NANOSLEEP.SYNCS 0x989680 ;  /* 0x009896800000895d */ /* 0x002fea0003900000 */
[----:B------:R-:W1:Y:S02]  /*210c0*/  @!P0 SYNCS.PHASECHK.TRANS64 P0, [R17+URZ+0x16820], R5 ;  /* 0x01682005110085a7 */ /* 0x000e64000800007f */
[----:B-1----:R-:W-:Y:S05]  /*210d0*/  @!P0 BRA `(.L_x_1569) ;  /* 0xfffffffc00f08947 */ /* 0x002fea000383ffff */
[----:B------:R-:W-:Y:S05]  /*210e0*/  BRA `(.L_x_1763) ;  /* 0xffffff88008c7947 */ /* 0x000fea000383ffff */
.L_x_1573:
[----:B0-----:R0:W1:Y:S02]  /*210f0*/  SYNCS.PHASECHK.TRANS64.TRYWAIT P0, [R5+URZ+0x168a0], R7 ;  /* 0x0168a007050075a7 */ /* 0x001064000800017f */
[----:B-1----:R-:W-:Y:S05]  /*21100*/  @!P0 NANOSLEEP.SYNCS 0x989680 ;  /* 0x009896800000895d */ /* 0x002fea0003900000 */
[----:B------:R-:W1:Y:S02]  /*21110*/  @!P0 SYNCS.PHASECHK.TRANS64 P0, [R5+URZ+0x168a0], R7 ;  /* 0x0168a007050085a7 */ /* 0x000e64000800007f */
[----:B-1----:R-:W-:Y:S05]  /*21120*/  @!P0 BRA `(.L_x_1573) ;  /* 0xfffffffc00f08947 */ /* 0x002fea000383ffff */
[----:B------:R-:W-:Y:S05]  /*21130*/  BRA `(.L_x_1764) ;  /* 0xffffff8800a87947 */ /* 0x000fea000383ffff */
.L_x_1578:
[----:B-1----:R1:W2:Y:S02]  /*21140*/  SYNCS.PHASECHK.TRANS64.TRYWAIT P0, [R5+URZ+0x168c0], R7 ;  /* 0x0168c007050075a7 */ /* 0x0022a4000800017f */
[----:B--2---:R-:W-:Y:S05]  /*21150*/  @!P0 NANOSLEEP.SYNCS 0x989680 ;  /* 0x009896800000895d */ /* 0x004fea0003900000 */
[----:B------:R-:W2:Y:S02]  /*21160*/  @!P0 SYNCS.PHASECHK.TRANS64 P0, [R5+URZ+0x168c0], R7 ;  /* 0x0168c007050085a7 */ /* 0x000ea4000800007f */
[----:B--2---:R-:W-:Y:S05]  /*21170*/  @!P0 BRA `(.L_x_1578) ;  /* 0xfffffffc00f08947 */ /* 0x004fea000383ffff */
[----:B------:R-:W-:Y:S05]  /*21180*/  BRA `(.L_x_1765) ;  /* 0xffffff8c00287947 */ /* 0x000fea000383ffff */
.L_x_1585:
[----:B0-----:R0:W1:Y:S02]  /*21190*/  SYNCS.PHASECHK.TRANS64.TRYWAIT P1, [R5+URZ+0x168a0], R7 ;  /* 0x0168a007050075a7 */ /* 0x001064000802017f */
[----:B-1----:R-:W-:Y:S05]  /*211a0*/  @!P1 NANOSLEEP.SYNCS 0x989680 ;  /* 0x009896800000995d */ /* 0x002fea0003900000 */
[----:B------:R-:W1:Y:S02]  /*211b0*/  @!P1 SYNCS.PHASECHK.TRANS64 P1, [R5+URZ+0x168a0], R7 ;  /* 0x0168a007050095a7 */ /* 0x000e64000802007f */
[----:B-1----:R-:W-:Y:S05]  /*211c0*/  @!P1 BRA `(.L_x_1585) ;  /* 0xfffffffc00f09947 */ /* 0x002fea000383ffff */
[----:B------:R-:W-:Y:S05]  /*211d0*/  BRA `(.L_x_1766) ;  /* 0xffffff8c00f47947 */ /* 0x000fea000383ffff */
.L_x_1590:
[----:B-1----:R1:W2:Y:S02]  /*211e0*/  SYNCS.PHASECHK.TRANS64.TRYWAIT P1, [R5+URZ+0x168c0], R7 ;  /* 0x0168c007050075a7 */ /* 0x0022a4000802017f */
[----:B--2---:R-:W-:Y:S05]  /*211f0*/  @!P1 NANOSLEEP.SYNCS 0x989680 ;  /* 0x009896800000995d */ /* 0x004fea0003900000 */
[----:B------:R-:W2:Y:S02]  /*21200*/  @!P1 SYNCS.PHASECHK.TRANS64 P1, [R5+URZ+0x168c0], R7 ;  /* 0x0168c007050095a7 */ /* 0x000ea4000802007f */
[----:B--2---:R-:W-:Y:S05]  /*21210*/  @!P1 BRA `(.L_x_1590) ;  /* 0xfffffffc00f09947 */ /* 0x004fea000383ffff */
[----:B------:R-:W-:Y:S05]  /*21220*/  BRA `(.L_x_1767) ;  /* 0xffffff90006c7947 */ /* 0x000fea000383ffff */
.L_x_1613:
        /* <DEDUP_REMOVED lines=8> */
[----:B01----:R-:W-:Y:S05]  /*212b0*/  WARPSYNC.COLLECTIVE R15, `(.L_x_1769) ;  /* 0x000000000f087348 */ /* 0x003fea0003c00000 */
[----:B------:R2:W3:Y:S02]  /*212c0*/  SHFL.IDX P6, R14, R13, R12, R11 ;  /* 0x0000000c0d0e7389 */ /* 0x0004e400000c000b */
[----:B0123--:R-:W-:Y:S01]  /*212d0*/  ENDCOLLECTIVE ;  /* 0x000000000000791b */ /* 0x00ffe20003800000 */
.L_x_1769:
[----:B------:R-:W-:Y:S05]  /*212e0*/  BSYNC B0 ;  /* 0x0000000000007941 */ /* 0x000fea0003800000 */
.L_x_1768:
[----:B------:R-:W-:Y:S05]  /*212f0*/  BRA `(.L_x_1770) ;  /* 0xffffffa000287947 */ /* 0x000fea000383ffff */
.L_x_1615:
[----:B------:R-:W-:Y:S01]  /*21300*/  BSSY B0, `(.L_x_1771) ;  /* 0x0000006000007945 */ /* 0x000fe20003800000 */
[----:B------:R-:W-:-:S07]  /*21310*/  IMAD.MOV.U32 R15, RZ, RZ, -0x1 ;  /* 0xffffffffff0f7424 */ /* 0x000fce00078e00ff */
[----:B012---:R-:W-:Y:S05]  /*21320*/  WARPSYNC.COLLECTIVE R15, `(.L_x_1772) ;  /* 0x000000000f0c7348 */ /* 0x007fea0003c00000 */
[----:B------:R-:W-:Y:S02]  /*21330*/  ELECT P6, UR62, PT ;  /* 0x00000000003e782f */ /* 0x000fe400038c0000 */
[----:B------:R-:W-:Y:S01]  /*21340*/  MOV R14, UR62 ;  /* 0x0000003e000e7c02 */ /* 0x000fe20008000f00 */
[----:B012---:R-:W-:Y:S10]  /*21350*/  ENDCOLLECTIVE ;  /* 0x000000000000791b */ /* 0x007ff40003800000 */
.L_x_1772:
[----:B------:R-:W-:Y:S05]  /*21360*/  BSYNC B0 ;  /* 0x0000000000007941 */ /* 0x000fea0003800000 */
.L_x_1771:
[----:B------:R-:W-:Y:S05]  /*21370*/  BRA `(.L_x_1773) ;  /* 0xffffffa000287947 */ /* 0x000fea000383ffff */
.L_x_1617:
[----:B--2---:R2:W3:Y:S02]  /*21380*/  SYNCS.PHASECHK.TRANS64.TRYWAIT P0, [R0+URZ+0x16840], R2 ;  /* 0x01684002000075a7 */ /* 0x0044e4000800017f */
[----:B---3--:R-:W-:Y:S05]  /*21390*/  @!P0 NANOSLEEP.SYNCS 0x989680 ;  /* 0x009896800000895d */ /* 0x008fea0003900000 */
[----:B------:R-:W3:Y:S02]  /*213a0*/  @!P0 SYNCS.PHASECHK.TRANS64 P0, [R0+URZ+0x16840], R2 ;  /* 0x01684002000085a7 */ /* 0x000ee4000800007f */
[----:B---3--:R-:W-:Y:S05]  /*213b0*/  @!P0 BRA `(.L_x_1617) ;  /* 0xfffffffc00f08947 */ /* 0x008fea000383ffff */
[----:B------:R-:W-:Y:S05]  /*213c0*/  BRA `(.L_x_1774) ;  /* 0xffffffa0007c7947 */ /* 0x000fea000383ffff */
.L_x_1621:
        /* <DEDUP_REMOVED lines=15> */
.L_x_1775:
[----:B------:R-:W-:Y:S02]  /*214c0*/  IMAD.MOV.U32 R13, RZ, RZ, R0 ;  /* 0x000000ffff0d7224 */ /* 0x000fe400078e0000 */
[----:B------:R-:W-:-:S07]  /*214d0*/  IMAD.MOV.U32 R8, RZ, RZ, R14 ;  /* 0x000000ffff087224 */ /* 0x000fce00078e000e */
[----:B------:R-:W-:Y:S05]  /*214e0*/  WARPSYNC.COLLECTIVE R15, `(.L_x_1776) ;  /* 0x000000000f087348 */ /* 0x000fea0003c00000 */
[----:B------:R0:W1:Y:S02]  /*214f0*/  SHFL.IDX P6, R14, R13, R12, R11 ;  /* 0x0000000c0d0e7389 */ /* 0x00006400000c000b */
[----:B01----:R-:W-:Y:S01]  /*21500*/  ENDCOLLECTIVE ;  /* 0x000000000000791b */ /* 0x003fe20003800000 */
.L_x_1776:
[----:B------:R-:W-:Y:S02]  /*21510*/  IMAD.MOV.U32 R13, RZ, RZ, R4 ;  /* 0x000000ffff0d7224 */ /* 0x000fe400078e0004 */
[----:B------:R-:W-:Y:S02]  /*21520*/  IMAD.MOV.U32 R12, RZ, RZ, 0x1 ;  /* 0x00000001ff0c7424 */ /* 0x000fe400078e00ff */
[----:B------:R-:W-:-:S07]  /*21530*/  IMAD.MOV.U32 R7, RZ, RZ, R14 ;  /* 0x000000ffff077224 */ /* 0x000fce00078e000e */
[----:B------:R-:W-:Y:S05]  /*21540*/  WARPSYNC.COLLECTIVE R15, `(.L_x_1777) ;  /* 0x000000000f087348 */ /* 0x000fea0003c00000 */
[----:B------:R0:W1:Y:S02]  /*21550*/  SHFL.IDX P6, R14, R13, R12, R11 ;  /* 0x0000000c0d0e7389 */ /* 0x00006400000c000b */
[----:B01----:R-:W-:Y:S01]  /*21560*/  ENDCOLLECTIVE ;  /* 0x000000000000791b */ /* 0x003fe20003800000 */
.L_x_1777:
[----:B------:R-:W-:-:S05]  /*21570*/  @!P1 LEA R7, P2, R21, R7, 0x1 ;  /* 0x0000000715079211 */ /* 0x000fca00078408ff */
[----:B------:R-:W-:-:S04]  /*21580*/  @!P1 IMAD.X R8, RZ, RZ, R8, P2 ;  /* 0x000000ffff089224 */ /* 0x000fc800010e0608 */
[----:B------:R-:W-:Y:S02]  /*21590*/  @!P1 IMAD.MOV.U32 R9, RZ, RZ, R8 ;  /* 0x000000ffff099224 */ /* 0x000fe400078e0008 */
[----:B------:R-:W-:Y:S02]  /*215a0*/  IMAD.MOV.U32 R13, RZ, RZ, R0 ;  /* 0x000000ffff0d7224 */ /* 0x000fe400078e0000 */
[----:B------:R-:W-:-:S05]  /*215b0*/  @!P1 IMAD.MOV.U32 R8, RZ, RZ, R7 ;  /* 0x000000ffff089224 */ /* 0x000fca00078e0007 */
        /* <DEDUP_REMOVED lines=9> */
.L_x_1778:
[----:B------:R-:W-:Y:S02]  /*21650*/  IMAD.MOV.U32 R13, RZ, RZ, R4 ;  /* 0x000000ffff0d7224 */ /* 0x000fe400078e0004 */
[----:B------:R-:W-:Y:S02]  /*21660*/  IMAD.MOV.U32 R12, RZ, RZ, 0x2 ;  /* 0x00000002ff0c7424 */ /* 0x000fe400078e00ff */
[----:B------:R-:W-:-:S07]  /*21670*/  IMAD.MOV.U32 R8, RZ, RZ, R14 ;  /* 0x000000ffff087224 */ /* 0x000fce00078e000e */
[----:B------:R-:W-:Y:S05]  /*21680*/  WARPSYNC.COLLECTIVE R15, `(.L_x_1779) ;  /* 0x000000000f087348 */ /* 0x000fea0003c00000 */
[----:B------:R0:W1:Y:S02]  /*21690*/  SHFL.IDX P6, R14, R13, R12, R11 ;  /* 0x0000000c0d0e7389 */ /* 0x00006400000c000b */
[----:B01----:R-:W-:Y:S01]  /*216a0*/  ENDCOLLECTIVE ;  /* 0x000000000000791b */ /* 0x003fe20003800000 */
.L_x_1779:
        /* <DEDUP_REMOVED lines=14> */
.L_x_1780:
[----:B------:R-:W-:Y:S02]  /*21790*/  IMAD.MOV.U32 R13, RZ, RZ, R4 ;  /* 0x000000ffff0d7224 */ /* 0x000fe400078e0004 */
[----:B------:R-:W-:Y:S02]  /*217a0*/  IMAD.MOV.U32 R12, RZ, RZ, 0x3 ;  /* 0x00000003ff0c7424 */ /* 0x000fe400078e00ff */
[----:B------:R-:W-:-:S07]  /*217b0*/  IMAD.MOV.U32 R8, RZ, RZ, R14 ;  /* 0x000000ffff087224 */ /* 0x000fce00078e000e */
[----:B------:R-:W-:Y:S05]  /*217c0*/  WARPSYNC.COLLECTIVE R15, `(.L_x_1781) ;  /* 0x000000000f087348 */ /* 0x000fea0003c00000 */
[----:B------:R0:W1:Y:S02]  /*217d0*/  SHFL.IDX P6, R14, R13, R12, R11 ;  /* 0x0000000c0d0e7389 */ /* 0x00006400000c000b */
[----:B01----:R-:W-:Y:S01]  /*217e0*/  ENDCOLLECTIVE ;  /* 0x000000000000791b */ /* 0x003fe20003800000 */
.L_x_1781:
        /* <DEDUP_REMOVED lines=14> */
.L_x_1782:
[----:B------:R-:W-:Y:S02]  /*218d0*/  IMAD.MOV.U32 R13, RZ, RZ, R4 ;  /* 0x000000ffff0d7224 */ /* 0x000fe400078e0004 */
[----:B------:R-:W-:Y:S02]  /*218e0*/  IMAD.MOV.U32 R12, RZ, RZ, 0x4 ;  /* 0x00000004ff0c7424 */ /* 0x000fe400078e00ff */
[----:B------:R-:W-:-:S07]  /*218f0*/  IMAD.MOV.U32 R8, RZ, RZ, R14 ;  /* 0x000000ffff087224 */ /* 0x000fce00078e000e */
[----:B------:R-:W-:Y:S05]  /*21900*/  WARPSYNC.COLLECTIVE R15, `(.L_x_1783) ;  /* 0x000000000f087348 */ /* 0x000fea0003c00000 */
[----:B------:R0:W1:Y:S02]  /*21910*/  SHFL.IDX P6, R14, R13, R12, R11 ;  /* 0x0000000c0d0e7389 */ /* 0x00006400000c000b */
[----:B01----:R-:W-:Y:S01]  /*21920*/  ENDCOLLECTIVE ;  /* 0x000000000000791b */ /* 0x003fe20003800000 */
.L_x_1783:
        /* <DEDUP_REMOVED lines=14> */
.L_x_1784:
[----:B------:R-:W-:Y:S02]  /*21a10*/  IMAD.MOV.U32 R13, RZ, RZ, R4 ;  /* 0x000000ffff0d7224 */ /* 0x000fe400078e0004 */
[----:B------:R-:W-:Y:S02]  /*21a20*/  IMAD.MOV.U32 R12, RZ, RZ, 0x5 ;  /* 0x00000005ff0c7424 */ /* 0x000fe400078e00ff */
[----:B------:R-:W-:-:S07]  /*21a30*/  IMAD.MOV.U32 R8, RZ, RZ, R14 ;  /* 0x000000ffff087224 */ /* 0x000fce00078e000e */
[----:B------:R-:W-:Y:S05]  /*21a40*/  WARPSYNC.COLLECTIVE R15, `(.L_x_1785) ;  /* 0x000000000f087348 */ /* 0x000fea0003c00000 */
[----:B------:R0:W1:Y:S02]  /*21a50*/  SHFL.IDX P6, R14, R13, R12, R11 ;  /* 0x0000000c0d0e7389 */ /* 0x00006400000c000b */
[----:B01----:R-:W-:Y:S01]  /*21a60*/  ENDCOLLECTIVE ;  /* 0x000000000000791b */ /* 0x003fe20003800000 */
.L_x_1785:
        /* <DEDUP_REMOVED lines=14> */
.L_x_1786:
[----:B------:R-:W-:Y:S02]  /*21b50*/  IMAD.MOV.U32 R13, RZ, RZ, R4 ;  /* 0x000000ffff0d7224 */ /* 0x000fe400078e0004 */
[----:B------:R-:W-:Y:S02]  /*21b60*/  IMAD.MOV.U32 R12, RZ, RZ, 0x6 ;  /* 0x00000006ff0c7424 */ /* 0x000fe400078e00ff */
[----:B------:R-:W-:-:S07]  /*21b70*/  IMAD.MOV.U32 R8, RZ, RZ, R14 ;  /* 0x000000ffff087224 */ /* 0x000fce00078e000e */
[----:B------:R-:W-:Y:S05]  /*21b80*/  WARPSYNC.COLLECTIVE R15, `(.L_x_1787) ;  /* 0x000000000f087348 */ /* 0x000fea0003c00000 */
[----:B------:R0:W1:Y:S02]  /*21b90*/  SHFL.IDX P6, R14, R13, R12, R11 ;  /* 0x0000000c0d0e7389 */ /* 0x00006400000c000b */
[----:B01----:R-:W-:Y:S01]  /*21ba0*/  ENDCOLLECTIVE ;  /* 0x000000000000791b */ /* 0x003fe20003800000 */
.L_x_1787:
        /* <DEDUP_REMOVED lines=14> */
.L_x_1788:
[----:B------:R-:W-:Y:S02]  /*21c90*/  IMAD.MOV.U32 R13, RZ, RZ, R4 ;  /* 0x000000ffff0d7224 */ /* 0x000fe400078e0004 */
[----:B------:R-:W-:Y:S02]  /*21ca0*/  IMAD.MOV.U32 R12, RZ, RZ, 0x7 ;  /* 0x00000007ff0c7424 */ /* 0x000fe400078e00ff */
[----:B------:R-:W-:-:S07]  /*21cb0*/  IMAD.MOV.U32 R8, RZ, RZ, R14 ;  /* 0x000000ffff087224 */ /* 0x000fce00078e000e */
[----:B------:R-:W-:Y:S05]  /*21cc0*/  WARPSYNC.COLLECTIVE R15, `(.L_x_1789) ;  /* 0x000000000f087348 */ /* 0x000fea0003c00000 */
[----:B------:R0:W1:Y:S02]  /*21cd0*/  SHFL.IDX P6, R14, R13, R12, R11 ;  /* 0x0000000c0d0e7389 */ /* 0x00006400000c000b */
[----:B01----:R-:W-:Y:S01]  /*21ce0*/  ENDCOLLECTIVE ;  /* 0x000000000000791b */ /* 0x003fe20003800000 */
.L_x_1789:
        /* <DEDUP_REMOVED lines=15> */
.L_x_1790:
[----:B------:R-:W-:Y:S01]  /*21de0*/  ISETP.GE.AND P2, PT, R0, R3, PT ;  /* 0x000000030000720c */ /* 0x000fe20003f46270 */
[----:B------:R-:W-:Y:S02]  /*21df0*/  IMAD.MOV.U32 R13, RZ, RZ, R2 ;  /* 0x000000ffff0d7224 */ /* 0x000fe400078e0002 */
[----:B------:R-:W-:Y:S02]  /*21e00*/  IMAD.MOV.U32 R12, RZ, RZ, RZ ;  /* 0x000000ffff0c7224 */ /* 0x000fe400078e00ff */
[----:B------:R-:W-:-:S08]  /*21e10*/  IMAD.MOV.U32 R7, RZ, RZ, R14 ;  /* 0x000000ffff077224 */ /* 0x000fd000078e000e */
[----:B------:R-:W-:Y:S05]  /*21e20*/  WARPSYNC.COLLECTIVE R15, `(.L_x_1791) ;  /* 0x000000000f087348 */ /* 0x000fea0003c00000 */
[----:B------:R0:W1:Y:S02]  /*21e30*/  SHFL.IDX P6, R14, R13, R12, R11 ;  /* 0x0000000c0d0e7389 */ /* 0x00006400000c000b */
[----:B01----:R-:W-:Y:S01]  /*21e40*/  ENDCOLLECTIVE ;  /* 0x000000000000791b */ /* 0x003fe20003800000 */
.L_x_1791:
[----:B------:R-:W-:-:S05]  /*21e50*/  @!P1 LEA R7, P3, R21, R7, 0x1 ;  /* 0x0000000715079211 */ /* 0x000fca00078608ff */
[----:B------:R-:W-:Y:S02]  /*21e60*/  @!P1 IMAD.X R4, RZ, RZ, R4, P3 ;  /* 0x000000ffff049224 */ /* 0x000fe400018e0604 */
[----:B------:R-:W-:Y:S02]  /*21e70*/  @!P1 IMAD.MOV.U32 R8, RZ, RZ, R7 ;  /* 0x000000ffff089224 */ /* 0x000fe400078e0007 */
        /* <DEDUP_REMOVED lines=11> */
.L_x_1792:
[----:B------:R-:W-:Y:S02]  /*21f30*/  IMAD.MOV.U32 R13, RZ, RZ, R2 ;  /* 0x000000ffff0d7224 */ /* 0x000fe400078e0002 */
[----:B------:R-:W-:Y:S02]  /*21f40*/  IMAD.MOV.U32 R12, RZ, RZ, 0x1 ;  /* 0x00000001ff0c7424 */ /* 0x000fe400078e00ff */
[----:B------:R-:W-:-:S07]  /*21f50*/  IMAD.MOV.U32 R0, RZ, RZ, R14 ;  /* 0x000000ffff007224 */ /* 0x000fce00078e000e */
[----:B------:R-:W-:Y:S05]  /*21f60*/  WARPSYNC.COLLECTIVE R15, `(.L_x_1793) ;  /* 0x000000000f087348 */ /* 0x000fea0003c00000 */
[----:B------:R0:W1:Y:S02]  /*21f70*/  SHFL.IDX P6, R14, R13, R12, R11 ;  /* 0x0000000c0d0e7389 */ /* 0x00006400000c000b */
[----:B01----:R-:W-:Y:S01]  /*21f80*/  ENDCOLLECTIVE ;  /* 0x000000000000791b */ /* 0x003fe20003800000 */
.L_x_1793:
        /* <DEDUP_REMOVED lines=15> */
.L_x_1794:
[----:B------:R-:W-:Y:S02]  /*22080*/  IMAD.MOV.U32 R13, RZ, RZ, R2 ;  /* 0x000000ffff0d7224 */ /* 0x000fe400078e0002 */
[----:B------:R-:W-:Y:S02]  /*22090*/  IMAD.MOV.U32 R12, RZ, RZ, 0x2 ;  /* 0x00000002ff0c7424 */ /* 0x000fe400078e00ff */
[----:B------:R-:W-:-:S07]  /*220a0*/  IMAD.MOV.U32 R8, RZ, RZ, R14 ;  /* 0x000000ffff087224 */ /* 0x000fce00078e000e */
[----:B------:R-:W-:Y:S05]  /*220b0*/  WARPSYNC.COLLECTIVE R15, `(.L_x_1795) ;  /* 0x000000000f087348 */ /* 0x000fea0003c00000 */
[----:B------:R0:W1:Y:S02]  /*220c0*/  SHFL.IDX P6, R14, R13, R12, R11 ;  /* 0x0000000c0d0e7389 */ /* 0x00006400000c000b */
[----:B01----:R-:W-:Y:S01]  /*220d0*/  ENDCOLLECTIVE ;  /* 0x000000000000791b */ /* 0x003fe20003800000 */
.L_x_1795:
        /* <DEDUP_REMOVED lines=13> */
.L_x_1796:
[----:B------:R-:W-:Y:S02]  /*221b0*/  IMAD.MOV.U32 R13, RZ, RZ, R2 ;  /* 0x000000ffff0d7224 */ /* 0x000fe400078e0002 */
[----:B------:R-:W-:Y:S02]  /*221c0*/  IMAD.MOV.U32 R12, RZ, RZ, 0x3 ;  /* 0x00000003ff0c7424 */ /* 0x000fe400078e00ff */
[----:B------:R-:W-:-:S07]  /*221d0*/  IMAD.MOV.U32 R8, RZ, RZ, R14 ;  /* 0x000000ffff087224 */ /* 0x000fce00078e000e */
[----:B------:R-:W-:Y:S05]  /*221e0*/  WARPSYNC.COLLECTIVE R15, `(.L_x_1797) ;  /* 0x000000000f087348 */ /* 0x000fea0003c00000 */
[----:B------:R0:W1:Y:S02]  /*221f0*/  SHFL.IDX P6, R14, R13, R12, R11 ;  /* 0x0000000c0d0e7389 */ /* 0x00006400000c000b */
[----:B01----:R-:W-:Y:S01]  /*22200*/  ENDCOLLECTIVE ;  /* 0x000000000000791b */ /* 0x003fe20003800000 */
.L_x_1797:
        /* <DEDUP_REMOVED lines=12> */
.L_x_1798:
[----:B------:R-:W-:Y:S01]  /*222d0*/  IMAD.MOV.U32 R2, RZ, RZ, R14 ;  /* 0x000000ffff027224 */ /* 0x000fe200078e000e */
[----:B------:R-:W-:Y:S06]  /*222e0*/  BRA `(.L_x_1799) ;  /* 0xffffffa0007c7947 */ /* 0x000fec000383ffff */
.L_x_1624:
[----:B0-----:R0:W1:Y:S02]  /*222f0*/  SYNCS.PHASECHK.TRANS64.TRYWAIT P0, [R17+URZ+0x16820], R0 ;  /* 0x01682000110075a7 */ /* 0x001064000800017f */
[----:B-1----:R-:W-:Y:S05]  /*22300*/  @!P0 NANOSLEEP.SYNCS 0x989680 ;  /* 0x009896800000895d */ /* 0x002fea0003900000 */
[----:B------:R-:W1:Y:S02]  /*22310*/  @!P0 SYNCS.PHASECHK.TRANS64 P0, [R17+URZ+0x16820], R0 ;  /* 0x01682000110085a7 */ /* 0x000e64000800007f */
[----:B-1----:R-:W-:Y:S05]  /*22320*/  @!P0 BRA `(.L_x_1624) ;  /* 0xfffffffc00f08947 */ /* 0x002fea000383ffff */
[----:B------:R-:W-:Y:S05]  /*22330*/  BRA `(.L_x_1800) ;  /* 0xffffffa000dc7947 */ /* 0x000fea000383ffff */
.L_x_1633:
[----:B-1----:R1:W2:Y:S02]  /*22340*/  SYNCS.PHASECHK.TRANS64.TRYWAIT P0, [R2+URZ+0x16840], R3 ;  /* 0x01684003020075a7 */ /* 0x0022a4000800017f */
[----:B--2---:R-:W-:Y:S05]  /*22350*/  @!P0 NANOSLEEP.SYNCS 0x989680 ;  /* 0x009896800000895d */ /* 0x004fea0003900000 */
[----:B------:R-:W2:Y:S02]  /*22360*/  @!P0 SYNCS.PHASECHK.TRANS64 P0, [R2+URZ+0x16840], R3 ;  /* 0x01684003020085a7 */ /* 0x000ea4000800007f */
[----:B--2---:R-:W-:Y:S05]  /*22370*/  @!P0 BRA `(.L_x_1633) ;  /* 0xfffffffc00f08947 */ /* 0x004fea000383ffff */
[----:B------:R-:W-:Y:S05]  /*22380*/  BRA `(.L_x_1801) ;  /* 0xffffffa400c47947 */ /* 0x000fea000383ffff */
.L_x_1638:
[----:B0-----:R0:W1:Y:S02]  /*22390*/  SYNCS.PHASECHK.TRANS64.TRYWAIT P0, [R3+URZ+0x60], R2 ;  /* 0x00006002030075a7 */ /* 0x001064000800017f */
[----:B-1----:R-:W-:Y:S05]  /*223a0*/  @!P0 NANOSLEEP.SYNCS 0x989680 ;  /* 0x009896800000895d */ /* 0x002fea0003900000 */
[----:B------:R-:W1:Y:S02]  /*223b0*/  @!P0 SYNCS.PHASECHK.TRANS64 P0, [R3+URZ+0x60], R2 ;  /* 0x00006002030085a7 */ /* 0x000e64000800007f */
[----:B-1----:R-:W-:Y:S05]  /*223c0*/  @!P0 BRA `(.L_x_1638) ;  /* 0xfffffffc00f08947 */ /* 0x002fea000383ffff */
[----:B------:R-:W-:Y:S05]  /*223d0*/  BRA `(.L_x_1802) ;  /* 0xffffffa800507947 */ /* 0x000fea000383ffff */
.L_x_1646:
[----:B-1----:R1:W2:Y:S02]  /*223e0*/  SYNCS.PHASECHK.TRANS64.TRYWAIT P0, [R2+URZ+0x16840], R3 ;  /* 0x01684003020075a7 */ /* 0x0022a4000800017f */
[----:B--2---:R-:W-:Y:S05]  /*223f0*/  @!P0 NANOSLEEP.SYNCS 0x989680 ;  /* 0x009896800000895d */ /* 0x004fea0003900000 */
[----:B------:R-:W2:Y:S02]  /*22400*/  @!P0 SYNCS.PHASECHK.TRANS64 P0, [R2+URZ+0x16840], R3 ;  /* 0x01684003020085a7 */ /* 0x000ea4000800007f */
[----:B--2---:R-:W-:Y:S05]  /*22410*/  @!P0 BRA `(.L_x_1646) ;  /* 0xfffffffc00f08947 */ /* 0x004fea000383ffff */
[----:B------:R-:W-:Y:S05]  /*22420*/  BRA `(.L_x_1803) ;  /* 0xffffffac008c7947 */ /* 0x000fea000383ffff */
.L_x_1651:
[----:B0-----:R0:W1:Y:S02]  /*22430*/  SYNCS.PHASECHK.TRANS64.TRYWAIT P0, [R10+URZ+0x60], R28 ;  /* 0x0000601c0a0075a7 */ /* 0x001064000800017f */
[----:B-1----:R-:W-:Y:S05]  /*22440*/  @!P0 NANOSLEEP.SYNCS 0x989680 ;  /* 0x009896800000895d */ /* 0x002fea0003900000 */
[----:B------:R-:W1:Y:S02]  /*22450*/  @!P0 SYNCS.PHASECHK.TRANS64 P0, [R10+URZ+0x60], R28 ;  /* 0x0000601c0a0085a7 */ /* 0x000e64000800007f */
[----:B-1----:R-:W-:Y:S05]  /*22460*/  @!P0 BRA `(.L_x_1651) ;  /* 0xfffffffc00f08947 */ /* 0x002fea000383ffff */
[----:B------:R-:W-:Y:S05]  /*22470*/  BRA `(.L_x_1804) ;  /* 0xffffffb000187947 */ /* 0x000fea000383ffff */
.L_x_1659:
[----:B-1----:R1:W2:Y:S02]  /*22480*/  SYNCS.PHASECHK.TRANS64.TRYWAIT P0, [R2+URZ+0x16840], R3 ;  /* 0x01684003020075a7 */ /* 0x0022a4000800017f */
[----:B--2---:R-:W-:Y:S05]  /*22490*/  @!P0 NANOSLEEP.SYNCS 0x989680 ;  /* 0x009896800000895d */ /* 0x004fea0003900000 */
[----:B------:R-:W2:Y:S02]  /*224a0*/  @!P0 SYNCS.PHASECHK.TRANS64 P0, [R2+URZ+0x16840], R3 ;  /* 0x01684003020085a7 */ /* 0x000ea4000800007f */
[----:B--2---:R-:W-:Y:S05]  /*224b0*/  @!P0 BRA `(.L_x_1659) ;  /* 0xfffffffc00f08947 */ /* 0x004fea000383ffff */
[----:B------:R-:W-:Y:S05]  /*224c0*/  BRA `(.L_x_1805) ;  /* 0xffffffb400287947 */ /* 0x000fea000383ffff */
.L_x_1664:
[----:B0-----:R0:W1:Y:S02]  /*224d0*/  SYNCS.PHASECHK.TRANS64.TRYWAIT P0, [R3+URZ+0x60], R7 ;  /* 0x00006007030075a7 */ /* 0x001064000800017f */
[----:B-1----:R-:W-:Y:S05]  /*224e0*/  @!P0 NANOSLEEP.SYNCS 0x989680 ;  /* 0x009896800000895d */ /* 0x002fea0003900000 */
[----:B------:R-:W1:Y:S02]  /*224f0*/  @!P0 SYNCS.PHASECHK.TRANS64 P0, [R3+URZ+0x60], R7 ;  /* 0x00006007030085a7 */ /* 0x000e64000800007f */
[----:B-1----:R-:W-:Y:S05]  /*22500*/  @!P0 BRA `(.L_x_1664) ;  /* 0xfffffffc00f08947 */ /* 0x002fea000383ffff */
[----:B------:R-:W-:Y:S05]  /*22510*/  BRA `(.L_x_1806) ;  /* 0xffffffb400b87947 */ /* 0x000fea000383ffff */
.L_x_1674:
[----:B0-----:R0:W1:Y:S02]  /*22520*/  SYNCS.PHASECHK.TRANS64.TRYWAIT P0, [R3+URZ+0x16860], R0 ;  /* 0x01686000030075a7 */ /* 0x001064000800017f */
[----:B-1----:R-:W-:Y:S05]  /*22530*/  @!P0 NANOSLEEP.SYNCS 0x989680 ;  /* 0x009896800000895d */ /* 0x002fea0003900000 */
[----:B------:R-:W1:Y:S02]  /*22540*/  @!P0 SYNCS.PHASECHK.TRANS64 P0, [R3+URZ+0x16860], R0 ;  /* 0x01686000030085a7 */ /* 0x000e64000800007f */
[----:B-1----:R-:W-:Y:S05]  /*22550*/  @!P0 BRA `(.L_x_1674) ;  /* 0xfffffffc00f08947 */ /* 0x002fea000383ffff */
[----:B------:R-:W-:Y:S05]  /*22560*/  BRA `(.L_x_1807) ;  /* 0xffffffb800b47947 */ /* 0x000fea000383ffff */
.L_x_1680:
        /* <DEDUP_REMOVED lines=8> */
.L_x_1809:
[----:B------:R-:W-:Y:S05]  /*225f0*/  BSYNC B0 ;  /* 0x0000000000007941 */ /* 0x000fea0003800000 */
.L_x_1808:
        /* <DEDUP_REMOVED lines=9> */
.L_x_1810:
[----:B------:R-:W-:Y:S02]  /*22690*/  ULDC UR4, c[0x0][0xc3c] ;  /* 0x00030f0000047ab9 */ /* 0x000fe40000000800 */
[----:B------:R-:W-:-:S13]  /*226a0*/  ISETP.GE.OR P1, PT, R9, UR4, !P0 ;  /* 0x0000000409007c0c */ /* 0x000fda000c726670 */
[----:B------:R-:W0:Y:S08]  /*226b0*/  @!P1 LDC.64 R2, c[0x0][0xc80] ;  /* 0x00032000ff029b82 */ /* 0x000e300000000a00 */
[----:B------:R-:W1:Y:S01]  /*226c0*/  @!P1 LDC.64 R4, c[0x0][0xc78] ;  /* 0x00031e00ff049b82 */ /* 0x000e620000000a00 */
[----:B------:R-:W-:Y:S01]  /*226d0*/  CS2R R24, SRZ ;  /* 0x0000000000187805 */ /* 0x000fe2000001ff00 */
[----:B------:R-:W-:-:S02]  /*226e0*/  IMAD.MOV.U32 R11, RZ, RZ, RZ ;  /* 0x000000ffff0b7224 */ /* 0x000fc400078e00ff */
[----:B------:R-:W-:Y:S02]  /*226f0*/  IMAD.MOV.U32 R6, RZ, RZ, R14 ;  /* 0x000000ffff067224 */ /* 0x000fe400078e000e */
[----:B0-----:R-:W-:-:S05]  /*22700*/  @!P1 IMAD.WIDE R2, R9, 0x4, R2 ;  /* 0x0000000409029825 */ /* 0x001fca00078e0202 */
[----:B------:R1:W2:Y:S02]  /*22710*/  @!P1 LDG.E R7, desc[UR40][R2.64] ;  /* 0x0000002802079981 */ /* 0x0002a4000c1e1900 */
[----:B-1----:R-:W-:-:S05]  /*22720*/  @!P1 IMAD.WIDE R2, R9, 0x4, R4 ;  /* 0x0000000409029825 */ /* 0x002fca00078e0204 */
[----:B------:R-:W3:Y:S01]  /*22730*/  @!P1 LDG.E R4, desc[UR40][R2.64] ;  /* 0x0000002802049981 */ /* 0x000ee2000c1e1900 */
[----:B------:R-:W-:Y:S01]  /*22740*/  IMAD.MOV.U32 R5, RZ, RZ, RZ ;  /* 0x000000ffff057224 */ /* 0x000fe200078e00ff */
        /* <DEDUP_REMOVED lines=11> */
.L_x_1811:
[----:B------:R-:W-:Y:S01]  /*22800*/  IMAD.MOV.U32 R12, RZ, RZ, 0x2 ;  /* 0x00000002ff0c7424 */ /* 0x000fe200078e00ff */
[----:B------:R-:W-:-:S05]  /*22810*/  SEL R4, R14, RZ, P1 ;  /* 0x000000ff0e047207 */ /* 0x000fca0000800000 */
[----:B------:R-:W-:-:S04]  /*22820*/  IMAD.IADD R4, R13, 0x1, R4 ;  /* 0x000000010d047824 */ /* 0x000fc800078e0204 */
[----:B------:R-:W-:-:S07]  /*22830*/  IMAD.MOV.U32 R13, RZ, RZ, R4 ;  /* 0x000000ffff0d7224 */ /* 0x000fce00078e0004 */
[----:B------:R-:W-:Y:S05]  /*22840*/  WARPSYNC.COLLECTIVE R15, `(.L_x_1812) ;  /* 0x000000000f087348 */ /* 0x000fea0003c00000 */
[----:B------:R0:W1:Y:S02]  /*22850*/  SHFL.UP P6, R14, R13, R12, R11 ;  /* 0x0400000c0d0e7389 */ /* 0x00006400000c000b */
[----:B01----:R-:W-:Y:S01]  /*22860*/  ENDCOLLECTIVE ;  /* 0x000000000000791b */ /* 0x003fe20003800000 */
.L_x_1812:
[----:B------:R-:W-:Y:S01]  /*22870*/  IMAD.MOV.U32 R12, RZ, RZ, 0x4 ;  /* 0x00000004ff0c7424 */ /* 0x000fe200078e00ff */
[----:B------:R-:W-:-:S05]  /*22880*/  SEL R3, R14, RZ, P2 ;  /* 0x000000ff0e037207 */ /* 0x000fca0001000000 */
[----:B------:R-:W-:-:S04]  /*22890*/  IMAD.IADD R2, R4, 0x1, R3 ;  /* 0x0000000104027824 */ /* 0x000fc800078e0203 */
[----:B------:R-:W-:-:S07]  /*228a0*/  IMAD.MOV.U32 R13, RZ, RZ, R2 ;  /* 0x000000ffff0d7224 */ /* 0x000fce00078e0002 */
[----:B------:R-:W-:Y:S05]  /*228b0*/  WARPSYNC.COLLECTIVE R15, `(.L_x_1813) ;  /* 0x000000000f087348 */ /* 0x000fea0003c00000 */
[----:B------:R0:W1:Y:S02]  /*228c0*/  SHFL.UP P6, R14, R13, R12, R11 ;  /* 0x0400000c0d0e7389 */ /* 0x00006400000c000b */
[----:B01----:R-:W-:Y:S01]  /*228d0*/  ENDCOLLECTIVE ;  /* 0x000000000000791b */ /* 0x003fe20003800000 */
.L_x_1813:
[----:B------:R-:W-:Y:S01]  /*228e0*/  IMAD.MOV.U32 R12, RZ, RZ, 0x8 ;  /* 0x00000008ff0c7424 */ /* 0x000fe200078e00ff */
[----:B------:R-:W-:-:S05]  /*228f0*/  SEL R3, R14, RZ, P3 ;  /* 0x000000ff0e037207 */ /* 0x000fca0001800000 */
[----:B------:R-:W-:-:S04]  /*22900*/  IMAD.IADD R3, R2, 0x1, R3 ;  /* 0x0000000102037824 */ /* 0x000fc800078e0203 */
[----:B------:R-:W-:-:S07]  /*22910*/  IMAD.MOV.U32 R13, RZ, RZ, R3 ;  /* 0x000000ffff0d7224 */ /* 0x000fce00078e0003 */
[----:B------:R-:W-:Y:S05]  /*22920*/  WARPSYNC.COLLECTIVE R15, `(.L_x_1814) ;  /* 0x000000000f087348 */ /* 0x000fea0003c00000 */
[----:B------:R0:W1:Y:S02]  /*22930*/  SHFL.UP P6, R14, R13, R12, R11 ;  /* 0x0400000c0d0e7389 */ /* 0x00006400000c000b */
[----:B01----:R-:W-:Y:S01]  /*22940*/  ENDCOLLECTIVE ;  /* 0x000000000000791b */ /* 0x003fe20003800000 */
.L_x_1814:
[----:B------:R-:W-:Y:S01]  /*22950*/  IMAD.MOV.U32 R12, RZ, RZ, 0x10 ;  /* 0x00000010ff0c7424 */ /* 0x000fe200078e00ff */
[----:B------:R-:W-:-:S05]  /*22960*/  SEL R4, R14, RZ, P4 ;  /* 0x000000ff0e047207 */ /* 0x000fca0002000000 */
[----:B------:R-:W-:-:S04]  /*22970*/  IMAD.IADD R4, R3, 0x1, R4 ;  /* 0x0000000103047824 */ /* 0x000fc800078e0204 */
[----:B------:R-:W-:-:S07]  /*22980*/  IMAD.MOV.U32 R13, RZ, RZ, R4 ;  /* 0x000000ffff0d7224 */ /* 0x000fce00078e0004 */
[----:B------:R-:W-:Y:S05]  /*22990*/  WARPSYNC.COLLECTIVE R15, `(.L_x_1815) ;  /* 0x000000000f087348 */ /* 0x000fea0003c00000 */
[----:B------:R0:W1:Y:S02]  /*229a0*/  SHFL.UP P6, R14, R13, R12, R11 ;  /* 0x0400000c0d0e7389 */ /* 0x00006400000c000b */
[----:B01----:R-:W-:Y:S01]  /*229b0*/  ENDCOLLECTIVE ;  /* 0x000000000000791b */ /* 0x003fe20003800000 */
.L_x_1815:
        /* <DEDUP_REMOVED lines=8> */
.L_x_1816:
[----:B------:R-:W-:Y:S05]  /*22a40*/  BRA `(.L_x_1817) ;  /* 0xffffffb800ec7947 */ /* 0x000fea000383ffff */
.L_x_1683:
[----:B------:R-:W-:Y:S01]  /*22a50*/  BSSY B0, `(.L_x_1818) ;  /* 0x0000007000007945 */ /* 0x000fe20003800000 */
[----:B------:R-:W-:Y:S02]  /*22a60*/  IMAD.MOV.U32 R12, RZ, RZ, 0x1 ;  /* 0x00000001ff0c7424 */ /* 0x000fe400078e00ff */
[----:B------:R-:W-:Y:S02]  /*22a70*/  IMAD.MOV.U32 R11, RZ, RZ, RZ ;  /* 0x000000ffff0b7224 */ /* 0x000fe400078e00ff */
[----:B------:R-:W-:-:S07]  /*22a80*/  IMAD.MOV.U32 R15, RZ, RZ, -0x1 ;  /* 0xffffffffff0f7424 */ /* 0x000fce00078e00ff */
[----:B------:R-:W-:Y:S05]  /*22a90*/  WARPSYNC.COLLECTIVE R15, `(.L_x_1819) ;  /* 0x000000000f087348 */ /* 0x000fea0003c00000 */
[----:B------:R0:W1:Y:S02]  /*22aa0*/  SHFL.UP P6, R14, R13, R12, R11 ;  /* 0x0400000c0d0e7389 */ /* 0x00006400000c000b */
[----:B01----:R-:W-:Y:S01]  /*22ab0*/  ENDCOLLECTIVE ;  /* 0x000000000000791b */ /* 0x003fe20003800000 */
.L_x_1819:
[----:B------:R-:W-:Y:S05]  /*22ac0*/  BSYNC B0 ;  /* 0x0000000000007941 */ /* 0x000fea0003800000 */
.L_x_1818:
        /* <DEDUP_REMOVED lines=8> */
.L_x_1820:
[----:B------:R-:W-:Y:S01]  /*22b50*/  IMAD.MOV.U32 R12, RZ, RZ, 0x4 ;  /* 0x00000004ff0c7424 */ /* 0x000fe200078e00ff */
[----:B------:R-:W-:-:S05]  /*22b60*/  SEL R2, R14, RZ, P2 ;  /* 0x000000ff0e027207 */ /* 0x000fca0001000000 */
[----:B------:R-:W-:-:S04]  /*22b70*/  IMAD.IADD R2, R13, 0x1, R2 ;  /* 0x000000010d027824 */ /* 0x000fc800078e0202 */
[----:B------:R-:W-:-:S07]  /*22b80*/  IMAD.MOV.U32 R13, RZ, RZ, R2 ;  /* 0x000000ffff0d7224 */ /* 0x000fce00078e0002 */
[----:B------:R-:W-:Y:S05]  /*22b90*/  WARPSYNC.COLLECTIVE R15, `(.L_x_1821) ;  /* 0x000000000f087348 */ /* 0x000fea0003c00000 */
[----:B------:R0:W1:Y:S02]  /*22ba0*/  SHFL.UP P6, R14, R13, R12, R11 ;  /* 0x0400000c0d0e7389 */ /* 0x00006400000c000b */
[----:B01----:R-:W-:Y:S01]  /*22bb0*/  ENDCOLLECTIVE ;  /* 0x000000000000791b */ /* 0x003fe20003800000 */
.L_x_1821:
[----:B------:R-:W-:Y:S01]  /*22bc0*/  IMAD.MOV.U32 R12, RZ, RZ, 0x8 ;  /* 0x00000008ff0c7424 */ /* 0x000fe200078e00ff */
[----:B------:R-:W-:-:S05]  /*22bd0*/  SEL R3, R14, RZ, P3 ;  /* 0x000000ff0e037207 */ /* 0x000fca0001800000 */
[----:B------:R-:W-:-:S04]  /*22be0*/  IMAD.IADD R3, R2, 0x1, R3 ;  /* 0x0000000102037824 */ /* 0x000fc800078e0203 */
[----:B------:R-:W-:-:S07]  /*22bf0*/  IMAD.MOV.U32 R13, RZ, RZ, R3 ;  /* 0x000000ffff0d7224 */ /* 0x000fce00078e0003 */
[----:B------:R-:W-:Y:S05]  /*22c00*/  WARPSYNC.COLLECTIVE R15, `(.L_x_1822) ;  /* 0x000000000f087348 */ /* 0x000fea0003c00000 */
[----:B------:R0:W1:Y:S02]  /*22c10*/  SHFL.UP P6, R14, R13, R12, R11 ;  /* 0x0400000c0d0e7389 */ /* 0x00006400000c000b */
[----:B01----:R-:W-:Y:S01]  /*22c20*/  ENDCOLLECTIVE ;  /* 0x000000000000791b */ /* 0x003fe20003800000 */
.L_x_1822:
[----:B------:R-:W-:Y:S01]  /*22c30*/  IMAD.MOV.U32 R12, RZ, RZ, 0x10 ;  /* 0x00000010ff0c7424 */ /* 0x000fe200078e00ff */
[----:B------:R-:W-:-:S05]  /*22c40*/  SEL R4, R14, RZ, P4 ;  /* 0x000000ff0e047207 */ /* 0x000fca0002000000 */
[----:B------:R-:W-:-:S04]  /*22c50*/  IMAD.IADD R4, R3, 0x1, R4 ;  /* 0x0000000103047824 */ /* 0x000fc800078e0204 */
[----:B------:R-:W-:-:S07]  /*22c60*/  IMAD.MOV.U32 R13, RZ, RZ, R4 ;  /* 0x000000ffff0d7224 */ /* 0x000fce00078e0004 */
[----:B------:R-:W-:Y:S05]  /*22c70*/  WARPSYNC.COLLECTIVE R15, `(.L_x_1823) ;  /* 0x000000000f087348 */ /* 0x000fea0003c00000 */
[----:B------:R0:W1:Y:S02]  /*22c80*/  SHFL.UP P6, R14, R13, R12, R11 ;  /* 0x0400000c0d0e7389 */ /* 0x00006400000c000b */
[----:B01----:R-:W-:Y:S01]  /*22c90*/  ENDCOLLECTIVE ;  /* 0x000000000000791b */ /* 0x003fe20003800000 */
.L_x_1823:
        /* <DEDUP_REMOVED lines=8> */
.L_x_1824:
[----:B------:R-:W-:Y:S05]  /*22d20*/  BRA `(.L_x_1825) ;  /* 0xffffffb800d87947 */ /* 0x000fea000383ffff */
.L_x_1685:
[----:B------:R-:W-:Y:S01]  /*22d30*/  BSSY B0, `(.L_x_1826) ;  /* 0x0000006000007945 */ /* 0x000fe20003800000 */
[----:B------:R-:W-:Y:S01]  /*22d40*/  PLOP3.LUT P6, PT, P6, PT, PT, 0x8, 0x0 ;  /* 0x000000000000781c */ /* 0x000fe200037ce170 */
[----:B------:R-:W-:-:S12]  /*22d50*/  IMAD.MOV.U32 R15, RZ, RZ, -0x1 ;  /* 0xffffffffff0f7424 */ /* 0x000fd800078e00ff */
[----:B0-----:R-:W-:Y:S05]  /*22d60*/  WARPSYNC.COLLECTIVE R15, `(.L_x_1827) ;  /* 0x000000000f087348 */ /* 0x001fea0003c00000 */
[----:B------:R-:W-:Y:S01]  /*22d70*/  VOTE.ANY R14, PT, P6 ;  /* 0x00000000000e7806 */ /* 0x000fe200030e0100 */
[----:B0-----:R-:W-:Y:S06]  /*22d80*/  ENDCOLLECTIVE ;  /* 0x000000000000791b */ /* 0x001fec0003800000 */
.L_x_1827:
[----:B------:R-:W-:Y:S05]  /*22d90*/  BSYNC B0 ;  /* 0x0000000000007941 */ /* 0x000fea0003800000 */
.L_x_1826:
[----:B------:R-:W-:Y:S02]  /*22da0*/  IMAD.MOV.U32 R3, RZ, RZ, R14 ;  /* 0x000000ffff037224 */ /* 0x000fe400078e000e */
[----:B------:R-:W-:Y:S02]  /*22db0*/  IMAD.MOV.U32 R13, RZ, RZ, R25 ;  /* 0x000000ffff0d7224 */ /* 0x000fe400078e0019 */
[----:B------:R-:W0:Y:S01]  /*22dc0*/  POPC R7, R3 ;  /* 0x0000000300077309 */ /* 0x000e220000000000 */
[----:B------:R-:W-:Y:S02]  /*22dd0*/  IMAD.MOV.U32 R11, RZ, RZ, 0x1f ;  /* 0x0000001fff0b7424 */ /* 0x000fe400078e00ff */
[----:B------:R-:W-:Y:S02]  /*22de0*/  IMAD.MOV.U32 R15, RZ, RZ, -0x1 ;  /* 0xffffffffff0f7424 */ /* 0x000fe400078e00ff */
[----:B0-----:R-:W-:Y:S02]  /*22df0*/  IMAD.MOV.U32 R12, RZ, RZ, R7 ;  /* 0x000000ffff0c7224 */ /* 0x001fe400078e0007 */
[----:B------:R-:W-:-:S07]  /*22e00*/  IMAD.IADD R27, R7, 0x1, R27 ;  /* 0x00000001071b7824 */ /* 0x000fce00078e021b */
[----:B------:R-:W-:Y:S05]  /*22e10*/  WARPSYNC.COLLECTIVE R15, `(.L_x_1828) ;  /* 0x000000000f087348 */ /* 0x000fea0003c00000 */
[----:B------:R0:W1:Y:S02]  /*22e20*/  SHFL.IDX P6, R14, R13, R12, R11 ;  /* 0x0000000c0d0e7389 */ /* 0x00006400000c000b */
[----:B01----:R-:W-:Y:S01]  /*22e30*/  ENDCOLLECTIVE ;  /* 0x000000000000791b */ /* 0x003fe20003800000 */
.L_x_1828:
[----:B------:R-:W-:Y:S02]  /*22e40*/  IMAD.MOV.U32 R13, RZ, RZ, R5 ;  /* 0x000000ffff0d7224 */ /* 0x000fe400078e0005 */
[----:B------:R-:W-:-:S07]  /*22e50*/  IMAD.MOV.U32 R25, RZ, RZ, R14 ;  /* 0x000000ffff197224 */ /* 0x000fce00078e000e */
[----:B------:R-:W-:Y:S05]  /*22e60*/  WARPSYNC.COLLECTIVE R15, `(.L_x_1829) ;  /* 0x000000000f087348 */ /* 0x000fea0003c00000 */
[----:B------:R0:W1:Y:S02]  /*22e70*/  SHFL.IDX P6, R14, R13, R12, R11 ;  /* 0x0000000c0d0e7389 */ /* 0x00006400000c000b */
[----:B01----:R-:W-:Y:S01]  /*22e80*/  ENDCOLLECTIVE ;  /* 0x000000000000791b */ /* 0x003fe20003800000 */
.L_x_1829:
[----:B------:R-:W-:Y:S01]  /*22e90*/  IMAD.MOV.U32 R5, RZ, RZ, R14 ;  /* 0x000000ffff057224 */ /* 0x000fe200078e000e */
[----:B------:R-:W-:Y:S06]  /*22ea0*/  BRA `(.L_x_1830) ;  /* 0xffffffb800b87947 */ /* 0x000fec000383ffff */
.L_x_1687:
[----:B------:R-:W-:Y:S01]  /*22eb0*/  BSSY B0, `(.L_x_1831) ;  /* 0x0000007000007945 */ /* 0x000fe20003800000 */
[----:B------:R-:W-:Y:S02]  /*22ec0*/  IMAD.MOV.U32 R13, RZ, RZ, R2 ;  /* 0x000000ffff0d7224 */ /* 0x000fe400078e0002 */
[----:B------:R-:W-:Y:S02]  /*22ed0*/  IMAD.MOV.U32 R11, RZ, RZ, 0x1f ;  /* 0x0000001fff0b7424 */ /* 0x000fe400078e00ff */
[----:B------:R-:W-:-:S07]  /*22ee0*/  IMAD.MOV.U32 R15, RZ, RZ, -0x1 ;  /* 0xffffffffff0f7424 */ /* 0x000fce00078e00ff */
[----:B0123--:R-:W-:Y:S05]  /*22ef0*/  WARPSYNC.COLLECTIVE R15, `(.L_x_1832) ;  /* 0x000000000f087348 */ /* 0x00ffea0003c00000 */
[----:B------:R4:W0:Y:S02]  /*22f00*/  SHFL.IDX P6, R14, R13, R12, R11 ;  /* 0x0000000c0d0e7389 */ /* 0x00082400000c000b */
[----:B01234-:R-:W-:Y:S01]  /*22f10*/  ENDCOLLECTIVE ;  /* 0x000000000000791b */ /* 0x01ffe20003800000 */
.L_x_1832:
[----:B------:R-:W-:Y:S05]  /*22f20*/  BSYNC B0 ;  /* 0x0000000000007941 */ /* 0x000fea0003800000 */
.L_x_1831:
[----:B------:R-:W-:Y:S01]  /*22f30*/  IMAD.MOV.U32 R24, RZ, RZ, R14 ;  /* 0x000000ffff187224 */ /* 0x000fe200078e000e */
[----:B------:R-:W-:Y:S06]  /*22f40*/  BRA `(.L_x_1686) ;  /* 0xffffffb800a87947 */ /* 0x000fec000383ffff */
.L_x_1693:
[----:B0-----:R0:W1:Y:S02]  /*22f50*/  SYNCS.PHASECHK.TRANS64.TRYWAIT P0, [R9+URZ+0x16820], R0 ;  /* 0x01682000090075a7 */ /* 0x001064000800017f */
[----:B-1----:R-:W-:Y:S05]  /*22f60*/  @!P0 NANOSLEEP.SYNCS 0x989680 ;  /* 0x009896800000895d */ /* 0x002fea0003900000 */
[----:B------:R-:W1:Y:S02]  /*22f70*/  @!P0 SYNCS.PHASECHK.TRANS64 P0, [R9+URZ+0x16820], R0 ;  /* 0x01682000090085a7 */ /* 0x000e64000800007f */
[----:B-1----:R-:W-:Y:S05]  /*22f80*/  @!P0 BRA `(.L_x_1693) ;  /* 0xfffffffc00f08947 */ /* 0x002fea000383ffff */
[----:B------:R-:W-:Y:S05]  /*22f90*/  BRA `(.L_x_1833) ;  /* 0xffffffc400007947 */ /* 0x000fea000383ffff */
.L_x_1694:
        /* <DEDUP_REMOVED lines=11> */
.L_x_1835:
[----:B------:R-:W-:Y:S05]  /*23050*/  BSYNC B0 ;  /* 0x0000000000007941 */ /* 0x000fea0003800000 */
.L_x_1834:
[----:B------:R-:W-:Y:S05]  /*23060*/  BRA `(.L_x_1836) ;  /* 0xffffffc000e87947 */ /* 0x000fea000383ffff */
.L_x_1695:
[----:B------:R-:W-:Y:S01]  /*23070*/  BSSY B0, `(.L_x_1837) ;  /* 0x0000006000007945 */ /* 0x000fe20003800000 */
[----:B------:R-:W-:-:S07]  /*23080*/  IMAD.MOV.U32 R15, RZ, RZ, -0x1 ;  /* 0xffffffffff0f7424 */ /* 0x000fce00078e00ff */
[----:B0--3--:R-:W-:Y:S05]  /*23090*/  WARPSYNC.COLLECTIVE R15, `(.L_x_1838) ;  /* 0x000000000f0c7348 */ /* 0x009fea0003c00000 */
[----:B------:R-:W-:Y:S02]  /*230a0*/  ELECT P6, UR62, PT ;  /* 0x00000000003e782f */ /* 0x000fe400038c0000 */
[----:B------:R-:W-:Y:S01]  /*230b0*/  MOV R14, UR62 ;  /* 0x0000003e000e7c02 */ /* 0x000fe20008000f00 */
[----:B0--3--:R-:W-:Y:S10]  /*230c0*/  ENDCOLLECTIVE ;  /* 0x000000000000791b */ /* 0x009ff40003800000 */
.L_x_1838:
[----:B------:R-:W-:Y:S05]  /*230d0*/  BSYNC B0 ;  /* 0x0000000000007941 */ /* 0x000fea0003800000 */
.L_x_1837:
[----:B------:R-:W-:Y:S05]  /*230e0*/  BRA `(.L_x_1839) ;  /* 0xffffffc000dc7947 */ /* 0x000fea000383ffff */
.L_x_1697:
[----:B0-----:R0:W1:Y:S02]  /*230f0*/  SYNCS.PHASECHK.TRANS64.TRYWAIT P0, [R7+URZ], R2 ;  /* 0x00000002070075a7 */ /* 0x001064000800017f */
[----:B-1----:R-:W-:Y:S05]  /*23100*/  @!P0 NANOSLEEP.SYNCS 0x989680 ;  /* 0x009896800000895d */ /* 0x002fea0003900000 */
[----:B------:R-:W1:Y:S02]  /*23110*/  @!P0 SYNCS.PHASECHK.TRANS64 P0, [R7+URZ], R2 ;  /* 0x00000002070085a7 */ /* 0x000e64000800007f */
[----:B-1----:R-:W-:Y:S05]  /*23120*/  @!P0 BRA `(.L_x_1697) ;  /* 0xfffffffc00f08947 */ /* 0x002fea000383ffff */
[----:B------:R-:W-:Y:S05]  /*23130*/  BRA `(.L_x_1840) ;  /* 0xffffffc400107947 */ /* 0x000fea000383ffff */
.L_x_1698:
[----:B-1----:R1:W2:Y:S02]  /*23140*/  SYNCS.PHASECHK.TRANS64.TRYWAIT P0, [R3+URZ], R0 ;  /* 0x00000000030075a7 */ /* 0x0022a4000800017f */
[----:B--2---:R-:W-:Y:S05]  /*23150*/  @!P0 NANOSLEEP.SYNCS 0x989680 ;  /* 0x009896800000895d */ /* 0x004fea0003900000 */
[----:B------:R-:W2:Y:S02]  /*23160*/  @!P0 SYNCS.PHASECHK.TRANS64 P0, [R3+URZ], R0 ;  /* 0x00000000030085a7 */ /* 0x000ea4000800007f */
[----:B--2---:R-:W-:Y:S05]  /*23170*/  @!P0 BRA `(.L_x_1698) ;  /* 0xfffffffc00f08947 */ /* 0x004fea000383ffff */
[----:B------:R-:W-:Y:S05]  /*23180*/  BRA `(.L_x_1841) ;  /* 0xffffffc400047947 */ /* 0x000fea000383ffff */
.L_x_1700:
[----:B-1----:R1:W2:Y:S02]  /*23190*/  SYNCS.PHASECHK.TRANS64.TRYWAIT P0, [R5+URZ], R2 ;  /* 0x00000002050075a7 */ /* 0x0022a4000800017f */
[----:B--2---:R-:W-:Y:S05]  /*231a0*/  @!P0 NANOSLEEP.SYNCS 0x989680 ;  /* 0x009896800000895d */ /* 0x004fea0003900000 */
[----:B------:R-:W2:Y:S02]  /*231b0*/  @!P0 SYNCS.PHASECHK.TRANS64 P0, [R5+URZ], R2 ;  /* 0x00000002050085a7 */ /* 0x000ea4000800007f */
[----:B--2---:R-:W-:Y:S05]  /*231c0*/  @!P0 BRA `(.L_x_1700) ;  /* 0xfffffffc00f08947 */ /* 0x004fea000383ffff */
[----:B------:R-:W-:Y:S05]  /*231d0*/  BRA `(.L_x_1842) ;  /* 0xffffffc400087947 */ /* 0x000fea000383ffff */
.L_x_1843:
        /* <DEDUP_REMOVED lines=10> */
.L_x_2707:


//--------------------- .text._ZN7cutlass13device_kernelIN5flash11enable_sm90INS1_16FlashAttnFwdSm90INS1_25CollectiveMainloopFwdSm90ILi2EN4cute5tupleIJNS5_1CILi1EEES8_S8_EEENS6_IJNS7_ILi192EEENS7_ILi128EEENS7_ILi64EEEEEELi64ENS_10bfloat16_tEfNS_4arch4Sm90ELb1ELb0ELb0ELb0ELb0ELb0ELb0ELb1ELb1ELb1ELb1ELb0EEENS1_21CollectiveEpilogueFwdINS6_IJSA_SC_SB_EEES9_SE_SG_Li384ELb0ELb1ELb1ELb0EEENS1_19SingleTileSchedulerILb0ELb1ELb1ELi192EEEEEEEEEvNT_6ParamsE --------------------------
	.section	.text._ZN7cutlass13device_kernelIN5flash11enable_sm90INS1_16FlashAttnFwdSm90INS1_25CollectiveMainloopFwdSm90ILi2EN4cute5tupleIJNS5_1CILi1EEES8_S8_EEENS6_IJNS7_ILi192EEENS7_ILi128EEENS7_ILi64EEEEEELi64ENS_10bfloat16_tEfNS_4arch4Sm90ELb1ELb0ELb0ELb0ELb0ELb0ELb0ELb1ELb1ELb1ELb1ELb0EEENS1_21CollectiveEpilogueFwdINS6_IJSA_SC_SB_EEES9_SE_SG_Li384ELb0ELb1ELb1ELb0EEENS1_19SingleTileSchedulerILb0ELb1ELb1ELi192EEEEEEEEEvNT_6ParamsE,"ax",@progbits
	.align	128
.text._ZN7cutlass13device_kernelIN5flash11enable_sm90INS1_16FlashAttnFwdSm90INS1_25CollectiveMainloopFwdSm90ILi2EN4cute5tupleIJNS5_1CILi1EEES8_S8_EEENS6_IJNS7_ILi192EEENS7_ILi128EEENS7_ILi64EEEEEELi64ENS_10bfloat16_tEfNS_4arch4Sm90ELb1ELb0ELb0ELb0ELb0ELb0ELb0ELb1ELb1ELb1ELb1ELb0EEENS1_21CollectiveEpilogueFwdINS6_IJSA_SC_SB_EEES9_SE_SG_Li384ELb0ELb1ELb1ELb0EEENS1_19SingleTileSchedulerILb0ELb1ELb1ELi192EEEEEEEEEvNT_6ParamsE:
        .type           _ZN7cutlass13device_kernelIN5flash11enable_sm90INS1_16FlashAttnFwdSm90INS1_25CollectiveMainloopFwdSm90ILi2EN4cute5tupleIJNS5_1CILi1EEES8_S8_EEENS6_IJNS7_ILi192EEENS7_ILi128EEENS7_ILi64EEEEEELi64ENS_10bfloat16_tEfNS_4arch4Sm90ELb1ELb0ELb0ELb0ELb0ELb0ELb0ELb1ELb1ELb1ELb1ELb0EEENS1_21CollectiveEpilogueFwdINS6_IJSA_SC_SB_EEES9_SE_SG_Li384ELb0ELb1ELb1ELb0EEENS1_19SingleTileSchedulerILb0ELb1ELb1ELi192EEEEEEEEEvNT_6ParamsE,@function
        .size           _ZN7cutlass13device_kernelIN5flash11enable_sm90INS1_16FlashAttnFwdSm90INS1_25CollectiveMainloopFwdSm90ILi2EN4cute5tupleIJNS5_1CILi1EEES8_S8_EEENS6_IJNS7_ILi192EEENS7_ILi128EEENS7_ILi64EEEEEELi64ENS_10bfloat16_tEfNS_4arch4Sm90ELb1ELb0ELb0ELb0ELb0ELb0ELb0ELb1ELb1ELb1ELb1ELb0EEENS1_21CollectiveEpilogueFwdINS6_IJSA_SC_SB_EEES9_SE_SG_Li384ELb0ELb1ELb1ELb0EEENS1_19SingleTileSchedulerILb0ELb1ELb1ELi192EEEEEEEEEvNT_6ParamsE,(.L_x_2708 - _ZN7cutlass13device_kernelIN5flash11enable_sm90INS1_16FlashAttnFwdSm90INS1_25CollectiveMainloopFwdSm90ILi2EN4cute5tupleIJNS5_1CILi1EEES8_S8_EEENS6_IJNS7_ILi192EEENS7_ILi128EEENS7_ILi64EEEEEELi64ENS_10bfloat16_tEfNS_4arch4Sm90ELb1ELb0ELb0ELb0ELb0ELb0ELb0ELb1ELb1ELb1ELb1ELb0EEENS1_21CollectiveEpilogueFwdINS6_IJSA_SC_SB_EEES9_SE_SG_Li384ELb0ELb1ELb1ELb0EEENS1_19SingleTileSchedulerILb0ELb1ELb1ELi192EEEEEEEEEvNT_6ParamsE)
        .other          _ZN7cutlass13device_kernelIN5flash11enable_sm90INS1_16FlashAttnFwdSm90INS1_25CollectiveMainloopFwdSm90ILi2EN4cute5tupleIJNS5_1CILi1EEES8_S8_EEENS6_IJNS7_ILi192EEENS7_ILi128EEENS7_ILi64EEEEEELi64ENS_10bfloat16_tEfNS_4arch4Sm90ELb1ELb0ELb0ELb0ELb0ELb0ELb0ELb1ELb1ELb1ELb1ELb0EEENS1_21CollectiveEpilogueFwdINS6_IJSA_SC_SB_EEES9_SE_SG_Li384ELb0ELb1ELb1ELb0EEENS1_19SingleTileSchedulerILb0ELb1ELb1ELi192EEEEEEEEEvNT_6ParamsE,@"STO_CUDA_ENTRY STV_DEFAULT"
_ZN7cutlass13device_kernelIN5flash11enable_sm90INS1_16FlashAttnFwdSm90INS1_25CollectiveMainloopFwdSm90ILi2EN4cute5tupleIJNS5_1CILi1EEES8_S8_EEENS6_IJNS7_ILi192EEENS7_ILi128EEENS7_ILi64EEEEEELi64ENS_10bfloat16_tEfNS_4arch4Sm90ELb1ELb0ELb0ELb0ELb0ELb0ELb0ELb1ELb1ELb1ELb1ELb0EEENS1_21CollectiveEpilogueFwdINS6_IJSA_SC_SB_EEES9_SE_SG_Li384ELb0ELb1ELb1ELb0EEENS1_19SingleTileSchedulerILb0ELb1ELb1ELi192EEEEEEEEEvNT_6ParamsE:
        /* <DEDUP_REMOVED lines=17> */
.L_x_1845:
[----:B------:R-:W-:Y:S05]  /*0110*/  BSYNC B0 ;  /* 0x0000000000007941 */ /* 0x000fea0003800000 */
.L_x_1844:
        /* <DEDUP_REMOVED lines=41> */
.L_x_1846:
        /* <DEDUP_REMOVED lines=22> */
.L_x_1847:
        /* <DEDUP_REMOVED lines=18> */
.L_x_1848:
        /* <DEDUP_REMOVED lines=22> */
.L_x_1849:
        /* <DEDUP_REMOVED lines=22> */
.L_x_1850:
        /* <DEDUP_REMOVED lines=9> */
.L_x_1853:
        /* <DEDUP_REMOVED lines=21> */
[----:B------:R-:W0:Y:S01]  /*0ad0*/  S2UR UR41, SR_CTAID.X ;  /* 0x00000000002979c3 */ /* 0x000e220000002500 */
[----:B------:R-:W-:Y:S01]  /*0ae0*/  ULDC UR4, c[0x0][0x448] ;  /* 0x0001120000047ab9 */ /* 0x000fe20000000800 */
[----:B------:R-:W-:Y:S01]  /*0af0*/  ULDC UR37, c[0x0][0x424] ;  /* 0x0001090000257ab9 */ /* 0x000fe20000000800 */
[----:B------:R-:W-:Y:S01]  /*0b00*/  UISETP.NE.AND UP1, UPT, UR4, 0x1, UPT ;  /* 0x000000010400788c */ /* 0x000fe2000bf25270 */
[----:B------:R-:W-:Y:S02]  /*0b10*/  ULDC UR7, c[0x0][0x288] ;  /* 0x0000a20000077ab9 */ /* 0x000fe40000000800 */
[----:B------:R-:W-:Y:S01]  /*0b20*/  ULDC.64 UR4, c[0x0][0x418] ;  /* 0x0001060000047ab9 */ /* 0x000fe20000000a00 */
[----:B------:R-:W-:Y:S02]  /*0b30*/  UIADD3 UR7, -UR7, 0x80, URZ ;  /* 0x0000008007077890 */ /* 0x000fe4000fffe13f */
[----:B------:R-:W-:Y:S01]  /*0b40*/  UISETP.NE.U32.AND UP0, UPT, UR4, URZ, UPT ;  /* 0x0000003f0400728c */ /* 0x000fe2000bf05070 */
[----:B------:R-:W-:Y:S01]  /*0b50*/  ULDC UR8, c[0x0][0x2f0] ;  /* 0x0000bc0000087ab9 */ /* 0x000fe20000000800 */
[----:B------:R-:W-:-:S02]  /*0b60*/  USHF.R.U32.HI UR10, URZ, 0x10, UR38 ;  /* 0x000000103f0a7899 */ /* 0x000fc40008011626 */
[----:B------:R-:W-:Y:S01]  /*0b70*/  UISETP.NE.AND.EX UP0, UPT, UR5, URZ, UPT, UP0 ;  /* 0x0000003f0500728c */ /* 0x000fe2000bf05300 */
[----:B------:R-:W-:Y:S02]  /*0b80*/  @UP1 ULDC UR9, c[0x0][0x450] ;  /* 0x0001140000091ab9 */ /* 0x000fe40000000800 */
[----:B------:R-:W-:Y:S01]  /*0b90*/  @UP1 ULDC UR5, c[0x0][0x44c] ;  /* 0x0001130000051ab9 */ /* 0x000fe20000000800 */
[----:B------:R-:W-:Y:S02]  /*0ba0*/  USEL UR37, UR37, 0x1, UP0 ;  /* 0x0000000125257887 */ /* 0x000fe40008000000 */
[----:B------:R-:W-:Y:S02]  /*0bb0*/  ULOP3.LUT UR38, UR38, 0xffff, URZ, 0xc0, !UPT ;  /* 0x0000ffff26267892 */ /* 0x000fe4000f8ec03f */
[----:B------:R-:W-:Y:S02]  /*0bc0*/  UIMAD UR7, UR37, UR8, UR7 ;  /* 0x00000008250772a4 */ /* 0x000fe4000f8e0207 */
[----:B0-----:R-:W-:-:S04]  /*0bd0*/  UIMAD UR41, UR41, 0xc0, URZ ;  /* 0x000000c0292978a4 */ /* 0x001fc8000f8e023f */
[----:B------:R-:W-:Y:S02]  /*0be0*/  @UP1 UIADD3 UR4, UR41, 0xbf, URZ ;  /* 0x000000bf29041890 */ /* 0x000fe4000fffe03f */
[----:B------:R-:W-:Y:S02]  /*0bf0*/  UIADD3 UR6, UR41, 0xbf, URZ ;  /* 0x000000bf29067890 */ /* 0x000fe4000fffe03f */
[----:B------:R-:W-:Y:S02]  /*0c00*/  UIMAD.WIDE.U32 UR4, UR4, UR5, URZ ;  /* 0x00000005040472a5 */ /* 0x000fe4000f8e003f */
[----:B------:R-:W-:Y:S02]  /*0c10*/  UIMAD UR4, UR37, UR8, 0x7f ;  /* 0x0000007f250474a4 */ /* 0x000fe4000f8e0208 */
[----:B------:R-:W-:Y:S02]  /*0c20*/  @UP1 USHF.R.U32.HI UR6, URZ, UR9, UR5 ;  /* 0x000000093f061299 */ /* 0x000fe40008011605 */
[----:B------:R-:W-:-:S02]  /*0c30*/  USHF.R.S32.HI UR5, URZ, 0x1f, UR4 ;  /* 0x0000001f3f057899 */ /* 0x000fc40008011404 */
[----:B------:R-:W-:Y:S02]  /*0c40*/  UIADD3 UR6, UR7, UR6, URZ ;  /* 0x0000000607067290 */ /* 0x000fe4000fffe03f */
[----:B------:R-:W-:Y:S02]  /*0c50*/  ULEA.HI UR5, UR5, UR4, URZ, 0x7 ;  /* 0x0000000405057291 */ /* 0x000fe4000f8f383f */
[----:B------:R-:W-:Y:S02]  /*0c60*/  USHF.R.S32.HI UR7, URZ, 0x1f, UR6 ;  /* 0x0000001f3f077899 */ /* 0x000fe40008011406 */
[----:B------:R-:W-:Y:S02]  /*0c70*/  USHF.R.S32.HI UR5, URZ, 0x7, UR5 ;  /* 0x000000073f057899 */ /* 0x000fe40008011405 */
[----:B------:R-:W-:Y:S01]  /*0c80*/  ULEA.HI UR7, UR7, UR6, URZ, 0x7 ;  /* 0x0000000607077291 */ /* 0x000fe2000f8f383f */
[----:B------:R-:W-:-:S03]  /*0c90*/  UMOV UR4, URZ ;  /* 0x0000003f00047c82 */ /* 0x000fc60008000000 */
[----:B------:R-:W-:-:S04]  /*0ca0*/  USHF.R.S32.HI UR7, URZ, 0x7, UR7 ;  /* 0x000000073f077899 */ /* 0x000fc80008011407 */
[----:B------:R-:W-:-:S04]  /*0cb0*/  UISETP.LT.AND UP0, UPT, UR5, UR7, UPT ;  /* 0x000000070500728c */ /* 0x000fc8000bf01270 */
[----:B------:R-:W-:Y:S02]  /*0cc0*/  USEL UR9, UR5, UR7, UP0 ;  /* 0x0000000705097287 */ /* 0x000fe40008000000 */
[----:B------:R-:W-:Y:S02]  /*0cd0*/  UISETP.NE.AND UP0, UPT, UR10, URZ, UPT ;  /* 0x0000003f0a00728c */ /* 0x000fe4000bf05270 */
[----:B------:R-:W-:-:S06]  /*0ce0*/  UISETP.GE.AND UP1, UPT, UR9, 0x1, UPT ;  /* 0x000000010900788c */ /* 0x000fcc000bf26270 */
[----:B------:R-:W-:-:S03]  /*0cf0*/  PLOP3.LUT P0, PT, PT, PT, UP1, 0x80, 0x0 ;  /* 0x000000000000781c */ /* 0x000fc60003f0f018 */
[----:B------:R-:W-:-:S10]  /*0d00*/  @!UP0 ULDC UR10, c[0x0][0x9f0] ;  /* 0x00027c00000a8ab9 */ /* 0x000fd40000000800 */
[----:B------:R-:W-:Y:S05]  /*0d10*/  @!P0 BRA `(.L_x_1855) ;  /* 0x0000000000848947 */ /* 0x000fea0003800000 */
[----:B------:R-:W-:Y:S01]  /*0d20*/  IMAD.U32 R4, RZ, RZ, UR10 ;  /* 0x0000000aff047e24 */ /* 0x000fe2000f8e00ff */
[----:B------:R-:W-:Y:S01]  /*0d30*/  UIADD3 UR6, UR10, -0x1, UR9 ;  /* 0xffffffff0a067890 */ /* 0x000fe2000fffe009 */
[----:B------:R-:W-:-:S03]  /*0d40*/  UMOV UR4, URZ ;  /* 0x0000003f00047c82 */ /* 0x000fc60008000000 */
[-C--:B------:R-:W-:Y:S02]  /*0d50*/  IABS R0, R4.reuse ;  /* 0x0000000400007213 */ /* 0x080fe40000000000 */
[----:B------:R-:W-:Y:S01]  /*0d60*/  IMAD.U32 R5, RZ, RZ, UR6 ;  /* 0x00000006ff057e24 */ /* 0x000fe2000f8e00ff */
[----:B------:R-:W-:Y:S01]  /*0d70*/  IABS R6, R4 ;  /* 0x0000000400067213 */ /* 0x000fe20000000000 */
[----:B------:R-:W-:Y:S01]  /*0d80*/  ULOP3.LUT UR6, UR6, UR10, URZ, 0x3c, !UPT ;  /* 0x0000000a06067292 */ /* 0x000fe2000f8e3c3f */
[----:B------:R-:W-:Y:S02]  /*0d90*/  R2UR UR11, R0 ;  /* 0x00000000000b72ca */ /* 0x000fe400000e0000 */
[----:B------:R-:W-:-:S05]  /*0da0*/  IABS R5, R5 ;  /* 0x0000000500057213 */ /* 0x000fca0000000000 */
[----:B------:R-:W-:-:S05]  /*0db0*/  IMAD.MOV.U32 R4, RZ, RZ, R5 ;  /* 0x000000ffff047224 */ /* 0x000fca00078e0005 */
[----:B------:R-:W-:Y:S01]  /*0dc0*/  R2UR UR8, R4 ;  /* 0x00000000040872ca */ /* 0x000fe200000e0000 */
[----:B------:R-:W0:Y:S08]  /*0dd0*/  I2F.RP R0, UR11 ;  /* 0x0000000b00007d06 */ /* 0x000e300008209400 */
[----:B0-----:R-:W0:Y:S02]  /*0de0*/  MUFU.RCP R0, R0 ;  /* 0x0000000000007308 */ /* 0x001e240000001000 */
[----:B0-----:R-:W-:-:S02]  /*0df0*/  VIADD R3, R0, 0xffffffe ;  /* 0x0ffffffe00037836 */ /* 0x001fc40000000000 */
        /* <DEDUP_REMOVED lines=19> */
.L_x_1855:
[----:B------:R-:W-:Y:S01]  /*0f30*/  UIMAD UR38, UR38, UR4, URZ ;  /* 0x00000004262672a4 */ /* 0x000fe2000f8e023f */
[----:B------:R-:W-:Y:S01]  /*0f40*/  IMAD.U32 R0, RZ, RZ, UR9 ;  /* 0x00000009ff007e24 */ /* 0x000fe2000f8e00ff */
[----:B------:R-:W-:Y:S01]  /*0f50*/  PLOP3.LUT P0, PT, PT, PT, PT, 0x80, 0x0 ;  /* 0x000000000000781c */ /* 0x000fe20003f0f070 */
[----:B------:R-:W-:Y:S01]  /*0f60*/  IMAD.U32 R3, RZ, RZ, UR4 ;  /* 0x00000004ff037e24 */ /* 0x000fe2000f8e00ff */
[----:B------:R-:W-:Y:S01]  /*0f70*/  CS2R R118, SRZ ;  /* 0x0000000000767805 */ /* 0x000fe2000001ff00 */
[----:B------:R-:W-:Y:S01]  /*0f80*/  VIADD R18, R2, 0xffffff80 ;  /* 0xffffff8002127836 */ /* 0x000fe20000000000 */
[----:B------:R-:W-:Y:S01]  /*0f90*/  CS2R R116, SRZ ;  /* 0x0000000000747805 */ /* 0x000fe2000001ff00 */
[----:B------:R-:W-:Y:S01]  /*0fa0*/  IMAD.MOV.U32 R4, RZ, RZ, RZ ;  /* 0x000000ffff047224 */ /* 0x000fe200078e00ff */
[----:B------:R-:W-:Y:S02]  /*0fb0*/  VIADDMNMX R0, R3, UR38, R0, PT ;  /* 0x0000002603007c46 */ /* 0x000fe4000b800100 */
[----:B------:R-:W-:-:S02]  /*0fc0*/  CS2R R114, SRZ ;  /* 0x0000000000727805 */ /* 0x000fc4000001ff00 */
[----:B------:R-:W-:Y:S02]  /*0fd0*/  CS2R R112, SRZ ;  /* 0x0000000000707805 */ /* 0x000fe4000001ff00 */
[----:B------:R-:W-:Y:S02]  /*0fe0*/  CS2R R110, SRZ ;  /* 0x00000000006e7805 */ /* 0x000fe4000001ff00 */
[----:B------:R-:W-:Y:S01]  /*0ff0*/  R2UR UR42, R0 ;  /* 0x00000000002a72ca */ /* 0x000fe200000e0000 */
[----:B------:R-:W-:Y:S01]  /*1000*/  IMAD.MOV.U32 R0, RZ, RZ, RZ ;  /* 0x000000ffff007224 */ /* 0x000fe200078e00ff */
        /* <DEDUP_REMOVED lines=11> */
[----:B------:R-:W-:-:S06]  /*10c0*/  UISETP.GT.AND UP0, UPT, UR42, UR38, UPT ;  /* 0x000000262a00728c */ /* 0x000fcc000bf04270 */
[----:B------:R-:W-:-:S13]  /*10d0*/  PLOP3.LUT P1, PT, PT, PT, UP0, 0x80, 0x0 ;  /* 0x000000000000781c */ /* 0x000fda0003f2f008 */
[----:B------:R-:W-:Y:S05]  /*10e0*/  @!P1 BRA `(.L_x_1856) ;  /* 0x0000007000289947 */ /* 0x000fea0003800000 */
        /* <DEDUP_REMOVED lines=34> */
.L_x_1857:
[----:B------:R-:W-:-:S04]  /*1310*/  SHF.L.U32 R0, RZ, 0x1f, RZ ;  /* 0x0000001fff007819 */ /* 0x000fc800000006ff */
[----:B------:R-:W0:Y:S02]  /*1320*/  SYNCS.PHASECHK.TRANS64.TRYWAIT P0, [UR39+0x16800], R0 ;  /* 0x01680000ff0075a7 */ /* 0x000e240008000167 */
[----:B0-----:R-:W-:Y:S05]  /*1330*/  @!P0 BRA `(.L_x_1858) ;  /* 0x000000b400c08947 */ /* 0x001fea0003800000 */
.L_x_1963:
[----:B------:R-:W-:-:S06]  /*1340*/  ULOP3.LUT UR4, UR43, 0x1, URZ, 0xfc, !UPT ;  /* 0x000000012b047892 */ /* 0x000fcc000f8efc3f */
[----:B0-----:R-:W-:-:S05]  /*1350*/  IMAD.U32 R3, RZ, RZ, UR4 ;  /* 0x00000004ff037e24 */ /* 0x001fca000f8e00ff */
[----:B------:R-:W-:-:S13]  /*1360*/  ISETP.NE.AND P0, PT, R3, 0x3, PT ;  /* 0x000000030300780c */ /* 0x000fda0003f05270 */
[----:B------:R-:W-:Y:S05]  /*1370*/  @!P0 BRA `(.L_x_1859) ;  /* 0x0000000000048947 */ /* 0x000fea0003800000 */
[----:B------:R-:W-:Y:S01]  /*1380*/  BPT.TRAP 0x1 ;  /* 0x000000040000795c */ /* 0x000fe20000300000 */
.L_x_1859:
[----:B------:R0:W1:Y:S01]  /*1390*/  SYNCS.PHASECHK.TRANS64.TRYWAIT P2, [UR39+0x16830], R0 ;  /* 0x01683000ff0075a7 */ /* 0x0000620008040167 */
[----:B------:R-:W-:Y:S05]  /*13a0*/  @!P0 BRA `(.L_x_1860) ;  /* 0x0000000000048947 */ /* 0x000fea0003800000 */
[----:B------:R-:W-:Y:S01]  /*13b0*/  BPT.TRAP 0x1 ;  /* 0x000000040000795c */ /* 0x000fe20000300000 */
.L_x_1860:
[----:B------:R-:W-:Y:S01]  /*13c0*/  IMAD.U32 R10, RZ, RZ, UR44 ;  /* 0x0000002cff0a7e24 */ /* 0x000fe2000f8e00ff */
[----:B------:R-:W-:-:S04]  /*13d0*/  ISETP.NE.AND P1, PT, R17, RZ, PT ;  /* 0x000000ff1100720c */ /* 0x000fc80003f25270 */
[----:B------:R-:W-:Y:S01]  /*13e0*/  LOP3.LUT R10, R10, 0x10000, RZ, 0xfc, !PT ;  /* 0x000100000a0a7812 */ /* 0x000fe200078efcff */
[----:B-1----:R-:W-:Y:S08]  /*13f0*/  @P2 BRA `(.L_x_1861) ;  /* 0x0000000000082947 */ /* 0x002ff00003800000 */
[----:B------:R-:W1:Y:S02]  /*1400*/  SYNCS.PHASECHK.TRANS64.TRYWAIT P2, [UR39+0x16830], R0 ;  /* 0x01683000ff0075a7 */ /* 0x000e640008040167 */
[----:B-1----:R-:W-:Y:S05]  /*1410*/  @!P2 BRA `(.L_x_1862) ;  /* 0x000000b400a0a947 */ /* 0x002fea0003800000 */
.L_x_1861:
        /* <DEDUP_REMOVED lines=17> */
[C---:B------:R-:W-:Y:S01]  /*1530*/  IMAD.IADD R3, R18.reuse, 0x1, -R3 ;  /* 0x0000000112037824 */ /* 0x040fe200078e0a03 */
        /* <DEDUP_REMOVED lines=23> */
[----:B------:R-:W-:Y:S01]  /*16b0*/  UIADD3 UR26, UR42, -0x2, URZ ;  /* 0xfffffffe2a1a7890 */ /* 0x000fe2000fffe03f */
[----:B------:R-:W-:-:S02]  /*16c0*/  LEA.HI R7, R7, R0, RZ, 0x3 ;  /* 0x0000000007077211 */ /* 0x000fc400078f18ff */
[----:B------:R-:W-:Y:S02]  /*16d0*/  CS2R R118, SRZ ;  /* 0x0000000000767805 */ /* 0x000fe4000001ff00 */
[----:B------:R-:W-:Y:S02]  /*16e0*/  LEA R8, R5, UR41, 0x4 ;  /* 0x0000002905087c11 */ /* 0x000fe4000f8e20ff */
[----:B------:R-:W-:Y:S02]  /*16f0*/  CS2R R116, SRZ ;  /* 0x0000000000747805 */ /* 0x000fe4000001ff00 */
[----:B------:R-:W-:Y:S01]  /*1700*/  LOP3.LUT R7, R7, 0xfffffff8, RZ, 0xc0, !PT ;  /* 0xfffffff807077812 */ /* 0x000fe200078ec0ff */
[----:B------:R-:W-:Y:S01]  /*1710*/  @UP0 ULDC UR4, c[0x0][0x44c] ;  /* 0x0001130000040ab9 */ /* 0x000fe20000000800 */
[----:B------:R-:W-:Y:S01]  /*1720*/  LEA.HI R6, R6, R6, RZ, 0x1 ;  /* 0x0000000606067211 */ /* 0x000fe200078f08ff */
[----:B------:R-:W-:Y:S01]  /*1730*/  @UP0 ULDC UR5, c[0x0][0x450] ;  /* 0x0001140000050ab9 */ /* 0x000fe20000000800 */
[----:B------:R-:W-:-:S02]  /*1740*/  LEA.HI R5, R19, R19, RZ, 0x1 ;  /* 0x0000001313057211 */ /* 0x000fc400078f08ff */
[----:B------:R-:W-:Y:S02]  /*1750*/  CS2R R114, SRZ ;  /* 0x0000000000727805 */ /* 0x000fe4000001ff00 */
[----:B------:R-:W-:Y:S01]  /*1760*/  IADD3 R7, R8, R0, -R7 ;  /* 0x0000000008077210 */ /* 0x000fe20007ffe807 */
[----:B------:R-:W-:Y:S01]  /*1770*/  IMAD R6, R6, -0x3, R23 ;  /* 0xfffffffd06067824 */ /* 0x000fe200078e0217 */
[----:B------:R-:W-:Y:S02]  /*1780*/  LOP3.LUT R0, R5, 0x1ffffffe, RZ, 0xc0, !PT ;  /* 0x1ffffffe05007812 */ /* 0x000fe400078ec0ff */
[----:B------:R-:W-:Y:S02]  /*1790*/  CS2R R112, SRZ ;  /* 0x0000000000707805 */ /* 0x000fe4000001ff00 */
[----:B------:R-:W-:Y:S01]  /*17a0*/  PLOP3.LUT P2, PT, PT, PT, UP0, 0x80, 0x0 ;  /* 0x000000000000781c */ /* 0x000fe20003f4f008 */
[----:B------:R-:W-:Y:S01]  /*17b0*/  IMAD R7, R6, 0x40, R7 ;  /* 0x0000004006077824 */ /* 0x000fe200078e0207 */
[----:B------:R-:W-:Y:S01]  /*17c0*/  LOP3.LUT R6, R4, 0x7ffffffc, RZ, 0xc0, !PT ;  /* 0x7ffffffc04067812 */ /* 0x000fe200078ec0ff */
[----:B------:R-:W-:Y:S01]  /*17d0*/  IMAD.IADD R0, R19, 0x1, -R0 ;  /* 0x0000000113007824 */ /* 0x000fe200078e0a00 */
[----:B------:R-:W-:Y:S01]  /*17e0*/  CS2R R110, SRZ ;  /* 0x00000000006e7805 */ /* 0x000fe2000001ff00 */
[----:B------:R-:W-:-:S02]  /*17f0*/  IMAD.U32 R4, RZ, RZ, UR6 ;  /* 0x00000006ff047e24 */ /* 0x000fc4000f8e00ff */
[----:B------:R-:W-:Y:S02]  /*1800*/  IMAD R0, R0, 0x8, R7 ;  /* 0x0000000800007824 */ /* 0x000fe400078e0207 */
[----:B------:R-:W-:Y:S02]  /*1810*/  IMAD.IADD R6, R3, 0x1, -R6 ;  /* 0x0000000103067824 */ /* 0x000fe400078e0a06 */
[----:B------:R-:W-:Y:S02]  /*1820*/  IMAD.MOV.U32 R7, RZ, RZ, R0 ;  /* 0x000000ffff077224 */ /* 0x000fe400078e0000 */
[----:B------:R-:W-:Y:S01]  /*1830*/  @P2 IMAD.HI.U32 R5, R0, UR4, RZ ;  /* 0x0000000400052c27 */ /* 0x000fe2000f8e00ff */
[----:B------:R-:W-:Y:S02]  /*1840*/  UMOV UR4, 0xffffff80 ;  /* 0xffffff8000047882 */ /* 0x000fe40000000000 */
[----:B------:R-:W-:Y:S02]  /*1850*/  UIMAD UR4, UR42, UR4, 0x80 ;  /* 0x000000802a0474a4 */ /* 0x000fe4000f8e0204 */
[----:B------:R-:W-:-:S02]  /*1860*/  @P2 SHF.R.U32.HI R7, RZ, UR5, R5 ;  /* 0x00000005ff072c19 */ /* 0x000fc40008011605 */
[----:B------:R-:W-:Y:S02]  /*1870*/  UIADD3 UR5, UR4, 0x1, URZ ;  /* 0x0000000104057890 */ /* 0x000fe4000fffe03f */
[----:B------:R-:W-:Y:S01]  /*1880*/  UIMAD UR4, UR37, UR6, UR4 ;  /* 0x00000006250472a4 */ /* 0x000fe2000f8e0204 */
[----:B------:R-:W0:Y:S01]  /*1890*/  SHFL.IDX PT, R5, R7, RZ, 0x1c1f ;  /* 0x001c1fff07057589 */ /* 0x000e2200000e0000 */
[----:B------:R-:W-:Y:S02]  /*18a0*/  UIMAD UR6, UR37, UR6, -UR7 ;  /* 0x00000006250672a4 */ /* 0x000fe4000f8e0a07 */
[----:B------:R-:W-:Y:S01]  /*18b0*/  IMAD.U32 R3, RZ, RZ, UR5 ;  /* 0x00000005ff037e24 */ /* 0x000fe2000f8e00ff */
[----:B------:R-:W1:Y:S01]  /*18c0*/  SHFL.IDX PT, R108, R7, 0x1, 0x1c1f ;  /* 0x003c1f00076c7f89 */ /* 0x000e6200000e0000 */
[----:B------:R-:W-:Y:S01]  /*18d0*/  IMAD.U32 R19, RZ, RZ, UR4 ;  /* 0x00000004ff137e24 */ /* 0x000fe2000f8e00ff */
[----:B------:R-:W-:Y:S01]  /*18e0*/  ULDC UR4, c[0x0][0x988] ;  /* 0x0002620000047ab9 */ /* 0x000fe20000000800 */
[----:B------:R-:W-:-:S02]  /*18f0*/  IMAD R3, R6, -0x2, R3 ;  /* 0xfffffffe06037824 */ /* 0x000fc400078e0203 */
[----:B------:R-:W-:Y:S02]  /*1900*/  IMAD R19, R6, -0x2, R19 ;  /* 0xfffffffe06137824 */ /* 0x000fe400078e0213 */
[----:B------:R-:W-:-:S04]  /*1910*/  IMAD R9, R4, UR37, R3 ;  /* 0x0000002504097c24 */ /* 0x000fc8000f8e0203 */
[----:B------:R-:W-:-:S05]  /*1920*/  VIADD R4, R9, -UR7 ;  /* 0x8000000709047c36 */ /* 0x000fca0008000000 */
[----:B0-----:R-:W-:-:S04]  /*1930*/  VIADDMNMX R5, R5, R4, R19, PT ;  /* 0x0000000405057246 */ /* 0x001fc80003800113 */
[C---:B------:R-:W-:Y:S02]  /*1940*/  ISETP.GT.AND P3, PT, R5.reuse, RZ, PT ;  /* 0x000000ff0500720c */ /* 0x040fe40003f64270 */
[C---:B------:R-:W-:Y:S02]  /*1950*/  ISETP.GT.AND P4, PT, R5.reuse, 0x1, PT ;  /* 0x000000010500780c */ /* 0x040fe40003f84270 */
[----:B------:R-:W-:Y:S02]  /*1960*/  ISETP.GT.AND P5, PT, R5, 0x8, PT ;  /* 0x000000080500780c */ /* 0x000fe40003fa4270 */
[----:B-1----:R-:W-:Y:S01]  /*1970*/  IADD3 R108, R108, -UR7, R9 ;  /* 0x800000076c6c7c10 */ /* 0x002fe2000fffe009 */
[----:B------:R-:W-:-:S03]  /*1980*/  @UP0 ULDC UR7, c[0x0][0x450] ;  /* 0x0001140000070ab9 */ /* 0x000fc60000000800 */
[----:B------:R-:W-:Y:S02]  /*1990*/  VIMNMX R19, R19, R108, PT ;  /* 0x0000006c13137248 */ /* 0x000fe40003fe0100 */
[----:B------:R-:W-:Y:S01]  /*19a0*/  CS2R R108, SRZ ;  /* 0x00000000006c7805 */ /* 0x000fe2000001ff00 */
        /* <DEDUP_REMOVED lines=10> */
[----:B------:R-:W-:Y:S02]  /*1a50*/  FSEL R88, R24, -INF , P3 ;  /* 0xff80000018587808 */ /* 0x000fe40001800000 */
[----:B------:R-:W-:Y:S02]  /*1a60*/  FSEL R92, R25, -INF , P4 ;  /* 0xff800000195c7808 */ /* 0x000fe40002000000 */
[----:B------:R-:W-:Y:S02]  /*1a70*/  ISETP.GT.AND P3, PT, R5, 0x9, PT ;  /* 0x000000090500780c */ /* 0x000fe40003f64270 */
[----:B------:R-:W-:-:S02]  /*1a80*/  FSEL R102, R28, -INF , P5 ;  /* 0xff8000001c667808 */ /* 0x000fc40002800000 */
[----:B------:R-:W-:Y:S02]  /*1a90*/  FMNMX.FTZ R3, R88, R92, !PT ;  /* 0x0000005c58037209 */ /* 0x000fe40007810000 */
[----:B------:R-:W-:Y:S02]  /*1aa0*/  ISETP.GT.AND P4, PT, R5, 0x10, PT ;  /* 0x000000100500780c */ /* 0x000fe40003f84270 */
        /* <DEDUP_REMOVED lines=83> */
[----:B------:R-:W-:Y:S02]  /*1fe0*/  FSEL R14, R85, -INF , P3 ;  /* 0xff800000550e7808 */ /* 0x000fe40001800000 */
[----:B------:R-:W-:Y:S02]  /*1ff0*/  FMNMX.FTZ R3, R84, R3, !PT ;  /* 0x0000000354037209 */ /* 0x000fe40007810000 */
[C---:B------:R-:W-:Y:S02]  /*2000*/  ISETP.GT.AND P4, PT, R19.reuse, 0x1, PT ;  /* 0x000000011300780c */ /* 0x040fe40003f84270 */
[----:B------:R-:W-:Y:S01]  /*2010*/  FMNMX.FTZ R5, R14, R3, !PT ;  /* 0x000000030e057209 */ /* 0x000fe20007810000 */
[----:B------:R-:W-:Y:S01]  /*2020*/  IMAD.U32 R3, RZ, RZ, UR4 ;  /* 0x00000004ff037e24 */ /* 0x000fe2000f8e00ff */
[----:B------:R-:W-:Y:S01]  /*2030*/  ISETP.GT.AND P5, PT, R19, 0x8, PT ;  /* 0x000000081300780c */ /* 0x000fe20003fa4270 */
[----:B------:R-:W-:Y:S01]  /*2040*/  @UP0 ULDC UR4, c[0x0][0x44c] ;  /* 0x0001130000040ab9 */ /* 0x000fe20000000800 */
[----:B------:R-:W-:Y:S01]  /*2050*/  FSEL R27, R27, -INF , P4 ;  /* 0xff8000001b1b7808 */ /* 0x000fe20002000000 */
[----:B------:R-:W0:Y:S01]  /*2060*/  SHFL.BFLY PT, R8, R5, 0x2, 0x1f ;  /* 0x0c401f0005087f89 */ /* 0x000e2200000e0000 */
[----:B------:R-:W-:Y:S01]  /*2070*/  FSEL R30, R30, -INF , P5 ;  /* 0xff8000001e1e7808 */ /* 0x000fe20002800000 */
[----:B------:R-:W-:Y:S01]  /*2080*/  UIMAD.WIDE.U32 UR4, UR41, UR4, URZ ;  /* 0x00000004290472a5 */ /* 0x000fe2000f8e003f */
[----:B------:R-:W-:-:S03]  /*2090*/  ISETP.GT.AND P4, PT, R19, 0x10, PT ;  /* 0x000000101300780c */ /* 0x000fc60003f84270 */
[----:B------:R-:W-:Y:S01]  /*20a0*/  @UP0 USHF.R.U32.HI UR41, URZ, UR7, UR5 ;  /* 0x000000073f290299 */ /* 0x000fe20008011605 */
[----:B------:R-:W-:Y:S02]  /*20b0*/  FSEL R34, R34, -INF , P4 ;  /* 0xff80000022227808 */ /* 0x000fe40002000000 */
[C---:B------:R-:W-:Y:S01]  /*20c0*/  ISETP.GT.AND P4, PT, R19.reuse, 0x18, PT ;  /* 0x000000181300780c */ /* 0x040fe20003f84270 */
[----:B------:R-:W-:Y:S01]  /*20d0*/  UIADD3 UR6, UR6, UR41, URZ ;  /* 0x0000002906067290 */ /* 0x000fe2000fffe03f */
[----:B------:R-:W-:Y:S02]  /*20e0*/  UMOV UR5, URZ ;  /* 0x0000003f00057c82 */ /* 0x000fe40008000000 */
[----:B------:R-:W-:Y:S01]  /*20f0*/  FSEL R38, R38, -INF , P4 ;  /* 0xff80000026267808 */ /* 0x000fe20002000000 */
[----:B------:R-:W-:Y:S01]  /*2100*/  USHF.R.S32.HI UR4, URZ, 0x1f, UR6 ;  /* 0x0000001f3f047899 */ /* 0x000fe20008011406 */
[----:B------:R-:W-:-:S03]  /*2110*/  ISETP.GT.AND P4, PT, R19, 0x20, PT ;  /* 0x000000201300780c */ /* 0x000fc60003f84270 */
[----:B------:R-:W-:Y:S01]  /*2120*/  ULEA.HI UR4, UR4, UR6, URZ, 0x7 ;  /* 0x0000000604047291 */ /* 0x000fe2000f8f383f */
[----:B------:R-:W-:Y:S02]  /*2130*/  FSEL R42, R42, -INF , P4 ;  /* 0xff8000002a2a7808 */ /* 0x000fe40002000000 */
[----:B------:R-:W-:Y:S01]  /*2140*/  ISETP.GT.AND P4, PT, R19, 0x28, PT ;  /* 0x000000281300780c */ /* 0x000fe20003f84270 */
[----:B------:R-:W-:Y:S01]  /*2150*/  USHF.R.S32.HI UR4, URZ, 0x7, UR4 ;  /* 0x000000073f047899 */ /* 0x000fe20008011404 */
[----:B0-----:R-:W-:Y:S02]  /*2160*/  FMNMX.FTZ R15, R5, R8, !PT ;  /* 0x00000008050f7209 */ /* 0x001fe40007810000 */
[----:B------:R-:W-:Y:S01]  /*2170*/  FSEL R46, R46, -INF , P4 ;  /* 0xff8000002e2e7808 */ /* 0x000fe20002000000 */
[----:B------:R-:W-:Y:S01]  /*2180*/  UISETP.LT.AND UP1, UPT, UR38, UR4, UPT ;  /* 0x000000042600728c */ /* 0x000fe2000bf21270 */
[----:B------:R-:W-:Y:S01]  /*2190*/  ISETP.GT.AND P4, PT, R19, 0x30, PT ;  /* 0x000000301300780c */ /* 0x000fe20003f84270 */
[----:B------:R-:W0:Y:S02]  /*21a0*/  SHFL.BFLY PT, R8, R15, 0x1, 0x1f ;  /* 0x0c201f000f087f89 */ /* 0x000e2400000e0000 */
[----:B------:R-:W-:Y:S01]  /*21b0*/  USEL UR25, UR38, UR4, !UP1 ;  /* 0x0000000426197287 */ /* 0x000fe2000c800000 */
[----:B------:R-:W-:-:S02]  /*21c0*/  FSEL R50, R50, -INF , P4 ;  /* 0xff80000032327808 */ /* 0x000fc40002000000 */
[C---:B------:R-:W-:Y:S01]  /*21d0*/  ISETP.GT.AND P4, PT, R19.reuse, 0x38, PT ;  /* 0x000000381300780c */ /* 0x040fe20003f84270 */
[----:B------:R-:W-:Y:S01]  /*21e0*/  UISETP.GE.AND UP1, UPT, UR26, UR25, UPT ;  /* 0x000000191a00728c */ /* 0x000fe2000bf26270 */
[----:B------:R-:W-:Y:S02]  /*21f0*/  UMOV UR4, URZ ;  /* 0x0000003f00047c82 */ /* 0x000fe40008000000 */
[----:B------:R-:W-:Y:S02]  /*2200*/  FSEL R54, R54, -INF , P4 ;  /* 0xff80000036367808 */ /* 0x000fe40002000000 */
[----:B------:R-:W-:-:S04]  /*2210*/  ISETP.GT.AND P4, PT, R19, 0x40, PT ;  /* 0x000000401300780c */ /* 0x000fc80003f84270 */
[----:B------:R-:W-:Y:S02]  /*2220*/  FSEL R58, R58, -INF , P4 ;  /* 0xff8000003a3a7808 */ /* 0x000fe40002000000 */
[----:B------:R-:W-:-:S04]  /*2230*/  ISETP.GT.AND P4, PT, R19, 0x48, PT ;  /* 0x000000481300780c */ /* 0x000fc80003f84270 */
[----:B------:R-:W-:Y:S02]  /*2240*/  FSEL R62, R62, -INF , P4 ;  /* 0xff8000003e3e7808 */ /* 0x000fe40002000000 */
[----:B------:R-:W-:Y:S02]  /*2250*/  ISETP.GT.AND P4, PT, R19, 0x50, PT ;  /* 0x000000501300780c */ /* 0x000fe40003f84270 */
[----:B0-----:R-:W-:Y:S02]  /*2260*/  FMNMX.FTZ R8, R15, R8, !PT ;  /* 0x000000080f087209 */ /* 0x001fe40007810000 */
[----:B------:R-:W-:Y:S02]  /*2270*/  FSEL R66, R66, -INF , P4 ;  /* 0xff80000042427808 */ /* 0x000fe40002000000 */
[C---:B------:R-:W-:Y:S01]  /*2280*/  FSETP.NEU.FTZ.AND P3, PT, R8.reuse, -INF , PT ;  /* 0xff8000000800780b */ /* 0x040fe20003f7d000 */
[----:B------:R-:W-:Y:S01]  /*2290*/  FMUL.FTZ R13, R8, R3 ;  /* 0x00000003080d7220 */ /* 0x000fe20000410000 */
[----:B------:R-:W-:-:S04]  /*22a0*/  ISETP.GT.AND P4, PT, R19, 0x58, PT ;  /* 0x000000581300780c */ /* 0x000fc80003f84270 */
[----:B------:R-:W-:Y:S02]  /*22b0*/  FSEL R13, R13, RZ, P3 ;  /* 0x000000ff0d0d7208 */ /* 0x000fe40001800000 */
[C---:B------:R-:W-:Y:S02]  /*22c0*/  ISETP.GT.AND P3, PT, R19.reuse, RZ, PT ;  /* 0x000000ff1300720c */ /* 0x040fe40003f64270 */
[----:B------:R-:W-:Y:S01]  /*22d0*/  FSEL R70, R70, -INF , P4 ;  /* 0xff80000046467808 */ /* 0x000fe20002000000 */
[-CC-:B------:R-:W-:Y:S01]  /*22e0*/  FFMA.FTZ R88, R88, R3.reuse, -R13.reuse ;  /* 0x0000000358587223 */ /* 0x180fe2000001080d */
[----:B------:R-:W-:Y:S01]  /*22f0*/  FSEL R26, R26, -INF , P3 ;  /* 0xff8000001a1a7808 */ /* 0x000fe20001800000 */
[--C-:B------:R-:W-:Y:S01]  /*2300*/  FFMA.FTZ R148, R92, R3, -R13.reuse ;  /* 0x000000035c947223 */ /* 0x100fe2000001080d */
[----:B------:R-:W-:Y:S01]  /*2310*/  ISETP.GT.AND P3, PT, R19, 0x9, PT ;  /* 0x000000091300780c */ /* 0x000fe20003f64270 */
[----:B------:R0:W-:Y:S01]  /*2320*/  MUFU.EX2 R5, R88 ;  /* 0x0000005800057308 */ /* 0x0001e20000000800 */
        /* <DEDUP_REMOVED lines=8> */
[----:B0-----:R-:W-:Y:S01]  /*23b0*/  FSEL R88, R31, -INF , P3 ;  /* 0xff8000001f587808 */ /* 0x001fe20001800000 */
[-CC-:B------:R-:W-:Y:S01]  /*23c0*/  FFMA.FTZ R25, R40, R3.reuse, -R13.reuse ;  /* 0x0000000328197223 */ /* 0x180fe2000001080d */
[----:B------:R-:W-:Y:S01]  /*23d0*/  ISETP.GT.AND P3, PT, R19, 0x11, PT ;  /* 0x000000111300780c */ /* 0x000fe20003f64270 */
[--C-:B------:R-:W-:Y:S01]  /*23e0*/  FFMA.FTZ R136, R48, R3, -R13.reuse ;  /* 0x0000000330887223 */ /* 0x100fe2000001080d */
[----:B------:R-:W-:Y:S01]  /*23f0*/  FMNMX.FTZ R9, R88, R9, !PT ;  /* 0x0000000958097209 */ /* 0x000fe20007810000 */
[-CC-:B------:R-:W-:Y:S01]  /*2400*/  FFMA.FTZ R29, R36, R3.reuse, -R13.reuse ;  /* 0x00000003241d7223 */ /* 0x180fe2000001080d */
[----:B------:R-:W-:Y:S01]  /*2410*/  FSEL R92, R35, -INF , P3 ;  /* 0xff800000235c7808 */ /* 0x000fe20001800000 */
[--C-:B------:R-:W-:Y:S01]  /*2420*/  FFMA.FTZ R138, R52, R3, -R13.reuse ;  /* 0x00000003348a7223 */ /* 0x100fe2000001080d */
[----:B------:R-:W-:Y:S01]  /*2430*/  FMNMX.FTZ R9, R34, R9, !PT ;  /* 0x0000000922097209 */ /* 0x000fe20007810000 */
[-CC-:B------:R-:W-:Y:S01]  /*2440*/  FFMA.FTZ R31, R32, R3.reuse, -R13.reuse ;  /* 0x00000003201f7223 */ /* 0x180fe2000001080d */
[----:B------:R-:W-:Y:S01]  /*2450*/  ISETP.GT.AND P3, PT, R19, 0x19, PT ;  /* 0x000000191300780c */ /* 0x000fe20003f64270 */
[--C-:B------:R-:W-:Y:S01]  /*2460*/  FFMA.FTZ R132, R56, R3, -R13.reuse ;  /* 0x0000000338847223 */ /* 0x100fe2000001080d */
[----:B------:R-:W-:Y:S01]  /*2470*/  FMNMX.FTZ R15, R92, R9, !PT ;  /* 0x000000095c0f7209 */ /* 0x000fe20007810000 */
[--C-:B------:R-:W-:Y:S01]  /*2480*/  FFMA.FTZ R150, R102, R3, -R13.reuse ;  /* 0x0000000366967223 */ /* 0x100fe2000001080d */
[----:B------:R-:W-:Y:S01]  /*2490*/  FSEL R96, R39, -INF , P3 ;  /* 0xff80000027607808 */ /* 0x000fe20001800000 */
[----:B------:R0:W-:Y:S01]  /*24a0*/  MUFU.EX2 R9, R17 ;  /* 0x0000001100097308 */ /* 0x0001e20000000800 */
[----:B------:R-:W-:Y:S01]  /*24b0*/  FMNMX.FTZ R15, R38, R15, !PT ;  /* 0x0000000f260f7209 */ /* 0x000fe20007810000 */
[-CC-:B------:R-:W-:Y:S01]  /*24c0*/  FFMA.FTZ R33, R22, R3.reuse, -R13.reuse ;  /* 0x0000000316217223 */ /* 0x180fe2000001080d */
[----:B------:R-:W-:Y:S01]  /*24d0*/  ISETP.GT.AND P3, PT, R19, 0x21, PT ;  /* 0x000000211300780c */ /* 0x000fe20003f64270 */
[--C-:B------:R-:W-:Y:S01]  /*24e0*/  FFMA.FTZ R7, R104, R3, -R13.reuse ;  /* 0x0000000368077223 */ /* 0x100fe2000001080d */
[----:B------:R-:W-:Y:S01]  /*24f0*/  FMNMX.FTZ R15, R96, R15, !PT ;  /* 0x0000000f600f7209 */ /* 0x000fe20007810000 */
[--C-:B------:R-:W-:Y:S01]  /*2500*/  FFMA.FTZ R144, R106, R3, -R13.reuse ;  /* 0x000000036a907223 */ /* 0x100fe2000001080d */
[----:B------:R-:W-:Y:S01]  /*2510*/  FSEL R100, R43, -INF , P3 ;  /* 0xff8000002b647808 */ /* 0x000fe20001800000 */
[----:B------:R-:W1:Y:S01]  /*2520*/  MUFU.EX2 R148, R148 ;  /* 0x0000009400947308 */ /* 0x000e620000000800 */
[----:B------:R-:W-:Y:S01]  /*2530*/  FMNMX.FTZ R15, R42, R15, !PT ;  /* 0x0000000f2a0f7209 */ /* 0x000fe20007810000 */
[-CC-:B------:R-:W-:Y:S01]  /*2540*/  FFMA.FTZ R134, R60, R3.reuse, -R13.reuse ;  /* 0x000000033c867223 */ /* 0x180fe2000001080d */
[----:B------:R-:W-:Y:S01]  /*2550*/  ISETP.GT.AND P3, PT, R19, 0x29, PT ;  /* 0x000000291300780c */ /* 0x000fe20003f64270 */
[--C-:B------:R-:W-:Y:S01]  /*2560*/  FFMA.FTZ R128, R64, R3, -R13.reuse ;  /* 0x0000000340807223 */ /* 0x100fe2000001080d */
[----:B0-----:R-:W-:Y:S01]  /*2570*/  FMNMX.FTZ R17, R100, R15, !PT ;  /* 0x0000000f64117209 */ /* 0x001fe20007810000 */
        /* <DEDUP_REMOVED lines=10> */
[----:B------:R-:W2:Y:S01]  /*2620*/  MUFU.EX2 R150, R150 ;  /* 0x0000009600967308 */ /* 0x000ea20000000800 */
[----:B------:R-:W-:Y:S01]  /*2630*/  FMNMX.FTZ R17, R50, R17, !PT ;  /* 0x0000001132117209 */ /* 0x000fe20007810000 */
[-CC-:B------:R-:W-:Y:S01]  /*2640*/  FFMA.FTZ R120, R80, R3.reuse, -R13.reuse ;  /* 0x0000000350787223 */ /* 0x180fe2000001080d */
[----:B------:R-:W-:Y:S01]  /*2650*/  ISETP.GT.AND P3, PT, R19, 0x39, PT ;  /* 0x000000391300780c */ /* 0x000fe20003f64270 */
[--C-:B------:R-:W-:Y:S01]  /*2660*/  FFMA.FTZ R18, R18, R3, -R13.reuse ;  /* 0x0000000312127223 */ /* 0x100fe2000001080d */
[----:B0-----:R-:W-:Y:S01]  /*2670*/  FMNMX.FTZ R21, R94, R17, !PT ;  /* 0x000000115e157209 */ /* 0x001fe20007810000 */
[----:B------:R-:W-:Y:S01]  /*2680*/  FFMA.FTZ R122, R84, R3, -R13 ;  /* 0x00000003547a7223 */ /* 0x000fe2000001080d */
[----:B------:R-:W-:Y:S01]  /*2690*/  FSEL R90, R55, -INF , P3 ;  /* 0xff800000375a7808 */ /* 0x000fe20001800000 */
[----:B------:R0:W-:Y:S01]  /*26a0*/  MUFU.EX2 R17, R23 ;  /* 0x0000001700117308 */ /* 0x0001e20000000800 */
[----:B------:R-:W-:-:S02]  /*26b0*/  FMNMX.FTZ R21, R54, R21, !PT ;  /* 0x0000001536157209 */ /* 0x000fc40007810000 */
[----:B------:R-:W-:Y:S02]  /*26c0*/  CS2R R106, SRZ ;  /* 0x00000000006a7805 */ /* 0x000fe4000001ff00 */
[----:B------:R-:W-:Y:S02]  /*26d0*/  ISETP.GT.AND P3, PT, R19, 0x41, PT ;  /* 0x000000411300780c */ /* 0x000fe40003f64270 */
[----:B------:R-:W-:Y:S02]  /*26e0*/  CS2R R104, SRZ ;  /* 0x0000000000687805 */ /* 0x000fe4000001ff00 */
[----:B------:R-:W-:Y:S02]  /*26f0*/  FMNMX.FTZ R21, R90, R21, !PT ;  /* 0x000000155a157209 */ /* 0x000fe40007810000 */
[----:B------:R-:W-:Y:S01]  /*2700*/  FSEL R44, R59, -INF , P3 ;  /* 0xff8000003b2c7808 */ /* 0x000fe20001800000 */
[----:B------:R-:W3:Y:S01]  /*2710*/  MUFU.EX2 R7, R7 ;  /* 0x0000000700077308 */ /* 0x000ee20000000800 */
[----:B------:R-:W-:-:S02]  /*2720*/  FMNMX.FTZ R21, R58, R21, !PT ;  /* 0x000000153a157209 */ /* 0x000fc40007810000 */
[----:B------:R-:W-:Y:S02]  /*2730*/  ISETP.GT.AND P3, PT, R19, 0x49, PT ;  /* 0x000000491300780c */ /* 0x000fe40003f64270 */
[----:B0-----:R-:W-:Y:S02]  /*2740*/  FMNMX.FTZ R23, R44, R21, !PT ;  /* 0x000000152c177209 */ /* 0x001fe40007810000 */
[----:B------:R-:W-:Y:S01]  /*2750*/  FSEL R40, R63, -INF , P3 ;  /* 0xff8000003f287808 */ /* 0x000fe20001800000 */
[----:B------:R0:W-:Y:S01]  /*2760*/  MUFU.EX2 R21, R25 ;  /* 0x0000001900157308 */ /* 0x0001e20000000800 */
[----:B------:R-:W-:Y:S02]  /*2770*/  FMNMX.FTZ R23, R62, R23, !PT ;  /* 0x000000173e177209 */ /* 0x000fe40007810000 */
[----:B------:R-:W-:Y:S02]  /*2780*/  ISETP.GT.AND P3, PT, R19, 0x51, PT ;  /* 0x000000511300780c */ /* 0x000fe40003f64270 */
[----:B------:R-:W-:-:S02]  /*2790*/  FMNMX.FTZ R23, R40, R23, !PT ;  /* 0x0000001728177209 */ /* 0x000fc40007810000 */
[----:B------:R-:W-:Y:S01]  /*27a0*/  FSEL R48, R67, -INF , P3 ;  /* 0xff80000043307808 */ /* 0x000fe20001800000 */
[----:B------:R-:W4:Y:S01]  /*27b0*/  MUFU.EX2 R144, R144 ;  /* 0x0000009000907308 */ /* 0x000f220000000800 */
[----:B------:R-:W-:Y:S02]  /*27c0*/  FMNMX.FTZ R23, R66, R23, !PT ;  /* 0x0000001742177209 */ /* 0x000fe40007810000 */
[C---:B------:R-:W-:Y:S02]  /*27d0*/  ISETP.GT.AND P3, PT, R19.reuse, 0x59, PT ;  /* 0x000000591300780c */ /* 0x040fe40003f64270 */
[----:B0-----:R-:W-:Y:S02]  /*27e0*/  FMNMX.FTZ R25, R48, R23, !PT ;  /* 0x0000001730197209 */ /* 0x001fe40007810000 */
[----:B------:R-:W-:Y:S01]  /*27f0*/  ISETP.GT.AND P4, PT, R19, 0x60, PT ;  /* 0x000000601300780c */ /* 0x000fe20003f84270 */
[----:B------:R0:W-:Y:S01]  /*2800*/  MUFU.EX2 R23, R29 ;  /* 0x0000001d00177308 */ /* 0x0001e20000000800 */
[----:B------:R-:W-:-:S02]  /*2810*/  FSEL R36, R71, -INF , P3 ;  /* 0xff80000047247808 */ /* 0x000fc40001800000 */
[----:B------:R-:W-:Y:S02]  /*2820*/  FMNMX.FTZ R25, R70, R25, !PT ;  /* 0x0000001946197209 */ /* 0x000fe40007810000 */
[C---:B------:R-:W-:Y:S02]  /*2830*/  ISETP.GT.AND P3, PT, R19.reuse, 0x61, PT ;  /* 0x000000611300780c */ /* 0x040fe40003f64270 */
[----:B------:R-:W-:Y:S01]  /*2840*/  FSEL R74, R74, -INF , P4 ;  /* 0xff8000004a4a7808 */ /* 0x000fe20002000000 */
[----:B------:R-:W5:Y:S01]  /*2850*/  MUFU.EX2 R146, R146 ;  /* 0x0000009200927308 */ /* 0x000f620000000800 */
[----:B------:R-:W-:Y:S02]  /*2860*/  FMNMX.FTZ R25, R36, R25, !PT ;  /* 0x0000001924197209 */ /* 0x000fe40007810000 */
[----:B------:R-:W-:Y:S02]  /*2870*/  ISETP.GT.AND P4, PT, R19, 0x68, PT ;  /* 0x000000681300780c */ /* 0x000fe40003f84270 */
[----:B------:R-:W-:-:S02]  /*2880*/  FSEL R52, R75, -INF , P3 ;  /* 0xff8000004b347808 */ /* 0x000fc40001800000 */
[----:B------:R-:W-:Y:S01]  /*2890*/  FMNMX.FTZ R25, R74, R25, !PT ;  /* 0x000000194a197209 */ /* 0x000fe20007810000 */
[----:B------:R-:W5:Y:S01]  /*28a0*/  MUFU.EX2 R140, R140 ;  /* 0x0000008c008c7308 */ /* 0x000f620000000800 */
[C---:B------:R-:W-:Y:S02]  /*28b0*/  ISETP.GT.AND P3, PT, R19.reuse, 0x69, PT ;  /* 0x000000691300780c */ /* 0x040fe40003f64270 */
[----:B------:R-:W-:Y:S02]  /*28c0*/  FSEL R78, R78, -INF , P4 ;  /* 0xff8000004e4e7808 */ /* 0x000fe40002000000 */
[----:B0-----:R-:W-:Y:S02]  /*28d0*/  FMNMX.FTZ R29, R52, R25, !PT ;  /* 0x00000019341d7209 */ /* 0x001fe40007810000 */
[----:B------:R-:W-:Y:S01]  /*28e0*/  ISETP.GT.AND P4, PT, R19, 0x70, PT ;  /* 0x000000701300780c */ /* 0x000fe20003f84270 */
[----:B------:R0:W-:Y:S01]  /*28f0*/  MUFU.EX2 R25, R31 ;  /* 0x0000001f00197308 */ /* 0x0001e20000000800 */
[----:B------:R-:W-:-:S02]  /*2900*/  FSEL R32, R79, -INF , P3 ;  /* 0xff8000004f207808 */ /* 0x000fc40001800000 */
[----:B------:R-:W-:Y:S02]  /*2910*/  FMNMX.FTZ R29, R78, R29, !PT ;  /* 0x0000001d4e1d7209 */ /* 0x000fe40007810000 */
[C---:B------:R-:W-:Y:S02]  /*2920*/  ISETP.GT.AND P3, PT, R19.reuse, 0x71, PT ;  /* 0x000000711300780c */ /* 0x040fe40003f64270 */
[----:B------:R-:W-:Y:S01]  /*2930*/  FSEL R82, R82, -INF , P4 ;  /* 0xff80000052527808 */ /* 0x000fe20002000000 */
[----:B------:R-:W-:Y:S01]  /*2940*/  MUFU.EX2 R142, R142 ;  /* 0x0000008e008e7308 */ /* 0x000fe20000000800 */
[----:B------:R-:W-:Y:S01]  /*2950*/  FMNMX.FTZ R29, R32, R29, !PT ;  /* 0x0000001d201d7209 */ /* 0x000fe20007810000 */
[----:B0-----:R-:W-:Y:S01]  /*2960*/  FFMA.FTZ R31, R24, R3, -R13 ;  /* 0x00000003181f7223 */ /* 0x001fe2000001080d */
[----:B------:R-:W-:Y:S02]  /*2970*/  ISETP.GT.AND P4, PT, R19, 0x78, PT ;  /* 0x000000781300780c */ /* 0x000fe40003f84270 */
[----:B------:R-:W-:-:S02]  /*2980*/  FSEL R56, R83, -INF , P3 ;  /* 0xff80000053387808 */ /* 0x000fc40001800000 */
[----:B------:R-:W-:Y:S01]  /*2990*/  FMNMX.FTZ R29, R82, R29, !PT ;  /* 0x0000001d521d7209 */ /* 0x000fe20007810000 */
[----:B------:R-:W-:Y:S01]  /*29a0*/  MUFU.EX2 R136, R136 ;  /* 0x0000008800887308 */ /* 0x000fe20000000800 */
[----:B------:R-:W-:Y:S01]  /*29b0*/  ISETP.GT.AND P3, PT, R19, 0x79, PT ;  /* 0x000000791300780c */ /* 0x000fe20003f64270 */
[----:B------:R-:W-:Y:S01]  /*29c0*/  FFMA.FTZ R19, R12, R3, -R13 ;  /* 0x000000030c137223 */ /* 0x000fe2000001080d */
[----:B------:R-:W-:Y:S02]  /*29d0*/  FSEL R86, R86, -INF , P4 ;  /* 0xff80000056567808 */ /* 0x000fe40002000000 */
[----:B------:R-:W-:Y:S02]  /*29e0*/  FMNMX.FTZ R29, R56, R29, !PT ;  /* 0x0000001d381d7209 */ /* 0x000fe40007810000 */
[----:B------:R-:W-:Y:S01]  /*29f0*/  FSEL R102, R87, -INF , P3 ;  /* 0xff80000057667808 */ /* 0x000fe20001800000 */
[----:B------:R-:W-:Y:S01]  /*2a00*/  MUFU.EX2 R138, R138 ;  /* 0x0000008a008a7308 */ /* 0x000fe20000000800 */
[----:B------:R-:W-:-:S04]  /*2a10*/  FMNMX.FTZ R29, R86, R29, !PT ;  /* 0x0000001d561d7209 */ /* 0x000fc80007810000 */
[----:B------:R-:W-:Y:S01]  /*2a20*/  FMNMX.FTZ R12, R102, R29, !PT ;  /* 0x0000001d660c7209 */ /* 0x000fe20007810000 */
[--C-:B------:R-:W-:Y:S02]  /*2a30*/  FFMA.FTZ R29, R28, R3, -R13.reuse ;  /* 0x000000031c1d7223 */ /* 0x100fe4000001080d */
[----:B------:R-:W-:Y:S02]  /*2a40*/  MUFU.EX2 R132, R132 ;  /* 0x0000008400847308 */ /* 0x000fe40000000800 */
[----:B------:R-:W0:Y:S06]  /*2a50*/  SHFL.BFLY PT, R35, R12, 0x2, 0x1f ;  /* 0x0c401f000c237f89 */ /* 0x000e2c00000e0000 */
[----:B------:R-:W-:Y:S08]  /*2a60*/  MUFU.EX2 R19, R19 ;  /* 0x0000001300137308 */ /* 0x000ff00000000800 */
[----:B------:R-:W-:Y:S08]  /*2a70*/  MUFU.EX2 R134, R134 ;  /* 0x0000008600867308 */ /* 0x000ff00000000800 */
[----:B------:R-:W-:Y:S01]  /*2a80*/  MUFU.EX2 R29, R29 ;  /* 0x0000001d001d7308 */ /* 0x000fe20000000800 */
[----:B0-----:R-:W-:Y:S01]  /*2a90*/  FMNMX.FTZ R22, R12, R35, !PT ;  /* 0x000000230c167209 */ /* 0x001fe20007810000 */
[-CC-:B------:R-:W-:Y:S01]  /*2aa0*/  FFMA.FTZ R35, R4, R3.reuse, -R13.reuse ;  /* 0x0000000304237223 */ /* 0x180fe2000001080d */
[----:B------:R-:W-:-:S03]  /*2ab0*/  FFMA.FTZ R13, R14, R3, -R13 ;  /* 0x000000030e0d7223 */ /* 0x000fc6000001080d */
[----:B------:R-:W0:Y:S02]  /*2ac0*/  SHFL.BFLY PT, R39, R22, 0x1, 0x1f ;  /* 0x0c201f0016277f89 */ /* 0x000e2400000e0000 */
[----:B------:R-:W-:Y:S08]  /*2ad0*/  MUFU.EX2 R128, R128 ;  /* 0x0000008000807308 */ /* 0x000ff00000000800 */
[----:B------:R-:W-:Y:S08]  /*2ae0*/  MUFU.EX2 R31, R31 ;  /* 0x0000001f001f7308 */ /* 0x000ff00000000800 */
[----:B------:R-:W-:Y:S01]  /*2af0*/  MUFU.EX2 R130, R130 ;  /* 0x0000008200827308 */ /* 0x000fe20000000800 */
[----:B0-----:R-:W-:-:S07]  /*2b00*/  FMNMX.FTZ R12, R22, R39, !PT ;  /* 0x00000027160c7209 */ /* 0x001fce0007810000 */
[----:B------:R-:W-:Y:S01]  /*2b10*/  MUFU.EX2 R33, R33 ;  /* 0x0000002100217308 */ /* 0x000fe20000000800 */
[C---:B------:R-:W-:Y:S01]  /*2b20*/  FSETP.NEU.FTZ.AND P3, PT, R12.reuse, -INF , PT ;  /* 0xff8000000c00780b */ /* 0x040fe20003f7d000 */
[----:B------:R-:W-:-:S06]  /*2b30*/  FMUL.FTZ R41, R12, R3 ;  /* 0x000000030c297220 */ /* 0x000fcc0000410000 */
[----:B------:R0:W-:Y:S01]  /*2b40*/  MUFU.EX2 R39, R18 ;  /* 0x0000001200277308 */ /* 0x0001e20000000800 */
[----:B------:R-:W-:Y:S02]  /*2b50*/  FSEL R41, R41, RZ, P3 ;  /* 0x000000ff29297208 */ /* 0x000fe40001800000 */
[----:B------:R-:W-:-:S03]  /*2b60*/  PLOP3.LUT P3, PT, PT, PT, UP1, 0x80, 0x0 ;  /* 0x000000000000781c */ /* 0x000fc60003f6f018 */
[-CC-:B------:R-:W-:Y:S01]  /*2b70*/  FFMA.FTZ R4, R27, R3.reuse, -R41.reuse ;  /* 0x000000031b047223 */ /* 0x180fe20000010829 */
[----:B-1----:R-:W-:Y:S01]  /*2b80*/  FADD.FTZ R27, R5, R148 ;  /* 0x00000094051b7221 */ /* 0x002fe20000010000 */
[-CC-:B------:R-:W-:Y:S01]  /*2b90*/  FFMA.FTZ R149, R26, R3.reuse, -R41.reuse ;  /* 0x000000031a957223 */ /* 0x180fe20000010829 */
[-CC-:B------:R-:W-:Y:S01]  /*2ba0*/  FFMA.FTZ R151, R30, R3.reuse, -R41.reuse ;  /* 0x000000031e977223 */ /* 0x180fe20000010829 */
[-C--:B------:R-:W-:Y:S01]  /*2bb0*/  FFMA.FTZ R14, R88, R3.reuse, -R41 ;  /* 0x00000003580e7223 */ /* 0x080fe20000010829 */
[----:B--2---:R-:W-:Y:S01]  /*2bc0*/  FADD.FTZ R30, R150, R27 ;  /* 0x0000001b961e7221 */ /* 0x004fe20000010000 */
[----:B------:R-:W-:Y:S01]  /*2bd0*/  MUFU.EX2 R4, R4 ;  /* 0x0000000400047308 */ /* 0x000fe20000000800 */
[-CC-:B------:R-:W-:Y:S01]  /*2be0*/  FFMA.FTZ R145, R34, R3.reuse, -R41.reuse ;  /* 0x0000000322917223 */ /* 0x180fe20000010829 */
[-CC-:B0-----:R-:W-:Y:S01]  /*2bf0*/  FFMA.FTZ R18, R92, R3.reuse, -R41.reuse ;  /* 0x000000035c127223 */ /* 0x181fe20000010829 */
[----:B---3--:R-:W-:Y:S01]  /*2c00*/  FADD.FTZ R27, R7, R30 ;  /* 0x0000001e071b7221 */ /* 0x008fe20000010000 */
[-CC-:B------:R-:W-:Y:S01]  /*2c10*/  FFMA.FTZ R147, R38, R3.reuse, -R41.reuse ;  /* 0x0000000326937223 */ /* 0x180fe20000010829 */
[-CC-:B------:R-:W-:Y:S01]  /*2c20*/  FFMA.FTZ R20, R96, R3.reuse, -R41.reuse ;  /* 0x0000000360147223 */ /* 0x180fe20000010829 */
[-C--:B------:R-:W-:Y:S01]  /*2c30*/  FFMA.FTZ R141, R42, R3.reuse, -R41 ;  /* 0x000000032a8d7223 */ /* 0x080fe20000010829 */
[----:B----4-:R-:W-:Y:S01]  /*2c40*/  FADD.FTZ R34, R144, R27 ;  /* 0x0000001b90227221 */ /* 0x010fe20000010000 */
[----:B------:R-:W0:Y:S01]  /*2c50*/  MUFU.EX2 R149, R149 ;  /* 0x0000009500957308 */ /* 0x000e220000000800 */
[-CC-:B------:R-:W-:Y:S01]  /*2c60*/  FFMA.FTZ R22, R100, R3.reuse, -R41.reuse ;  /* 0x0000000364167223 */ /* 0x180fe20000010829 */
[-CC-:B------:R-:W-:Y:S01]  /*2c70*/  FFMA.FTZ R143, R46, R3.reuse, -R41.reuse ;  /* 0x000000032e8f7223 */ /* 0x180fe20000010829 */
[----:B------:R-:W-:Y:S01]  /*2c80*/  FADD.FTZ R27, R9, R34 ;  /* 0x00000022091b7221 */ /* 0x000fe20000010000 */
[-CC-:B------:R-:W-:Y:S01]  /*2c90*/  FFMA.FTZ R24, R98, R3.reuse, -R41.reuse ;  /* 0x0000000362187223 */ /* 0x180fe20000010829 */
[-CC-:B------:R-:W-:Y:S01]  /*2ca0*/  FFMA.FTZ R137, R50, R3.reuse, -R41.reuse ;  /* 0x0000000332897223 */ /* 0x180fe20000010829 */
[-C--:B------:R-:W-:Y:S01]  /*2cb0*/  FFMA.FTZ R26, R94, R3.reuse, -R41 ;  /* 0x000000035e1a7223 */ /* 0x080fe20000010829 */
[----:B-----5:R-:W-:Y:S01]  /*2cc0*/  FADD.FTZ R34, R146, R27 ;  /* 0x0000001b92227221 */ /* 0x020fe20000010000 */
[----:B------:R-:W1:Y:S01]  /*2cd0*/  MUFU.EX2 R151, R151 ;  /* 0x0000009700977308 */ /* 0x000e620000000800 */
[-CC-:B------:R-:W-:Y:S01]  /*2ce0*/  FFMA.FTZ R139, R54, R3.reuse, -R41.reuse ;  /* 0x00000003368b7223 */ /* 0x180fe20000010829 */
[-CC-:B------:R-:W-:Y:S01]  /*2cf0*/  FFMA.FTZ R28, R90, R3.reuse, -R41.reuse ;  /* 0x000000035a1c7223 */ /* 0x180fe20000010829 */
[----:B------:R-:W-:Y:S01]  /*2d00*/  FADD.FTZ R27, R15, R34 ;  /* 0x000000220f1b7221 */ /* 0x000fe20000010000 */
[-CC-:B------:R-:W-:Y:S01]  /*2d10*/  FFMA.FTZ R34, R40, R3.reuse, -R41.reuse ;  /* 0x0000000328227223 */ /* 0x180fe20000010829 */
[-CC-:B------:R-:W-:Y:S01]  /*2d20*/  FFMA.FTZ R133, R58, R3.reuse, -R41.reuse ;  /* 0x000000033a857223 */ /* 0x180fe20000010829 */
[-C--:B------:R-:W-:Y:S01]  /*2d30*/  FFMA.FTZ R30, R44, R3.reuse, -R41 ;  /* 0x000000032c1e7223 */ /* 0x080fe20000010829 */
[----:B------:R-:W-:Y:S01]  /*2d40*/  FADD.FTZ R42, R140, R27 ;  /* 0x0000001b8c2a7221 */ /* 0x000fe20000010000 */
[----:B------:R-:W2:Y:S01]  /*2d50*/  MUFU.EX2 R14, R14 ;  /* 0x0000000e000e7308 */ /* 0x000ea20000000800 */
[----:B0-----:R-:W-:Y:S01]  /*2d60*/  FADD.FTZ R38, R149, R4 ;  /* 0x0000000495267221 */ /* 0x001fe20000010000 */
[-CC-:B------:R-:W-:Y:S01]  /*2d70*/  FFMA.FTZ R135, R62, R3.reuse, -R41.reuse ;  /* 0x000000033e877223 */ /* 0x180fe20000010829 */
[----:B------:R-:W-:Y:S01]  /*2d80*/  FADD.FTZ R43, R17, R42 ;  /* 0x0000002a112b7221 */ /* 0x000fe20000010000 */
[-CC-:B------:R-:W-:Y:S01]  /*2d90*/  FFMA.FTZ R36, R36, R3.reuse, -R41.reuse ;  /* 0x0000000324247223 */ /* 0x180fe20000010829 */
[----:B------:R-:W-:Y:S01]  /*2da0*/  FFMA.FTZ R129, R66, R3, -R41 ;  /* 0x0000000342817223 */ /* 0x000fe20000010829 */
[----:B------:R-:W-:Y:S01]  /*2db0*/  F2FP.BF16.F32.PACK_AB R148, R148, R5 ;  /* 0x000000059494723e */ /* 0x000fe200000010ff */
[----:B------:R-:W-:Y:S01]  /*2dc0*/  FADD.FTZ R40, R142, R43 ;  /* 0x0000002b8e287221 */ /* 0x000fe20000010000 */
[----:B------:R-:W0:Y:S01]  /*2dd0*/  MUFU.EX2 R145, R145 ;  /* 0x0000009100917308 */ /* 0x000e220000000800 */
[----:B-1----:R-:W-:Y:S01]  /*2de0*/  FADD.FTZ R27, R151, R38 ;  /* 0x00000026971b7221 */ /* 0x002fe20000010000 */
[-CC-:B------:R-:W-:Y:S01]  /*2df0*/  FFMA.FTZ R70, R70, R3.reuse, -R41.reuse ;  /* 0x0000000346467223 */ /* 0x180fe20000010829 */
[----:B------:R-:W-:Y:S01]  /*2e00*/  FADD.FTZ R43, R21, R40 ;  /* 0x00000028152b7221 */ /* 0x000fe20000010000 */
[----:B------:R-:W-:Y:S01]  /*2e10*/  F2FP.BF16.F32.PACK_AB R150, R7, R150 ;  /* 0x000000960796723e */ /* 0x000fe200000010ff */
[-CC-:B------:R-:W-:Y:S01]  /*2e20*/  FFMA.FTZ R74, R74, R3.reuse, -R41.reuse ;  /* 0x000000034a4a7223 */ /* 0x180fe20000010829 */
[-C--:B------:R-:W-:Y:S01]  /*2e30*/  FFMA.FTZ R52, R52, R3.reuse, -R41 ;  /* 0x0000000334347223 */ /* 0x080fe20000010829 */
[----:B------:R-:W-:Y:S01]  /*2e40*/  FADD.FTZ R42, R136, R43 ;  /* 0x0000002b882a7221 */ /* 0x000fe20000010000 */
[----:B------:R-:W1:Y:S01]  /*2e50*/  MUFU.EX2 R18, R18 ;  /* 0x0000001200127308 */ /* 0x000e620000000800 */
[----:B--2---:R-:W-:Y:S01]  /*2e60*/  FADD.FTZ R38, R14, R27 ;  /* 0x0000001b0e267221 */ /* 0x004fe20000010000 */
[-CC-:B------:R-:W-:Y:S01]  /*2e70*/  FFMA.FTZ R78, R78, R3.reuse, -R41.reuse ;  /* 0x000000034e4e7223 */ /* 0x180fe20000010829 */
[----:B------:R-:W-:Y:S01]  /*2e80*/  FADD.FTZ R45, R23, R42 ;  /* 0x0000002a172d7221 */ /* 0x000fe20000010000 */
[-CC-:B------:R-:W-:Y:S01]  /*2e90*/  FFMA.FTZ R32, R32, R3.reuse, -R41.reuse ;  /* 0x0000000320207223 */ /* 0x180fe20000010829 */
[-CC-:B------:R-:W-:Y:S01]  /*2ea0*/  FFMA.FTZ R82, R82, R3.reuse, -R41.reuse ;  /* 0x0000000352527223 */ /* 0x180fe20000010829 */
[----:B------:R-:W-:Y:S01]  /*2eb0*/  FFMA.FTZ R56, R56, R3, -R41 ;  /* 0x0000000338387223 */ /* 0x000fe20000010829 */
[----:B------:R-:W-:Y:S01]  /*2ec0*/  FADD.FTZ R42, R138, R45 ;  /* 0x0000002d8a2a7221 */ /* 0x000fe20000010000 */
[----:B------:R-:W2:Y:S01]  /*2ed0*/  MUFU.EX2 R147, R147 ;  /* 0x0000009300937308 */ /* 0x000ea20000000800 */
[----:B0-----:R-:W-:Y:S01]  /*2ee0*/  FADD.FTZ R27, R145, R38 ;  /* 0x00000026911b7221 */ /* 0x001fe20000010000 */
[----:B------:R-:W-:-:S02]  /*2ef0*/  IMAD.U32 R38, RZ, RZ, UR39 ;  /* 0x00000027ff267e24 */ /* 0x000fc4000f8e00ff */
[----:B------:R-:W-:Y:S01]  /*2f00*/  FFMA.FTZ R86, R86, R3, -R41 ;  /* 0x0000000356567223 */ /* 0x000fe20000010829 */
[----:B------:R-:W-:Y:S02]  /*2f10*/  F2FP.BF16.F32.PACK_AB R149, R4, R149 ;  /* 0x000000950495723e */ /* 0x000fe400000010ff */
[----:B------:R-:W-:Y:S02]  /*2f20*/  CS2R R100, SRZ ;  /* 0x0000000000647805 */ /* 0x000fe4000001ff00 */
[----:B------:R-:W-:Y:S02]  /*2f30*/  F2FP.BF16.F32.PACK_AB R144, R9, R144 ;  /* 0x000000900990723e */ /* 0x000fe400000010ff */
[----:B------:R-:W-:Y:S01]  /*2f40*/  CS2R R98, SRZ ;  /* 0x0000000000627805 */ /* 0x000fe2000001ff00 */
[----:B------:R-:W0:Y:S01]  /*2f50*/  MUFU.EX2 R20, R20 ;  /* 0x0000001400147308 */ /* 0x000e220000000800 */
[----:B-1----:R-:W-:Y:S01]  /*2f60*/  FADD.FTZ R40, R18, R27 ;  /* 0x0000001b12287221 */ /* 0x002fe20000010000 */
[----:B------:R-:W-:-:S02]  /*2f70*/  @!P1 VIADD R27, R38, 0x16840 ;  /* 0x00016840261b9836 */ /* 0x000fc40000000000 */
[-CC-:B------:R-:W-:Y:S01]  /*2f80*/  FFMA.FTZ R38, R48, R3.reuse, -R41.reuse ;  /* 0x0000000330267223 */ /* 0x180fe20000010829 */
[----:B------:R-:W-:Y:S01]  /*2f90*/  FFMA.FTZ R41, R102, R3, -R41 ;  /* 0x0000000366297223 */ /* 0x000fe20000010829 */
[----:B------:R-:W-:Y:S02]  /*2fa0*/  F2FP.BF16.F32.PACK_AB R146, R15, R146 ;  /* 0x000000920f92723e */ /* 0x000fe400000010ff */
[----:B------:R-:W-:Y:S02]  /*2fb0*/  CS2R R102, SRZ ;  /* 0x0000000000667805 */ /* 0x000fe4000001ff00 */
[----:B------:R-:W-:Y:S01]  /*2fc0*/  @!P1 PRMT R27, RZ, 0x654, R27 ;  /* 0x00000654ff1b9816 */ /* 0x000fe2000000001b */
[----:B------:R-:W1:Y:S01]  /*2fd0*/  MUFU.EX2 R141, R141 ;  /* 0x0000008d008d7308 */ /* 0x000e620000000800 */
[----:B--2---:R-:W-:Y:S01]  /*2fe0*/  FADD.FTZ R43, R147, R40 ;  /* 0x00000028932b7221 */ /* 0x004fe20000010000 */
[----:B------:R-:W-:Y:S01]  /*2ff0*/  F2FP.BF16.F32.PACK_AB R140, R17, R140 ;  /* 0x0000008c118c723e */ /* 0x000fe200000010ff */
[----:B------:R1:W-:Y:S01]  /*3000*/  @!P1 SYNCS.ARRIVE.TRANS64.RED.A1T0 RZ, [R27+URZ], RZ ;  /* 0x000000ff1bff99a7 */ /* 0x0003e2000810043f */
[----:B------:R-:W-:-:S02]  /*3010*/  F2FP.BF16.F32.PACK_AB R142, R21, R142 ;  /* 0x0000008e158e723e */ /* 0x000fc400000010ff */
[----:B------:R-:W-:Y:S02]  /*3020*/  CS2R R96, SRZ ;  /* 0x0000000000607805 */ /* 0x000fe4000001ff00 */
[----:B------:R-:W-:Y:S02]  /*3030*/  F2FP.BF16.F32.PACK_AB R136, R23, R136 ;  /* 0x000000881788723e */ /* 0x000fe400000010ff */
[----:B------:R-:W-:Y:S01]  /*3040*/  CS2R R94, SRZ ;  /* 0x00000000005e7805 */ /* 0x000fe2000001ff00 */
[----:B------:R-:W2:Y:S01]  /*3050*/  MUFU.EX2 R22, R22 ;  /* 0x0000001600167308 */ /* 0x000ea20000000800 */
[----:B0-----:R-:W-:Y:S01]  /*3060*/  FADD.FTZ R40, R20, R43 ;  /* 0x0000002b14287221 */ /* 0x001fe20000010000 */
[C---:B------:R-:W-:Y:S01]  /*3070*/  FADD.FTZ R43, R25.reuse, R42 ;  /* 0x0000002a192b7221 */ /* 0x040fe20000010000 */
[----:B------:R-:W-:Y:S02]  /*3080*/  F2FP.BF16.F32.PACK_AB R138, R25, R138 ;  /* 0x0000008a198a723e */ /* 0x000fe400000010ff */
[----:B------:R-:W-:-:S02]  /*3090*/  CS2R R92, SRZ ;  /* 0x00000000005c7805 */ /* 0x000fc4000001ff00 */
[----:B------:R-:W-:Y:S01]  /*30a0*/  F2FP.BF16.F32.PACK_AB R151, R14, R151 ;  /* 0x000000970e97723e */ /* 0x000fe200000010ff */
[----:B------:R-:W-:Y:S01]  /*30b0*/  FADD.FTZ R42, R132, R43 ;  /* 0x0000002b842a7221 */ /* 0x000fe20000010000 */
[----:B------:R-:W-:Y:S01]  /*30c0*/  F2FP.BF16.F32.PACK_AB R132, R19, R132 ;  /* 0x000000841384723e */ /* 0x000fe200000010ff */
[----:B------:R-:W0:Y:S01]  /*30d0*/  MUFU.EX2 R143, R143 ;  /* 0x0000008f008f7308 */ /* 0x000e220000000800 */
[----:B-1----:R-:W-:Y:S01]  /*30e0*/  FADD.FTZ R27, R141, R40 ;  /* 0x000000288d1b7221 */ /* 0x002fe20000010000 */
[----:B------:R-:W-:Y:S01]  /*30f0*/  FADD.FTZ R43, R19, R42 ;  /* 0x0000002a132b7221 */ /* 0x000fe20000010000 */
[----:B------:R-:W-:Y:S02]  /*3100*/  F2FP.BF16.F32.PACK_AB R145, R18, R145 ;  /* 0x000000911291723e */ /* 0x000fe400000010ff */
[----:B------:R-:W-:Y:S02]  /*3110*/  CS2R R90, SRZ ;  /* 0x00000000005a7805 */ /* 0x000fe4000001ff00 */
[----:B------:R-:W-:Y:S01]  /*3120*/  F2FP.BF16.F32.PACK_AB R147, R20, R147 ;  /* 0x000000931493723e */ /* 0x000fe200000010ff */
[----:B------:R-:W-:Y:S01]  /*3130*/  FADD.FTZ R42, R134, R43 ;  /* 0x0000002b862a7221 */ /* 0x000fe20000010000 */
[C---:B------:R-:W-:Y:S01]  /*3140*/  F2FP.BF16.F32.PACK_AB R134, R29.reuse, R134 ;  /* 0x000000861d86723e */ /* 0x040fe200000010ff */
[----:B------:R-:W1:Y:S01]  /*3150*/  MUFU.EX2 R24, R24 ;  /* 0x0000001800187308 */ /* 0x000e620000000800 */
[C---:B--2---:R-:W-:Y:S01]  /*3160*/  FADD.FTZ R40, R22.reuse, R27 ;  /* 0x0000001b16287221 */ /* 0x044fe20000010000 */
[----:B------:R-:W-:Y:S01]  /*3170*/  FADD.FTZ R43, R29, R42 ;  /* 0x0000002a1d2b7221 */ /* 0x000fe20000010000 */
[----:B------:R-:W-:-:S02]  /*3180*/  F2FP.BF16.F32.PACK_AB R141, R22, R141 ;  /* 0x0000008d168d723e */ /* 0x000fc400000010ff */
[----:B------:R-:W-:Y:S01]  /*3190*/  CS2R R88, SRZ ;  /* 0x0000000000587805 */ /* 0x000fe2000001ff00 */
[----:B------:R-:W-:Y:S01]  /*31a0*/  FADD.FTZ R42, R128, R43 ;  /* 0x0000002b802a7221 */ /* 0x000fe20000010000 */
[----:B------:R-:W-:Y:S01]  /*31b0*/  F2FP.BF16.F32.PACK_AB R128, R31, R128 ;  /* 0x000000801f80723e */ /* 0x000fe200000010ff */
[----:B------:R-:W2:Y:S01]  /*31c0*/  MUFU.EX2 R137, R137 ;  /* 0x0000008900897308 */ /* 0x000ea20000000800 */
[----:B0-----:R-:W-:Y:S01]  /*31d0*/  FADD.FTZ R27, R143, R40 ;  /* 0x000000288f1b7221 */ /* 0x001fe20000010000 */
[----:B------:R-:W-:-:S06]  /*31e0*/  FADD.FTZ R43, R31, R42 ;  /* 0x0000002a1f2b7221 */ /* 0x000fcc0000010000 */
        /* <DEDUP_REMOVED lines=8> */
[----:B------:R-:W-:Y:S01]  /*3270*/  MUFU.EX2 R133, R133 ;  /* 0x0000008500857308 */ /* 0x000fe20000000800 */
[----:B-1----:R-:W-:Y:S01]  /*3280*/  FADD.FTZ R27, R139, R40 ;  /* 0x000000288b1b7221 */ /* 0x002fe20000010000 */
[----:B------:R-:W-:Y:S01]  /*3290*/  FADD.FTZ R40, R130, R43 ;  /* 0x0000002b82287221 */ /* 0x000fe20000010000 */
[----:B------:R-:W-:-:S03]  /*32a0*/  F2FP.BF16.F32.PACK_AB R130, R33, R130 ;  /* 0x000000822182723e */ /* 0x000fc600000010ff */
[----:B------:R-:W-:Y:S02]  /*32b0*/  FADD.FTZ R7, R33, R40 ;  /* 0x0000002821077221 */ /* 0x000fe40000010000 */
[----:B------:R-:W-:Y:S01]  /*32c0*/  MUFU.EX2 R30, R30 ;  /* 0x0000001e001e7308 */ /* 0x000fe20000000800 */
[----:B--2---:R-:W-:-:S07]  /*32d0*/  F2FP.BF16.F32.PACK_AB R139, R28, R139 ;  /* 0x0000008b1c8b723e */ /* 0x004fce00000010ff */
[----:B------:R-:W-:Y:S08]  /*32e0*/  MUFU.EX2 R135, R135 ;  /* 0x0000008700877308 */ /* 0x000ff00000000800 */
[----:B------:R-:W0:Y:S08]  /*32f0*/  MUFU.EX2 R124, R124 ;  /* 0x0000007c007c7308 */ /* 0x000e300000000800 */
[----:B------:R-:W1:Y:S08]  /*3300*/  MUFU.EX2 R34, R34 ;  /* 0x0000002200227308 */ /* 0x000e700000000800 */
[----:B------:R2:W-:Y:S01]  /*3310*/  MUFU.EX2 R131, R36 ;  /* 0x0000002400837308 */ /* 0x0005e20000000800 */
[----:B0-----:R-:W-:-:S07]  /*3320*/  FADD.FTZ R40, R124, R7 ;  /* 0x000000077c287221 */ /* 0x001fce0000010000 */
[----:B------:R-:W0:Y:S01]  /*3330*/  MUFU.EX2 R35, R35 ;  /* 0x0000002300237308 */ /* 0x000e220000000800 */
[----:B--2---:R-:W-:-:S04]  /*3340*/  FADD.FTZ R36, R28, R27 ;  /* 0x0000001b1c247221 */ /* 0x004fc80000010000 */
[----:B------:R-:W-:Y:S01]  /*3350*/  FADD.FTZ R5, R133, R36 ;  /* 0x0000002485057221 */ /* 0x000fe20000010000 */
[C---:B------:R-:W-:Y:S02]  /*3360*/  F2FP.BF16.F32.PACK_AB R133, R30.reuse, R133 ;  /* 0x000000851e85723e */ /* 0x040fe400000010ff */
[----:B------:R-:W2:Y:S01]  /*3370*/  MUFU.EX2 R129, R129 ;  /* 0x0000008100817308 */ /* 0x000ea20000000800 */
[----:B------:R-:W-:-:S04]  /*3380*/  FADD.FTZ R36, R30, R5 ;  /* 0x000000051e247221 */ /* 0x000fc80000010000 */
[----:B------:R-:W-:Y:S01]  /*3390*/  FADD.FTZ R5, R135, R36 ;  /* 0x0000002487057221 */ /* 0x000fe20000010000 */
[C---:B-1----:R-:W-:Y:S02]  /*33a0*/  F2FP.BF16.F32.PACK_AB R135, R34.reuse, R135 ;  /* 0x000000872287723e */ /* 0x042fe400000010ff */
[----:B------:R-:W1:Y:S01]  /*33b0*/  MUFU.EX2 R126, R126 ;  /* 0x0000007e007e7308 */ /* 0x000e620000000800 */
[----:B------:R-:W-:Y:S01]  /*33c0*/  FADD.FTZ R36, R34, R5 ;  /* 0x0000000522247221 */ /* 0x000fe20000010000 */
[C---:B0-----:R-:W-:Y:S01]  /*33d0*/  FADD.FTZ R7, R35.reuse, R40 ;  /* 0x0000002823077221 */ /* 0x041fe20000010000 */
[----:B------:R-:W-:-:S05]  /*33e0*/  F2FP.BF16.F32.PACK_AB R124, R35, R124 ;  /* 0x0000007c237c723e */ /* 0x000fca00000010ff */
[----:B------:R-:W0:Y:S01]  /*33f0*/  MUFU.EX2 R38, R38 ;  /* 0x0000002600267308 */ /* 0x000e220000000800 */
[----:B--2---:R-:W-:-:S07]  /*3400*/  FADD.FTZ R5, R129, R36 ;  /* 0x0000002481057221 */ /* 0x004fce0000010000 */
[----:B------:R-:W2:Y:S01]  /*3410*/  MUFU.EX2 R37, R37 ;  /* 0x0000002500257308 */ /* 0x000ea20000000800 */
[----:B-1----:R-:W-:-:S07]  /*3420*/  FADD.FTZ R40, R126, R7 ;  /* 0x000000077e287221 */ /* 0x002fce0000010000 */
[----:B------:R-:W-:Y:S01]  /*3430*/  MUFU.EX2 R70, R70 ;  /* 0x0000004600467308 */ /* 0x000fe20000000800 */
[C---:B0-----:R-:W-:Y:S01]  /*3440*/  FADD.FTZ R5, R38.reuse, R5 ;  /* 0x0000000526057221 */ /* 0x041fe20000010000 */
[----:B------:R-:W-:-:S06]  /*3450*/  F2FP.BF16.F32.PACK_AB R129, R38, R129 ;  /* 0x000000812681723e */ /* 0x000fcc00000010ff */
[----:B------:R-:W0:Y:S01]  /*3460*/  MUFU.EX2 R120, R120 ;  /* 0x0000007800787308 */ /* 0x000e220000000800 */
[C---:B--2---:R-:W-:Y:S01]  /*3470*/  FADD.FTZ R7, R37.reuse, R40 ;  /* 0x0000002825077221 */ /* 0x044fe20000010000 */
[----:B------:R-:W-:-:S06]  /*3480*/  F2FP.BF16.F32.PACK_AB R126, R37, R126 ;  /* 0x0000007e257e723e */ /* 0x000fcc00000010ff */
[----:B------:R-:W-:Y:S08]  /*3490*/  MUFU.EX2 R74, R74 ;  /* 0x0000004a004a7308 */ /* 0x000ff00000000800 */
[----:B------:R-:W1:Y:S01]  /*34a0*/  MUFU.EX2 R122, R122 ;  /* 0x0000007a007a7308 */ /* 0x000e620000000800 */
[----:B0-----:R-:W-:Y:S01]  /*34b0*/  FADD.FTZ R36, R120, R7 ;  /* 0x0000000778247221 */ /* 0x001fe20000010000 */
[----:B------:R-:W-:-:S03]  /*34c0*/  F2FP.BF16.F32.PACK_AB R120, R39, R120 ;  /* 0x000000782778723e */ /* 0x000fc600000010ff */
[----:B------:R-:W-:-:S03]  /*34d0*/  FADD.FTZ R7, R39, R36 ;  /* 0x0000002427077221 */ /* 0x000fc60000010000 */
[----:B------:R-:W0:Y:S08]  /*34e0*/  MUFU.EX2 R125, R52 ;  /* 0x00000034007d7308 */ /* 0x000e300000000800 */
[----:B------:R-:W2:Y:S01]  /*34f0*/  MUFU.EX2 R78, R78 ;  /* 0x0000004e004e7308 */ /* 0x000ea20000000800 */
[----:B-1----:R-:W-:-:S07]  /*3500*/  FADD.FTZ R36, R122, R7 ;  /* 0x000000077a247221 */ /* 0x002fce0000010000 */
[----:B------:R1:W3:Y:S08]  /*3510*/  MUFU.EX2 R127, R32 ;  /* 0x00000020007f7308 */ /* 0x0002f00000000800 */
[----:B------:R-:W4:Y:S01]  /*3520*/  MUFU.EX2 R82, R82 ;  /* 0x0000005200527308 */ /* 0x000f220000000800 */
[----:B-1----:R-:W-:-:S04]  /*3530*/  FADD.FTZ R32, R70, R5 ;  /* 0x0000000546207221 */ /* 0x002fc80000010000 */
[C---:B------:R-:W-:Y:S01]  /*3540*/  FADD.FTZ R5, R131.reuse, R32 ;  /* 0x0000002083057221 */ /* 0x040fe20000010000 */
[----:B------:R-:W-:Y:S02]  /*3550*/  F2FP.BF16.F32.PACK_AB R131, R131, R70 ;  /* 0x000000468383723e */ /* 0x000fe400000010ff */
[----:B------:R-:W1:Y:S01]  /*3560*/  MUFU.EX2 R121, R56 ;  /* 0x0000003800797308 */ /* 0x000e620000000800 */
[----:B------:R-:W-:-:S04]  /*3570*/  FADD.FTZ R32, R74, R5 ;  /* 0x000000054a207221 */ /* 0x000fc80000010000 */
[C---:B0-----:R-:W-:Y:S01]  /*3580*/  FADD.FTZ R7, R125.reuse, R32 ;  /* 0x000000207d077221 */ /* 0x041fe20000010000 */
[----:B------:R-:W-:Y:S02]  /*3590*/  F2FP.BF16.F32.PACK_AB R125, R125, R74 ;  /* 0x0000004a7d7d723e */ /* 0x000fe400000010ff */
[----:B------:R-:W0:Y:S01]  /*35a0*/  MUFU.EX2 R86, R86 ;  /* 0x0000005600567308 */ /* 0x000e220000000800 */
[----:B--2---:R-:W-:-:S04]  /*35b0*/  FADD.FTZ R4, R78, R7 ;  /* 0x000000074e047221 */ /* 0x004fc80000010000 */
[C---:B---3--:R-:W-:Y:S01]  /*35c0*/  FADD.FTZ R7, R127.reuse, R4 ;  /* 0x000000047f077221 */ /* 0x048fe20000010000 */
[----:B------:R-:W-:Y:S02]  /*35d0*/  F2FP.BF16.F32.PACK_AB R127, R127, R78 ;  /* 0x0000004e7f7f723e */ /* 0x000fe400000010ff */
[----:B------:R-:W2:Y:S01]  /*35e0*/  MUFU.EX2 R13, R13 ;  /* 0x0000000d000d7308 */ /* 0x000ea20000000800 */
[----:B----4-:R-:W-:-:S04]  /*35f0*/  FADD.FTZ R4, R82, R7 ;  /* 0x0000000752047221 */ /* 0x010fc80000010000 */
[C---:B-1----:R-:W-:Y:S01]  /*3600*/  FADD.FTZ R7, R121.reuse, R4 ;  /* 0x0000000479077221 */ /* 0x042fe20000010000 */
[----:B------:R-:W-:Y:S02]  /*3610*/  F2FP.BF16.F32.PACK_AB R121, R121, R82 ;  /* 0x000000527979723e */ /* 0x000fe400000010ff */
[----:B------:R-:W1:Y:S01]  /*3620*/  MUFU.EX2 R41, R41 ;  /* 0x0000002900297308 */ /* 0x000e620000000800 */
[----:B0-----:R-:W-:Y:S01]  /*3630*/  FADD.FTZ R4, R86, R7 ;  /* 0x0000000756047221 */ /* 0x001fe20000010000 */
[C---:B--2---:R-:W-:Y:S01]  /*3640*/  FADD.FTZ R5, R13.reuse, R36 ;  /* 0x000000240d057221 */ /* 0x044fe20000010000 */
[----:B------:R-:W-:Y:S02]  /*3650*/  F2FP.BF16.F32.PACK_AB R122, R13, R122 ;  /* 0x0000007a0d7a723e */ /* 0x000fe400000010ff */
[C---:B-1----:R-:W-:Y:S01]  /*3660*/  FADD.FTZ R4, R41.reuse, R4 ;  /* 0x0000000429047221 */ /* 0x042fe20000010000 */
[----:B------:R-:W-:Y:S01]  /*3670*/  F2FP.BF16.F32.PACK_AB R123, R41, R86 ;  /* 0x00000056297b723e */ /* 0x000fe200000010ff */
[----:B------:R-:W-:Y:S06]  /*3680*/  @!P3 BRA `(.L_x_1863) ;  /* 0x000000240094b947 */ /* 0x000fec0003800000 */
[----:B------:R-:W-:Y:S01]  /*3690*/  IMAD.MOV.U32 R9, RZ, RZ, R12 ;  /* 0x000000ffff097224 */ /* 0x000fe200078e000c */
[----:B------:R-:W-:Y:S01]  /*36a0*/  UMOV UR7, URZ ;  /* 0x0000003f00077c82 */ /* 0x000fe20008000000 */
[----:B------:R-:W-:Y:S01]  /*36b0*/  IMAD.MOV.U32 R7, RZ, RZ, R8 ;  /* 0x000000ffff077224 */ /* 0x000fe200078e0008 */
[----:B------:R-:W-:Y:S01]  /*36c0*/  UMOV UR6, URZ ;  /* 0x0000003f00067c82 */ /* 0x000fe20008000000 */
[----:B------:R-:W-:Y:S01]  /*36d0*/  IMAD.MOV.U32 R119, RZ, RZ, RZ ;  /* 0x000000ffff777224 */ /* 0x000fe200078e00ff */
[----:B------:R-:W-:Y:S01]  /*36e0*/  ULDC UR27, c[0x0][0x288] ;  /* 0x0000a200001b7ab9 */ /* 0x000fe20000000800 */
[----:B------:R-:W-:-:S05]  /*36f0*/  ULDC UR28, c[0x0][0x2f0] ;  /* 0x0000bc00001c7ab9 */ /* 0x000fca0000000800 */
.L_x_1872:
        /* <DEDUP_REMOVED lines=9> */
.L_x_1865:
[----:B------:R-:W-:Y:S01]  /*3790*/  ULEA UR10, UR4, UR39, 0x3 ;  /* 0x00000027040a7291 */ /* 0x000fe2000f8e183f */
[----:B------:R-:W-:-:S05]  /*37a0*/  IMAD.U32 R3, RZ, RZ, UR5 ;  /* 0x00000005ff037e24 */ /* 0x000fca000f8e00ff */
[----:B------:R-:W-:-:S04]  /*37b0*/  SHF.L.U32 R3, R3, 0x1f, RZ ;  /* 0x0000001f03037819 */ /* 0x000fc800000006ff */
[----:B------:R0:W1:Y:S01]  /*37c0*/  SYNCS.PHASECHK.TRANS64.TRYWAIT P3, [UR10+0x16830], R3 ;  /* 0x01683003ff0075a7 */ /* 0x000062000806014a */
[----:B------:R-:W-:Y:S05]  /*37d0*/  @!P0 BRA `(.L_x_1866) ;  /* 0x0000000000048947 */ /* 0x000fea0003800000 */
[----:B------:R-:W-:Y:S01]  /*37e0*/  BPT.TRAP 0x1 ;  /* 0x000000040000795c */ /* 0x000fe20000300000 */
.L_x_1866:
[----:B-1----:R-:W-:Y:S05]  /*37f0*/  @P3 BRA `(.L_x_1864) ;  /* 0x0000000000083947 */ /* 0x002fea0003800000 */
[----:B------:R-:W1:Y:S02]  /*3800*/  SYNCS.PHASECHK.TRANS64.TRYWAIT P3, [UR10+0x16830], R3 ;  /* 0x01683003ff0075a7 */ /* 0x000e64000806014a */
[----:B-1----:R-:W-:Y:S05]  /*3810*/  @!P3 BRA `(.L_x_1867) ;  /* 0x0000009000b8b947 */ /* 0x002fea0003800000 */
.L_x_1864:
        /* <DEDUP_REMOVED lines=27> */
.L_x_1869:
[----:B------:R-:W-:Y:S01]  /*39d0*/  ULEA UR10, UR6, UR39, 0x3 ;  /* 0x00000027060a7291 */ /* 0x000fe2000f8e183f */
[----:B------:R-:W-:-:S05]  /*39e0*/  IMAD.U32 R3, RZ, RZ, UR7 ;  /* 0x00000007ff037e24 */ /* 0x000fca000f8e00ff */
[----:B------:R-:W-:-:S04]  /*39f0*/  SHF.L.U32 R3, R3, 0x1f, RZ ;  /* 0x0000001f03037819 */ /* 0x000fc800000006ff */
[----:B------:R0:W1:Y:S01]  /*3a00*/  SYNCS.PHASECHK.TRANS64.TRYWAIT P3, [UR10+0x16850], R3 ;  /* 0x01685003ff0075a7 */ /* 0x000062000806014a */
[----:B------:R-:W-:Y:S05]  /*3a10*/  @!P0 BRA `(.L_x_1870) ;  /* 0x0000000000048947 */ /* 0x000fea0003800000 */
[----:B------:R-:W-:Y:S01]  /*3a20*/  BPT.TRAP 0x1 ;  /* 0x000000040000795c */ /* 0x000fe20000300000 */
.L_x_1870:
[----:B-1----:R-:W-:Y:S05]  /*3a30*/  @P3 BRA `(.L_x_1868) ;  /* 0x0000000000083947 */ /* 0x002fea0003800000 */
[----:B------:R-:W1:Y:S02]  /*3a40*/  SYNCS.PHASECHK.TRANS64.TRYWAIT P3, [UR10+0x16850], R3 ;  /* 0x01685003ff0075a7 */ /* 0x000e64000806014a */
[----:B-1----:R-:W-:Y:S05]  /*3a50*/  @!P3 BRA `(.L_x_1871) ;  /* 0x000000900040b947 */ /* 0x002fea0003800000 */
.L_x_1868:
[----:B------:R-:W-:Y:S01]  /*3a60*/  UIADD3 UR7, UR39, 0x400, URZ ;  /* 0x0000040027077890 */ /* 0x000fe2000fffe03f */
[----:B------:R-:W-:Y:S01]  /*3a70*/  WARPGROUP.ARRIVE ;  /* 0x00000000000079c5 */ /* 0x000fe20000000000 */
[----:B------:R-:W-:Y:S01]  /*3a80*/  UMOV UR11, 0x40000040 ;  /* 0x40000040000b7882 */ /* 0x000fe20000000000 */
[----:B------:R-:W-:Y:S01]  /*3a90*/  IMAD.MOV.U32 R13, RZ, RZ, R0 ;  /* 0x000000ffff0d7224 */ /* 0x000fe200078e0000 */
[----:B------:R-:W-:Y:S01]  /*3aa0*/  USHF.R.U32.HI UR7, URZ, 0x4, UR7 ;  /* 0x000000043f077899 */ /* 0x000fe20008011607 */
[----:B------:R-:W-:Y:S01]  /*3ab0*/  IMAD.U32 R17, RZ, RZ, UR28 ;  /* 0x0000001cff117e24 */ /* 0x000fe2000f8e00ff */
[----:B------:R-:W-:Y:S02]  /*3ac0*/  UISETP.GT.AND UP1, UPT, UR26, UR25, UPT ;  /* 0x000000191a00728c */ /* 0x000fe4000bf24270 */
[----:B------:R-:W-:-:S04]  /*3ad0*/  ULOP3.LUT UR7, UR7, 0x3fff, URZ, 0xc0, !UPT ;  /* 0x00003fff07077892 */ /* 0x000fc8000f8ec03f */
[----:B------:R-:W-:-:S07]  /*3ae0*/  ULEA UR7, UR6, UR7, 0xa ;  /* 0x0000000706077291 */ /* 0x000fce000f8e503f */
[----:B------:R-:W-:Y:S02]  /*3af0*/  UMOV UR10, UR7 ;  /* 0x00000007000a7c82 */ /* 0x000fe40008000000 */
[----:B------:R-:W-:Y:S01]  /*3b00*/  HGMMA.64x64x16.F32.BF16 R88, R148, gdesc[UR8].tnspB, R88, gsb0 ;  /* 0x40e0000894587df0 */ /* 0x000fe20008001858 */
[----:B------:R-:W-:Y:S01]  /*3b10*/  @UP0 ULDC UR10, c[0x0][0x44c] ;  /* 0x00011300000a0ab9 */ /* 0x000fe20000000800 */
[----:B------:R-:W-:Y:S01]  /*3b20*/  UMOV UR11, 0x40000040 ;  /* 0x40000040000b7882 */ /* 0x000fe20000000000 */
[----:B01----:R-:W-:Y:S01]  /*3b30*/  @P2 IMAD.HI.U32 R3, R0, UR10, RZ ;  /* 0x0000000a00032c27 */ /* 0x003fe2000f8e00ff */
[----:B------:R-:W-:-:S04]  /*3b40*/  @UP0 ULDC UR10, c[0x0][0x450] ;  /* 0x00011400000a0ab9 */ /* 0x000fc80000000800 */
[----:B------:R-:W-:Y:S01]  /*3b50*/  @P2 SHF.R.U32.HI R13, RZ, UR10, R3 ;  /* 0x0000000aff0d2c19 */ /* 0x000fe20008011603 */
[----:B------:R-:W-:Y:S02]  /*3b60*/  UMOV UR10, 0xffffff80 ;  /* 0xffffff80000a7882 */ /* 0x000fe40000000000 */
[----:B------:R-:W-:Y:S02]  /*3b70*/  UIMAD UR10, UR26, UR10, 0x1 ;  /* 0x000000011a0a74a4 */ /* 0x000fe4000f8e020a */
[----:B------:R-:W0:Y:S01]  /*3b80*/  SHFL.IDX PT, R3, R13, 0x1, 0x1c1f ;  /* 0x003c1f000d037f89 */ /* 0x000e2200000e0000 */
[----:B------:R-:W-:-:S03]  /*3b90*/  UIADD3 UR26, UR26, -0x1, URZ ;  /* 0xffffffff1a1a7890 */ /* 0x000fc6000fffe03f */
[----:B------:R-:W-:Y:S01]  /*3ba0*/  IMAD.U32 R15, RZ, RZ, UR10 ;  /* 0x0000000aff0f7e24 */ /* 0x000fe2000f8e00ff */
[----:B------:R-:W-:Y:S01]  /*3bb0*/  UIADD3 UR10, UR7, 0x80, URZ ;  /* 0x00000080070a7890 */ /* 0x000fe2000fffe03f */
[----:B------:R-:W1:Y:S02]  /*3bc0*/  SHFL.IDX PT, R13, R13, RZ, 0x1c1f ;  /* 0x001c1fff0d0d7589 */ /* 0x000e6400000e0000 */
[----:B------:R-:W-:-:S04]  /*3bd0*/  IMAD R8, R6, -0x2, R15 ;  /* 0xfffffffe06087824 */ /* 0x000fc800078e020f */
[----:B------:R-:W-:-:S05]  /*3be0*/  IMAD R8, R17, UR37, R8 ;  /* 0x0000002511087c24 */ /* 0x000fca000f8e0208 */
[----:B0-----:R-:W-:-:S04]  /*3bf0*/  IADD3 R3, R3, -UR27, R8 ;  /* 0x8000001b03037c10 */ /* 0x001fc8000fffe008 */
[C---:B------:R-:W-:Y:S02]  /*3c00*/  ISETP.GT.AND P3, PT, R3.reuse, RZ, PT ;  /* 0x000000ff0300720c */ /* 0x040fe40003f64270 */
[C---:B------:R-:W-:Y:S02]  /*3c10*/  ISETP.GT.AND P4, PT, R3.reuse, 0x1, PT ;  /* 0x000000010300780c */ /* 0x040fe40003f84270 */
[----:B------:R-:W-:Y:S02]  /*3c20*/  FSEL R26, R26, -INF , P3 ;  /* 0xff8000001a1a7808 */ /* 0x000fe40001800000 */
[----:B------:R-:W-:Y:S02]  /*3c30*/  ISETP.GT.AND P3, PT, R3, 0x8, PT ;  /* 0x000000080300780c */ /* 0x000fe40003f64270 */
[----:B------:R-:W-:Y:S02]  /*3c40*/  FSEL R14, R27, -INF , P4 ;  /* 0xff8000001b0e7808 */ /* 0x000fe40002000000 */
[----:B------:R-:W-:-:S02]  /*3c50*/  FMNMX.FTZ R15, R26, R9, !PT ;  /* 0x000000091a0f7209 */ /* 0x000fc40007810000 */
[C---:B------:R-:W-:Y:S02]  /*3c60*/  ISETP.GT.AND P4, PT, R3.reuse, 0x9, PT ;  /* 0x000000090300780c */ /* 0x040fe40003f84270 */
[----:B------:R-:W-:Y:S02]  /*3c70*/  FSEL R30, R30, -INF , P3 ;  /* 0xff8000001e1e7808 */ /* 0x000fe40001800000 */
[----:B------:R-:W-:Y:S02]  /*3c80*/  FMNMX.FTZ R15, R14, R15, !PT ;  /* 0x0000000f0e0f7209 */ /* 0x000fe40007810000 */
        /* <DEDUP_REMOVED lines=9> */
[C---:B------:R-:W-:Y:S01]  /*3d20*/  ISETP.GT.AND P4, PT, R3.reuse, 0x19, PT ;  /* 0x000000190300780c */ /* 0x040fe20003f84270 */
[----:B------:R-:W-:Y:S02]  /*3d30*/  WARPGROUP.DEPBAR.LE gsb0, 0x0 ;  /* 0x00008000000079c5 */ /* 0x000fe40000010000 */
[----:B------:R-:W-:Y:S01]  /*3d40*/  WARPGROUP.ARRIVE ;  /* 0x00000000000079c5 */ /* 0x000fe20000000000 */
[----:B------:R-:W-:Y:S02]  /*3d50*/  FSEL R38, R38, -INF , P3 ;  /* 0xff80000026267808 */ /* 0x000fe40001800000 */
[----:B------:R-:W-:Y:S02]  /*3d60*/  FMNMX.FTZ R15, R20, R15, !PT ;  /* 0x0000000f140f7209 */ /* 0x000fe40007810000 */
[----:B------:R-:W-:Y:S01]  /*3d70*/  ISETP.GT.AND P3, PT, R3, 0x20, PT ;  /* 0x000000200300780c */ /* 0x000fe20003f64270 */
[----:B------:R-:W-:Y:S01]  /*3d80*/  HGMMA.64x64x16.F32.BF16 R88, R144, gdesc[UR8].tnspB, R88, gsb0 ;  /* 0x40e0000890587df0 */ /* 0x000fe20008001858 */
[----:B------:R-:W-:Y:S01]  /*3d90*/  UIADD3 UR10, UR7, 0x100, URZ ;  /* 0x00000100070a7890 */ /* 0x000fe2000fffe03f */
[----:B------:R-:W-:Y:S01]  /*3da0*/  FSEL R22, R39, -INF , P4 ;  /* 0xff80000027167808 */ /* 0x000fe20002000000 */
[----:B------:R-:W-:Y:S01]  /*3db0*/  UMOV UR11, 0x40000040 ;  /* 0x40000040000b7882 */ /* 0x000fe20000000000 */
[----:B------:R-:W-:-:S02]  /*3dc0*/  FMNMX.FTZ R15, R38, R15, !PT ;  /* 0x0000000f260f7209 */ /* 0x000fc40007810000 */
[C---:B------:R-:W-:Y:S02]  /*3dd0*/  ISETP.GT.AND P4, PT, R3.reuse, 0x21, PT ;  /* 0x000000210300780c */ /* 0x040fe40003f84270 */
[----:B------:R-:W-:Y:S02]  /*3de0*/  FSEL R42, R42, -INF , P3 ;  /* 0xff8000002a2a7808 */ /* 0x000fe40001800000 */
[----:B------:R-:W-:Y:S02]  /*3df0*/  FMNMX.FTZ R15, R22, R15, !PT ;  /* 0x0000000f160f7209 */ /* 0x000fe40007810000 */
[----:B------:R-:W-:Y:S02]  /*3e00*/  ISETP.GT.AND P3, PT, R3, 0x28, PT ;  /* 0x000000280300780c */ /* 0x000fe40003f64270 */
[----:B------:R-:W-:Y:S02]  /*3e10*/  FMNMX.FTZ R15, R42, R15, !PT ;  /* 0x0000000f2a0f7209 */ /* 0x000fe40007810000 */
[----:B------:R-:W-:-:S02]  /*3e20*/  FSEL R46, R46, -INF , P3 ;  /* 0xff8000002e2e7808 */ /* 0x000fc40001800000 */
[----:B------:R-:W-:Y:S02]  /*3e30*/  ISETP.GT.AND P3, PT, R3, 0x30, PT ;  /* 0x000000300300780c */ /* 0x000fe40003f64270 */
[----:B-1----:R-:W-:Y:S02]  /*3e40*/  IADD3 R8, R13, -UR27, R8 ;  /* 0x8000001b0d087c10 */ /* 0x002fe4000fffe008 */
[----:B------:R-:W-:Y:S02]  /*3e50*/  FSEL R50, R50, -INF , P3 ;  /* 0xff80000032327808 */ /* 0x000fe40001800000 */
[----:B------:R-:W-:Y:S02]  /*3e60*/  ISETP.GT.AND P3, PT, R3, 0x38, PT ;  /* 0x000000380300780c */ /* 0x000fe40003f64270 */
[----:B------:R-:W-:Y:S02]  /*3e70*/  ISETP.GT.AND P5, PT, R8, 0x1, PT ;  /* 0x000000010800780c */ /* 0x000fe40003fa4270 */
[----:B------:R-:W-:-:S02]  /*3e80*/  FSEL R54, R54, -INF , P3 ;  /* 0xff80000036367808 */ /* 0x000fc40001800000 */
[----:B------:R-:W-:-:S04]  /*3e90*/  ISETP.GT.AND P3, PT, R3, 0x40, PT ;  /* 0x000000400300780c */ /* 0x000fc80003f64270 */
[----:B------:R-:W-:Y:S02]  /*3ea0*/  FSEL R58, R58, -INF , P3 ;  /* 0xff8000003a3a7808 */ /* 0x000fe40001800000 */
        /* <DEDUP_REMOVED lines=13> */
[----:B------:R-:W-:Y:S01]  /*3f80*/  FSEL R86, R86, -INF , P3 ;  /* 0xff80000056567808 */ /* 0x000fe20001800000 */
[----:B------:R-:W-:Y:S02]  /*3f90*/  WARPGROUP.DEPBAR.LE gsb0, 0x0 ;  /* 0x00008000000079c5 */ /* 0x000fe40000010000 */
[----:B------:R-:W-:Y:S01]  /*3fa0*/  WARPGROUP.ARRIVE ;  /* 0x00000000000079c5 */ /* 0x000fe20000000000 */
[----:B------:R-:W-:Y:S02]  /*3fb0*/  FSEL R144, R43, -INF , P4 ;  /* 0xff8000002b907808 */ /* 0x000fe40002000000 */
[----:B------:R-:W-:Y:S02]  /*3fc0*/  ISETP.GT.AND P4, PT, R3, 0x29, PT ;  /* 0x000000290300780c */ /* 0x000fe40003f84270 */
[----:B------:R-:W-:Y:S01]  /*3fd0*/  FMNMX.FTZ R15, R144, R15, !PT ;  /* 0x0000000f900f7209 */ /* 0x000fe20007810000 */
[----:B------:R-:W-:Y:S01]  /*3fe0*/  HGMMA.64x64x16.F32.BF16 R88, R140, gdesc[UR8].tnspB, R88, gsb0 ;  /* 0x40e000088c587df0 */ /* 0x000fe20008001858 */
[----:B------:R-:W-:Y:S01]  /*3ff0*/  FSEL R146, R47, -INF , P4 ;  /* 0xff8000002f927808 */ /* 0x000fe20002000000 */
[----:B------:R-:W-:Y:S01]  /*4000*/  UIADD3 UR10, UR7, 0x180, URZ ;  /* 0x00000180070a7890 */ /* 0x000fe2000fffe03f */
[----:B------:R-:W-:Y:S01]  /*4010*/  FMNMX.FTZ R15, R46, R15, !PT ;  /* 0x0000000f2e0f7209 */ /* 0x000fe20007810000 */
[----:B------:R-:W-:Y:S01]  /*4020*/  UMOV UR11, 0x40000040 ;  /* 0x40000040000b7882 */ /* 0x000fe20000000000 */
[----:B------:R-:W-:-:S02]  /*4030*/  ISETP.GT.AND P4, PT, R3, 0x31, PT ;  /* 0x000000310300780c */ /* 0x000fc40003f84270 */
[----:B------:R-:W-:Y:S02]  /*4040*/  FMNMX.FTZ R15, R146, R15, !PT ;  /* 0x0000000f920f7209 */ /* 0x000fe40007810000 */
[----:B------:R-:W-:Y:S02]  /*4050*/  FSEL R148, R51, -INF , P4 ;  /* 0xff80000033947808 */ /* 0x000fe40002000000 */
[----:B------:R-:W-:Y:S02]  /*4060*/  FMNMX.FTZ R15, R50, R15, !PT ;  /* 0x0000000f320f7209 */ /* 0x000fe40007810000 */
[----:B------:R-:W-:Y:S02]  /*4070*/  ISETP.GT.AND P4, PT, R3, 0x39, PT ;  /* 0x000000390300780c */ /* 0x000fe40003f84270 */
[----:B------:R-:W-:Y:S02]  /*4080*/  FMNMX.FTZ R15, R148, R15, !PT ;  /* 0x0000000f940f7209 */ /* 0x000fe40007810000 */
[----:B------:R-:W-:-:S02]  /*4090*/  FSEL R150, R55, -INF , P4 ;  /* 0xff80000037967808 */ /* 0x000fc40002000000 */
[----:B------:R-:W-:Y:S02]  /*40a0*/  FMNMX.FTZ R15, R54, R15, !PT ;  /* 0x0000000f360f7209 */ /* 0x000fe40007810000 */
[----:B------:R-:W-:Y:S02]  /*40b0*/  ISETP.GT.AND P4, PT, R3, 0x41, PT ;  /* 0x000000410300780c */ /* 0x000fe40003f84270 */
[----:B------:R-:W-:Y:S02]  /*40c0*/  FMNMX.FTZ R15, R150, R15, !PT ;  /* 0x0000000f960f7209 */ /* 0x000fe40007810000 */
[----:B------:R-:W-:Y:S02]  /*40d0*/  FSEL R152, R59, -INF , P4 ;  /* 0xff8000003b987808 */ /* 0x000fe40002000000 */
[----:B------:R-:W-:Y:S02]  /*40e0*/  FMNMX.FTZ R15, R58, R15, !PT ;  /* 0x0000000f3a0f7209 */ /* 0x000fe40007810000 */
[----:B------:R-:W-:-:S02]  /*40f0*/  ISETP.GT.AND P4, PT, R3, 0x49, PT ;  /* 0x000000490300780c */ /* 0x000fc40003f84270 */
[----:B------:R-:W-:-:S04]  /*4100*/  FMNMX.FTZ R15, R152, R15, !PT ;  /* 0x0000000f980f7209 */ /* 0x000fc80007810000 */
[----:B------:R-:W-:Y:S01]  /*4110*/  FMNMX.FTZ R15, R62, R15, !PT ;  /* 0x0000000f3e0f7209 */ /* 0x000fe20007810000 */
        /* <DEDUP_REMOVED lines=30> */
[----:B------:R-:W0:Y:S01]  /*4300*/  LDC R3, c[0x0][0x988] ;  /* 0x00026200ff037b82 */ /* 0x000e220000000800 */
[----:B------:R-:W-:Y:S02]  /*4310*/  ISETP.GT.AND P4, PT, R8, RZ, PT ;  /* 0x000000ff0800720c */ /* 0x000fe40003f84270 */
[----:B------:R-:W-:Y:S02]  /*4320*/  FMNMX.FTZ R15, R87, R12, !PT ;  /* 0x0000000c570f7209 */ /* 0x000fe40007810000 */
[----:B------:R-:W-:Y:S02]  /*4330*/  FSEL R24, R24, -INF , P4 ;  /* 0xff80000018187808 */ /* 0x000fe40002000000 */
[----:B------:R-:W-:Y:S01]  /*4340*/  ISETP.GT.AND P4, PT, R8, 0x8, PT ;  /* 0x000000080800780c */ /* 0x000fe20003f84270 */
[----:B------:R-:W1:Y:S01]  /*4350*/  SHFL.BFLY PT, R12, R15, 0x2, 0x1f ;  /* 0x0c401f000f0c7f89 */ /* 0x000e6200000e0000 */
[----:B------:R-:W-:-:S02]  /*4360*/  FMNMX.FTZ R13, R24, R7, !PT ;  /* 0x00000007180d7209 */ /* 0x000fc40007810000 */
[----:B------:R-:W-:Y:S02]  /*4370*/  FSEL R28, R28, -INF , P4 ;  /* 0xff8000001c1c7808 */ /* 0x000fe40002000000 */
[----:B------:R-:W-:-:S04]  /*4380*/  ISETP.GT.AND P4, PT, R8, 0x10, PT ;  /* 0x000000100800780c */ /* 0x000fc80003f84270 */
[----:B------:R-:W-:Y:S02]  /*4390*/  FSEL R32, R32, -INF , P4 ;  /* 0xff80000020207808 */ /* 0x000fe40002000000 */
[----:B------:R-:W-:-:S04]  /*43a0*/  ISETP.GT.AND P4, PT, R8, 0x18, PT ;  /* 0x000000180800780c */ /* 0x000fc80003f84270 */
[----:B------:R-:W-:Y:S02]  /*43b0*/  FSEL R36, R36, -INF , P4 ;  /* 0xff80000024247808 */ /* 0x000fe40002000000 */
[----:B------:R-:W-:-:S04]  /*43c0*/  ISETP.GT.AND P4, PT, R8, 0x20, PT ;  /* 0x000000200800780c */ /* 0x000fc80003f84270 */
[----:B------:R-:W-:Y:S02]  /*43d0*/  FSEL R40, R40, -INF , P4 ;  /* 0xff80000028287808 */ /* 0x000fe40002000000 */
[----:B------:R-:W-:Y:S01]  /*43e0*/  ISETP.GT.AND P4, PT, R8, 0x28, PT ;  /* 0x000000280800780c */ /* 0x000fe20003f84270 */
[----:B------:R-:W-:Y:S02]  /*43f0*/  WARPGROUP.DEPBAR.LE gsb0, 0x0 ;  /* 0x00008000000079c5 */ /* 0x000fe40000010000 */
[----:B------:R-:W-:Y:S01]  /*4400*/  WARPGROUP.ARRIVE ;  /* 0x00000000000079c5 */ /* 0x000fe20000000000 */
[----:B-1----:R-:W-:Y:S02]  /*4410*/  FMNMX.FTZ R17, R15, R12, !PT ;  /* 0x0000000c0f117209 */ /* 0x002fe40007810000 */
[----:B------:R-:W-:Y:S02]  /*4420*/  FSEL R44, R44, -INF , P4 ;  /* 0xff8000002c2c7808 */ /* 0x000fe40002000000 */
[----:B------:R-:W-:Y:S01]  /*4430*/  ISETP.GT.AND P4, PT, R8, 0x30, PT ;  /* 0x000000300800780c */ /* 0x000fe20003f84270 */
[----:B------:R-:W-:Y:S01]  /*4440*/  HGMMA.64x64x16.F32.BF16 R88, R132, gdesc[UR8].tnspB, R88, gsb0 ;  /* 0x40e0000884587df0 */ /* 0x000fe20008001858 */
[----:B------:R-:W1:Y:S01]  /*4450*/  SHFL.BFLY PT, R12, R17, 0x1, 0x1f ;  /* 0x0c201f00110c7f89 */ /* 0x000e6200000e0000 */
[----:B------:R-:W-:Y:S01]  /*4460*/  UIADD3 UR10, UR7, 0x280, URZ ;  /* 0x00000280070a7890 */ /* 0x000fe2000fffe03f */
[----:B------:R-:W-:Y:S01]  /*4470*/  FSEL R48, R48, -INF , P4 ;  /* 0xff80000030307808 */ /* 0x000fe20002000000 */
[----:B------:R-:W-:Y:S01]  /*4480*/  UMOV UR11, 0x40000040 ;  /* 0x40000040000b7882 */ /* 0x000fe20000000000 */
[----:B------:R-:W-:-:S04]  /*4490*/  ISETP.GT.AND P4, PT, R8, 0x38, PT ;  /* 0x000000380800780c */ /* 0x000fc80003f84270 */
[----:B------:R-:W-:Y:S02]  /*44a0*/  FSEL R52, R52, -INF , P4 ;  /* 0xff80000034347808 */ /* 0x000fe40002000000 */
[----:B------:R-:W-:-:S04]  /*44b0*/  ISETP.GT.AND P4, PT, R8, 0x40, PT ;  /* 0x000000400800780c */ /* 0x000fc80003f84270 */
[----:B------:R-:W-:Y:S02]  /*44c0*/  FSEL R56, R56, -INF , P4 ;  /* 0xff80000038387808 */ /* 0x000fe40002000000 */
[----:B------:R-:W-:-:S04]  /*44d0*/  ISETP.GT.AND P4, PT, R8, 0x48, PT ;  /* 0x000000480800780c */ /* 0x000fc80003f84270 */
[----:B------:R-:W-:Y:S02]  /*44e0*/  FSEL R60, R60, -INF , P4 ;  /* 0xff8000003c3c7808 */ /* 0x000fe40002000000 */
[----:B------:R-:W-:Y:S02]  /*44f0*/  ISETP.GT.AND P4, PT, R8, 0x50, PT ;  /* 0x000000500800780c */ /* 0x000fe40003f84270 */
[----:B-1----:R-:W-:Y:S02]  /*4500*/  FMNMX.FTZ R12, R17, R12, !PT ;  /* 0x0000000c110c7209 */ /* 0x002fe40007810000 */
[----:B------:R-:W-:Y:S02]  /*4510*/  FSEL R64, R64, -INF , P4 ;  /* 0xff80000040407808 */ /* 0x000fe40002000000 */
[C---:B------:R-:W-:Y:S01]  /*4520*/  FSETP.NEU.FTZ.AND P3, PT, R12.reuse, -INF , PT ;  /* 0xff8000000c00780b */ /* 0x040fe20003f7d000 */
[----:B0-----:R-:W-:Y:S01]  /*4530*/  FMUL.FTZ R19, R12, R3 ;  /* 0x000000030c137220 */ /* 0x001fe20000410000 */
[----:B------:R-:W-:-:S04]  /*4540*/  ISETP.GT.AND P4, PT, R8, 0x58, PT ;  /* 0x000000580800780c */ /* 0x000fc80003f84270 */
[----:B------:R-:W-:Y:S02]  /*4550*/  FSEL R15, R19, RZ, P3 ;  /* 0x000000ff130f7208 */ /* 0x000fe40001800000 */
[----:B------:R-:W-:Y:S02]  /*4560*/  FSEL R68, R68, -INF , P4 ;  /* 0xff80000044447808 */ /* 0x000fe40002000000 */
[----:B------:R-:W-:Y:S01]  /*4570*/  ISETP.GT.AND P4, PT, R8, 0x60, PT ;  /* 0x000000600800780c */ /* 0x000fe20003f84270 */
[-CC-:B------:R-:W-:Y:S01]  /*4580*/  FFMA.FTZ R149, R26, R3.reuse, -R15.reuse ;  /* 0x000000031a957223 */ /* 0x180fe2000001080f */
[----:B------:R-:W-:Y:S01]  /*4590*/  FSEL R26, R25, -INF , P5 ;  /* 0xff800000191a7808 */ /* 0x000fe20002800000 */
        /* <DEDUP_REMOVED lines=16> */
[----:B------:R-:W-:Y:S01]  /*46a0*/  MUFU.EX2 R149, R149 ;  /* 0x0000009500957308 */ /* 0x000fe20000000800 */
[----:B------:R-:W-:Y:S01]  /*46b0*/  ISETP.GT.AND P4, PT, R8, 0x68, PT ;  /* 0x000000680800780c */ /* 0x000fe20003f84270 */
[-CC-:B------:R-:W-:Y:S01]  /*46c0*/  FFMA.FTZ R18, R18, R3.reuse, -R15.reuse ;  /* 0x0000000312127223 */ /* 0x180fe2000001080f */
[-CC-:B------:R-:W-:Y:S01]  /*46d0*/  FFMA.FTZ R20, R20, R3.reuse, -R15.reuse ;  /* 0x0000000314147223 */ /* 0x180fe2000001080f */
[-CC-:B------:R-:W-:Y:S01]  /*46e0*/  FFMA.FTZ R22, R22, R3.reuse, -R15.reuse ;  /* 0x0000000316167223 */ /* 0x180fe2000001080f */
[----:B------:R-:W-:Y:S01]  /*46f0*/  FSEL R76, R76, -INF , P4 ;  /* 0xff8000004c4c7808 */ /* 0x000fe20002000000 */
[-CC-:B------:R-:W-:Y:S01]  /*4700*/  FFMA.FTZ R139, R54, R3.reuse, -R15.reuse ;  /* 0x00000003368b7223 */ /* 0x180fe2000001080f */
[----:B------:R-:W-:Y:S01]  /*4710*/  ISETP.GT.AND P4, PT, R8, 0x70, PT ;  /* 0x000000700800780c */ /* 0x000fe20003f84270 */
[----:B------:R-:W-:Y:S01]  /*4720*/  MUFU.EX2 R14, R14 ;  /* 0x0000000e000e7308 */ /* 0x000fe20000000800 */
[-CC-:B------:R-:W-:Y:S01]  /*4730*/  FFMA.FTZ R54, R152, R3.reuse, -R15.reuse ;  /* 0x0000000398367223 */ /* 0x180fe2000001080f */
[-CC-:B------:R-:W-:Y:S01]  /*4740*/  FFMA.FTZ R21, R78, R3.reuse, -R15.reuse ;  /* 0x000000034e157223 */ /* 0x180fe2000001080f */
[----:B------:R-:W-:Y:S01]  /*4750*/  FSEL R80, R80, -INF , P4 ;  /* 0xff80000050507808 */ /* 0x000fe20002000000 */
[-CC-:B------:R-:W-:Y:S01]  /*4760*/  FFMA.FTZ R78, R83, R3.reuse, -R15.reuse ;  /* 0x00000003534e7223 */ /* 0x180fe2000001080f */
[----:B------:R-:W-:Y:S01]  /*4770*/  ISETP.GT.AND P4, PT, R8, 0x78, PT ;  /* 0x000000780800780c */ /* 0x000fe20003f84270 */
[----:B------:R-:W-:-:S02]  /*4780*/  FFMA.FTZ R25, R86, R3, -R15 ;  /* 0x0000000356197223 */ /* 0x000fc4000001080f */
[----:B------:R-:W-:Y:S01]  /*4790*/  MUFU.EX2 R151, R151 ;  /* 0x0000009700977308 */ /* 0x000fe20000000800 */
[----:B------:R-:W-:Y:S01]  /*47a0*/  FSEL R84, R84, -INF , P4 ;  /* 0xff80000054547808 */ /* 0x000fe20002000000 */
[----:B------:R-:W-:Y:S02]  /*47b0*/  WARPGROUP.DEPBAR.LE gsb0, 0x0 ;  /* 0x00008000000079c5 */ /* 0x000fe40000010000 */
[----:B------:R-:W-:Y:S01]  /*47c0*/  FSEL R132, R33, -INF , P5 ;  /* 0xff80000021847808 */ /* 0x000fe20002800000 */
[----:B------:R-:W-:Y:S01]  /*47d0*/  WARPGROUP.ARRIVE ;  /* 0x00000000000079c5 */ /* 0x000fe20000000000 */
[----:B------:R-:W-:Y:S02]  /*47e0*/  ISETP.GT.AND P5, PT, R8, 0x19, PT ;  /* 0x000000190800780c */ /* 0x000fe40003fa4270 */
[----:B------:R-:W-:Y:S01]  /*47f0*/  MUFU.EX2 R18, R18 ;  /* 0x0000001200127308 */ /* 0x000fe20000000800 */
[----:B------:R-:W-:Y:S01]  /*4800*/  FMNMX.FTZ R13, R132, R13, !PT ;  /* 0x0000000d840d7209 */ /* 0x000fe20007810000 */
[--C-:B------:R-:W-:Y:S01]  /*4810*/  FFMA.FTZ R133, R58, R3, -R15.reuse ;  /* 0x000000033a857223 */ /* 0x100fe2000001080f */
[----:B------:R-:W-:Y:S01]  /*4820*/  FSEL R34, R37, -INF , P5 ;  /* 0xff80000025227808 */ /* 0x000fe20002800000 */
[----:B------:R-:W-:Y:S01]  /*4830*/  HGMMA.64x64x16.F32.BF16 R88, R128, gdesc[UR8].tnspB, R88, gsb0 ;  /* 0x40e0000880587df0 */ /* 0x000fe20008001858 */
[----:B------:R-:W-:Y:S01]  /*4840*/  FMNMX.FTZ R13, R36, R13, !PT ;  /* 0x0000000d240d7209 */ /* 0x000fe20007810000 */
[----:B------:R-:W-:Y:S01]  /*4850*/  UIADD3 UR10, UR7, 0x300, URZ ;  /* 0x00000300070a7890 */ /* 0x000fe2000fffe03f */
[----:B------:R-:W-:Y:S01]  /*4860*/  ISETP.GT.AND P5, PT, R8, 0x21, PT ;  /* 0x000000210800780c */ /* 0x000fe20003fa4270 */
[----:B------:R-:W-:Y:S01]  /*4870*/  UMOV UR11, 0x40000040 ;  /* 0x40000040000b7882 */ /* 0x000fe20000000000 */
[----:B------:R-:W-:Y:S01]  /*4880*/  FMNMX.FTZ R13, R34, R13, !PT ;  /* 0x0000000d220d7209 */ /* 0x000fe20007810000 */
[----:B------:R-:W-:Y:S01]  /*4890*/  MUFU.EX2 R145, R145 ;  /* 0x0000009100917308 */ /* 0x000fe20000000800 */
[----:B------:R-:W-:Y:S01]  /*48a0*/  FSEL R134, R41, -INF , P5 ;  /* 0xff80000029867808 */ /* 0x000fe20002800000 */
[--C-:B------:R-:W-:Y:S01]  /*48b0*/  FFMA.FTZ R58, R140, R3, -R15.reuse ;  /* 0x000000038c3a7223 */ /* 0x100fe2000001080f */
[----:B------:R-:W-:Y:S01]  /*48c0*/  FMNMX.FTZ R13, R40, R13, !PT ;  /* 0x0000000d280d7209 */ /* 0x000fe20007810000 */
[-CC-:B------:R-:W-:Y:S01]  /*48d0*/  FFMA.FTZ R135, R62, R3.reuse, -R15.reuse ;  /* 0x000000033e877223 */ /* 0x180fe2000001080f */
[----:B------:R-:W-:Y:S01]  /*48e0*/  ISETP.GT.AND P5, PT, R8, 0x29, PT ;  /* 0x000000290800780c */ /* 0x000fe20003fa4270 */
[----:B------:R-:W-:Y:S01]  /*48f0*/  FFMA.FTZ R62, R142, R3, -R15 ;  /* 0x000000038e3e7223 */ /* 0x000fe2000001080f */
[----:B------:R-:W-:Y:S01]  /*4900*/  FMNMX.FTZ R13, R134, R13, !PT ;  /* 0x0000000d860d7209 */ /* 0x000fe20007810000 */
[----:B------:R-:W-:Y:S01]  /*4910*/  MUFU.EX2 R20, R20 ;  /* 0x0000001400147308 */ /* 0x000fe20000000800 */
[----:B------:R-:W-:-:S02]  /*4920*/  FSEL R136, R45, -INF , P5 ;  /* 0xff8000002d887808 */ /* 0x000fc40002800000 */
[----:B------:R-:W-:Y:S02]  /*4930*/  FMNMX.FTZ R13, R44, R13, !PT ;  /* 0x0000000d2c0d7209 */ /* 0x000fe40007810000 */
[----:B------:R-:W-:Y:S02]  /*4940*/  ISETP.GT.AND P5, PT, R8, 0x31, PT ;  /* 0x000000310800780c */ /* 0x000fe40003fa4270 */
[----:B------:R-:W-:Y:S01]  /*4950*/  FMNMX.FTZ R13, R136, R13, !PT ;  /* 0x0000000d880d7209 */ /* 0x000fe20007810000 */
[----:B------:R-:W-:Y:S01]  /*4960*/  MUFU.EX2 R147, R147 ;  /* 0x0000009300937308 */ /* 0x000fe20000000800 */
[----:B------:R-:W-:Y:S02]  /*4970*/  FSEL R138, R49, -INF , P5 ;  /* 0xff800000318a7808 */ /* 0x000fe40002800000 */
[----:B------:R-:W-:Y:S02]  /*4980*/  FMNMX.FTZ R13, R48, R13, !PT ;  /* 0x0000000d300d7209 */ /* 0x000fe40007810000 */
[----:B------:R-:W-:-:S02]  /*4990*/  ISETP.GT.AND P5, PT, R8, 0x39, PT ;  /* 0x000000390800780c */ /* 0x000fc40003fa4270 */
[----:B------:R-:W-:Y:S01]  /*49a0*/  FMNMX.FTZ R13, R138, R13, !PT ;  /* 0x0000000d8a0d7209 */ /* 0x000fe20007810000 */
[----:B------:R-:W-:Y:S01]  /*49b0*/  MUFU.EX2 R22, R22 ;  /* 0x0000001600167308 */ /* 0x000fe20000000800 */
[----:B------:R-:W-:Y:S02]  /*49c0*/  FSEL R53, R53, -INF , P5 ;  /* 0xff80000035357808 */ /* 0x000fe40002800000 */
[----:B------:R-:W-:Y:S02]  /*49d0*/  FMNMX.FTZ R38, R52, R13, !PT ;  /* 0x0000000d34267209 */ /* 0x000fe40007810000 */
[----:B------:R-:W-:Y:S02]  /*49e0*/  ISETP.GT.AND P5, PT, R8, 0x41, PT ;  /* 0x000000410800780c */ /* 0x000fe40003fa4270 */
[----:B------:R-:W-:Y:S01]  /*49f0*/  FMNMX.FTZ R13, R53, R38, !PT ;  /* 0x00000026350d7209 */ /* 0x000fe20007810000 */
[----:B------:R-:W-:Y:S01]  /*4a00*/  MUFU.EX2 R141, R141 ;  /* 0x0000008d008d7308 */ /* 0x000fe20000000800 */
[----:B------:R-:W-:-:S02]  /*4a10*/  FSEL R144, R57, -INF , P5 ;  /* 0xff80000039907808 */ /* 0x000fc40002800000 */
[----:B------:R-:W-:Y:S02]  /*4a20*/  FMNMX.FTZ R13, R56, R13, !PT ;  /* 0x0000000d380d7209 */ /* 0x000fe40007810000 */
[----:B------:R-:W-:Y:S02]  /*4a30*/  ISETP.GT.AND P5, PT, R8, 0x49, PT ;  /* 0x000000490800780c */ /* 0x000fe40003fa4270 */
[----:B------:R-:W-:Y:S01]  /*4a40*/  FMNMX.FTZ R13, R144, R13, !PT ;  /* 0x0000000d900d7209 */ /* 0x000fe20007810000 */
[----:B------:R0:W-:Y:S01]  /*4a50*/  MUFU.EX2 R38, R17 ;  /* 0x0000001100267308 */ /* 0x0001e20000000800 */
[----:B------:R-:W-:Y:S02]  /*4a60*/  FSEL R61, R61, -INF , P5 ;  /* 0xff8000003d3d7808 */ /* 0x000fe40002800000 */
[----:B------:R-:W-:Y:S02]  /*4a70*/  FMNMX.FTZ R42, R60, R13, !PT ;  /* 0x0000000d3c2a7209 */ /* 0x000fe40007810000 */
[----:B------:R-:W-:-:S02]  /*4a80*/  ISETP.GT.AND P5, PT, R8, 0x51, PT ;  /* 0x000000510800780c */ /* 0x000fc40003fa4270 */
[----:B------:R-:W-:Y:S01]  /*4a90*/  FMNMX.FTZ R13, R61, R42, !PT ;  /* 0x0000002a3d0d7209 */ /* 0x000fe20007810000 */
[----:B------:R-:W-:Y:S01]  /*4aa0*/  MUFU.EX2 R143, R143 ;  /* 0x0000008f008f7308 */ /* 0x000fe20000000800 */
[----:B0-----:R-:W-:Y:S01]  /*4ab0*/  FFMA.FTZ R17, R146, R3, -R15 ;  /* 0x0000000392117223 */ /* 0x001fe2000001080f */
[----:B------:R-:W-:Y:S02]  /*4ac0*/  FSEL R146, R65, -INF , P5 ;  /* 0xff80000041927808 */ /* 0x000fe40002800000 */
[----:B------:R-:W-:Y:S02]  /*4ad0*/  FMNMX.FTZ R13, R64, R13, !PT ;  /* 0x0000000d400d7209 */ /* 0x000fe40007810000 */
[----:B------:R-:W-:Y:S02]  /*4ae0*/  ISETP.GT.AND P5, PT, R8, 0x59, PT ;  /* 0x000000590800780c */ /* 0x000fe40003fa4270 */
[----:B------:R-:W-:Y:S01]  /*4af0*/  FMNMX.FTZ R13, R146, R13, !PT ;  /* 0x0000000d920d7209 */ /* 0x000fe20007810000 */
[----:B------:R0:W-:Y:S01]  /*4b00*/  MUFU.EX2 R42, R17 ;  /* 0x00000011002a7308 */ /* 0x0001e20000000800 */
[----:B------:R-:W-:-:S02]  /*4b10*/  FSEL R69, R69, -INF , P5 ;  /* 0xff80000045457808 */ /* 0x000fc40002800000 */
[----:B------:R-:W-:Y:S02]  /*4b20*/  FMNMX.FTZ R46, R68, R13, !PT ;  /* 0x0000000d442e7209 */ /* 0x000fe40007810000 */
[----:B------:R-:W-:Y:S02]  /*4b30*/  ISETP.GT.AND P5, PT, R8, 0x61, PT ;  /* 0x000000610800780c */ /* 0x000fe40003fa4270 */
[----:B------:R-:W-:Y:S01]  /*4b40*/  FMNMX.FTZ R13, R69, R46, !PT ;  /* 0x0000002e450d7209 */ /* 0x000fe20007810000 */
[----:B------:R-:W-:Y:S01]  /*4b50*/  MUFU.EX2 R137, R137 ;  /* 0x0000008900897308 */ /* 0x000fe20000000800 */
[----:B0-----:R-:W-:Y:S01]  /*4b60*/  FFMA.FTZ R17, R148, R3, -R15 ;  /* 0x0000000394117223 */ /* 0x001fe2000001080f */
[----:B------:R-:W-:Y:S02]  /*4b70*/  FSEL R148, R73, -INF , P5 ;  /* 0xff80000049947808 */ /* 0x000fe40002800000 */
[----:B------:R-:W-:Y:S02]  /*4b80*/  FMNMX.FTZ R13, R72, R13, !PT ;  /* 0x0000000d480d7209 */ /* 0x000fe40007810000 */
[----:B------:R-:W-:Y:S01]  /*4b90*/  ISETP.GT.AND P5, PT, R8, 0x69, PT ;  /* 0x000000690800780c */ /* 0x000fe20003fa4270 */
[----:B------:R-:W-:-:S02]  /*4ba0*/  WARPGROUP.DEPBAR.LE gsb0, 0x0 ;  /* 0x00008000000079c5 */ /* 0x000fc40000010000 */
[----:B------:R-:W-:Y:S01]  /*4bb0*/  WARPGROUP.ARRIVE ;  /* 0x00000000000079c5 */ /* 0x000fe20000000000 */
[----:B------:R-:W-:Y:S01]  /*4bc0*/  FMNMX.FTZ R13, R148, R13, !PT ;  /* 0x0000000d940d7209 */ /* 0x000fe20007810000 */
[----:B------:R0:W-:Y:S01]  /*4bd0*/  MUFU.EX2 R46, R17 ;  /* 0x00000011002e7308 */ /* 0x0001e20000000800 */
[----:B------:R-:W-:Y:S02]  /*4be0*/  FSEL R77, R77, -INF , P5 ;  /* 0xff8000004d4d7808 */ /* 0x000fe40002800000 */
[----:B------:R-:W-:Y:S01]  /*4bf0*/  FMNMX.FTZ R50, R76, R13, !PT ;  /* 0x0000000d4c327209 */ /* 0x000fe20007810000 */
[----:B------:R-:W-:Y:S01]  /*4c00*/  HGMMA.64x64x16.F32.BF16 R88, R124, gdesc[UR8].tnspB, R88, gsb0 ;  /* 0x40e000087c587df0 */ /* 0x000fe20008001858 */
[----:B------:R-:W-:Y:S01]  /*4c10*/  ISETP.GT.AND P5, PT, R8, 0x71, PT ;  /* 0x000000710800780c */ /* 0x000fe20003fa4270 */
[----:B------:R-:W-:Y:S01]  /*4c20*/  UIADD3 UR10, UR7, 0x380, URZ ;  /* 0x00000380070a7890 */ /* 0x000fe2000fffe03f */
[----:B------:R-:W-:Y:S01]  /*4c30*/  FMNMX.FTZ R13, R77, R50, !PT ;  /* 0x000000324d0d7209 */ /* 0x000fe20007810000 */
[----:B------:R-:W-:Y:S01]  /*4c40*/  UMOV UR11, 0x40000040 ;  /* 0x40000040000b7882 */ /* 0x000fe20000000000 */
[----:B0-----:R-:W-:Y:S01]  /*4c50*/  FFMA.FTZ R17, R150, R3, -R15 ;  /* 0x0000000396117223 */ /* 0x001fe2000001080f */
[----:B------:R-:W-:Y:S01]  /*4c60*/  FSEL R150, R81, -INF , P5 ;  /* 0xff80000051967808 */ /* 0x000fe20002800000 */
[----:B------:R-:W-:Y:S01]  /*4c70*/  MUFU.EX2 R139, R139 ;  /* 0x0000008b008b7308 */ /* 0x000fe20000000800 */
[----:B------:R-:W-:Y:S01]  /*4c80*/  FMNMX.FTZ R13, R80, R13, !PT ;  /* 0x0000000d500d7209 */ /* 0x000fe20007810000 */
[----:B------:R-:W-:Y:S01]  /*4c90*/  UMOV UR7, UR5 ;  /* 0x0000000500077c82 */ /* 0x000fe20008000000 */
[----:B------:R-:W-:-:S02]  /*4ca0*/  ISETP.GT.AND P5, PT, R8, 0x79, PT ;  /* 0x000000790800780c */ /* 0x000fc40003fa4270 */
[----:B------:R-:W-:Y:S02]  /*4cb0*/  FMNMX.FTZ R13, R150, R13, !PT ;  /* 0x0000000d960d7209 */ /* 0x000fe40007810000 */
[----:B------:R-:W-:Y:S01]  /*4cc0*/  FSEL R85, R85, -INF , P5 ;  /* 0xff80000055557808 */ /* 0x000fe20002800000 */
[----:B------:R0:W-:Y:S01]  /*4cd0*/  MUFU.EX2 R50, R17 ;  /* 0x0000001100327308 */ /* 0x0001e20000000800 */
[----:B------:R-:W-:Y:S01]  /*4ce0*/  FMNMX.FTZ R8, R84, R13, !PT ;  /* 0x0000000d54087209 */ /* 0x000fe20007810000 */
[-CC-:B------:R-:W-:Y:S01]  /*4cf0*/  FFMA.FTZ R13, R66, R3.reuse, -R15.reuse ;  /* 0x00000003420d7223 */ /* 0x180fe2000001080f */
[----:B------:R-:W-:Y:S02]  /*4d00*/  FFMA.FTZ R66, R154, R3, -R15 ;  /* 0x000000039a427223 */ /* 0x000fe4000001080f */
[----:B------:R-:W-:-:S03]  /*4d10*/  FMNMX.FTZ R8, R85, R8, !PT ;  /* 0x0000000855087209 */ /* 0x000fc60007810000 */
[----:B------:R-:W-:Y:S01]  /*4d20*/  MUFU.EX2 R133, R133 ;  /* 0x0000008500857308 */ /* 0x000fe20000000800 */
[-CC-:B0-----:R-:W-:Y:S01]  /*4d30*/  FFMA.FTZ R17, R70, R3.reuse, -R15.reuse ;  /* 0x0000000346117223 */ /* 0x181fe2000001080f */
[----:B------:R-:W0:Y:S01]  /*4d40*/  SHFL.BFLY PT, R19, R8, 0x2, 0x1f ;  /* 0x0c401f0008137f89 */ /* 0x000e2200000e0000 */
[----:B------:R-:W-:-:S05]  /*4d50*/  FFMA.FTZ R70, R156, R3, -R15 ;  /* 0x000000039c467223 */ /* 0x000fca000001080f */
        /* <DEDUP_REMOVED lines=8> */
[----:B------:R-:W1:Y:S08]  /*4de0*/  MUFU.EX2 R62, R62 ;  /* 0x0000003e003e7308 */ /* 0x000e700000000800 */
[----:B------:R-:W-:Y:S01]  /*4df0*/  MUFU.EX2 R17, R17 ;  /* 0x0000001100117308 */ /* 0x000fe20000000800 */
[----:B------:R-:W-:-:S02]  /*4e00*/  WARPGROUP.DEPBAR.LE gsb0, 0x0 ;  /* 0x00008000000079c5 */ /* 0x000fc40000010000 */
[----:B------:R-:W-:Y:S01]  /*4e10*/  WARPGROUP.ARRIVE ;  /* 0x00000000000079c5 */ /* 0x000fe20000000000 */
[----:B0-----:R-:W-:Y:S01]  /*4e20*/  FMNMX.FTZ R8, R23, R8, !PT ;  /* 0x0000000817087209 */ /* 0x001fe20007810000 */
[----:B------:R-:W-:-:S03]  /*4e30*/  FFMA.FTZ R23, R82, R3, -R15 ;  /* 0x0000000352177223 */ /* 0x000fc6000001080f */
[----:B------:R-:W-:Y:S01]  /*4e40*/  MUFU.EX2 R66, R66 ;  /* 0x0000004200427308 */ /* 0x000fe20000000800 */
[-C--:B------:R-:W-:Y:S01]  /*4e50*/  FFMA.FTZ R15, R87, R3.reuse, -R15 ;  /* 0x00000003570f7223 */ /* 0x080fe2000001080f */
[C---:B------:R-:W-:Y:S01]  /*4e60*/  FSETP.NEU.FTZ.AND P4, PT, R8.reuse, -INF , PT ;  /* 0xff8000000800780b */ /* 0x040fe20003f9d000 */
[----:B------:R-:W-:Y:S01]  /*4e70*/  HGMMA.64x64x16.F32.BF16 R88, R120, gdesc[UR8].tnspB, R88, gsb0 ;  /* 0x40e0000878587df0 */ /* 0x000fe20008001858 */
[----:B------:R-:W-:Y:S01]  /*4e80*/  FMUL.FTZ R35, R8, R3 ;  /* 0x0000000308237220 */ /* 0x000fe20000410000 */
[----:B-1----:R-:W-:-:S03]  /*4e90*/  F2FP.BF16.F32.PACK_AB R129, R62, R13 ;  /* 0x0000000d3e81723e */ /* 0x002fc600000010ff */
[----:B------:R-:W-:Y:S01]  /*4ea0*/  MUFU.EX2 R19, R19 ;  /* 0x0000001300137308 */ /* 0x000fe20000000800 */
[----:B------:R-:W-:-:S05]  /*4eb0*/  FSEL R35, R35, RZ, P4 ;  /* 0x000000ff23237208 */ /* 0x000fca0002000000 */
[-CC-:B------:R-:W-:Y:S01]  /*4ec0*/  FFMA.FTZ R27, R24, R3.reuse, -R35.reuse ;  /* 0x00000003181b7223 */ /* 0x180fe20000010823 */
[----:B------:R-:W-:Y:S01]  /*4ed0*/  FSEL R24, R12, RZ, P3 ;  /* 0x000000ff0c187208 */ /* 0x000fe20001800000 */
[-CC-:B------:R-:W-:Y:S01]  /*4ee0*/  FFMA.FTZ R82, R26, R3.reuse, -R35.reuse ;  /* 0x000000031a527223 */ /* 0x180fe20000010823 */
[-CC-:B------:R-:W-:Y:S01]  /*4ef0*/  FFMA.FTZ R28, R28, R3.reuse, -R35.reuse ;  /* 0x000000031c1c7223 */ /* 0x180fe20000010823 */
[-CC-:B------:R-:W-:Y:S01]  /*4f00*/  FFMA.FTZ R29, R32, R3.reuse, -R35.reuse ;  /* 0x00000003201d7223 */ /* 0x180fe20000010823 */
[-C--:B------:R-:W-:Y:S01]  /*4f10*/  FFMA.FTZ R32, R34, R3.reuse, -R35 ;  /* 0x0000000322207223 */ /* 0x080fe20000010823 */
[----:B------:R-:W-:Y:S01]  /*4f20*/  FADD.FTZ R26, -R24, R9 ;  /* 0x00000009181a7221 */ /* 0x000fe20000010100 */
[----:B------:R-:W-:Y:S01]  /*4f30*/  FSEL R24, R8, RZ, P4 ;  /* 0x000000ff08187208 */ /* 0x000fe20002000000 */
[----:B------:R-:W-:Y:S01]  /*4f40*/  MUFU.EX2 R27, R27 ;  /* 0x0000001b001b7308 */ /* 0x000fe20000000800 */
[----:B------:R-:W-:Y:S02]  /*4f50*/  IMAD.U32 R34, RZ, RZ, UR4 ;  /* 0x00000004ff227e24 */ /* 0x000fe4000f8e00ff */
[-C--:B------:R-:W-:Y:S01]  /*4f60*/  FMUL.FTZ R9, R26, R3.reuse ;  /* 0x000000031a097220 */ /* 0x080fe20000410000 */
[-C--:B------:R-:W-:Y:S01]  /*4f70*/  FFMA.FTZ R33, R30, R3.reuse, -R35 ;  /* 0x000000031e217223 */ /* 0x080fe20000010823 */
[----:B------:R-:W-:Y:S01]  /*4f80*/  FADD.FTZ R26, -R24, R7 ;  /* 0x00000007181a7221 */ /* 0x000fe20000010100 */
[----:B------:R-:W-:Y:S01]  /*4f90*/  VIADD R7, R16, 0x9 ;  /* 0x0000000910077836 */ /* 0x000fe20000000000 */
[----:B------:R-:W-:Y:S01]  /*4fa0*/  @!P1 LEA R34, R34, UR39, 0x3 ;  /* 0x0000002722229c11 */ /* 0x000fe2000f8e18ff */
[-C--:B------:R-:W-:Y:S01]  /*4fb0*/  FFMA.FTZ R30, R132, R3.reuse, -R35 ;  /* 0x00000003841e7223 */ /* 0x080fe20000010823 */
[----:B------:R-:W-:Y:S01]  /*4fc0*/  FMUL.FTZ R26, R26, R3 ;  /* 0x000000031a1a7220 */ /* 0x000fe20000410000 */
[----:B------:R0:W1:Y:S01]  /*4fd0*/  MUFU.EX2 R24, R9 ;  /* 0x0000000900187308 */ /* 0x0000620000000800 */
[----:B------:R-:W-:Y:S01]  /*4fe0*/  ISETP.GE.U32.AND P3, PT, R2, 0x180, PT ;  /* 0x000001800200780c */ /* 0x000fe20003f66070 */
[----:B------:R-:W-:-:S02]  /*4ff0*/  @!P1 VIADD R34, R34, 0x16840 ;  /* 0x0001684022229836 */ /* 0x000fc40000000000 */
[-CC-:B------:R-:W-:Y:S01]  /*5000*/  FFMA.FTZ R31, R36, R3.reuse, -R35.reuse ;  /* 0x00000003241f7223 */ /* 0x180fe20000010823 */
[-CC-:B------:R-:W-:Y:S01]  /*5010*/  FFMA.FTZ R140, R40, R3.reuse, -R35.reuse ;  /* 0x00000003288c7223 */ /* 0x180fe20000010823 */
[-CC-:B------:R-:W-:Y:S01]  /*5020*/  FFMA.FTZ R37, R134, R3.reuse, -R35.reuse ;  /* 0x0000000386257223 */ /* 0x180fe20000010823 */
[-CC-:B------:R-:W-:Y:S01]  /*5030*/  FFMA.FTZ R142, R44, R3.reuse, -R35.reuse ;  /* 0x000000032c8e7223 */ /* 0x180fe20000010823 */
[----:B------:R-:W-:Y:S01]  /*5040*/  @!P1 PRMT R34, RZ, 0x654, R34 ;  /* 0x00000654ff229816 */ /* 0x000fe20000000022 */
[----:B------:R-:W2:Y:S01]  /*5050*/  MUFU.EX2 R26, R26 ;  /* 0x0000001a001a7308 */ /* 0x000ea20000000800 */
[----:B0-----:R-:W-:Y:S01]  /*5060*/  SEL R9, R7, 0x9, !P3 ;  /* 0x0000000907097807 */ /* 0x001fe20005800000 */
[----:B------:R-:W-:Y:S02]  /*5070*/  IMAD.U32 R36, RZ, RZ, UR6 ;  /* 0x00000006ff247e24 */ /* 0x000fe4000f8e00ff */
[-CC-:B------:R-:W-:Y:S01]  /*5080*/  FFMA.FTZ R39, R136, R3.reuse, -R35.reuse ;  /* 0x0000000388277223 */ /* 0x180fe20000010823 */
[-CC-:B------:R-:W-:Y:S01]  /*5090*/  FFMA.FTZ R136, R48, R3.reuse, -R35.reuse ;  /* 0x0000000330887223 */ /* 0x180fe20000010823 */
[-CC-:B------:R-:W-:Y:S01]  /*50a0*/  FFMA.FTZ R41, R138, R3.reuse, -R35.reuse ;  /* 0x000000038a297223 */ /* 0x180fe20000010823 */
[-C--:B------:R-:W-:Y:S01]  /*50b0*/  FFMA.FTZ R138, R52, R3.reuse, -R35 ;  /* 0x00000003348a7223 */ /* 0x080fe20000010823 */
[----:B------:R-:W-:Y:S01]  /*50c0*/  @!P1 LEA R36, R36, UR39, 0x3 ;  /* 0x0000002724249c11 */ /* 0x000fe2000f8e18ff */
[----:B------:R-:W0:Y:S01]  /*50d0*/  MUFU.EX2 R82, R82 ;  /* 0x0000005200527308 */ /* 0x000e220000000800 */
[----:B-1----:R-:W-:Y:S01]  /*50e0*/  FFMA.FTZ R47, R24, R4, R149 ;  /* 0x00000004182f7223 */ /* 0x002fe20000010095 */
[-CC-:B------:R-:W-:Y:S01]  /*50f0*/  FFMA.FTZ R43, R53, R3.reuse, -R35.reuse ;  /* 0x00000003352b7223 */ /* 0x180fe20000010823 */
[----:B------:R-:W-:Y:S01]  /*5100*/  FFMA.FTZ R132, R56, R3, -R35 ;  /* 0x0000000338847223 */ /* 0x000fe20000010823 */
[----:B------:R-:W-:-:S02]  /*5110*/  @!P1 VIADD R36, R36, 0x16860 ;  /* 0x0001686024249836 */ /* 0x000fc40000000000 */
[----:B------:R-:W-:Y:S01]  /*5120*/  FADD.FTZ R4, R14, R47 ;  /* 0x0000002f0e047221 */ /* 0x000fe20000010000 */
[-CC-:B------:R-:W-:Y:S01]  /*5130*/  FFMA.FTZ R144, R144, R3.reuse, -R35.reuse ;  /* 0x0000000390907223 */ /* 0x180fe20000010823 */
[----:B------:R-:W-:Y:S01]  /*5140*/  FFMA.FTZ R134, R60, R3, -R35 ;  /* 0x000000033c867223 */ /* 0x000fe20000010823 */
[----:B------:R-:W1:Y:S01]  /*5150*/  MUFU.EX2 R28, R28 ;  /* 0x0000001c001c7308 */ /* 0x000e620000000800 */
[----:B--2---:R-:W-:Y:S01]  /*5160*/  FFMA.FTZ R45, R26, R5, R27 ;  /* 0x000000051a2d7223 */ /* 0x004fe2000001001b */
[----:B------:R-:W-:Y:S01]  /*5170*/  @!P1 PRMT R36, RZ, 0x654, R36 ;  /* 0x00000654ff249816 */ /* 0x000fe20000000024 */
[--C-:B------:R-:W-:Y:S01]  /*5180*/  FFMA.FTZ R5, R61, R3, -R35.reuse ;  /* 0x000000033d057223 */ /* 0x100fe20000010823 */
[----:B------:R-:W-:Y:S01]  /*5190*/  F2FP.BF16.F32.PACK_AB R149, R14, R149 ;  /* 0x000000950e95723e */ /* 0x000fe200000010ff */
        /* <DEDUP_REMOVED lines=8> */
[----:B------:R-:W-:Y:S01]  /*5220*/  FFMA.FTZ R84, R84, R3, -R35 ;  /* 0x0000000354547223 */ /* 0x000fe20000010823 */
[----:B------:R-:W-:Y:S01]  /*5230*/  PLOP3.LUT P3, PT, PT, PT, UP1, 0x80, 0x0 ;  /* 0x000000000000781c */ /* 0x000fe20003f6f018 */
[----:B------:R-:W-:Y:S01]  /*5240*/  UMOV UR6, UR4 ;  /* 0x0000000400067c82 */ /* 0x000fe20008000000 */
[----:B------:R-:W0:Y:S01]  /*5250*/  MUFU.EX2 R29, R29 ;  /* 0x0000001d001d7308 */ /* 0x000e220000000800 */
[----:B------:R-:W-:-:S07]  /*5260*/  F2FP.BF16.F32.PACK_AB R131, R66, R17 ;  /* 0x000000114283723e */ /* 0x000fce00000010ff */
[----:B------:R-:W3:Y:S01]  /*5270*/  MUFU.EX2 R30, R30 ;  /* 0x0000001e001e7308 */ /* 0x000ee20000000800 */
[----:B------:R-:W-:Y:S02]  /*5280*/  WARPGROUP.DEPBAR.LE gsb0, 0x0 ;  /* 0x00008000000079c5 */ /* 0x000fe40000010000 */
[----:B------:R4:W-:Y:S06]  /*5290*/  BAR.ARV R9, 0x100 ;  /* 0x000400090000751d */ /* 0x0009ec0000002000 */
[----:B------:R-:W5:Y:S01]  /*52a0*/  MUFU.EX2 R31, R31 ;  /* 0x0000001f001f7308 */ /* 0x000f620000000800 */
[----:B------:R1:W-:Y:S01]  /*52b0*/  @!P1 SYNCS.ARRIVE.TRANS64.RED.A1T0 RZ, [R34+URZ], RZ ;  /* 0x000000ff22ff99a7 */ /* 0x0003e2000810043f */
[----:B----4-:R-:W-:Y:S01]  /*52c0*/  FADD.FTZ R9, R151, R4 ;  /* 0x0000000497097221 */ /* 0x010fe20000010000 */
[----:B------:R-:W-:Y:S01]  /*52d0*/  F2FP.BF16.F32.PACK_AB R151, R18, R151 ;  /* 0x000000971297723e */ /* 0x000fe200000010ff */
[-C--:B------:R-:W-:Y:S01]  /*52e0*/  FMUL.FTZ R88, R88, R26.reuse ;  /* 0x0000001a58587220 */ /* 0x080fe20000410000 */
[-C--:B------:R-:W-:Y:S01]  /*52f0*/  FMUL.FTZ R89, R89, R26.reuse ;  /* 0x0000001a59597220 */ /* 0x080fe20000410000 */
[----:B------:R-:W-:Y:S01]  /*5300*/  FADD.FTZ R4, R18, R9 ;  /* 0x0000000912047221 */ /* 0x000fe20000010000 */
[----:B------:R-:W-:Y:S01]  /*5310*/  FFMA.FTZ R9, R146, R3, -R35 ;  /* 0x0000000392097223 */ /* 0x000fe20000010823 */
[----:B------:R-:W4:Y:S01]  /*5320*/  MUFU.EX2 R32, R32 ;  /* 0x0000002000207308 */ /* 0x000f220000000800 */
[----:B-1----:R-:W-:Y:S01]  /*5330*/  FADD.FTZ R34, R28, R45 ;  /* 0x0000002d1c227221 */ /* 0x002fe20000010000 */
[----:B------:R-:W-:Y:S01]  /*5340*/  FADD.FTZ R47, R145, R4 ;  /* 0x00000004912f7221 */ /* 0x000fe20000010000 */
[----:B------:R1:W-:Y:S01]  /*5350*/  @!P1 SYNCS.ARRIVE.TRANS64.RED.A1T0 RZ, [R36+URZ], RZ ;  /* 0x000000ff24ff99a7 */ /* 0x0003e2000810043f */
[----:B------:R-:W-:Y:S01]  /*5360*/  F2FP.BF16.F32.PACK_AB R145, R20, R145 ;  /* 0x000000911491723e */ /* 0x000fe200000010ff */
[----:B--2---:R-:W-:Y:S01]  /*5370*/  FADD.FTZ R34, R33, R34 ;  /* 0x0000002221227221 */ /* 0x004fe20000010000 */
[-C--:B------:R-:W-:Y:S01]  /*5380*/  FMUL.FTZ R92, R92, R26.reuse ;  /* 0x0000001a5c5c7220 */ /* 0x080fe20000410000 */
[-C--:B------:R-:W-:Y:S01]  /*5390*/  FMUL.FTZ R93, R93, R26.reuse ;  /* 0x0000001a5d5d7220 */ /* 0x080fe20000410000 */
[----:B------:R-:W2:Y:S01]  /*53a0*/  MUFU.EX2 R140, R140 ;  /* 0x0000008c008c7308 */ /* 0x000ea20000000800 */
[----:B0-----:R-:W-:Y:S01]  /*53b0*/  FADD.FTZ R45, R29, R34 ;  /* 0x000000221d2d7221 */ /* 0x001fe20000010000 */
[----:B------:R-:W-:Y:S01]  /*53c0*/  FADD.FTZ R34, R20, R47 ;  /* 0x0000002f14227221 */ /* 0x000fe20000010000 */
[-C--:B------:R-:W-:Y:S01]  /*53d0*/  FMUL.FTZ R96, R96, R26.reuse ;  /* 0x0000001a60607220 */ /* 0x080fe20000410000 */
[-C--:B------:R-:W-:Y:S01]  /*53e0*/  FMUL.FTZ R97, R97, R26.reuse ;  /* 0x0000001a61617220 */ /* 0x080fe20000410000 */
[----:B---3--:R-:W-:Y:S01]  /*53f0*/  FADD.FTZ R4, R30, R45 ;  /* 0x0000002d1e047221 */ /* 0x008fe20000010000 */
[----:B------:R-:W-:Y:S01]  /*5400*/  FADD.FTZ R49, R147, R34 ;  /* 0x0000002293317221 */ /* 0x000fe20000010000 */
[----:B------:R-:W-:Y:S01]  /*5410*/  FFMA.FTZ R45, R69, R3, -R35 ;  /* 0x00000003452d7223 */ /* 0x000fe20000010823 */
[----:B------:R-:W0:Y:S01]  /*5420*/  MUFU.EX2 R37, R37 ;  /* 0x0000002500257308 */ /* 0x000e220000000800 */
[----:B-----5:R-:W-:Y:S01]  /*5430*/  FADD.FTZ R47, R31, R4 ;  /* 0x000000041f2f7221 */ /* 0x020fe20000010000 */
[----:B------:R-:W-:Y:S01]  /*5440*/  FADD.FTZ R4, R22, R49 ;  /* 0x0000003116047221 */ /* 0x000fe20000010000 */
[----:B----4-:R-:W-:Y:S01]  /*5450*/  F2FP.BF16.F32.PACK_AB R146, R32, R31 ;  /* 0x0000001f2092723e */ /* 0x010fe200000010ff */
[----:B------:R-:W-:Y:S01]  /*5460*/  FMUL.FTZ R100, R100, R26 ;  /* 0x0000001a64647220 */ /* 0x000fe20000410000 */
[----:B------:R-:W-:Y:S01]  /*5470*/  FADD.FTZ R51, R32, R47 ;  /* 0x0000002f20337221 */ /* 0x000fe20000010000 */
[----:B------:R-:W-:Y:S01]  /*5480*/  FADD.FTZ R49, R141, R4 ;  /* 0x000000048d317221 */ /* 0x000fe20000010000 */
[----:B------:R-:W-:Y:S01]  /*5490*/  FFMA.FTZ R47, R148, R3, -R35 ;  /* 0x00000003942f7223 */ /* 0x000fe20000010823 */
[----:B------:R-:W1:Y:S01]  /*54a0*/  MUFU.EX2 R142, R142 ;  /* 0x0000008e008e7308 */ /* 0x000e620000000800 */
[----:B--2---:R-:W-:Y:S01]  /*54b0*/  FADD.FTZ R34, R140, R51 ;  /* 0x000000338c227221 */ /* 0x004fe20000010000 */
[----:B------:R-:W-:Y:S01]  /*54c0*/  F2FP.BF16.F32.PACK_AB R148, R82, R27 ;  /* 0x0000001b5294723e */ /* 0x000fe200000010ff */
[-CC-:B------:R-:W-:Y:S01]  /*54d0*/  FFMA.FTZ R4, R150, R3.reuse, -R35.reuse ;  /* 0x0000000396047223 */ /* 0x180fe20000010823 */
[----:B------:R-:W-:Y:S01]  /*54e0*/  F2FP.BF16.F32.PACK_AB R150, R33, R28 ;  /* 0x0000001c2196723e */ /* 0x000fe200000010ff */
[----:B------:R-:W-:Y:S01]  /*54f0*/  FFMA.FTZ R35, R85, R3, -R35 ;  /* 0x0000000355237223 */ /* 0x000fe20000010823 */
[----:B------:R-:W-:Y:S01]  /*5500*/  F2FP.BF16.F32.PACK_AB R147, R22, R147 ;  /* 0x000000931693723e */ /* 0x000fe200000010ff */
[----:B------:R-:W-:Y:S01]  /*5510*/  FMUL.FTZ R101, R101, R26 ;  /* 0x0000001a65657220 */ /* 0x000fe20000410000 */
[----:B------:R-:W2:Y:S01]  /*5520*/  MUFU.EX2 R39, R39 ;  /* 0x0000002700277308 */ /* 0x000ea20000000800 */
[C---:B0-----:R-:W-:Y:S01]  /*5530*/  FADD.FTZ R51, R37.reuse, R34 ;  /* 0x0000002225337221 */ /* 0x041fe20000010000 */
[----:B------:R-:W-:Y:S01]  /*5540*/  FADD.FTZ R34, R38, R49 ;  /* 0x0000003126227221 */ /* 0x000fe20000010000 */
[----:B------:R-:W-:Y:S01]  /*5550*/  F2FP.BF16.F32.PACK_AB R140, R37, R140 ;  /* 0x0000008c258c723e */ /* 0x000fe200000010ff */
[-C--:B------:R-:W-:Y:S01]  /*5560*/  FMUL.FTZ R104, R104, R26.reuse ;  /* 0x0000001a68687220 */ /* 0x080fe20000410000 */
[----:B------:R-:W-:Y:S01]  /*5570*/  F2FP.BF16.F32.PACK_AB R141, R38, R141 ;  /* 0x0000008d268d723e */ /* 0x000fe200000010ff */
[----:B------:R-:W-:Y:S01]  /*5580*/  FADD.FTZ R49, R143, R34 ;  /* 0x000000228f317221 */ /* 0x000fe20000010000 */
[----:B------:R-:W-:Y:S01]  /*5590*/  F2FP.BF16.F32.PACK_AB R143, R42, R143 ;  /* 0x0000008f2a8f723e */ /* 0x000fe200000010ff */
[----:B------:R-:W0:Y:S01]  /*55a0*/  MUFU.EX2 R136, R136 ;  /* 0x0000008800887308 */ /* 0x000e220000000800 */
[----:B-1----:R-:W-:Y:S01]  /*55b0*/  FADD.FTZ R36, R142, R51 ;  /* 0x000000338e247221 */ /* 0x002fe20000010000 */
[----:B------:R-:W-:Y:S01]  /*55c0*/  FADD.FTZ R34, R42, R49 ;  /* 0x000000312a227221 */ /* 0x000fe20000010000 */
[-C--:B------:R-:W-:Y:S01]  /*55d0*/  FMUL.FTZ R105, R105, R26.reuse ;  /* 0x0000001a69697220 */ /* 0x080fe20000410000 */
[-C--:B------:R-:W-:Y:S01]  /*55e0*/  FMUL.FTZ R108, R108, R26.reuse ;  /* 0x0000001a6c6c7220 */ /* 0x080fe20000410000 */
[----:B------:R-:W-:Y:S01]  /*55f0*/  FMUL.FTZ R109, R109, R26 ;  /* 0x0000001a6d6d7220 */ /* 0x000fe20000410000 */
[----:B------:R-:W-:Y:S01]  /*5600*/  FADD.FTZ R49, R137, R34 ;  /* 0x0000002289317221 */ /* 0x000fe20000010000 */
[C---:B------:R-:W-:Y:S01]  /*5610*/  F2FP.BF16.F32.PACK_AB R137, R46.reuse, R137 ;  /* 0x000000892e89723e */ /* 0x040fe200000010ff */
[----:B------:R-:W1:Y:S01]  /*5620*/  MUFU.EX2 R41, R41 ;  /* 0x0000002900297308 */ /* 0x000e620000000800 */
[C---:B--2---:R-:W-:Y:S01]  /*5630*/  FADD.FTZ R51, R39.reuse, R36 ;  /* 0x0000002427337221 */ /* 0x044fe20000010000 */
[----:B------:R-:W-:Y:S01]  /*5640*/  FADD.FTZ R14, R46, R49 ;  /* 0x000000312e0e7221 */ /* 0x000fe20000010000 */
[----:B------:R-:W-:Y:S01]  /*5650*/  F2FP.BF16.F32.PACK_AB R142, R39, R142 ;  /* 0x0000008e278e723e */ /* 0x000fe200000010ff */
[-C--:B------:R-:W-:Y:S01]  /*5660*/  FMUL.FTZ R112, R112, R26.reuse ;  /* 0x0000001a70707220 */ /* 0x080fe20000410000 */
[-C--:B------:R-:W-:Y:S01]  /*5670*/  FMUL.FTZ R113, R113, R26.reuse ;  /* 0x0000001a71717220 */ /* 0x080fe20000410000 */
[----:B------:R-:W-:Y:S01]  /*5680*/  FADD.FTZ R27, R139, R14 ;  /* 0x0000000e8b1b7221 */ /* 0x000fe20000010000 */
[----:B------:R-:W-:Y:S01]  /*5690*/  F2FP.BF16.F32.PACK_AB R139, R50, R139 ;  /* 0x0000008b328b723e */ /* 0x000fe200000010ff */
[----:B------:R-:W2:Y:S01]  /*56a0*/  MUFU.EX2 R138, R138 ;  /* 0x0000008a008a7308 */ /* 0x000ea20000000800 */
[----:B0-----:R-:W-:Y:S01]  /*56b0*/  FADD.FTZ R36, R136, R51 ;  /* 0x0000003388247221 */ /* 0x001fe20000010000 */
[----:B------:R-:W-:Y:S01]  /*56c0*/  FADD.FTZ R14, R50, R27 ;  /* 0x0000001b320e7221 */ /* 0x000fe20000010000 */
[-C--:B------:R-:W-:Y:S01]  /*56d0*/  FMUL.FTZ R116, R116, R26.reuse ;  /* 0x0000001a74747220 */ /* 0x080fe20000410000 */
[----:B------:R-:W-:Y:S01]  /*56e0*/  FMUL.FTZ R117, R117, R26 ;  /* 0x0000001a75757220 */ /* 0x000fe20000410000 */
        /* <DEDUP_REMOVED lines=19> */
[----:B------:R2:W3:Y:S01]  /*5820*/  MUFU.EX2 R7, R144 ;  /* 0x0000009000077308 */ /* 0x0004e20000000800 */
[C---:B0-----:R-:W-:Y:S01]  /*5830*/  FADD.FTZ R33, R43.reuse, R18 ;  /* 0x000000122b217221 */ /* 0x041fe20000010000 */
        /* <DEDUP_REMOVED lines=8> */
[----:B--2---:R-:W-:Y:S01]  /*58c0*/  F2FP.BF16.F32.PACK_AB R144, R30, R29 ;  /* 0x0000001d1e90723e */ /* 0x004fe200000010ff */
[----:B------:R-:W-:Y:S01]  /*58d0*/  FADD.FTZ R14, R66, R27 ;  /* 0x0000001b420e7221 */ /* 0x000fe20000010000 */
[-C--:B------:R-:W-:Y:S01]  /*58e0*/  FMUL.FTZ R110, R110, R24.reuse ;  /* 0x000000186e6e7220 */ /* 0x080fe20000410000 */
[-C--:B------:R-:W-:Y:S01]  /*58f0*/  FMUL.FTZ R111, R111, R24.reuse ;  /* 0x000000186f6f7220 */ /* 0x080fe20000410000 */
[-C--:B------:R-:W-:Y:S01]  /*5900*/  FMUL.FTZ R114, R114, R24.reuse ;  /* 0x0000001872727220 */ /* 0x080fe20000410000 */
[----:B------:R-:W-:Y:S01]  /*5910*/  FMUL.FTZ R115, R115, R24 ;  /* 0x0000001873737220 */ /* 0x000fe20000410000 */
[----:B------:R-:W1:Y:S01]  /*5920*/  MUFU.EX2 R5, R5 ;  /* 0x0000000500057308 */ /* 0x000e620000000800 */
[C---:B---3--:R-:W-:Y:S01]  /*5930*/  FADD.FTZ R29, R7.reuse, R18 ;  /* 0x00000012071d7221 */ /* 0x048fe20000010000 */
[----:B------:R-:W-:Y:S01]  /*5940*/  F2FP.BF16.F32.PACK_AB R132, R7, R132 ;  /* 0x000000840784723e */ /* 0x000fe200000010ff */
[-C--:B------:R-:W-:Y:S01]  /*5950*/  FMUL.FTZ R118, R118, R24.reuse ;  /* 0x0000001876767220 */ /* 0x080fe20000410000 */
[----:B------:R-:W-:-:S04]  /*5960*/  FMUL.FTZ R119, R119, R24 ;  /* 0x0000001877777220 */ /* 0x000fc80000410000 */
[----:B------:R-:W2:Y:S01]  /*5970*/  MUFU.EX2 R128, R128 ;  /* 0x0000008000807308 */ /* 0x000ea20000000800 */
[----:B0-----:R-:W-:-:S07]  /*5980*/  FADD.FTZ R18, R134, R29 ;  /* 0x0000001d86127221 */ /* 0x001fce0000010000 */
[----:B------:R-:W0:Y:S01]  /*5990*/  MUFU.EX2 R9, R9 ;  /* 0x0000000900097308 */ /* 0x000e220000000800 */
[C---:B-1----:R-:W-:Y:S01]  /*59a0*/  FADD.FTZ R29, R5.reuse, R18 ;  /* 0x00000012051d7221 */ /* 0x042fe20000010000 */
[----:B------:R-:W-:Y:S01]  /*59b0*/  F2FP.BF16.F32.PACK_AB R134, R5, R134 ;  /* 0x000000860586723e */ /* 0x000fe200000010ff */
[----:B------:R-:W-:-:S05]  /*59c0*/  FADD.FTZ R5, R19, R14 ;  /* 0x0000000e13057221 */ /* 0x000fca0000010000 */
[----:B------:R-:W1:Y:S01]  /*59d0*/  MUFU.EX2 R130, R130 ;  /* 0x0000008200827308 */ /* 0x000e620000000800 */
[----:B--2---:R-:W-:-:S07]  /*59e0*/  FADD.FTZ R18, R128, R29 ;  /* 0x0000001d80127221 */ /* 0x004fce0000010000 */
[----:B------:R-:W2:Y:S01]  /*59f0*/  MUFU.EX2 R45, R45 ;  /* 0x0000002d002d7308 */ /* 0x000ea20000000800 */
[C---:B0-----:R-:W-:Y:S01]  /*5a00*/  FADD.FTZ R29, R9.reuse, R18 ;  /* 0x00000012091d7221 */ /* 0x041fe20000010000 */
[----:B------:R-:W-:Y:S01]  /*5a10*/  F2FP.BF16.F32.PACK_AB R128, R9, R128 ;  /* 0x000000800980723e */ /* 0x000fe200000010ff */
[----:B------:R-:W-:-:S05]  /*5a20*/  IMAD.MOV.U32 R9, RZ, RZ, R12 ;  /* 0x000000ffff097224 */ /* 0x000fca00078e000c */
[----:B------:R-:W-:Y:S01]  /*5a30*/  MUFU.EX2 R124, R124 ;  /* 0x0000007c007c7308 */ /* 0x000fe20000000800 */
[----:B-1----:R-:W-:-:S07]  /*5a40*/  FADD.FTZ R18, R130, R29 ;  /* 0x0000001d82127221 */ /* 0x002fce0000010000 */
[----:B------:R-:W-:Y:S01]  /*5a50*/  MUFU.EX2 R47, R47 ;  /* 0x0000002f002f7308 */ /* 0x000fe20000000800 */
[C---:B--2---:R-:W-:Y:S01]  /*5a60*/  FADD.FTZ R7, R45.reuse, R18 ;  /* 0x000000122d077221 */ /* 0x044fe20000010000 */
[----:B------:R-:W-:-:S06]  /*5a70*/  F2FP.BF16.F32.PACK_AB R130, R45, R130 ;  /* 0x000000822d82723e */ /* 0x000fcc00000010ff */
[----:B------:R-:W0:Y:S08]  /*5a80*/  MUFU.EX2 R70, R70 ;  /* 0x0000004600467308 */ /* 0x000e300000000800 */
[----:B------:R-:W-:Y:S08]  /*5a90*/  MUFU.EX2 R126, R126 ;  /* 0x0000007e007e7308 */ /* 0x000ff00000000800 */
[----:B------:R-:W-:Y:S01]  /*5aa0*/  MUFU.EX2 R21, R21 ;  /* 0x0000001500157308 */ /* 0x000fe20000000800 */
[----:B0-----:R-:W-:-:S07]  /*5ab0*/  F2FP.BF16.F32.PACK_AB R125, R70, R19 ;  /* 0x00000013467d723e */ /* 0x001fce00000010ff */
[----:B------:R-:W-:Y:S08]  /*5ac0*/  MUFU.EX2 R77, R77 ;  /* 0x0000004d004d7308 */ /* 0x000ff00000000800 */
[----:B------:R-:W0:Y:S08]  /*5ad0*/  MUFU.EX2 R74, R74 ;  /* 0x0000004a004a7308 */ /* 0x000e300000000800 */
[----:B------:R-:W1:Y:S08]  /*5ae0*/  MUFU.EX2 R80, R80 ;  /* 0x0000005000507308 */ /* 0x000e700000000800 */
[----:B------:R2:W-:Y:S01]  /*5af0*/  MUFU.EX2 R120, R4 ;  /* 0x0000000400787308 */ /* 0x0005e20000000800 */
[----:B0-----:R-:W-:-:S07]  /*5b00*/  F2FP.BF16.F32.PACK_AB R127, R74, R21 ;  /* 0x000000154a7f723e */ /* 0x001fce00000010ff */
[----:B------:R-:W0:Y:S01]  /*5b10*/  MUFU.EX2 R23, R23 ;  /* 0x0000001700177308 */ /* 0x000e220000000800 */
[----:B--2---:R-:W-:Y:S01]  /*5b20*/  FADD.FTZ R4, R124, R7 ;  /* 0x000000077c047221 */ /* 0x004fe20000010000 */
[----:B------:R-:W-:-:S03]  /*5b30*/  F2FP.BF16.F32.PACK_AB R124, R47, R124 ;  /* 0x0000007c2f7c723e */ /* 0x000fc600000010ff */
[----:B------:R-:W-:Y:S01]  /*5b40*/  FADD.FTZ R7, R47, R4 ;  /* 0x000000042f077221 */ /* 0x000fe20000010000 */
[----:B------:R-:W-:Y:S02]  /*5b50*/  FADD.FTZ R4, R70, R5 ;  /* 0x0000000546047221 */ /* 0x000fe40000010000 */
[----:B------:R-:W2:Y:S01]  /*5b60*/  MUFU.EX2 R78, R78 ;  /* 0x0000004e004e7308 */ /* 0x000ea20000000800 */
[----:B------:R-:W-:Y:S01]  /*5b70*/  FADD.FTZ R7, R126, R7 ;  /* 0x000000077e077221 */ /* 0x000fe20000010000 */
[----:B------:R-:W-:Y:S01]  /*5b80*/  FADD.FTZ R5, R21, R4 ;  /* 0x0000000415057221 */ /* 0x000fe20000010000 */
[C---:B------:R-:W-:Y:S02]  /*5b90*/  F2FP.BF16.F32.PACK_AB R126, R77.reuse, R126 ;  /* 0x0000007e4d7e723e */ /* 0x040fe400000010ff */
[----:B------:R-:W-:Y:S01]  /*5ba0*/  FADD.FTZ R7, R77, R7 ;  /* 0x000000074d077221 */ /* 0x000fe20000010000 */
[----:B------:R-:W-:Y:S02]  /*5bb0*/  FADD.FTZ R4, R74, R5 ;  /* 0x000000054a047221 */ /* 0x000fe40000010000 */
[----:B------:R-:W3:Y:S01]  /*5bc0*/  MUFU.EX2 R84, R84 ;  /* 0x0000005400547308 */ /* 0x000ee20000000800 */
[----:B-1----:R-:W-:Y:S01]  /*5bd0*/  FADD.FTZ R7, R80, R7 ;  /* 0x0000000750077221 */ /* 0x002fe20000010000 */
[----:B0-----:R-:W-:-:S03]  /*5be0*/  FADD.FTZ R5, R23, R4 ;  /* 0x0000000417057221 */ /* 0x001fc60000010000 */
[C---:B------:R-:W-:Y:S01]  /*5bf0*/  FADD.FTZ R7, R120.reuse, R7 ;  /* 0x0000000778077221 */ /* 0x040fe20000010000 */
[----:B------:R-:W-:Y:S02]  /*5c00*/  F2FP.BF16.F32.PACK_AB R120, R120, R80 ;  /* 0x000000507878723e */ /* 0x000fe400000010ff */
[----:B------:R-:W0:Y:S01]  /*5c10*/  MUFU.EX2 R25, R25 ;  /* 0x0000001900197308 */ /* 0x000e220000000800 */
[C---:B--2---:R-:W-:Y:S01]  /*5c20*/  FADD.FTZ R4, R78.reuse, R5 ;  /* 0x000000054e047221 */ /* 0x044fe20000010000 */
[----:B------:R-:W-:-:S06]  /*5c30*/  F2FP.BF16.F32.PACK_AB R121, R78, R23 ;  /* 0x000000174e79723e */ /* 0x000fcc00000010ff */
[----:B------:R-:W1:Y:S01]  /*5c40*/  MUFU.EX2 R35, R35 ;  /* 0x0000002300237308 */ /* 0x000e620000000800 */
[----:B---3--:R-:W-:-:S07]  /*5c50*/  FADD.FTZ R7, R84, R7 ;  /* 0x0000000754077221 */ /* 0x008fce0000010000 */
[----:B------:R-:W2:Y:S01]  /*5c60*/  MUFU.EX2 R15, R15 ;  /* 0x0000000f000f7308 */ /* 0x000ea20000000800 */
[----:B0-----:R-:W-:Y:S01]  /*5c70*/  FADD.FTZ R4, R25, R4 ;  /* 0x0000000419047221 */ /* 0x001fe20000010000 */
[C---:B-1----:R-:W-:Y:S01]  /*5c80*/  FADD.FTZ R5, R35.reuse, R7 ;  /* 0x0000000723057221 */ /* 0x042fe20000010000 */
[----:B------:R-:W-:Y:S01]  /*5c90*/  F2FP.BF16.F32.PACK_AB R122, R35, R84 ;  /* 0x00000054237a723e */ /* 0x000fe200000010ff */
[----:B------:R-:W-:Y:S02]  /*5ca0*/  IMAD.MOV.U32 R7, RZ, RZ, R8 ;  /* 0x000000ffff077224 */ /* 0x000fe400078e0008 */
[C---:B--2---:R-:W-:Y:S01]  /*5cb0*/  FADD.FTZ R4, R15.reuse, R4 ;  /* 0x000000040f047221 */ /* 0x044fe20000010000 */
[----:B------:R-:W-:Y:S01]  /*5cc0*/  F2FP.BF16.F32.PACK_AB R123, R15, R25 ;  /* 0x000000190f7b723e */ /* 0x000fe200000010ff */
[----:B------:R-:W-:Y:S06]  /*5cd0*/  @P3 BRA `(.L_x_1872) ;  /* 0xffffffd800883947 */ /* 0x000fec000383ffff */
.L_x_1863:
[----:B------:R-:W-:-:S06]  /*5ce0*/  UISETP.GE.AND UP0, UPT, UR26, UR38, UPT ;  /* 0x000000261a00728c */ /* 0x000fcc000bf06270 */
[----:B------:R-:W-:-:S13]  /*5cf0*/  PLOP3.LUT P2, PT, PT, PT, UP0, 0x80, 0x0 ;  /* 0x000000000000781c */ /* 0x000fda0003f4f008 */
[----:B------:R-:W-:Y:S05]  /*5d00*/  @!P2 BRA `(.L_x_1873) ;  /* 0x0000001c0030a947 */ /* 0x000fea0003800000 */
[----:B------:R-:W-:Y:S01]  /*5d10*/  VIADD R0, R16, 0x9 ;  /* 0x0000000910007836 */ /* 0x000fe20000000000 */
[----:B------:R-:W-:Y:S01]  /*5d20*/  ISETP.GE.U32.AND P2, PT, R2, 0x180, PT ;  /* 0x000001800200780c */ /* 0x000fe20003f46070 */
[----:B------:R-:W-:Y:S01]  /*5d30*/  IMAD.MOV.U32 R7, RZ, RZ, R12 ;  /* 0x000000ffff077224 */ /* 0x000fe200078e000c */
[----:B------:R-:W-:Y:S01]  /*5d40*/  UMOV UR7, UR5 ;  /* 0x0000000500077c82 */ /* 0x000fe20008000000 */
[----:B------:R-:W-:Y:S01]  /*5d50*/  IMAD.MOV.U32 R9, RZ, RZ, R8 ;  /* 0x000000ffff097224 */ /* 0x000fe200078e0008 */
[----:B------:R-:W-:Y:S01]  /*5d60*/  SEL R0, R0, 0x9, !P2 ;  /* 0x0000000900007807 */ /* 0x000fe20005000000 */
[----:B------:R-:W-:Y:S01]  /*5d70*/  VIADD R16, R16, 0x8 ;  /* 0x0000000810107836 */ /* 0x000fe20000000000 */
[----:B------:R-:W-:-:S07]  /*5d80*/  UMOV UR6, UR4 ;  /* 0x0000000400067c82 */ /* 0x000fce0008000000 */
.L_x_1882:
        /* <DEDUP_REMOVED lines=9> */
.L_x_1875:
[----:B------:R-:W-:Y:S01]  /*5e20*/  ULEA UR10, UR4, UR39, 0x3 ;  /* 0x00000027040a7291 */ /* 0x000fe2000f8e183f */
[----:B------:R-:W-:-:S05]  /*5e30*/  IMAD.U32 R3, RZ, RZ, UR5 ;  /* 0x00000005ff037e24 */ /* 0x000fca000f8e00ff */
[----:B------:R-:W-:-:S04]  /*5e40*/  SHF.L.U32 R3, R3, 0x1f, RZ ;  /* 0x0000001f03037819 */ /* 0x000fc800000006ff */
[----:B------:R0:W1:Y:S01]  /*5e50*/  SYNCS.PHASECHK.TRANS64.TRYWAIT P2, [UR10+0x16830], R3 ;  /* 0x01683003ff0075a7 */ /* 0x000062000804014a */
[----:B------:R-:W-:Y:S05]  /*5e60*/  @!P0 BRA `(.L_x_1876) ;  /* 0x0000000000048947 */ /* 0x000fea0003800000 */
[----:B------:R-:W-:Y:S01]  /*5e70*/  BPT.TRAP 0x1 ;  /* 0x000000040000795c */ /* 0x000fe20000300000 */
.L_x_1876:
[----:B-1----:R-:W-:Y:S05]  /*5e80*/  @P2 BRA `(.L_x_1874) ;  /* 0x0000000000082947 */ /* 0x002fea0003800000 */
[----:B------:R-:W1:Y:S02]  /*5e90*/  SYNCS.PHASECHK.TRANS64.TRYWAIT P2, [UR10+0x16830], R3 ;  /* 0x01683003ff0075a7 */ /* 0x000e64000804014a */
[----:B-1----:R-:W-:Y:S05]  /*5ea0*/  @!P2 BRA `(.L_x_1877) ;  /* 0x0000006c0044a947 */ /* 0x002fea0003800000 */
.L_x_1874:
        /* <DEDUP_REMOVED lines=26> */
.L_x_1879:
[----:B------:R-:W-:Y:S01]  /*6050*/  ULEA UR10, UR6, UR39, 0x3 ;  /* 0x00000027060a7291 */ /* 0x000fe2000f8e183f */
[----:B01----:R-:W-:-:S05]  /*6060*/  IMAD.U32 R3, RZ, RZ, UR7 ;  /* 0x00000007ff037e24 */ /* 0x003fca000f8e00ff */
[----:B------:R-:W-:-:S04]  /*6070*/  SHF.L.U32 R3, R3, 0x1f, RZ ;  /* 0x0000001f03037819 */ /* 0x000fc800000006ff */
[----:B------:R0:W1:Y:S01]  /*6080*/  SYNCS.PHASECHK.TRANS64.TRYWAIT P2, [UR10+0x16850], R3 ;  /* 0x01685003ff0075a7 */ /* 0x000062000804014a */
[----:B------:R-:W-:Y:S05]  /*6090*/  @!P0 BRA `(.L_x_1880) ;  /* 0x0000000000048947 */ /* 0x000fea0003800000 */
[----:B------:R-:W-:Y:S01]  /*60a0*/  BPT.TRAP 0x1 ;  /* 0x000000040000795c */ /* 0x000fe20000300000 */
.L_x_1880:
[----:B-1----:R-:W-:Y:S05]  /*60b0*/  @P2 BRA `(.L_x_1878) ;  /* 0x0000000000082947 */ /* 0x002fea0003800000 */
[----:B------:R-:W1:Y:S02]  /*60c0*/  SYNCS.PHASECHK.TRANS64.TRYWAIT P2, [UR10+0x16850], R3 ;  /* 0x01685003ff0075a7 */ /* 0x000e64000804014a */
[----:B-1----:R-:W-:Y:S05]  /*60d0*/  @!P2 BRA `(.L_x_1881) ;  /* 0x0000006800d0a947 */ /* 0x002fea0003800000 */
.L_x_1878:
[----:B------:R-:W-:Y:S01]  /*60e0*/  UIADD3 UR7, UR39, 0x400, URZ ;  /* 0x0000040027077890 */ /* 0x000fe2000fffe03f */
[----:B------:R-:W-:Y:S01]  /*60f0*/  WARPGROUP.ARRIVE ;  /* 0x00000000000079c5 */ /* 0x000fe20000000000 */
[----:B------:R-:W-:Y:S01]  /*6100*/  UMOV UR11, 0x40000040 ;  /* 0x40000040000b7882 */ /* 0x000fe20000000000 */
[----:B------:R-:W-:Y:S01]  /*6110*/  UMOV UR15, 0x40000040 ;  /* 0x40000040000f7882 */ /* 0x000fe20000000000 */
[----:B------:R-:W-:Y:S01]  /*6120*/  USHF.R.U32.HI UR7, URZ, 0x4, UR7 ;  /* 0x000000043f077899 */ /* 0x000fe20008011607 */
[----:B-1----:R-:W-:Y:S01]  /*6130*/  FMNMX.FTZ R6, R24, R9, !PT ;  /* 0x0000000918067209 */ /* 0x002fe20007810000 */
[----:B------:R-:W-:Y:S02]  /*6140*/  UISETP.GT.AND UP0, UPT, UR26, UR38, UPT ;  /* 0x000000261a00728c */ /* 0x000fe4000bf04270 */
[----:B------:R-:W-:Y:S01]  /*6150*/  ULOP3.LUT UR7, UR7, 0x3fff, URZ, 0xc0, !UPT ;  /* 0x00003fff07077892 */ /* 0x000fe2000f8ec03f */
[----:B0-----:R-:W-:Y:S01]  /*6160*/  FMNMX.FTZ R3, R25, R6, !PT ;  /* 0x0000000619037209 */ /* 0x001fe20007810000 */
[----:B------:R-:W-:-:S02]  /*6170*/  UIADD3 UR26, UR26, -0x1, URZ ;  /* 0xffffffff1a1a7890 */ /* 0x000fc4000fffe03f */
[----:B------:R-:W-:Y:S01]  /*6180*/  ULEA UR10, UR6, UR7, 0xa ;  /* 0x00000007060a7291 */ /* 0x000fe2000f8e503f */
[----:B------:R-:W-:Y:S02]  /*6190*/  FMNMX.FTZ R6, R28, R3, !PT ;  /* 0x000000031c067209 */ /* 0x000fe40007810000 */
[----:B------:R-:W-:Y:S01]  /*61a0*/  PLOP3.LUT P2, PT, PT, PT, UP0, 0x80, 0x0 ;  /* 0x000000000000781c */ /* 0x000fe20003f4f008 */
[----:B------:R-:W-:Y:S01]  /*61b0*/  UIADD3 UR14, UR10, 0x80, URZ ;  /* 0x000000800a0e7890 */ /* 0x000fe2000fffe03f */
[----:B------:R-:W-:Y:S01]  /*61c0*/  FMNMX.FTZ R3, R29, R6, !PT ;  /* 0x000000061d037209 */ /* 0x000fe20007810000 */
[----:B------:R-:W-:-:S03]  /*61d0*/  UMOV UR7, UR5 ;  /* 0x0000000500077c82 */ /* 0x000fc60008000000 */
        /* <DEDUP_REMOVED lines=45> */
[----:B------:R-:W-:Y:S01]  /*64b0*/  FADD.FTZ R14, -R8, R9 ;  /* 0x00000009080e7221 */ /* 0x000fe20000010100 */
[----:B------:R-:W-:-:S03]  /*64c0*/  UMOV UR15, 0x40000040 ;  /* 0x40000040000f7882 */ /* 0x000fc60000000000 */
[-C--:B0-----:R-:W-:Y:S01]  /*64d0*/  FMUL.FTZ R15, R14, R3.reuse ;  /* 0x000000030e0f7220 */ /* 0x081fe20000410000 */
[----:B------:R-:W-:-:S03]  /*64e0*/  FMUL.FTZ R14, R8, R3 ;  /* 0x00000003080e7220 */ /* 0x000fc60000410000 */
        /* <DEDUP_REMOVED lines=9> */
[----:B0-----:R-:W-:Y:S01]  /*6580*/  FMNMX.FTZ R15, R27, R12, !PT ;  /* 0x0000000c1b0f7209 */ /* 0x001fe20007810000 */
[-CC-:B------:R-:W-:Y:S01]  /*6590*/  FFMA.FTZ R9, R24, R3.reuse, -R14.reuse ;  /* 0x0000000318097223 */ /* 0x180fe2000001080e */
[-CC-:B------:R-:W-:Y:S01]  /*65a0*/  FFMA.FTZ R150, R28, R3.reuse, -R14.reuse ;  /* 0x000000031c967223 */ /* 0x180fe2000001080e */
[--C-:B------:R-:W-:Y:S01]  /*65b0*/  FFMA.FTZ R19, R37, R3, -R14.reuse ;  /* 0x0000000325137223 */ /* 0x100fe2000001080e */
[----:B------:R-:W-:Y:S01]  /*65c0*/  FMNMX.FTZ R12, R30, R15, !PT ;  /* 0x0000000f1e0c7209 */ /* 0x000fe20007810000 */
[-CC-:B------:R-:W-:Y:S01]  /*65d0*/  FFMA.FTZ R21, R41, R3.reuse, -R14.reuse ;  /* 0x0000000329157223 */ /* 0x180fe2000001080e */
[----:B------:R-:W-:Y:S01]  /*65e0*/  MUFU.EX2 R15, R33 ;  /* 0x00000021000f7308 */ /* 0x000fe20000000800 */
        /* <DEDUP_REMOVED lines=15> */
[----:B------:R-:W-:Y:S01]  /*66e0*/  FFMA.FTZ R85, R85, R3, -R14 ;  /* 0x0000000355557223 */ /* 0x000fe2000001080e */
[----:B------:R-:W0:Y:S01]  /*66f0*/  MUFU.EX2 R9, R9 ;  /* 0x0000000900097308 */ /* 0x000e220000000800 */
[----:B------:R-:W-:-:S04]  /*6700*/  FMNMX.FTZ R17, R39, R12, !PT ;  /* 0x0000000c27117209 */ /* 0x000fc80007810000 */
[----:B------:R-:W-:-:S03]  /*6710*/  FMNMX.FTZ R12, R42, R17, !PT ;  /* 0x000000112a0c7209 */ /* 0x000fc60007810000 */
[----:B------:R-:W1:Y:S01]  /*6720*/  MUFU.EX2 R148, R148 ;  /* 0x0000009400947308 */ /* 0x000e620000000800 */
[----:B------:R-:W-:-:S04]  /*6730*/  FMNMX.FTZ R17, R43, R12, !PT ;  /* 0x0000000c2b117209 */ /* 0x000fc80007810000 */
[----:B------:R-:W-:-:S03]  /*6740*/  FMNMX.FTZ R12, R46, R17, !PT ;  /* 0x000000112e0c7209 */ /* 0x000fc60007810000 */
[----:B------:R-:W2:Y:S01]  /*6750*/  MUFU.EX2 R150, R150 ;  /* 0x0000009600967308 */ /* 0x000ea20000000800 */
[----:B------:R-:W-:Y:S01]  /*6760*/  FMNMX.FTZ R17, R47, R12, !PT ;  /* 0x0000000c2f117209 */ /* 0x000fe20007810000 */
[----:B0-----:R-:W-:-:S03]  /*6770*/  FFMA.FTZ R5, R6, R5, R9 ;  /* 0x0000000506057223 */ /* 0x001fc60000010009 */
[----:B------:R-:W-:-:S03]  /*6780*/  FMNMX.FTZ R12, R50, R17, !PT ;  /* 0x00000011320c7209 */ /* 0x000fc60007810000 */
[----:B------:R-:W0:Y:S01]  /*6790*/  MUFU.EX2 R13, R13 ;  /* 0x0000000d000d7308 */ /* 0x000e220000000800 */
[----:B------:R-:W-:Y:S01]  /*67a0*/  FMNMX.FTZ R17, R51, R12, !PT ;  /* 0x0000000c33117209 */ /* 0x000fe20007810000 */
[C---:B-1----:R-:W-:Y:S01]  /*67b0*/  FADD.FTZ R5, R148.reuse, R5 ;  /* 0x0000000594057221 */ /* 0x042fe20000010000 */
[----:B------:R-:W-:Y:S02]  /*67c0*/  F2FP.BF16.F32.PACK_AB R148, R148, R9 ;  /* 0x000000099494723e */ /* 0x000fe400000010ff */
[----:B------:R-:W-:-:S03]  /*67d0*/  FMNMX.FTZ R12, R54, R17, !PT ;  /* 0x00000011360c7209 */ /* 0x000fc60007810000 */
[----:B------:R-:W-:Y:S01]  /*67e0*/  MUFU.EX2 R17, R45 ;  /* 0x0000002d00117308 */ /* 0x000fe20000000800 */
[----:B------:R-:W-:Y:S01]  /*67f0*/  FMNMX.FTZ R23, R55, R12, !PT ;  /* 0x0000000c37177209 */ /* 0x000fe20007810000 */
[----:B------:R-:W-:Y:S02]  /*6800*/  WARPGROUP.DEPBAR.LE gsb0, 0x0 ;  /* 0x00008000000079c5 */ /* 0x000fe40000010000 */
[----:B------:R-:W-:Y:S01]  /*6810*/  WARPGROUP.ARRIVE ;  /* 0x00000000000079c5 */ /* 0x000fe20000000000 */
[----:B------:R-:W-:Y:S01]  /*6820*/  FMNMX.FTZ R12, R58, R23, !PT ;  /* 0x000000173a0c7209 */ /* 0x000fe20007810000 */
[-CC-:B------:R-:W-:Y:S01]  /*6830*/  FFMA.FTZ R140, R40, R3.reuse, -R14.reuse ;  /* 0x00000003288c7223 */ /* 0x180fe2000001080e */
[----:B------:R-:W-:Y:S01]  /*6840*/  FFMA.FTZ R142, R44, R3, -R14 ;  /* 0x000000032c8e7223 */ /* 0x000fe2000001080e */
[----:B------:R-:W-:Y:S01]  /*6850*/  MUFU.EX2 R144, R144 ;  /* 0x0000009000907308 */ /* 0x000fe20000000800 */
[----:B------:R-:W-:Y:S01]  /*6860*/  FMNMX.FTZ R23, R59, R12, !PT ;  /* 0x0000000c3b177209 */ /* 0x000fe20007810000 */
[----:B------:R-:W-:Y:S01]  /*6870*/  HGMMA.64x64x16.F32.BF16 R88, R136, gdesc[UR12].tnspB, R88, gsb0 ;  /* 0x40e0000c88587df0 */ /* 0x000fe20008001858 */
[----:B------:R-:W-:Y:S01]  /*6880*/  UIADD3 UR14, UR10, 0x200, URZ ;  /* 0x000002000a0e7890 */ /* 0x000fe2000fffe03f */
[----:B------:R-:W-:Y:S01]  /*6890*/  UMOV UR15, 0x40000040 ;  /* 0x40000040000f7882 */ /* 0x000fe20000000000 */
[----:B------:R-:W-:-:S03]  /*68a0*/  FMNMX.FTZ R12, R62, R23, !PT ;  /* 0x000000173e0c7209 */ /* 0x000fc60007810000 */
[----:B------:R1:W-:Y:S01]  /*68b0*/  MUFU.EX2 R23, R49 ;  /* 0x0000003100177308 */ /* 0x0003e20000000800 */
[----:B------:R-:W-:-:S04]  /*68c0*/  FMNMX.FTZ R25, R63, R12, !PT ;  /* 0x0000000c3f197209 */ /* 0x000fc80007810000 */
[----:B------:R-:W-:-:S03]  /*68d0*/  FMNMX.FTZ R12, R66, R25, !PT ;  /* 0x00000019420c7209 */ /* 0x000fc60007810000 */
[----:B------:R-:W-:Y:S01]  /*68e0*/  MUFU.EX2 R146, R146 ;  /* 0x0000009200927308 */ /* 0x000fe20000000800 */
[----:B-1----:R-:W-:Y:S01]  /*68f0*/  FFMA.FTZ R49, R77, R3, -R14 ;  /* 0x000000034d317223 */ /* 0x002fe2000001080e */
        /* <DEDUP_REMOVED lines=14> */
[----:B------:R-:W-:Y:S02]  /*69e0*/  MUFU.EX2 R142, R142 ;  /* 0x0000008e008e7308 */ /* 0x000fe40000000800 */
[----:B------:R-:W-:-:S05]  /*69f0*/  FMNMX.FTZ R12, R87, R12, !PT ;  /* 0x0000000c570c7209 */ /* 0x000fca0007810000 */
[----:B------:R-:W3:Y:S01]  /*6a00*/  SHFL.BFLY PT, R45, R12, 0x2, 0x1f ;  /* 0x0c401f000c2d7f89 */ /* 0x000ee200000e0000 */
[----:B------:R-:W-:Y:S08]  /*6a10*/  MUFU.EX2 R29, R29 ;  /* 0x0000001d001d7308 */ /* 0x000ff00000000800 */
[----:B------:R-:W-:Y:S01]  /*6a20*/  MUFU.EX2 R33, R61 ;  /* 0x0000003d00217308 */ /* 0x000fe20000000800 */
[----:B------:R-:W-:-:S02]  /*6a30*/  WARPGROUP.DEPBAR.LE gsb0, 0x0 ;  /* 0x00008000000079c5 */ /* 0x000fc40000010000 */
[----:B------:R-:W-:Y:S01]  /*6a40*/  WARPGROUP.ARRIVE ;  /* 0x00000000000079c5 */ /* 0x000fe20000000000 */
[-CC-:B------:R-:W-:Y:S01]  /*6a50*/  FFMA.FTZ R136, R48, R3.reuse, -R14.reuse ;  /* 0x0000000330887223 */ /* 0x180fe2000001080e */
[----:B------:R-:W-:-:S03]  /*6a60*/  FFMA.FTZ R138, R52, R3, -R14 ;  /* 0x00000003348a7223 */ /* 0x000fc6000001080e */
[----:B------:R-:W-:Y:S01]  /*6a70*/  MUFU.EX2 R18, R18 ;  /* 0x0000001200127308 */ /* 0x000fe20000000800 */
[----:B---3--:R-:W-:Y:S01]  /*6a80*/  FMNMX.FTZ R32, R12, R45, !PT ;  /* 0x0000002d0c207209 */ /* 0x008fe20007810000 */
[----:B------:R-:W-:Y:S01]  /*6a90*/  HGMMA.64x64x16.F32.BF16 R88, R132, gdesc[UR12].tnspB, R88, gsb0 ;  /* 0x40e0000c84587df0 */ /* 0x000fe20008001858 */
[----:B------:R-:W-:Y:S01]  /*6aa0*/  UIADD3 UR14, UR10, 0x280, URZ ;  /* 0x000002800a0e7890 */ /* 0x000fe2000fffe03f */
[----:B------:R-:W-:Y:S01]  /*6ab0*/  FFMA.FTZ R45, R73, R3, -R14 ;  /* 0x00000003492d7223 */ /* 0x000fe2000001080e */
[----:B------:R-:W-:Y:S01]  /*6ac0*/  UMOV UR15, 0x40000040 ;  /* 0x40000040000f7882 */ /* 0x000fe20000000000 */
[----:B-1----:R-:W1:Y:S02]  /*6ad0*/  SHFL.BFLY PT, R57, R32, 0x1, 0x1f ;  /* 0x0c201f0020397f89 */ /* 0x002e6400000e0000 */
[----:B------:R-:W-:Y:S08]  /*6ae0*/  MUFU.EX2 R136, R136 ;  /* 0x0000008800887308 */ /* 0x000ff00000000800 */
[----:B------:R-:W-:Y:S08]  /*6af0*/  MUFU.EX2 R138, R138 ;  /* 0x0000008a008a7308 */ /* 0x000ff00000000800 */
[----:B------:R-:W-:Y:S01]  /*6b00*/  MUFU.EX2 R37, R37 ;  /* 0x0000002500257308 */ /* 0x000fe20000000800 */
[----:B-1----:R-:W-:-:S07]  /*6b10*/  FMNMX.FTZ R12, R32, R57, !PT ;  /* 0x00000039200c7209 */ /* 0x002fce0007810000 */
[----:B------:R-:W-:Y:S01]  /*6b20*/  MUFU.EX2 R20, R20 ;  /* 0x0000001400147308 */ /* 0x000fe20000000800 */
[----:B------:R-:W-:-:S04]  /*6b30*/  FMUL.FTZ R36, R12, R3 ;  /* 0x000000030c247220 */ /* 0x000fc80000410000 */
[-CC-:B------:R-:W-:Y:S01]  /*6b40*/  FFMA.FTZ R149, R27, R3.reuse, -R36.reuse ;  /* 0x000000031b957223 */ /* 0x180fe20000010824 */
[----:B------:R-:W-:Y:S02]  /*6b50*/  IMAD.U32 R27, RZ, RZ, UR4 ;  /* 0x00000004ff1b7e24 */ /* 0x000fe4000f8e00ff */
[-CC-:B------:R-:W-:Y:S01]  /*6b60*/  FFMA.FTZ R151, R30, R3.reuse, -R36.reuse ;  /* 0x000000031e977223 */ /* 0x180fe20000010824 */
[-CC-:B------:R-:W-:Y:S01]  /*6b70*/  FFMA.FTZ R145, R34, R3.reuse, -R36.reuse ;  /* 0x0000000322917223 */ /* 0x180fe20000010824 */
[-CC-:B------:R-:W-:Y:S01]  /*6b80*/  FFMA.FTZ R30, R35, R3.reuse, -R36.reuse ;  /* 0x00000003231e7223 */ /* 0x180fe20000010824 */
[-CC-:B------:R-:W-:Y:S01]  /*6b90*/  FFMA.FTZ R147, R38, R3.reuse, -R36.reuse ;  /* 0x0000000326937223 */ /* 0x180fe20000010824 */
[----:B------:R-:W-:Y:S01]  /*6ba0*/  @!P1 LEA R27, R27, UR39, 0x3 ;  /* 0x000000271b1b9c11 */ /* 0x000fe2000f8e18ff */
[----:B------:R-:W-:Y:S01]  /*6bb0*/  MUFU.EX2 R149, R149 ;  /* 0x0000009500957308 */ /* 0x000fe20000000800 */
[-CC-:B------:R-:W-:Y:S01]  /*6bc0*/  FFMA.FTZ R34, R39, R3.reuse, -R36.reuse ;  /* 0x0000000327227223 */ /* 0x180fe20000010824 */
[----:B------:R-:W-:Y:S01]  /*6bd0*/  FFMA.FTZ R137, R50, R3, -R36 ;  /* 0x0000000332897223 */ /* 0x000fe20000010824 */
[----:B--2---:R-:W-:Y:S01]  /*6be0*/  FADD.FTZ R50, R150, R5 ;  /* 0x0000000596327221 */ /* 0x004fe20000010000 */
[----:B------:R-:W-:-:S02]  /*6bf0*/  @!P1 VIADD R27, R27, 0x16840 ;  /* 0x000168401b1b9836 */ /* 0x000fc40000000000 */
[-CC-:B------:R-:W-:Y:S01]  /*6c00*/  FFMA.FTZ R141, R42, R3.reuse, -R36.reuse ;  /* 0x000000032a8d7223 */ /* 0x180fe20000010824 */
[-CC-:B------:R-:W-:Y:S01]  /*6c10*/  FFMA.FTZ R38, R43, R3.reuse, -R36.reuse ;  /* 0x000000032b267223 */ /* 0x180fe20000010824 */
[-CC-:B------:R-:W-:Y:S01]  /*6c20*/  FFMA.FTZ R143, R46, R3.reuse, -R36.reuse ;  /* 0x000000032e8f7223 */ /* 0x180fe20000010824 */
[----:B------:R-:W-:Y:S01]  /*6c30*/  MUFU.EX2 R151, R151 ;  /* 0x0000009700977308 */ /* 0x000fe20000000800 */
[----:B------:R-:W-:Y:S01]  /*6c40*/  @!P1 PRMT R27, RZ, 0x654, R27 ;  /* 0x00000654ff1b9816 */ /* 0x000fe2000000001b */
        /* <DEDUP_REMOVED lines=11> */
[----:B------:R-:W-:Y:S01]  /*6d00*/  FFMA.FTZ R86, R86, R3, -R36 ;  /* 0x0000000356567223 */ /* 0x000fe20000010824 */
[----:B0-----:R-:W-:-:S02]  /*6d10*/  F2FP.BF16.F32.PACK_AB R150, R13, R150 ;  /* 0x000000960d96723e */ /* 0x001fc400000010ff */
[----:B------:R-:W-:Y:S08]  /*6d20*/  MUFU.EX2 R30, R30 ;  /* 0x0000001e001e7308 */ /* 0x000ff00000000800 */
[----:B------:R-:W-:Y:S01]  /*6d30*/  MUFU.EX2 R147, R147 ;  /* 0x0000009300937308 */ /* 0x000fe20000000800 */
[----:B------:R-:W-:Y:S02]  /*6d40*/  WARPGROUP.DEPBAR.LE gsb0, 0x0 ;  /* 0x00008000000079c5 */ /* 0x000fe40000010000 */
[----:B------:R-:W-:Y:S01]  /*6d50*/  WARPGROUP.ARRIVE ;  /* 0x00000000000079c5 */ /* 0x000fe20000000000 */
[-CC-:B------:R-:W-:Y:S01]  /*6d60*/  FFMA.FTZ R132, R56, R3.reuse, -R14.reuse ;  /* 0x0000000338847223 */ /* 0x180fe2000001080e */
[----:B------:R-:W-:Y:S01]  /*6d70*/  FFMA.FTZ R134, R60, R3, -R14 ;  /* 0x000000033c867223 */ /* 0x000fe2000001080e */
[----:B------:R-:W-:-:S02]  /*6d80*/  FADD.FTZ R14, -R12, R7 ;  /* 0x000000070c0e7221 */ /* 0x000fc40000010100 */
        /* <DEDUP_REMOVED lines=9> */
[----:B------:R-:W-:Y:S01]  /*6e20*/  MUFU.EX2 R141, R141 ;  /* 0x0000008d008d7308 */ /* 0x000fe20000000800 */
[----:B------:R-:W-:-:S07]  /*6e30*/  FFMA.FTZ R135, R62, R3, -R36 ;  /* 0x000000033e877223 */ /* 0x000fce0000010824 */
[----:B------:R-:W-:Y:S08]  /*6e40*/  MUFU.EX2 R57, R57 ;  /* 0x0000003900397308 */ /* 0x000ff00000000800 */
[----:B------:R-:W0:Y:S08]  /*6e50*/  MUFU.EX2 R14, R14 ;  /* 0x0000000e000e7308 */ /* 0x000e300000000800 */
        /* <DEDUP_REMOVED lines=21> */
[----:B--2---:R-:W-:-:S03]  /*6fb0*/  F2FP.BF16.F32.PACK_AB R141, R38, R141 ;  /* 0x0000008d268d723e */ /* 0x004fc600000010ff */
[----:B------:R-:W-:Y:S01]  /*6fc0*/  FADD.FTZ R52, R38, R5 ;  /* 0x0000000526347221 */ /* 0x000fe20000010000 */
[----:B------:R-:W-:Y:S02]  /*6fd0*/  WARPGROUP.DEPBAR.LE gsb0, 0x0 ;  /* 0x00008000000079c5 */ /* 0x000fe40000010000 */
[----:B------:R-:W-:Y:S01]  /*6fe0*/  WARPGROUP.ARRIVE ;  /* 0x00000000000079c5 */ /* 0x000fe20000000000 */
[----:B------:R-:W2:Y:S01]  /*6ff0*/  MUFU.EX2 R139, R139 ;  /* 0x0000008b008b7308 */ /* 0x000ea20000000800 */
[----:B0-----:R-:W-:Y:S01]  /*7000*/  FADD.FTZ R5, R143, R52 ;  /* 0x000000348f057221 */ /* 0x001fe20000010000 */
[-CC-:B------:R-:W-:Y:S01]  /*7010*/  FFMA.FTZ R129, R66, R3.reuse, -R36.reuse ;  /* 0x0000000342817223 */ /* 0x180fe20000010824 */
[----:B------:R-:W-:Y:S01]  /*7020*/  FFMA.FTZ R131, R70, R3, -R36 ;  /* 0x0000000346837223 */ /* 0x000fe20000010824 */
[C---:B-1----:R-:W-:Y:S01]  /*7030*/  F2FP.BF16.F32.PACK_AB R143, R40.reuse, R143 ;  /* 0x0000008f288f723e */ /* 0x042fe200000010ff */
[----:B------:R-:W-:Y:S01]  /*7040*/  HGMMA.64x64x16.F32.BF16 R88, R124, gdesc[UR12].tnspB, R88, gsb0 ;  /* 0x40e0000c7c587df0 */ /* 0x000fe20008001858 */
[----:B------:R-:W-:Y:S01]  /*7050*/  FADD.FTZ R52, R40, R5 ;  /* 0x0000000528347221 */ /* 0x000fe20000010000 */
[----:B------:R-:W-:Y:S01]  /*7060*/  F2FP.BF16.F32.PACK_AB R128, R37, R18 ;  /* 0x000000122580723e */ /* 0x000fe200000010ff */
[----:B------:R-:W0:Y:S02]  /*7070*/  MUFU.EX2 R44, R44 ;  /* 0x0000002c002c7308 */ /* 0x000e240000000800 */
[----:B---3--:R-:W-:Y:S01]  /*7080*/  FADD.FTZ R5, R137, R52 ;  /* 0x0000003489057221 */ /* 0x008fe20000010000 */
[----:B----4-:R-:W-:-:S03]  /*7090*/  F2FP.BF16.F32.PACK_AB R137, R42, R137 ;  /* 0x000000892a89723e */ /* 0x010fc600000010ff */
[----:B------:R-:W-:Y:S02]  /*70a0*/  FADD.FTZ R52, R42, R5 ;  /* 0x000000052a347221 */ /* 0x000fe40000010000 */
[----:B------:R-:W-:Y:S02]  /*70b0*/  MUFU.EX2 R132, R132 ;  /* 0x0000008400847308 */ /* 0x000fe40000000800 */
[----:B--2---:R-:W-:-:S06]  /*70c0*/  FADD.FTZ R5, R139, R52 ;  /* 0x000000348b057221 */ /* 0x004fcc0000010000 */
[----:B------:R-:W1:Y:S01]  /*70d0*/  MUFU.EX2 R133, R133 ;  /* 0x0000008500857308 */ /* 0x000e620000000800 */
[C---:B0-----:R-:W-:Y:S01]  /*70e0*/  FADD.FTZ R14, R44.reuse, R5 ;  /* 0x000000052c0e7221 */ /* 0x041fe20000010000 */
[----:B------:R-:W-:-:S06]  /*70f0*/  F2FP.BF16.F32.PACK_AB R139, R44, R139 ;  /* 0x0000008b2c8b723e */ /* 0x000fcc00000010ff */
[----:B------:R-:W0:Y:S08]  /*7100*/  MUFU.EX2 R46, R46 ;  /* 0x0000002e002e7308 */ /* 0x000e300000000800 */
[----:B------:R-:W-:Y:S01]  /*7110*/  MUFU.EX2 R134, R134 ;  /* 0x0000008600867308 */ /* 0x000fe20000000800 */
[----:B-1----:R-:W-:-:S07]  /*7120*/  FADD.FTZ R5, R133, R14 ;  /* 0x0000000e85057221 */ /* 0x002fce0000010000 */
[----:B------:R-:W1:Y:S01]  /*7130*/  MUFU.EX2 R135, R135 ;  /* 0x0000008700877308 */ /* 0x000e620000000800 */
[C---:B0-----:R-:W-:Y:S01]  /*7140*/  FADD.FTZ R14, R46.reuse, R5 ;  /* 0x000000052e0e7221 */ /* 0x041fe20000010000 */
[----:B------:R-:W-:-:S06]  /*7150*/  F2FP.BF16.F32.PACK_AB R133, R46, R133 ;  /* 0x000000852e85723e */ /* 0x000fcc00000010ff */
[----:B------:R-:W0:Y:S08]  /*7160*/  MUFU.EX2 R4, R4 ;  /* 0x0000000400047308 */ /* 0x000e300000000800 */
[----:B------:R-:W2:Y:S01]  /*7170*/  MUFU.EX2 R129, R129 ;  /* 0x0000008100817308 */ /* 0x000ea20000000800 */
[----:B-1----:R-:W-:-:S07]  /*7180*/  FADD.FTZ R5, R135, R14 ;  /* 0x0000000e87057221 */ /* 0x002fce0000010000 */
[----:B------:R-:W1:Y:S01]  /*7190*/  MUFU.EX2 R48, R48 ;  /* 0x0000003000307308 */ /* 0x000e620000000800 */
[C---:B0-----:R-:W-:Y:S01]  /*71a0*/  FADD.FTZ R14, R4.reuse, R5 ;  /* 0x00000005040e7221 */ /* 0x041fe20000010000 */
[----:B------:R-:W-:-:S06]  /*71b0*/  F2FP.BF16.F32.PACK_AB R135, R4, R135 ;  /* 0x000000870487723e */ /* 0x000fcc00000010ff */
[----:B------:R-:W0:Y:S01]  /*71c0*/  MUFU.EX2 R131, R131 ;  /* 0x0000008300837308 */ /* 0x000e220000000800 */
[----:B--2---:R-:W-:Y:S01]  /*71d0*/  FADD.FTZ R5, R129, R14 ;  /* 0x0000000e81057221 */ /* 0x004fe20000010000 */
[----:B------:R-:W-:Y:S02]  /*71e0*/  WARPGROUP.DEPBAR.LE gsb0, 0x0 ;  /* 0x00008000000079c5 */ /* 0x000fe40000010000 */
[----:B------:R-:W-:Y:S01]  /*71f0*/  WARPGROUP.ARRIVE ;  /* 0x00000000000079c5 */ /* 0x000fe20000000000 */
[----:B------:R-:W-:-:S03]  /*7200*/  FFMA.FTZ R125, R74, R3, -R36 ;  /* 0x000000034a7d7223 */ /* 0x000fc60000010824 */
[----:B------:R-:W2:Y:S01]  /*7210*/  MUFU.EX2 R41, R41 ;  /* 0x0000002900297308 */ /* 0x000ea20000000800 */
[C---:B-1----:R-:W-:Y:S01]  /*7220*/  FADD.FTZ R14, R48.reuse, R5 ;  /* 0x00000005300e7221 */ /* 0x042fe20000010000 */
[----:B------:R-:W-:Y:S01]  /*7230*/  F2FP.BF16.F32.PACK_AB R129, R48, R129 ;  /* 0x000000813081723e */ /* 0x000fe200000010ff */
[----:B------:R-:W-:Y:S05]  /*7240*/  HGMMA.64x64x16.F32.BF16 R88, R120, gdesc[UR8].tnspB, R88, gsb0 ;  /* 0x40e0000878587df0 */ /* 0x000fea0008001858 */
[----:B------:R-:W-:Y:S01]  /*7250*/  MUFU.EX2 R22, R22 ;  /* 0x0000001600167308 */ /* 0x000fe20000000800 */
[----:B0-----:R-:W-:-:S07]  /*7260*/  FADD.FTZ R5, R131, R14 ;  /* 0x0000000e83057221 */ /* 0x001fce0000010000 */
[----:B------:R-:W-:Y:S01]  /*7270*/  MUFU.EX2 R125, R125 ;  /* 0x0000007d007d7308 */ /* 0x000fe20000000800 */
[----:B--2---:R-:W-:-:S07]  /*7280*/  F2FP.BF16.F32.PACK_AB R130, R41, R20 ;  /* 0x000000142982723e */ /* 0x004fce00000010ff */
[----:B------:R-:W0:Y:S08]  /*7290*/  MUFU.EX2 R45, R45 ;  /* 0x0000002d002d7308 */ /* 0x000e300000000800 */
[----:B------:R-:W-:Y:S08]  /*72a0*/  MUFU.EX2 R75, R75 ;  /* 0x0000004b004b7308 */ /* 0x000ff00000000800 */
[----:B------:R-:W-:Y:S01]  /*72b0*/  MUFU.EX2 R24, R24 ;  /* 0x0000001800187308 */ /* 0x000fe20000000800 */
[----:B0-----:R-:W-:-:S07]  /*72c0*/  F2FP.BF16.F32.PACK_AB R124, R45, R22 ;  /* 0x000000162d7c723e */ /* 0x001fce00000010ff */
[----:B------:R-:W-:Y:S08]  /*72d0*/  MUFU.EX2 R127, R78 ;  /* 0x0000004e007f7308 */ /* 0x000ff00000000800 */
[----:B------:R-:W0:Y:S08]  /*72e0*/  MUFU.EX2 R49, R49 ;  /* 0x0000003100317308 */ /* 0x000e300000000800 */
[----:B------:R-:W-:Y:S08]  /*72f0*/  MUFU.EX2 R79, R79 ;  /* 0x0000004f004f7308 */ /* 0x000ff00000000800 */
[----:B------:R-:W-:Y:S01]  /*7300*/  MUFU.EX2 R28, R28 ;  /* 0x0000001c001c7308 */ /* 0x000fe20000000800 */
[----:B0-----:R-:W-:-:S07]  /*7310*/  F2FP.BF16.F32.PACK_AB R126, R49, R24 ;  /* 0x00000018317e723e */ /* 0x001fce00000010ff */
[----:B------:R-:W0:Y:S01]  /*7320*/  MUFU.EX2 R53, R53 ;  /* 0x0000003500357308 */ /* 0x000e220000000800 */
[----:B------:R-:W-:Y:S02]  /*7330*/  WARPGROUP.DEPBAR.LE gsb0, 0x0 ;  /* 0x00008000000079c5 */ /* 0x000fe40000010000 */
        /* <DEDUP_REMOVED lines=8> */
[----:B------:R-:W-:Y:S01]  /*73c0*/  FMUL.FTZ R97, R97, R6 ;  /* 0x0000000661617220 */ /* 0x000fe20000410000 */
[----:B--2---:R-:W-:Y:S01]  /*73d0*/  IMAD.U32 R27, RZ, RZ, UR6 ;  /* 0x00000006ff1b7e24 */ /* 0x004fe2000f8e00ff */
[----:B------:R-:W-:Y:S01]  /*73e0*/  MUFU.EX2 R83, R83 ;  /* 0x0000005300537308 */ /* 0x000fe20000000800 */
[----:B------:R-:W-:Y:S01]  /*73f0*/  UMOV UR6, UR4 ;  /* 0x0000000400067c82 */ /* 0x000fe20008000000 */
[----:B0-----:R-:W-:Y:S01]  /*7400*/  F2FP.BF16.F32.PACK_AB R120, R53, R28 ;  /* 0x0000001c3578723e */ /* 0x001fe200000010ff */
[-C--:B------:R-:W-:Y:S01]  /*7410*/  FMUL.FTZ R100, R100, R6.reuse ;  /* 0x0000000664647220 */ /* 0x080fe20000410000 */
[----:B------:R-:W-:Y:S01]  /*7420*/  @!P1 LEA R27, R27, UR39, 0x3 ;  /* 0x000000271b1b9c11 */ /* 0x000fe2000f8e18ff */
[-C--:B------:R-:W-:Y:S01]  /*7430*/  FMUL.FTZ R101, R101, R6.reuse ;  /* 0x0000000665657220 */ /* 0x080fe20000410000 */
[-C--:B------:R-:W-:Y:S01]  /*7440*/  FMUL.FTZ R104, R104, R6.reuse ;  /* 0x0000000668687220 */ /* 0x080fe20000410000 */
[----:B------:R-:W-:Y:S01]  /*7450*/  FMUL.FTZ R105, R105, R6 ;  /* 0x0000000669697220 */ /* 0x000fe20000410000 */
[----:B------:R-:W-:Y:S01]  /*7460*/  MUFU.EX2 R32, R84 ;  /* 0x0000005400207308 */ /* 0x000fe20000000800 */
[----:B------:R-:W-:-:S02]  /*7470*/  @!P1 VIADD R27, R27, 0x16860 ;  /* 0x000168601b1b9836 */ /* 0x000fc40000000000 */
[-C--:B------:R-:W-:Y:S01]  /*7480*/  FMUL.FTZ R108, R108, R6.reuse ;  /* 0x000000066c6c7220 */ /* 0x080fe20000410000 */
[-C--:B------:R-:W-:Y:S01]  /*7490*/  FMUL.FTZ R109, R109, R6.reuse ;  /* 0x000000066d6d7220 */ /* 0x080fe20000410000 */
[-C--:B------:R-:W-:Y:S01]  /*74a0*/  FMUL.FTZ R112, R112, R6.reuse ;  /* 0x0000000670707220 */ /* 0x080fe20000410000 */
[-C--:B------:R-:W-:Y:S01]  /*74b0*/  FMUL.FTZ R113, R113, R6.reuse ;  /* 0x0000000671717220 */ /* 0x080fe20000410000 */
[----:B------:R-:W-:Y:S01]  /*74c0*/  @!P1 PRMT R31, RZ, 0x654, R27 ;  /* 0x00000654ff1f9816 */ /* 0x000fe2000000001b */
[----:B------:R-:W-:Y:S01]  /*74d0*/  FADD.FTZ R27, R13, R50 ;  /* 0x000000320d1b7221 */ /* 0x000fe20000010000 */
[----:B------:R-:W-:Y:S01]  /*74e0*/  MUFU.EX2 R123, R86 ;  /* 0x00000056007b7308 */ /* 0x000fe20000000800 */
[----:B------:R-:W-:Y:S01]  /*74f0*/  FMUL.FTZ R116, R116, R6 ;  /* 0x0000000674747220 */ /* 0x000fe20000410000 */
[----:B------:R1:W-:Y:S01]  /*7500*/  @!P1 SYNCS.ARRIVE.TRANS64.RED.A1T0 RZ, [R31+URZ], RZ ;  /* 0x000000ff1fff99a7 */ /* 0x0003e2000810043f */
[----:B------:R-:W-:Y:S01]  /*7510*/  FADD.FTZ R50, R144, R27 ;  /* 0x0000001b90327221 */ /* 0x000fe20000010000 */
[----:B------:R-:W-:Y:S01]  /*7520*/  F2FP.BF16.F32.PACK_AB R144, R15, R144 ;  /* 0x000000900f90723e */ /* 0x000fe200000010ff */
[----:B------:R-:W-:Y:S01]  /*7530*/  FMUL.FTZ R117, R117, R6 ;  /* 0x0000000675757220 */ /* 0x000fe20000410000 */
[----:B------:R-:W-:Y:S01]  /*7540*/  FMUL.FTZ R90, R90, R57 ;  /* 0x000000395a5a7220 */ /* 0x000fe20000410000 */
[----:B------:R-:W-:Y:S01]  /*7550*/  FADD.FTZ R27, R15, R50 ;  /* 0x000000320f1b7221 */ /* 0x000fe20000010000 */
[-CC-:B------:R-:W-:Y:S01]  /*7560*/  FFMA.FTZ R50, R71, R3.reuse, -R36.reuse ;  /* 0x0000000347327223 */ /* 0x180fe20000010824 */
[----:B------:R-:W-:Y:S01]  /*7570*/  FFMA.FTZ R36, R87, R3, -R36 ;  /* 0x0000000357247223 */ /* 0x000fe20000010824 */
[----:B------:R-:W0:Y:S01]  /*7580*/  MUFU.EX2 R7, R85 ;  /* 0x0000005500077308 */ /* 0x000e220000000800 */
[----:B------:R-:W-:Y:S01]  /*7590*/  FADD.FTZ R54, R146, R27 ;  /* 0x0000001b92367221 */ /* 0x000fe20000010000 */
[----:B------:R-:W-:Y:S01]  /*75a0*/  F2FP.BF16.F32.PACK_AB R146, R19, R146 ;  /* 0x000000921392723e */ /* 0x000fe200000010ff */
[-C--:B------:R-:W-:Y:S01]  /*75b0*/  FMUL.FTZ R91, R91, R57.reuse ;  /* 0x000000395b5b7220 */ /* 0x080fe20000410000 */
        /* <DEDUP_REMOVED lines=14> */
[----:B0-----:R-:W-:Y:S01]  /*76a0*/  F2FP.BF16.F32.PACK_AB R122, R7, R32 ;  /* 0x00000020077a723e */ /* 0x001fe200000010ff */
[-C--:B------:R-:W-:Y:S01]  /*76b0*/  FMUL.FTZ R107, R107, R57.reuse ;  /* 0x000000396b6b7220 */ /* 0x080fe20000410000 */
[C---:B------:R-:W-:Y:S01]  /*76c0*/  F2FP.BF16.F32.PACK_AB R142, R17.reuse, R142 ;  /* 0x0000008e118e723e */ /* 0x040fe200000010ff */
[----:B------:R-:W-:Y:S01]  /*76d0*/  FADD.FTZ R27, R17, R54 ;  /* 0x00000036111b7221 */ /* 0x000fe20000010000 */
[-C--:B------:R-:W-:Y:S01]  /*76e0*/  FMUL.FTZ R110, R110, R57.reuse ;  /* 0x000000396e6e7220 */ /* 0x080fe20000410000 */
[-C--:B------:R-:W-:Y:S01]  /*76f0*/  FMUL.FTZ R111, R111, R57.reuse ;  /* 0x000000396f6f7220 */ /* 0x080fe20000410000 */
[-C--:B------:R-:W-:Y:S01]  /*7700*/  FMUL.FTZ R114, R114, R57.reuse ;  /* 0x0000003972727220 */ /* 0x080fe20000410000 */
[----:B------:R-:W-:Y:S01]  /*7710*/  FADD.FTZ R54, R136, R27 ;  /* 0x0000001b88367221 */ /* 0x000fe20000010000 */
[C---:B--2---:R-:W-:Y:S01]  /*7720*/  FADD.FTZ R14, R50.reuse, R5 ;  /* 0x00000005320e7221 */ /* 0x044fe20000010000 */
        /* <DEDUP_REMOVED lines=12> */
[----:B------:R-:W-:-:S02]  /*77f0*/  F2FP.BF16.F32.PACK_AB R125, R75, R125 ;  /* 0x0000007d4b7d723e */ /* 0x000fc400000010ff */
[----:B------:R-:W-:Y:S01]  /*7800*/  FADD.FTZ R26, R132, R9 ;  /* 0x00000009841a7221 */ /* 0x000fe20000010000 */
[----:B------:R-:W-:Y:S01]  /*7810*/  FADD.FTZ R14, R79, R14 ;  /* 0x0000000e4f0e7221 */ /* 0x000fe20000010000 */
[C---:B------:R-:W-:Y:S02]  /*7820*/  F2FP.BF16.F32.PACK_AB R132, R25.reuse, R132 ;  /* 0x000000841984723e */ /* 0x040fe400000010ff */
        /* <DEDUP_REMOVED lines=10> */
[----:B---3--:R-:W-:-:S03]  /*78d0*/  F2FP.BF16.F32.PACK_AB R123, R36, R123 ;  /* 0x0000007b247b723e */ /* 0x008fc600000010ff */
[----:B------:R-:W-:-:S04]  /*78e0*/  FADD.FTZ R9, R37, R26 ;  /* 0x0000001a25097221 */ /* 0x000fc80000010000 */
[----:B------:R-:W-:-:S04]  /*78f0*/  FADD.FTZ R26, R20, R9 ;  /* 0x00000009141a7221 */ /* 0x000fc80000010000 */
[----:B------:R-:W-:-:S04]  /*7900*/  FADD.FTZ R9, R41, R26 ;  /* 0x0000001a29097221 */ /* 0x000fc80000010000 */
[----:B------:R-:W-:Y:S01]  /*7910*/  FADD.FTZ R26, R22, R9 ;  /* 0x00000009161a7221 */ /* 0x000fe20000010000 */
[----:B------:R-:W-:-:S03]  /*7920*/  IMAD.MOV.U32 R9, RZ, RZ, R8 ;  /* 0x000000ffff097224 */ /* 0x000fc600078e0008 */
[----:B------:R-:W-:-:S04]  /*7930*/  FADD.FTZ R5, R45, R26 ;  /* 0x0000001a2d057221 */ /* 0x000fc80000010000 */
[----:B------:R-:W-:-:S04]  /*7940*/  FADD.FTZ R4, R24, R5 ;  /* 0x0000000518047221 */ /* 0x000fc80000010000 */
[----:B------:R-:W-:-:S04]  /*7950*/  FADD.FTZ R5, R49, R4 ;  /* 0x0000000431057221 */ /* 0x000fc80000010000 */
[----:B------:R-:W-:-:S04]  /*7960*/  FADD.FTZ R4, R28, R5 ;  /* 0x000000051c047221 */ /* 0x000fc80000010000 */
[----:B------:R-:W-:-:S04]  /*7970*/  FADD.FTZ R5, R53, R4 ;  /* 0x0000000435057221 */ /* 0x000fc80000010000 */
[----:B------:R-:W-:-:S04]  /*7980*/  FADD.FTZ R4, R32, R5 ;  /* 0x0000000520047221 */ /* 0x000fc80000010000 */
[----:B------:R-:W-:Y:S01]  /*7990*/  FADD.FTZ R5, R7, R4 ;  /* 0x0000000407057221 */ /* 0x000fe20000010000 */
[----:B------:R-:W-:Y:S01]  /*79a0*/  FADD.FTZ R4, R36, R14 ;  /* 0x0000000e24047221 */ /* 0x000fe20000010000 */
[----:B------:R-:W-:Y:S01]  /*79b0*/  IMAD.MOV.U32 R7, RZ, RZ, R12 ;  /* 0x000000ffff077224 */ /* 0x000fe200078e000c */
[----:B-1----:R-:W-:Y:S06]  /*79c0*/  @P2 BRA `(.L_x_1882) ;  /* 0xffffffe000f02947 */ /* 0x002fec000383ffff */
.L_x_1873:
[----:B------:R-:W-:Y:S06]  /*79d0*/  BAR.ARV 0x8, 0x200 ;  /* 0x0208000000007b1d */ /* 0x000fec0000002000 */
[----:B------:R-:W-:Y:S05]  /*79e0*/  @!P0 BRA `(.L_x_1883) ;  /* 0x0000000000048947 */ /* 0x000fea0003800000 */
[----:B------:R-:W-:Y:S01]  /*79f0*/  BPT.TRAP 0x1 ;  /* 0x000000040000795c */ /* 0x000fe20000300000 */
.L_x_1883:
[----:B------:R-:W-:Y:S01]  /*7a00*/  ULEA UR7, UR4, UR39, 0x3 ;  /* 0x0000002704077291 */ /* 0x000fe2000f8e183f */
[----:B------:R-:W-:-:S05]  /*7a10*/  IMAD.U32 R0, RZ, RZ, UR5 ;  /* 0x00000005ff007e24 */ /* 0x000fca000f8e00ff */
[----:B------:R-:W-:-:S04]  /*7a20*/  SHF.L.U32 R0, R0, 0x1f, RZ ;  /* 0x0000001f00007819 */ /* 0x000fc800000006ff */
[----:B------:R0:W1:Y:S01]  /*7a30*/  SYNCS.PHASECHK.TRANS64.TRYWAIT P2, [UR7+0x16850], R0 ;  /* 0x01685000ff0075a7 */ /* 0x0000620008040147 */
[----:B------:R-:W-:Y:S05]  /*7a40*/  @!P0 BRA `(.L_x_1884) ;  /* 0x0000000000048947 */ /* 0x000fea0003800000 */
[----:B------:R-:W-:Y:S01]  /*7a50*/  BPT.TRAP 0x1 ;  /* 0x000000040000795c */ /* 0x000fe20000300000 */
.L_x_1884:
[----:B-1----:R-:W-:Y:S05]  /*7a60*/  @P2 BRA `(.L_x_1885) ;  /* 0x0000000000082947 */ /* 0x002fea0003800000 */
[----:B------:R-:W1:Y:S02]  /*7a70*/  SYNCS.PHASECHK.TRANS64.TRYWAIT P0, [UR7+0x16850], R0 ;  /* 0x01685000ff0075a7 */ /* 0x000e640008000147 */
[----:B-1----:R-:W-:Y:S05]  /*7a80*/  @!P0 BRA `(.L_x_1886) ;  /* 0x00000050007c8947 */ /* 0x002fea0003800000 */
.L_x_1885:
        /* <DEDUP_REMOVED lines=19> */
[----:B------:R-:W-:Y:S02]  /*7bc0*/  IMAD.MOV.U32 R5, RZ, RZ, RZ ;  /* 0x000000ffff057224 */ /* 0x000fe400078e00ff */
[----:B-1----:R-:W-:Y:S01]  /*7bd0*/  FADD.FTZ R6, R7, R4 ;  /* 0x0000000407067221 */ /* 0x002fe20000010000 */
[----:B------:R-:W-:Y:S01]  /*7be0*/  IMAD.MOV.U32 R4, RZ, RZ, -0x800000 ;  /* 0xff800000ff047424 */ /* 0x000fe200078e00ff */
[----:B------:R-:W0:Y:S04]  /*7bf0*/  SHFL.BFLY PT, R7, R0, 0x1, 0x1f ;  /* 0x0c201f0000077f89 */ /* 0x000e2800000e0000 */
[----:B------:R-:W1:Y:S01]  /*7c00*/  SHFL.BFLY PT, R9, R6, 0x1, 0x1f ;  /* 0x0c201f0006097f89 */ /* 0x000e6200000e0000 */
[----:B0-----:R-:W-:Y:S01]  /*7c10*/  FADD.FTZ R14, R0, R7 ;  /* 0x00000007000e7221 */ /* 0x001fe20000010000 */
[----:B------:R-:W-:-:S02]  /*7c20*/  IMAD.MOV.U32 R0, RZ, RZ, -0x800000 ;  /* 0xff800000ff007424 */ /* 0x000fc400078e00ff */
[----:B-1----:R-:W-:Y:S02]  /*7c30*/  FADD.FTZ R15, R6, R9 ;  /* 0x00000009060f7221 */ /* 0x002fe40000010000 */
[----:B------:R-:W-:-:S03]  /*7c40*/  FSETP.NE.FTZ.AND P0, PT, R14, RZ, PT ;  /* 0x000000ff0e00720b */ /* 0x000fc60003f15000 */
[----:B------:R-:W-:-:S10]  /*7c50*/  FSETP.NE.FTZ.AND P2, PT, R15, RZ, PT ;  /* 0x000000ff0f00720b */ /* 0x000fd40003f55000 */
[----:B------:R-:W0:Y:S01]  /*7c60*/  @P0 MUFU.LG2 R9, R14 ;  /* 0x0000000e00090308 */ /* 0x000e220000000c00 */
[C---:B------:R-:W-:Y:S02]  /*7c70*/  @P0 FMUL.FTZ R7, R3.reuse, 0.69314718246459960938 ;  /* 0x3f31721803070820 */ /* 0x040fe40000410000 */
[----:B------:R-:W-:-:S05]  /*7c80*/  @P2 FMUL.FTZ R16, R3, 0.69314718246459960938 ;  /* 0x3f31721803102820 */ /* 0x000fca0000410000 */
        /* <DEDUP_REMOVED lines=80> */
.L_x_1856:
        /* <DEDUP_REMOVED lines=23> */
[----:B------:R-:W-:-:S03]  /*8300*/  ULDC.64 UR8, c[0x0][0xb38] ;  /* 0x0002ce0000087ab9 */ /* 0x000fc60000000a00 */
[----:B------:R-:W-:Y:S01]  /*8310*/  BAR.SYNC.DEFER_BLOCKING 0x1, 0x180 ;  /* 0x0046000000007b1d */ /* 0x000fe20000010000 */
[----:B0-----:R-:W-:Y:S01]  /*8320*/  ISETP.NE.AND P0, PT, R17, 0x1, PT ;  /* 0x000000011100780c */ /* 0x001fe20003f05270 */
[----:B------:R-:W-:Y:S01]  /*8330*/  UIMAD UR7, UR7, UR8, URZ ;  /* 0x00000008070772a4 */ /* 0x000fe2000f8e023f */
[CC--:B------:R-:W-:Y:S02]  /*8340*/  LEA.HI R22, R8.reuse, R21.reuse, RZ, 0x2 ;  /* 0x0000001508167211 */ /* 0x0c0fe400078f10ff */
[----:B------:R-:W-:-:S03]  /*8350*/  LEA.HI R8, R8, R21, RZ, 0x5 ;  /* 0x0000001508087211 */ /* 0x000fc600078f28ff */
[----:B------:R-:W3:Y:S01]  /*8360*/  LDC R19, c[0x0][0xc50] ;  /* 0x00031400ff137b82 */ /* 0x000ee20000000800 */
[--C-:B------:R-:W-:Y:S02]  /*8370*/  SHF.R.S32.HI R7, RZ, 0x2, R22.reuse ;  /* 0x00000002ff077819 */ /* 0x100fe40000011416 */
[----:B------:R-:W-:Y:S01]  /*8380*/  SHF.R.S32.HI R6, RZ, 0x1f, R22 ;  /* 0x0000001fff067819 */ /* 0x000fe20000011416 */
[----:B--2---:R-:W-:Y:S01]  /*8390*/  USHF.R.S32.HI UR10, URZ, 0x1f, UR12 ;  /* 0x0000001f3f0a7899 */ /* 0x004fe2000801140c */
[----:B------:R-:W-:Y:S02]  /*83a0*/  LOP3.LUT R22, R22, 0x7ffffffc, RZ, 0xc0, !PT ;  /* 0x7ffffffc16167812 */ /* 0x000fe400078ec0ff */
[----:B------:R-:W-:Y:S01]  /*83b0*/  LEA.HI R9, R6, R7, RZ, 0x3 ;  /* 0x0000000706097211 */ /* 0x000fe200078f18ff */
[----:B------:R-:W0:Y:S01]  /*83c0*/  LDC.64 R14, c[0x0][0xb40] ;  /* 0x0002d000ff0e7b82 */ /* 0x000e220000000a00 */
[----:B------:R-:W-:Y:S01]  /*83d0*/  LEA.HI R6, R3, R3, RZ, 0x1 ;  /* 0x0000000303067211 */ /* 0x000fe200078f08ff */
[----:B------:R-:W-:Y:S01]  /*83e0*/  IMAD.IADD R3, R2, 0x1, -R11 ;  /* 0x0000000102037824 */ /* 0x000fe200078e0a0b */
[----:B------:R-:W-:-:S03]  /*83f0*/  LOP3.LUT R10, R9, 0xfffffff8, RZ, 0xc0, !PT ;  /* 0xfffffff8090a7812 */ /* 0x000fc600078ec0ff */
[----:B------:R-:W-:Y:S01]  /*8400*/  IMAD R6, R6, -0x3, R5 ;  /* 0xfffffffd06067824 */ /* 0x000fe200078e0205 */
[----:B------:R-:W-:Y:S01]  /*8410*/  LEA.HI R5, R3, R3, RZ, 0x1 ;  /* 0x0000000303057211 */ /* 0x000fe200078f08ff */
[----:B------:R-:W-:Y:S01]  /*8420*/  IMAD.IADD R2, R7, 0x1, -R10 ;  /* 0x0000000107027824 */ /* 0x000fe200078e0a0a */
[----:B------:R-:W2:Y:S02]  /*8430*/  @P0 LDC R9, c[0x0][0xbec] ;  /* 0x0002fb00ff090b82 */ /* 0x000ea40000000800 */
[----:B------:R-:W-:Y:S02]  /*8440*/  LOP3.LUT R12, R5, 0x1ffffffe, RZ, 0xc0, !PT ;  /* 0x1ffffffe050c7812 */ /* 0x000fe400078ec0ff */
[----:B------:R-:W-:-:S03]  /*8450*/  SHF.R.S32.HI R5, RZ, 0x5, R8 ;  /* 0x00000005ff057819 */ /* 0x000fc60000011408 */
[----:B------:R-:W-:Y:S01]  /*8460*/  IMAD.IADD R12, R3, 0x1, -R12 ;  /* 0x00000001030c7824 */ /* 0x000fe200078e0a0c */
[----:B------:R-:W4:Y:S01]  /*8470*/  LDC.64 R10, c[0x0][0xbd8] ;  /* 0x0002f600ff0a7b82 */ /* 0x000f220000000a00 */
[----:B------:R-:W-:Y:S02]  /*8480*/  IMAD R5, R5, 0x10, R2 ;  /* 0x0000001005057824 */ /* 0x000fe400078e0202 */
[----:B------:R-:W-:Y:S02]  /*8490*/  IMAD.U32 R3, RZ, RZ, UR5 ;  /* 0x00000005ff037e24 */ /* 0x000fe4000f8e00ff */
[----:B------:R-:W-:Y:S02]  /*84a0*/  IMAD R5, R6, 0x40, R5 ;  /* 0x0000004006057824 */ /* 0x000fe400078e0205 */
[----:B------:R-:W-:Y:S01]  /*84b0*/  IMAD.U32 R2, RZ, RZ, UR4 ;  /* 0x00000004ff027e24 */ /* 0x000fe2000f8e00ff */
[----:B------:R-:W5:Y:S01]  /*84c0*/  @P0 LDC R13, c[0x0][0xbf0] ;  /* 0x0002fc00ff0d0b82 */ /* 0x000f620000000800 */
[----:B------:R-:W-:Y:S01]  /*84d0*/  IMAD.U32 R3, RZ, RZ, UR6 ;  /* 0x00000006ff037e24 */ /* 0x000fe2000f8e00ff */
[----:B------:R-:W-:Y:S01]  /*84e0*/  UIMAD.WIDE.U32 UR4, UR36, UR8, URZ ;  /* 0x00000008240472a5 */ /* 0x000fe2000f8e003f */
[----:B------:R-:W-:Y:S01]  /*84f0*/  IMAD R6, R12, 0x8, R5 ;  /* 0x000000080c067824 */ /* 0x000fe200078e0205 */
[----:B------:R-:W-:Y:S01]  /*8500*/  UIMAD UR6, UR36, UR9, UR7 ;  /* 0x00000009240672a4 */ /* 0x000fe2000f8e0207 */
[----:B0-----:R-:W-:-:S02]  /*8510*/  IMAD R12, R14, UR10, RZ ;  /* 0x0000000a0e0c7c24 */ /* 0x001fc4000f8e02ff */
[----:B---3--:R-:W-:Y:S01]  /*8520*/  IMAD R19, R19, R18, UR11 ;  /* 0x0000000b13137e24 */ /* 0x008fe2000f8e0212 */
[----:B------:R-:W0:Y:S01]  /*8530*/  @P0 LDC R23, c[0x0][0xbec] ;  /* 0x0002fb00ff170b82 */ /* 0x000e220000000800 */
[----:B------:R-:W-:Y:S02]  /*8540*/  UIADD3 UR6, UR5, UR6, URZ ;  /* 0x0000000605067290 */ /* 0x000fe4000fffe03f */
[----:B------:R-:W-:Y:S01]  /*8550*/  IMAD.U32 R7, RZ, RZ, UR5 ;  /* 0x00000005ff077e24 */ /* 0x000fe2000f8e00ff */
[----:B------:R-:W-:Y:S01]  /*8560*/  ULDC.64 UR8, c[0x0][0xb28] ;  /* 0x0002ca0000087ab9 */ /* 0x000fe20000000a00 */
[----:B-1----:R-:W-:Y:S02]  /*8570*/  IMAD R5, R16, 0xc0, R5 ;  /* 0x000000c010057824 */ /* 0x002fe400078e0205 */
[----:B------:R-:W-:Y:S01]  /*8580*/  IMAD.U32 R7, RZ, RZ, UR6 ;  /* 0x00000006ff077e24 */ /* 0x000fe2000f8e00ff */
[----:B------:R-:W1:Y:S01]  /*8590*/  @P0 LDC R20, c[0x0][0xbf0] ;  /* 0x0002fc00ff140b82 */ /* 0x000e620000000800 */
[C---:B----4-:R-:W-:Y:S01]  /*85a0*/  IMAD R8, R10.reuse, UR10, RZ ;  /* 0x0000000a0a087c24 */ /* 0x050fe2000f8e02ff */
[----:B------:R-:W-:Y:S01]  /*85b0*/  ULDC.64 UR6, c[0x0][0xb48] ;  /* 0x0002d20000067ab9 */ /* 0x000fe20000000a00 */
[----:B------:R-:W-:-:S04]  /*85c0*/  IMAD.WIDE.U32 R2, R10, UR12, R2 ;  /* 0x0000000c0a027c25 */ /* 0x000fc8000f8e0002 */
[----:B------:R-:W-:Y:S02]  /*85d0*/  IMAD R11, R11, UR12, R8 ;  /* 0x0000000c0b0b7c24 */ /* 0x000fe4000f8e0208 */
[----:B------:R-:W-:Y:S02]  /*85e0*/  IMAD R8, R16, 0xc0, R6 ;  /* 0x000000c010087824 */ /* 0x000fe400078e0206 */
[----:B------:R-:W-:Y:S01]  /*85f0*/  IMAD.U32 R6, RZ, RZ, UR4 ;  /* 0x00000004ff067e24 */ /* 0x000fe2000f8e00ff */
[----:B------:R-:W-:Y:S01]  /*8600*/  ULDC.64 UR4, c[0x0][0xbe0] ;  /* 0x0002f80000047ab9 */ /* 0x000fe20000000a00 */
[----:B--2---:R-:W-:-:S04]  /*8610*/  @P0 IMAD.HI.U32 R10, R8, R9, RZ ;  /* 0x00000009080a0227 */ /* 0x004fc800078e00ff */
[----:B------:R-:W-:Y:S01]  /*8620*/  IMAD.MOV.U32 R9, RZ, RZ, R8 ;  /* 0x000000ffff097224 */ /* 0x000fe200078e0008 */
[----:B-----5:R-:W-:Y:S01]  /*8630*/  @P0 SHF.R.U32.HI R9, RZ, R13, R10 ;  /* 0x0000000dff090219 */ /* 0x020fe2000001160a */
[----:B------:R-:W-:Y:S01]  /*8640*/  IMAD R13, R15, UR12, R12 ;  /* 0x0000000c0f0d7c24 */ /* 0x000fe2000f8e020c */
[----:B------:R-:W-:Y:S01]  /*8650*/  SHF.R.S32.HI R12, RZ, 0x1f, R19 ;  /* 0x0000001fff0c7819 */ /* 0x000fe20000011413 */
[----:B------:R-:W-:-:S04]  /*8660*/  IMAD.WIDE.U32 R6, R14, UR12, R6 ;  /* 0x0000000c0e067c25 */ /* 0x000fc8000f8e0006 */
[----:B------:R-:W-:Y:S02]  /*8670*/  IMAD.IADD R3, R3, 0x1, R11 ;  /* 0x0000000103037824 */ /* 0x000fe400078e020b */
[----:B0-----:R-:W-:-:S04]  /*8680*/  @P0 IMAD.HI.U32 R23, R8, R23, RZ ;  /* 0x0000001708170227 */ /* 0x001fc800078e00ff */
[----:B------:R-:W-:Y:S02]  /*8690*/  IMAD.IADD R7, R7, 0x1, R13 ;  /* 0x0000000107077824 */ /* 0x000fe400078e020d */
[----:B------:R-:W-:Y:S02]  /*86a0*/  IMAD R13, R12, UR6, RZ ;  /* 0x000000060c0d7c24 */ /* 0x000fe4000f8e02ff */
[----:B------:R-:W-:-:S04]  /*86b0*/  IMAD.WIDE.U32 R2, R19, UR4, R2 ;  /* 0x0000000413027c25 */ /* 0x000fc8000f8e0002 */
[----:B------:R-:W-:Y:S01]  /*86c0*/  IMAD.MOV.U32 R11, RZ, RZ, R8 ;  /* 0x000000ffff0b7224 */ /* 0x000fe200078e0008 */
[----:B-1----:R-:W-:Y:S01]  /*86d0*/  @P0 SHF.R.U32.HI R11, RZ, R20, R23 ;  /* 0x00000014ff0b0219 */ /* 0x002fe20000011617 */
        /* <DEDUP_REMOVED lines=39> */
[----:B------:R-:W-:Y:S01]  /*8950*/  VIADD R17, R5, 0x8 ;  /* 0x0000000805117836 */ /* 0x000fe20000000000 */
        /* <DEDUP_REMOVED lines=10> */
[----:B------:R-:W-:-:S03]  /*8a00*/  IMAD.IADD R19, R21, 0x1, -R22 ;  /* 0x0000000115137824 */ /* 0x000fc600078e0a16 */
[----:B------:R-:W1:Y:S01]  /*8a10*/  SHFL.IDX PT, R7, R9, 0x1, 0x1c1f ;  /* 0x003c1f0009077f89 */ /* 0x000e6200000e0000 */
[----:B------:R-:W-:Y:S02]  /*8a20*/  IMAD.SHL.U32 R19, R19, 0x2, RZ ;  /* 0x0000000213137824 */ /* 0x000fe400078e00ff */
        /* <DEDUP_REMOVED lines=52> */
.L_x_1889:
[----:B------:R-:W-:Y:S05]  /*8d70*/  BSYNC B0 ;  /* 0x0000000000007941 */ /* 0x000fea0003800000 */
.L_x_1888:
        /* <DEDUP_REMOVED lines=52> */
.L_x_1887:
        /* <DEDUP_REMOVED lines=59> */
.L_x_1852:
        /* <DEDUP_REMOVED lines=18> */
.L_x_1890:
[----:B------:R-:W-:Y:S01]  /*9590*/  ULDC UR41, c[0x0][0xc50] ;  /* 0x0003140000297ab9 */ /* 0x000fe20000000800 */
[----:B------:R-:W-:Y:S01]  /*95a0*/  UMOV UR36, UR6 ;  /* 0x0000000600247c82 */ /* 0x000fe20008000000 */
[----:B------:R-:W-:-:S11]  /*95b0*/  UISETP.NE.AND UP0, UPT, UR41, 0x1, UPT ;  /* 0x000000012900788c */ /* 0x000fd6000bf05270 */
[----:B------:R-:W-:Y:S01]  /*95c0*/  @UP0 ULDC UR4, c[0x0][0xc54] ;  /* 0x0003150000040ab9 */ /* 0x000fe20000000800 */
[----:B------:R-:W-:Y:S01]  /*95d0*/  @UP0 ULDC UR7, c[0x0][0xc58] ;  /* 0x0003160000070ab9 */ /* 0x000fe20000000800 */
[----:B------:R-:W-:-:S04]  /*95e0*/  UIMAD.WIDE.U32 UR4, UR6, UR4, URZ ;  /* 0x00000004060472a5 */ /* 0x000fc8000f8e003f */
[----:B------:R-:W-:-:S12]  /*95f0*/  @UP0 USHF.R.U32.HI UR36, URZ, UR7, UR5 ;  /* 0x000000073f240299 */ /* 0x000fd80008011605 */
.L_x_1891:
        /* <DEDUP_REMOVED lines=8> */
[----:B------:R-:W-:Y:S01]  /*9680*/  ULDC UR5, c[0x0][0x448] ;  /* 0x0001120000057ab9 */ /* 0x000fe20000000800 */
[----:B------:R-:W-:Y:S01]  /*9690*/  ULDC.64 UR6, c[0x0][0x418] ;  /* 0x0001060000067ab9 */ /* 0x000fe20000000a00 */
[----:B------:R-:W-:Y:S02]  /*96a0*/  UISETP.NE.AND UP1, UPT, UR5, 0x1, UPT ;  /* 0x000000010500788c */ /* 0x000fe4000bf25270 */
[----:B------:R-:W-:Y:S01]  /*96b0*/  UISETP.NE.U32.AND UP0, UPT, UR6, URZ, UPT ;  /* 0x0000003f0600728c */ /* 0x000fe2000bf05070 */
[----:B------:R-:W-:Y:S01]  /*96c0*/  UMOV UR8, 0xc0 ;  /* 0x000000c000087882 */ /* 0x000fe20000000000 */
[----:B------:R-:W-:Y:S02]  /*96d0*/  ULDC UR5, c[0x0][0x288] ;  /* 0x0000a20000057ab9 */ /* 0x000fe40000000800 */
[----:B------:R-:W-:Y:S01]  /*96e0*/  UISETP.NE.AND.EX UP0, UPT, UR7, URZ, UPT, UP0 ;  /* 0x0000003f0700728c */ /* 0x000fe2000bf05300 */
[----:B------:R-:W-:Y:S01]  /*96f0*/  ULDC UR6, c[0x0][0x424] ;  /* 0x0001090000067ab9 */ /* 0x000fe20000000800 */
[----:B------:R-:W-:-:S02]  /*9700*/  UIADD3 UR10, -UR5, 0x80, URZ ;  /* 0x00000080050a7890 */ /* 0x000fc4000fffe13f */
[----:B------:R-:W-:Y:S01]  /*9710*/  USEL UR7, UR6, 0x1, UP0 ;  /* 0x0000000106077887 */ /* 0x000fe20008000000 */
[----:B------:R-:W-:Y:S01]  /*9720*/  ULDC UR9, c[0x0][0x2f0] ;  /* 0x0000bc0000097ab9 */ /* 0x000fe20000000800 */
[----:B------:R-:W-:Y:S02]  /*9730*/  UMOV UR44, URZ ;  /* 0x0000003f002c7c82 */ /* 0x000fe40008000000 */
[----:B------:R-:W-:Y:S02]  /*9740*/  UIMAD UR10, UR7, UR9, UR10 ;  /* 0x00000009070a72a4 */ /* 0x000fe4000f8e020a */
[----:B------:R-:W-:Y:S02]  /*9750*/  UIMAD UR7, UR7, UR9, 0x7f ;  /* 0x0000007f070774a4 */ /* 0x000fe4000f8e0209 */
[----:B------:R-:W-:Y:S02]  /*9760*/  USHF.R.U32.HI UR9, URZ, 0x10, UR41 ;  /* 0x000000103f097899 */ /* 0x000fe40008011629 */
[----:B0-----:R-:W-:-:S02]  /*9770*/  UIMAD UR8, UR4, UR8, 0xbf ;  /* 0x000000bf040874a4 */ /* 0x001fc4000f8e0208 */
[----:B------:R-:W-:Y:S01]  /*9780*/  ULOP3.LUT UR41, UR41, 0xffff, URZ, 0xc0, !UPT ;  /* 0x0000ffff29297892 */ /* 0x000fe2000f8ec03f */
[----:B------:R-:W-:Y:S02]  /*9790*/  @UP1 ULDC UR4, c[0x0][0x44c] ;  /* 0x0001130000041ab9 */ /* 0x000fe40000000800 */
[----:B------:R-:W-:Y:S02]  /*97a0*/  UIMAD.WIDE.U32 UR4, UR8, UR4, URZ ;  /* 0x00000004080472a5 */ /* 0x000fe4000f8e003f */
[----:B------:R-:W-:Y:S01]  /*97b0*/  UMOV UR6, UR8 ;  /* 0x0000000800067c82 */ /* 0x000fe20008000000 */
[----:B------:R-:W-:Y:S02]  /*97c0*/  @UP1 ULDC UR8, c[0x0][0x450] ;  /* 0x0001140000081ab9 */ /* 0x000fe40000000800 */
[----:B------:R-:W-:Y:S02]  /*97d0*/  @UP1 USHF.R.U32.HI UR6, URZ, UR8, UR5 ;  /* 0x000000083f061299 */ /* 0x000fe40008011605 */
[----:B------:R-:W-:-:S02]  /*97e0*/  USHF.R.S32.HI UR5, URZ, 0x1f, UR7 ;  /* 0x0000001f3f057899 */ /* 0x000fc40008011407 */
[----:B------:R-:W-:Y:S02]  /*97f0*/  UIADD3 UR6, UR10, UR6, URZ ;  /* 0x000000060a067290 */ /* 0x000fe4000fffe03f */
[----:B------:R-:W-:Y:S02]  /*9800*/  ULEA.HI UR5, UR5, UR7, URZ, 0x7 ;  /* 0x0000000705057291 */ /* 0x000fe4000f8f383f */
[----:B------:R-:W-:Y:S02]  /*9810*/  USHF.R.S32.HI UR4, URZ, 0x1f, UR6 ;  /* 0x0000001f3f047899 */ /* 0x000fe40008011406 */
[----:B------:R-:W-:Y:S02]  /*9820*/  USHF.R.S32.HI UR5, URZ, 0x7, UR5 ;  /* 0x000000073f057899 */ /* 0x000fe40008011405 */
[----:B------:R-:W-:-:S04]  /*9830*/  ULEA.HI UR4, UR4, UR6, URZ, 0x7 ;  /* 0x0000000604047291 */ /* 0x000fc8000f8f383f */
        /* <DEDUP_REMOVED lines=41> */
.L_x_1893:
[----:B------:R-:W-:Y:S01]  /*9ad0*/  UIMAD UR40, UR41, UR44, URZ ;  /* 0x0000002c292872a4 */ /* 0x000fe2000f8e023f */
[----:B------:R-:W-:-:S05]  /*9ae0*/  IMAD.U32 R3, RZ, RZ, UR42 ;  /* 0x0000002aff037e24 */ /* 0x000fca000f8e00ff */
[----:B------:R-:W-:-:S05]  /*9af0*/  IMAD.U32 R4, RZ, RZ, UR40 ;  /* 0x00000028ff047e24 */ /* 0x000fca000f8e00ff */
[----:B------:R-:W-:Y:S01]  /*9b00*/  VIADDMNMX R3, R4, UR44, R3, PT ;  /* 0x0000002c04037c46 */ /* 0x000fe2000b800103 */
[----:B------:R-:W-:-:S03]  /*9b10*/  IMAD.MOV.U32 R4, RZ, RZ, 0x1 ;  /* 0x00000001ff047424 */ /* 0x000fc600078e00ff */
[----:B------:R-:W-:Y:S01]  /*9b20*/  R2UR UR39, R3 ;  /* 0x00000000032772ca */ /* 0x000fe200000e0000 */
[----:B------:R-:W-:-:S12]  /*9b30*/  IMAD.MOV.U32 R3, RZ, RZ, RZ ;  /* 0x000000ffff037224 */ /* 0x000fd800078e00ff */
[----:B------:R-:W-:-:S06]  /*9b40*/  UISETP.GT.AND UP0, UPT, UR39, UR40, UPT ;  /* 0x000000282700728c */ /* 0x000fcc000bf04270 */
[----:B------:R-:W-:-:S13]  /*9b50*/  PLOP3.LUT P0, PT, PT, PT, UP0, 0x80, 0x0 ;  /* 0x000000000000781c */ /* 0x000fda0003f0f008 */
        /* <DEDUP_REMOVED lines=24> */
.L_x_1894:
        /* <DEDUP_REMOVED lines=20> */
.L_x_1896:
        /* <DEDUP_REMOVED lines=15> */
.L_x_1895:
        /* <DEDUP_REMOVED lines=9> */
[----:B------:R-:W-:-:S04]  /*9fa0*/  IMAD.U32 R23, RZ, RZ, UR39 ;  /* 0x00000027ff177e24 */ /* 0x000fc8000f8e00ff */
[----:B------:R-:W-:Y:S01]  /*9fb0*/  VIADD R23, R23, 0xffffffff ;  /* 0xffffffff17177836 */ /* 0x000fe20000000000 */
[----:B0-----:R-:W-:-:S04]  /*9fc0*/  ISETP.NE.U32.AND P0, PT, R4, RZ, PT ;  /* 0x000000ff0400720c */ /* 0x001fc80003f05070 */
[----:B------:R-:W-:-:S04]  /*9fd0*/  ISETP.NE.AND.EX P1, PT, R5, RZ, PT, P0 ;  /* 0x000000ff0500720c */ /* 0x000fc80003f25300 */
[----:B------:R-:W-:Y:S02]  /*9fe0*/  P2R R27, PR, RZ, 0x2 ;  /* 0x00000002ff1b7803 */ /* 0x000fe40000000000 */
[----:B--2---:R-:W-:Y:S02]  /*9ff0*/  SHF.R.S32.HI R22, RZ, 0x1f, R24 ;  /* 0x0000001fff167819 */ /* 0x004fe40000011418 */
[----:B------:R-:W-:Y:S01]  /*a000*/  SEL R18, R24, RZ, !P1 ;  /* 0x000000ff18127207 */ /* 0x000fe20004800000 */
[----:B------:R-:W-:Y:S06]  /*a010*/  BRA.DIV UR4, `(.L_x_1897) ;  /* 0x0000002e04307947 */ /* 0x000fec000b800000 */
[----:B------:R0:W1:Y:S02]  /*a020*/  SHFL.IDX PT, R14, R16, RZ, 0x1f ;  /* 0x00001fff100e7589 */ /* 0x00006400000e0000 */
.L_x_1965:
[----:B-1----:R-:W-:Y:S02]  /*a030*/  ISETP.NE.AND P0, PT, R14, RZ, PT ;  /* 0x000000ff0e00720c */ /* 0x002fe40003f05270 */
[----:B------:R-:W-:-:S04]  /*a040*/  PLOP3.LUT P2, PT, PT, PT, PT, 0x8, 0x0 ;  /* 0x000000000000781c */ /* 0x000fc80003f4e170 */
[----:B------:R-:W-:-:S07]  /*a050*/  P2R R26, PR, RZ, 0x4 ;  /* 0x00000004ff1a7803 */ /* 0x000fce0000000000 */
[----:B------:R-:W-:Y:S05]  /*a060*/  @P0 BRA `(.L_x_1898) ;  /* 0x0000000000cc0947 */ /* 0x000fea0003800000 */
[----:B------:R-:W-:-:S03]  /*a070*/  UMOV UR4, 0xffffffff ;  /* 0xffffffff00047882 */ /* 0x000fc60000000000 */
[----:B------:R-:W-:Y:S05]  /*a080*/  BRA.DIV UR4, `(.L_x_1899) ;  /* 0x0000002e04347947 */ /* 0x000fea000b800000 */
[----:B------:R-:W-:-:S13]  /*a090*/  ELECT P6, URZ, PT ;  /* 0x00000000003f782f */ /* 0x000fda00038c0000 */
.L_x_1968:
        /* <DEDUP_REMOVED lines=23> */
.L_x_1900:
[----:B------:R-:W2:Y:S01]  /*a210*/  SYNCS.PHASECHK.TRANS64.TRYWAIT P0, [UR38+0x16840], R8 ;  /* 0x01684008ff0075a7 */ /* 0x000ea20008000166 */
[----:B------:R-:W-:Y:S01]  /*a220*/  ISETP.NE.AND P1, PT, R17, RZ, PT ;  /* 0x000000ff1100720c */ /* 0x000fe20003f25270 */
[----:B--2---:R-:W-:-:S12]  /*a230*/  @!P0 BRA `(.L_x_1901) ;  /* 0x0000002800e88947 */ /* 0x004fd80003800000 */
.L_x_1969:
[----:B------:R-:W-:Y:S05]  /*a240*/  @P1 BRA `(.L_x_1902) ;  /* 0x0000000000141947 */ /* 0x000fea0003800000 */
[----:B------:R-:W-:Y:S01]  /*a250*/  LOP3.LUT P0, RZ, R2, 0x1f, RZ, 0xc0, !PT ;  /* 0x0000001f02ff7812 */ /* 0x000fe2000780c0ff */
[----:B------:R-:W-:-:S04]  /*a260*/  IMAD.MOV.U32 R0, RZ, RZ, 0x4000 ;  /* 0x00004000ff007424 */ /* 0x000fc800078e00ff */
[----:B------:R3:W-:Y:S08]  /*a270*/  SYNCS.ARRIVE.TRANS64 RZ, [UR38+0x16830], R0 ;  /* 0x01683000ffff79a7 */ /* 0x0007f00008000026 */
[----:B---3--:R-:W-:Y:S05]  /*a280*/  @!P0 BRA `(.L_x_1902) ;  /* 0x0000000000048947 */ /* 0x008fea0003800000 */
[----:B------:R-:W-:Y:S01]  /*a290*/  BPT.TRAP 0x1 ;  /* 0x000000040000795c */ /* 0x000fe20000300000 */
.L_x_1902:
[----:B------:R-:W-:Y:S01]  /*a2a0*/  R2UR UR11, R23 ;  /* 0x00000000170b72ca */ /* 0x000fe200000e0000 */
[----:B------:R-:W-:Y:S01]  /*a2b0*/  ULDC.64 UR4, c[0x0][0x198] ;  /* 0x0000660000047ab9 */ /* 0x000fe20000000a00 */
[----:B-----5:R-:W-:Y:S01]  /*a2c0*/  R2UR UR13, R18 ;  /* 0x00000000120d72ca */ /* 0x020fe200000e0000 */
[----:B------:R-:W-:Y:S01]  /*a2d0*/  UIADD3 UR4, UP0, UR4, 0x370, URZ ;  /* 0x0000037004047890 */ /* 0x000fe2000ff1e03f */
[----:B------:R-:W-:Y:S01]  /*a2e0*/  PLOP3.LUT P0, PT, PT, PT, PT, 0x80, 0x0 ;  /* 0x000000000000781c */ /* 0x000fe20003f0f070 */
[----:B------:R-:W-:Y:S02]  /*a2f0*/  UIADD3 UR8, UR38, 0xe400, URZ ;  /* 0x0000e40026087890 */ /* 0x000fe4000fffe03f */
[----:B------:R-:W-:Y:S01]  /*a300*/  UIADD3 UR9, UR38, 0x16830, URZ ;  /* 0x0001683026097890 */ /* 0x000fe2000fffe03f */
[----:B------:R-:W-:Y:S01]  /*a310*/  P2R R26, PR, RZ, 0x1 ;  /* 0x00000001ff1a7803 */ /* 0x000fe20000000000 */
[----:B------:R-:W-:Y:S01]  /*a320*/  UIADD3.X UR5, URZ, UR5, URZ, UP0, !UPT ;  /* 0x000000053f057290 */ /* 0x000fe200087fe43f */
[----:B------:R-:W-:Y:S01]  /*a330*/  UMOV UR6, 0x0 ;  /* 0x0000000000067882 */ /* 0x000fe20000000000 */
[----:B------:R-:W-:-:S02]  /*a340*/  UMOV UR7, 0x14f00000 ;  /* 0x14f0000000077882 */ /* 0x000fc40000000000 */
[----:B------:R-:W-:Y:S01]  /*a350*/  USHF.L.U32 UR11, UR11, 0x7, URZ ;  /* 0x000000070b0b7899 */ /* 0x000fe2000800063f */
[----:B------:R-:W-:Y:S01]  /*a360*/  UMOV UR10, URZ ;  /* 0x0000003f000a7c82 */ /* 0x000fe20008000000 */
[----:B------:R-:W-:-:S07]  /*a370*/  UMOV UR12, UR36 ;  /* 0x00000024000c7c82 */ /* 0x000fce0008000000 */
[----:B------:R3:W-:Y:S02]  /*a380*/  UTMALDG.4D [UR8], [UR4], desc[UR6] ;  /* 0x00000608040075b4 */ /* 0x0007e40008019000 */
[----:B---3--:R-:W-:Y:S01]  /*a390*/  NOP ;  /* 0x0000000000007918 */ /* 0x008fe20000000000 */
.L_x_1898:
        /* <DEDUP_REMOVED lines=24> */
[----:B--2---:R-:W-:Y:S02]  /*a520*/  IMAD.MOV.U32 R8, RZ, RZ, 0x70 ;  /* 0x00000070ff087424 */ /* 0x004fe400078e00ff */
[----:B------:R-:W-:Y:S02]  /*a530*/  IMAD.MOV.U32 R12, RZ, RZ, 0x1 ;  /* 0x00000001ff0c7424 */ /* 0x000fe400078e00ff */
[----:B------:R-:W-:-:S07]  /*a540*/  IMAD.MOV.U32 R13, RZ, RZ, RZ ;  /* 0x000000ffff0d7224 */ /* 0x000fce00078e00ff */
[----:B------:R-:W-:-:S07]  /*a550*/  LEPC R20, `(.L_x_1903) ;  /* 0x000000001014794e */ /* 0x000fce0000000000 */
[----:B01----:R-:W-:Y:S05]  /*a560*/  CALL.ABS.NOINC R14 ;  /* 0x000000000e007343 */ /* 0x003fea0003c00000 */
.L_x_1903:
[----:B------:R-:W3:Y:S01]  /*a570*/  LDC R0, c[0x0][0x448] ;  /* 0x00011200ff007b82 */ /* 0x000ee20000000800 */
[----:B------:R-:W4:Y:S01]  /*a580*/  S2R R9, SR_CTAID.X ;  /* 0x0000000000097919 */ /* 0x000f220000002500 */
[----:B--2---:R-:W-:Y:S01]  /*a590*/  IMAD.SHL.U32 R3, R2, 0x10, RZ ;  /* 0x0000001002037824 */ /* 0x004fe200078e00ff */
[----:B------:R-:W-:Y:S01]  /*a5a0*/  SHF.R.U32.HI R12, RZ, 0x3, R17 ;  /* 0x00000003ff0c7819 */ /* 0x000fe20000011611 */
[----:B------:R-:W-:Y:S01]  /*a5b0*/  UMOV UR4, UR48 ;  /* 0x0000003000047c82 */ /* 0x000fe20008000000 */
[----:B------:R-:W-:Y:S01]  /*a5c0*/  UMOV UR5, UR45 ;  /* 0x0000002d00057c82 */ /* 0x000fe20008000000 */
[----:B------:R-:W-:Y:S01]  /*a5d0*/  ULDC.64 UR6, c[0x0][0x2c8] ;  /* 0x0000b20000067ab9 */ /* 0x000fe20000000a00 */
[----:B-1----:R-:W-:Y:S02]  /*a5e0*/  LOP3.LUT R4, R12, 0x70, R3, 0xf8, !PT ;  /* 0x000000700c047812 */ /* 0x002fe400078ef803 */
[----:B---3--:R-:W-:-:S03]  /*a5f0*/  ISETP.NE.AND P0, PT, R0, 0x1, PT ;  /* 0x000000010000780c */ /* 0x008fc60003f05270 */
[----:B----4-:R-:W-:Y:S02]  /*a600*/  IMAD R13, R9, 0xc0, R4 ;  /* 0x000000c0090d7824 */ /* 0x010fe400078e0204 */
[----:B------:R-:W1:Y:S02]  /*a610*/  LDC.64 R4, c[0x0][0x2e0] ;  /* 0x0000b800ff047b82 */ /* 0x000e640000000a00 */
[----:B------:R-:W-:Y:S02]  /*a620*/  VIADD R11, R13, 0x80 ;  /* 0x000000800d0b7836 */ /* 0x000fe40000000000 */
[----:B------:R-:W-:-:S04]  /*a630*/  IMAD.MOV.U32 R15, RZ, RZ, R13 ;  /* 0x000000ffff0f7224 */ /* 0x000fc800078e000d */
[----:B------:R-:W2:Y:S08]  /*a640*/  @P0 LDC R6, c[0x0][0x44c] ;  /* 0x00011300ff060b82 */ /* 0x000eb00000000800 */
[----:B------:R-:W3:Y:S08]  /*a650*/  @P0 LDC R10, c[0x0][0x44c] ;  /* 0x00011300ff0a0b82 */ /* 0x000ef00000000800 */
[----:B------:R-:W4:Y:S08]  /*a660*/  @P0 LDC R8, c[0x0][0x450] ;  /* 0x00011400ff080b82 */ /* 0x000f300000000800 */
[----:B------:R-:W5:Y:S01]  /*a670*/  @P0 LDC R7, c[0x0][0x450] ;  /* 0x00011400ff070b82 */ /* 0x000f620000000800 */
[----:B--2---:R-:W-:-:S04]  /*a680*/  @P0 IMAD.HI.U32 R3, R13, R6, RZ ;  /* 0x000000060d030227 */ /* 0x004fc800078e00ff */
[----:B---3--:R-:W-:Y:S01]  /*a690*/  @P0 IMAD.HI.U32 R6, R11, R10, RZ ;  /* 0x0000000a0b060227 */ /* 0x008fe200078e00ff */
[----:B----4-:R-:W-:-:S03]  /*a6a0*/  @P0 SHF.R.U32.HI R15, RZ, R8, R3 ;  /* 0x00000008ff0f0219 */ /* 0x010fc60000011603 */
[----:B------:R-:W-:Y:S02]  /*a6b0*/  IMAD.MOV.U32 R3, RZ, RZ, R11 ;  /* 0x000000ffff037224 */ /* 0x000fe400078e000b */
[----:B------:R-:W-:Y:S01]  /*a6c0*/  IMAD.MOV R8, RZ, RZ, -R15 ;  /* 0x000000ffff087224 */ /* 0x000fe200078e0a0f */
[----:B-----5:R-:W-:Y:S01]  /*a6d0*/  @P0 SHF.R.U32.HI R3, RZ, R7, R6 ;  /* 0x00000007ff030219 */ /* 0x020fe20000011606 */
[----:B-1----:R-:W-:Y:S02]  /*a6e0*/  IMAD R6, R19, R4, RZ ;  /* 0x0000000413067224 */ /* 0x002fe400078e02ff */
[----:B------:R-:W-:Y:S01]  /*a6f0*/  IMAD R13, R0, R8, R13 ;  /* 0x00000008000d7224 */ /* 0x000fe200078e020d */
[----:B------:R-:W-:Y:S01]  /*a700*/  SHF.R.S32.HI R10, RZ, 0x1f, R3 ;  /* 0x0000001fff0a7819 */ /* 0x000fe20000011403 */
[C---:B------:R-:W-:Y:S01]  /*a710*/  IMAD R7, R25.reuse, R5, R6 ;  /* 0x0000000519077224 */ /* 0x040fe200078e0206 */
[----:B------:R-:W-:Y:S01]  /*a720*/  SHF.R.S32.HI R6, RZ, 0x1f, R15 ;  /* 0x0000001fff067819 */ /* 0x000fe2000001140f */
[----:B------:R-:W-:Y:S01]  /*a730*/  IMAD.WIDE.U32 R4, R25, R4, UR4 ;  /* 0x0000000419047e25 */ /* 0x000fe2000f8e0004 */
[----:B------:R-:W-:-:S03]  /*a740*/  ULDC.64 UR4, c[0x0][0x2d0] ;  /* 0x0000b40000047ab9 */ /* 0x000fc60000000a00 */
[----:B------:R-:W-:Y:S02]  /*a750*/  IMAD R6, R6, UR4, RZ ;  /* 0x0000000406067c24 */ /* 0x000fe4000f8e02ff */
[----:B------:R-:W-:Y:S02]  /*a760*/  IMAD.IADD R5, R5, 0x1, R7 ;  /* 0x0000000105057824 */ /* 0x000fe400078e0207 */
[----:B------:R-:W-:Y:S02]  /*a770*/  IMAD.MOV R8, RZ, RZ, -R3 ;  /* 0x000000ffff087224 */ /* 0x000fe400078e0a03 */
[C---:B------:R-:W-:Y:S02]  /*a780*/  IMAD R19, R15.reuse, UR5, R6 ;  /* 0x000000050f137c24 */ /* 0x040fe4000f8e0206 */
[----:B------:R-:W-:-:S04]  /*a790*/  IMAD.WIDE.U32 R6, R15, UR4, R4 ;  /* 0x000000040f067c25 */ /* 0x000fc8000f8e0004 */
[----:B------:R-:W-:Y:S01]  /*a7a0*/  IMAD R11, R0, R8, R11 ;  /* 0x00000008000b7224 */ /* 0x000fe200078e020b */
[----:B------:R-:W-:Y:S01]  /*a7b0*/  SHF.R.S32.HI R8, RZ, 0x1f, R13 ;  /* 0x0000001fff087819 */ /* 0x000fe2000001140d */
[----:B------:R-:W-:Y:S02]  /*a7c0*/  IMAD R10, R10, UR4, RZ ;  /* 0x000000040a0a7c24 */ /* 0x000fe4000f8e02ff */
[----:B------:R-:W-:Y:S02]  /*a7d0*/  IMAD.IADD R7, R7, 0x1, R19 ;  /* 0x0000000107077824 */ /* 0x000fe400078e0213 */
[----:B------:R-:W-:-:S04]  /*a7e0*/  IMAD.WIDE.U32 R4, R3, UR4, R4 ;  /* 0x0000000403047c25 */ /* 0x000fc8000f8e0004 */
[----:B------:R-:W-:Y:S01]  /*a7f0*/  IMAD R19, R3, UR5, R10 ;  /* 0x0000000503137c24 */ /* 0x000fe2000f8e020a */
[----:B------:R-:W-:Y:S01]  /*a800*/  SHF.R.S32.HI R3, RZ, 0x1f, R11 ;  /* 0x0000001fff037819 */ /* 0x000fe2000001140b */
[----:B------:R-:W-:Y:S01]  /*a810*/  IMAD R8, R8, UR6, RZ ;  /* 0x0000000608087c24 */ /* 0x000fe2000f8e02ff */
[----:B------:R-:W-:Y:S01]  /*a820*/  ULDC.64 UR4, c[0x0][0x280] ;  /* 0x0000a00000047ab9 */ /* 0x000fe20000000a00 */
[----:B------:R-:W-:-:S04]  /*a830*/  IMAD.WIDE.U32 R6, R13, UR6, R6 ;  /* 0x000000060d067c25 */ /* 0x000fc8000f8e0006 */
[----:B------:R-:W-:Y:S02]  /*a840*/  IMAD R15, R13, UR7, R8 ;  /* 0x000000070d0f7c24 */ /* 0x000fe4000f8e0208 */
[----:B------:R-:W-:Y:S02]  /*a850*/  IMAD R8, R3, UR6, RZ ;  /* 0x0000000603087c24 */ /* 0x000fe4000f8e02ff */
[----:B------:R-:W-:Y:S02]  /*a860*/  IMAD.IADD R5, R5, 0x1, R19 ;  /* 0x0000000105057824 */ /* 0x000fe400078e0213 */
[----:B------:R-:W-:Y:S01]  /*a870*/  IMAD R3, R11, UR7, R8 ;  /* 0x000000070b037c24 */ /* 0x000fe2000f8e0208 */
[----:B------:R-:W-:Y:S01]  /*a880*/  LEA R8, P0, R6, UR4, 0x1 ;  /* 0x0000000406087c11 */ /* 0x000fe2000f8008ff */
[----:B------:R-:W-:Y:S02]  /*a890*/  IMAD.IADD R7, R7, 0x1, R15 ;  /* 0x0000000107077824 */ /* 0x000fe400078e020f */
[----:B------:R-:W-:-:S03]  /*a8a0*/  IMAD.WIDE.U32 R4, R11, UR6, R4 ;  /* 0x000000060b047c25 */ /* 0x000fc6000f8e0004 */
[----:B------:R-:W-:Y:S01]  /*a8b0*/  LEA.HI.X R7, R6, UR5, R7, 0x1, P0 ;  /* 0x0000000506077c11 */ /* 0x000fe200080f0c07 */
[----:B------:R-:W-:Y:S01]  /*a8c0*/  IMAD.SHL.U32 R19, R2, 0x8, RZ ;  /* 0x0000000802137824 */ /* 0x000fe200078e00ff */
[C---:B------:R-:W-:Y:S01]  /*a8d0*/  LEA R6, P0, R4.reuse, UR4, 0x1 ;  /* 0x0000000404067c11 */ /* 0x040fe2000f8008ff */
[----:B------:R-:W-:Y:S01]  /*a8e0*/  IMAD.IADD R3, R5, 0x1, R3 ;  /* 0x0000000105037824 */ /* 0x000fe200078e0203 */
[----:B------:R-:W-:Y:S01]  /*a8f0*/  ULDC UR4, c[0x0][0x2b8] ;  /* 0x0000ae0000047ab9 */ /* 0x000fe20000000800 */
[----:B------:R-:W-:Y:S01]  /*a900*/  IMAD.SHL.U32 R10, R17, 0x8, RZ ;  /* 0x00000008110a7824 */ /* 0x000fe200078e00ff */
[C---:B------:R-:W-:Y:S02]  /*a910*/  LOP3.LUT R5, R19.reuse, 0x1f8, RZ, 0xc0, !PT ;  /* 0x000001f813057812 */ /* 0x040fe400078ec0ff */
[----:B------:R-:W-:Y:S02]  /*a920*/  LOP3.LUT R19, R19, 0x38, RZ, 0xc0, !PT ;  /* 0x0000003813137812 */ /* 0x000fe400078ec0ff */
[----:B------:R-:W-:-:S02]  /*a930*/  LEA.HI.X R3, R4, UR5, R3, 0x1, P0 ;  /* 0x0000000504037c11 */ /* 0x000fc400080f0c03 */
[----:B------:R-:W-:Y:S01]  /*a940*/  ISETP.GE.AND P0, PT, R19, UR4, PT ;  /* 0x0000000413007c0c */ /* 0x000fe2000bf06270 */
[----:B------:R-:W-:Y:S01]  /*a950*/  UMOV UR4, 0xffffffff ;  /* 0xffffffff00047882 */ /* 0x000fe20000000000 */
[----:B------:R-:W-:-:S04]  /*a960*/  LOP3.LUT R5, R5, 0x38, R2, 0x78, !PT ;  /* 0x0000003805057812 */ /* 0x000fc800078e7802 */
[----:B------:R-:W-:Y:S01]  /*a970*/  LOP3.LUT R10, R5, 0x200, R10, 0xf8, !PT ;  /* 0x00000200050a7812 */ /* 0x000fe200078ef80a */
[----:B------:R-:W-:Y:S06]  /*a980*/  BRA.DIV UR4, `(.L_x_1904) ;  /* 0x00000026042c7947 */ /* 0x000fec000b800000 */
[----:B------:R-:W1:Y:S01]  /*a990*/  SHFL.IDX PT, R14, R8, RZ, 0x181f ;  /* 0x00181fff080e7589 */ /* 0x000e6200000e0000 */
[----:B------:R-:W-:Y:S01]  /*a9a0*/  ULDC UR4, c[0x0][0x288] ;  /* 0x0000a20000047ab9 */ /* 0x000fe20000000800 */
[----:B------:R-:W-:Y:S02]  /*a9b0*/  IMAD R9, R9, 0xc0, R12 ;  /* 0x000000c009097824 */ /* 0x000fe400078e020c */
        /* <DEDUP_REMOVED lines=80> */
[----:B------:R-:W-:Y:S01]  /*aec0*/  @!P1 LEA R21, R10, UR38, 0x1 ;  /* 0x000000260a159c11 */ /* 0x000fe2000f8e08ff */
[----:B------:R-:W4:Y:S01]  /*aed0*/  SHFL.IDX PT, R3, R3, 0x3, 0x181f ;  /* 0x00781f0003037f89 */ /* 0x000f2200000e0000 */
[----:B-1----:R-:W-:-:S03]  /*aee0*/  @!P1 LEA R4, P3, R19, R14, 0x1 ;  /* 0x0000000e13049211 */ /* 0x002fc600078608ff */
[----:B------:R1:W0:Y:S02]  /*aef0*/  SHFL.IDX PT, R14, R6, 0x3, 0x181f ;  /* 0x00781f00060e7f89 */ /* 0x00022400000e0000 */
[----:B------:R-:W-:-:S05]  /*af00*/  @!P1 IMAD.X R5, RZ, RZ, R8, P3 ;  /* 0x000000ffff059224 */ /* 0x000fca00018e0608 */
[----:B------:R2:W-:Y:S02]  /*af10*/  @!P1 LDGSTS.E.BYPASS.LTC128B.128 [R21+0xcc00], desc[UR46][R4.64], !P0 ;  /* 0x0cc0000004159fae */ /* 0x0005e4000c101d6e */
[----:B--2---:R-:W-:-:S05]  /*af20*/  @!P2 LEA R4, P1, R19, R20, 0x1 ;  /* 0x000000141304a211 */ /* 0x004fca00078208ff */
[----:B---3--:R-:W-:Y:S01]  /*af30*/  @!P2 IMAD.X R5, RZ, RZ, R7, P1 ;  /* 0x000000ffff05a224 */ /* 0x008fe200008e0607 */
[----:B------:R-:W-:-:S05]  /*af40*/  @!P2 LEA R7, R10, UR38, 0x1 ;  /* 0x000000260a07ac11 */ /* 0x000fca000f8e08ff */
[----:B0---4-:R1:W-:Y:S02]  /*af50*/  @!P2 LDGSTS.E.BYPASS.LTC128B.128 [R7+0xd400], desc[UR46][R4.64], !P0 ;  /* 0x0d4000000407afae */ /* 0x0113e4000c101d6e */
.L_x_1994:
[----:B------:R-:W-:-:S05]  /*af60*/  VIADD R9, R9, 0xb0 ;  /* 0x000000b009097836 */ /* 0x000fca0000000000 */
[----:B------:R-:W-:Y:S01]  /*af70*/  ISETP.GE.AND P1, PT, R9, R0, PT ;  /* 0x000000000900720c */ /* 0x000fe20003f26270 */
[----:B------:R-:W-:-:S05]  /*af80*/  IMAD.MOV.U32 R0, RZ, RZ, 0x1 ;  /* 0x00000001ff007424 */ /* 0x000fca00078e00ff */
[----:B------:R-:W-:-:S07]  /*af90*/  SHF.L.U32 R0, R0, 0x1f, RZ ;  /* 0x0000001f00007819 */ /* 0x000fce00000006ff */
[----:B-1----:R-:W-:-:S05]  /*afa0*/  @!P1 LEA R4, P2, R19, R14, 0x1 ;  /* 0x0000000e13049211 */ /* 0x002fca00078408ff */
[----:B------:R-:W-:Y:S01]  /*afb0*/  @!P1 IMAD.X R5, RZ, RZ, R3, P2 ;  /* 0x000000ffff059224 */ /* 0x000fe200010e0603 */
[----:B------:R-:W-:-:S05]  /*afc0*/  @!P1 LEA R3, R10, UR38, 0x1 ;  /* 0x000000260a039c11 */ /* 0x000fca000f8e08ff */
        /* <DEDUP_REMOVED lines=9> */
[----:B------:R-:W1:Y:S02]  /*b060*/  SYNCS.PHASECHK.TRANS64.TRYWAIT P0, [UR38+0x16820], R0 ;  /* 0x01682000ff0075a7 */ /* 0x000e640008000166 */
[----:B01----:R-:W-:Y:S05]  /*b070*/  @!P0 BRA `(.L_x_1905) ;  /* 0x0000002c00088947 */ /* 0x003fea0003800000 */
.L_x_1995:
[----:B------:R-:W-:Y:S01]  /*b080*/  UIADD3 UR6, UR39, -0x2, URZ ;  /* 0xfffffffe27067890 */ /* 0x000fe2000fffe03f */
[----:B------:R-:W-:Y:S02]  /*b090*/  IMAD.MOV.U32 R12, RZ, RZ, 0x1 ;  /* 0x00000001ff0c7424 */ /* 0x000fe400078e00ff */
[----:B0-----:R-:W-:Y:S01]  /*b0a0*/  IMAD.MOV.U32 R0, RZ, RZ, RZ ;  /* 0x000000ffff007224 */ /* 0x001fe200078e00ff */
[----:B------:R-:W-:-:S06]  /*b0b0*/  UISETP.GE.AND UP0, UPT, UR6, UR40, UPT ;  /* 0x000000280600728c */ /* 0x000fcc000bf06270 */
[----:B------:R-:W-:-:S13]  /*b0c0*/  PLOP3.LUT P0, PT, PT, PT, UP0, 0x80, 0x0 ;  /* 0x000000000000781c */ /* 0x000fda0003f0f008 */
[----:B------:R-:W-:Y:S05]  /*b0d0*/  @!P0 BRA `(.L_x_1906) ;  /* 0x0000001000e48947 */ /* 0x000fea0003800000 */
[----:B------:R-:W-:Y:S01]  /*b0e0*/  UIADD3 UR4, UR41, 0x1, URZ ;  /* 0x0000000129047890 */ /* 0x000fe2000fffe03f */
[----:B------:R-:W-:Y:S01]  /*b0f0*/  LOP3.LUT R3, RZ, UR40, RZ, 0x33, !PT ;  /* 0x00000028ff037c12 */ /* 0x000fe2000f8e33ff */
[----:B------:R-:W-:Y:S01]  /*b100*/  IMAD.MOV.U32 R12, RZ, RZ, 0x1 ;  /* 0x00000001ff0c7424 */ /* 0x000fe200078e00ff */
[----:B------:R-:W-:Y:S01]  /*b110*/  LOP3.LUT R8, R2, 0x1f, RZ, 0xc0, !PT ;  /* 0x0000001f02087812 */ /* 0x000fe200078ec0ff */
[----:B------:R-:W-:Y:S01]  /*b120*/  UIMAD UR4, UR4, UR44, URZ ;  /* 0x0000002c040472a4 */ /* 0x000fe2000f8e023f */
[----:B------:R-:W-:-:S03]  /*b130*/  IMAD.MOV.U32 R6, RZ, RZ, R18 ;  /* 0x000000ffff067224 */ /* 0x000fc600078e0012 */
[----:B------:R-:W-:-:S04]  /*b140*/  UISETP.LT.AND UP0, UPT, UR42, UR4, UPT ;  /* 0x000000042a00728c */ /* 0x000fc8000bf01270 */
[----:B------:R-:W-:-:S06]  /*b150*/  USEL UR4, UR42, UR4, UP0 ;  /* 0x000000042a047287 */ /* 0x000fcc0008000000 */
[----:B------:R-:W-:-:S05]  /*b160*/  IMAD R4, RZ, RZ, -UR4 ;  /* 0x80000004ff047e24 */ /* 0x000fca000f8e02ff */
[----:B------:R-:W-:-:S04]  /*b170*/  VIADDMNMX R3, R4, 0x1, R3, !PT ;  /* 0x0000000104037846 */ /* 0x000fc80007800103 */
[----:B------:R-:W-:Y:S02]  /*b180*/  R2UR UR5, R3 ;  /* 0x00000000030572ca */ /* 0x000fe400000e0000 */
[----:B------:R-:W-:-:S11]  /*b190*/  LOP3.LUT R3, RZ, UR4, RZ, 0x33, !PT ;  /* 0x00000004ff037c12 */ /* 0x000fd6000f8e33ff */
[----:B------:R-:W-:Y:S02]  /*b1a0*/  UIADD3 UR7, UR5, -0x2, URZ ;  /* 0xfffffffe05077890 */ /* 0x000fe4000fffe03f */
[----:B------:R-:W-:-:S04]  /*b1b0*/  UIADD3 UR4, UR4, UR5, URZ ;  /* 0x0000000504047290 */ /* 0x000fc8000fffe03f */
[----:B------:R-:W-:Y:S01]  /*b1c0*/  ISETP.NE.AND P0, PT, R3, UR7, PT ;  /* 0x0000000703007c0c */ /* 0x000fe2000bf05270 */
[----:B------:R-:W-:Y:S02]  /*b1d0*/  IMAD.U32 R3, RZ, RZ, UR6 ;  /* 0x00000006ff037e24 */ /* 0x000fe4000f8e00ff */
[----:B------:R-:W-:-:S05]  /*b1e0*/  IMAD.U32 R9, RZ, RZ, UR4 ;  /* 0x00000004ff097e24 */ /* 0x000fca000f8e00ff */
[----:B------:R-:W-:-:S05]  /*b1f0*/  LOP3.LUT R9, R9, 0x1, RZ, 0xc0, !PT ;  /* 0x0000000109097812 */ /* 0x000fca00078ec0ff */
[----:B------:R-:W-:Y:S05]  /*b200*/  @!P0 BRA `(.L_x_1907) ;  /* 0x0000000c001c8947 */ /* 0x000fea0003800000 */
[----:B------:R-:W-:Y:S01]  /*b210*/  R2UR UR5, R9 ;  /* 0x00000000090572ca */ /* 0x000fe200000e0000 */
[----:B------:R-:W-:Y:S01]  /*b220*/  BSSY B0, `(.L_x_1907) ;  /* 0x00000c5000007945 */ /* 0x000fe20003800000 */
[----:B------:R-:W-:Y:S02]  /*b230*/  IMAD.MOV.U32 R10, RZ, RZ, 0x1 ;  /* 0x00000001ff0a7424 */ /* 0x000fe400078e00ff */
[----:B------:R-:W-:-:S09]  /*b240*/  IMAD.MOV.U32 R6, RZ, RZ, R18 ;  /* 0x000000ffff067224 */ /* 0x000fd200078e0012 */
[----:B------:R-:W-:-:S06]  /*b250*/  UIADD3 UR4, UR4, -UR5, URZ ;  /* 0x8000000504047290 */ /* 0x000fcc000fffe03f */
[----:B------:R-:W-:-:S07]  /*b260*/  IMAD.U32 R11, RZ, RZ, UR4 ;  /* 0x00000004ff0b7e24 */ /* 0x000fce000f8e00ff */
.L_x_1934:
[----:B------:R-:W-:Y:S01]  /*b270*/  ISETP.NE.AND P0, PT, R26, RZ, PT ;  /* 0x000000ff1a00720c */ /* 0x000fe20003f05270 */
[----:B------:R-:W-:Y:S01]  /*b280*/  VIADD R11, R11, 0xfffffffe ;  /* 0xfffffffe0b0b7836 */ /* 0x000fe20000000000 */
[----:B------:R-:W-:Y:S04]  /*b290*/  BSSY B1, `(.L_x_1908) ;  /* 0x000005b000017945 */ /* 0x000fe80003800000 */
[----:B------:R-:W-:-:S07]  /*b2a0*/  ISETP.NE.AND P1, PT, R11, RZ, PT ;  /* 0x000000ff0b00720c */ /* 0x000fce0003f25270 */
[----:B------:R-:W-:Y:S06]  /*b2b0*/  @!P0 BRA `(.L_x_1909) ;  /* 0x0000000400608947 */ /* 0x000fec0003800000 */
[----:B------:R-:W-:Y:S01]  /*b2c0*/  ISETP.NE.AND P0, PT, R27, RZ, PT ;  /* 0x000000ff1b00720c */ /* 0x000fe20003f05270 */
[----:B------:R-:W-:Y:S01]  /*b2d0*/  IMAD.MOV.U32 R14, RZ, RZ, R3 ;  /* 0x000000ffff0e7224 */ /* 0x000fe200078e0003 */
        /* <DEDUP_REMOVED lines=21> */
.L_x_1910:
[----:B------:R-:W1:Y:S01]  /*b430*/  SYNCS.PHASECHK.TRANS64.TRYWAIT P0, [UR38+0x16848], R12 ;  /* 0x0168480cff0075a7 */ /* 0x000e620008000166 */
[----:B------:R-:W-:Y:S01]  /*b440*/  BSSY B2, `(.L_x_1911) ;  /* 0x0000003000027945 */ /* 0x000fe20003800000 */
[----:B------:R-:W-:-:S03]  /*b450*/  ISETP.NE.AND P2, PT, R17, RZ, PT ;  /* 0x000000ff1100720c */ /* 0x000fc60003f45270 */
[----:B-1----:R-:W-:Y:S10]  /*b460*/  @!P0 BRA `(.L_x_1912) ;  /* 0x0000002800248947 */ /* 0x002ff40003800000 */
.L_x_1996:
[----:B------:R-:W-:Y:S05]  /*b470*/  BSYNC B2 ;  /* 0x0000000000027941 */ /* 0x000fea0003800000 */
.L_x_1911:
[----:B------:R-:W-:Y:S04]  /*b480*/  BSSY B2, `(.L_x_1913) ;  /* 0x0000007000027945 */ /* 0x000fe80003800000 */
[----:B------:R-:W-:Y:S05]  /*b490*/  @P2 BRA `(.L_x_1914) ;  /* 0x0000000000142947 */ /* 0x000fea0003800000 */
[----:B------:R-:W-:Y:S01]  /*b4a0*/  ISETP.NE.AND P0, PT, R8, RZ, PT ;  /* 0x000000ff0800720c */ /* 0x000fe20003f05270 */
[----:B0-----:R-:W-:-:S04]  /*b4b0*/  IMAD.MOV.U32 R4, RZ, RZ, 0x4000 ;  /* 0x00004000ff047424 */ /* 0x001fc800078e00ff */
[----:B------:R1:W-:Y:S08]  /*b4c0*/  SYNCS.ARRIVE.TRANS64 RZ, [UR38+0x16838], R4 ;  /* 0x01683804ffff79a7 */ /* 0x0003f00008000026 */
[----:B-1----:R-:W-:Y:S05]  /*b4d0*/  @!P0 BRA `(.L_x_1914) ;  /* 0x0000000000048947 */ /* 0x002fea0003800000 */
[----:B------:R-:W-:Y:S01]  /*b4e0*/  BPT.TRAP 0x1 ;  /* 0x000000040000795c */ /* 0x000fe20000300000 */
.L_x_1914:
[----:B------:R-:W-:Y:S05]  /*b4f0*/  BSYNC B2 ;  /* 0x0000000000027941 */ /* 0x000fea0003800000 */
.L_x_1913:
        /* <DEDUP_REMOVED lines=11> */
.L_x_1915:
        /* <DEDUP_REMOVED lines=10> */
.L_x_1997:
[----:B------:R-:W-:Y:S05]  /*b650*/  BSYNC B2 ;  /* 0x0000000000027941 */ /* 0x000fea0003800000 */
.L_x_1916:
        /* <DEDUP_REMOVED lines=9> */
.L_x_1919:
[----:B------:R-:W-:Y:S05]  /*b6f0*/  BSYNC B2 ;  /* 0x0000000000027941 */ /* 0x000fea0003800000 */
.L_x_1918:
        /* <DEDUP_REMOVED lines=10> */
.L_x_1920:
        /* <DEDUP_REMOVED lines=10> */
.L_x_1909:
[----:B------:R-:W-:Y:S05]  /*b840*/  BSYNC B1 ;  /* 0x0000000000017941 */ /* 0x000fea0003800000 */
.L_x_1908:
[----:B------:R-:W-:Y:S01]  /*b850*/  ISETP.NE.AND P0, PT, R26, RZ, PT ;  /* 0x000000ff1a00720c */ /* 0x000fe20003f05270 */
[----:B------:R-:W-:Y:S01]  /*b860*/  BSSY B1, `(.L_x_1921) ;  /* 0x000005d000017945 */ /* 0x000fe20003800000 */
[----:B------:R-:W-:-:S11]  /*b870*/  LOP3.LUT R12, R10, 0x1, RZ, 0x3c, !PT ;  /* 0x000000010a0c7812 */ /* 0x000fd600078e3cff */
[----:B------:R-:W-:Y:S05]  /*b880*/  @!P0 BRA `(.L_x_1922) ;  /* 0x0000000400688947 */ /* 0x000fea0003800000 */
[----:B------:R-:W-:Y:S01]  /*b890*/  ISETP.NE.AND P0, PT, R27, RZ, PT ;  /* 0x000000ff1b00720c */ /* 0x000fe20003f05270 */
[----:B------:R-:W-:Y:S01]  /*b8a0*/  VIADD R13, R3, 0xffffffff ;  /* 0xffffffff030d7836 */ /* 0x000fe20000000000 */
        /* <DEDUP_REMOVED lines=21> */
.L_x_1923:
[----:B------:R-:W1:Y:S01]  /*ba00*/  SYNCS.PHASECHK.TRANS64.TRYWAIT P0, [UR38+0x16840], R14 ;  /* 0x0168400eff0075a7 */ /* 0x000e620008000166 */
[----:B------:R-:W-:Y:S01]  /*ba10*/  BSSY B2, `(.L_x_1924) ;  /* 0x0000003000027945 */ /* 0x000fe20003800000 */
[----:B------:R-:W-:-:S03]  /*ba20*/  ISETP.NE.AND P2, PT, R17, RZ, PT ;  /* 0x000000ff1100720c */ /* 0x000fc60003f45270 */
[----:B-1----:R-:W-:Y:S10]  /*ba30*/  @!P0 BRA `(.L_x_1925) ;  /* 0x0000002000e08947 */ /* 0x002ff40003800000 */
.L_x_1998:
[----:B------:R-:W-:Y:S05]  /*ba40*/  BSYNC B2 ;  /* 0x0000000000027941 */ /* 0x000fea0003800000 */
.L_x_1924:
[----:B------:R-:W-:Y:S04]  /*ba50*/  BSSY B2, `(.L_x_1926) ;  /* 0x0000007000027945 */ /* 0x000fe80003800000 */
[----:B------:R-:W-:Y:S05]  /*ba60*/  @P2 BRA `(.L_x_1927) ;  /* 0x0000000000142947 */ /* 0x000fea0003800000 */
[----:B------:R-:W-:Y:S01]  /*ba70*/  ISETP.NE.AND P0, PT, R8, RZ, PT ;  /* 0x000000ff0800720c */ /* 0x000fe20003f05270 */
[----:B0-----:R-:W-:-:S04]  /*ba80*/  IMAD.MOV.U32 R4, RZ, RZ, 0x4000 ;  /* 0x00004000ff047424 */ /* 0x001fc800078e00ff */
[----:B------:R1:W-:Y:S08]  /*ba90*/  SYNCS.ARRIVE.TRANS64 RZ, [UR38+0x16830], R4 ;  /* 0x01683004ffff79a7 */ /* 0x0003f00008000026 */
[----:B-1----:R-:W-:Y:S05]  /*baa0*/  @!P0 BRA `(.L_x_1927) ;  /* 0x0000000000048947 */ /* 0x002fea0003800000 */
[----:B------:R-:W-:Y:S01]  /*bab0*/  BPT.TRAP 0x1 ;  /* 0x000000040000795c */ /* 0x000fe20000300000 */
.L_x_1927:
[----:B------:R-:W-:Y:S05]  /*bac0*/  BSYNC B2 ;  /* 0x0000000000027941 */ /* 0x000fea0003800000 */
.L_x_1926:
        /* <DEDUP_REMOVED lines=11> */
.L_x_1928:
        /* <DEDUP_REMOVED lines=12> */
.L_x_1999:
[----:B------:R-:W-:Y:S05]  /*bc40*/  BSYNC B2 ;  /* 0x0000000000027941 */ /* 0x000fea0003800000 */
.L_x_1929:
        /* <DEDUP_REMOVED lines=9> */
.L_x_1932:
[----:B------:R-:W-:Y:S05]  /*bce0*/  BSYNC B2 ;  /* 0x0000000000027941 */ /* 0x000fea0003800000 */
.L_x_1931:
        /* <DEDUP_REMOVED lines=10> */
.L_x_1933:
        /* <DEDUP_REMOVED lines=10> */
.L_x_1922:
[----:B------:R-:W-:Y:S05]  /*be30*/  BSYNC B1 ;  /* 0x0000000000017941 */ /* 0x000fea0003800000 */
.L_x_1921:
[----:B------:R-:W-:Y:S02]  /*be40*/  VIADD R3, R3, 0xfffffffe ;  /* 0xfffffffe03037836 */ /* 0x000fe40000000000 */
[----:B------:R-:W-:Y:S01]  /*be50*/  IMAD.MOV.U32 R10, RZ, RZ, R12 ;  /* 0x000000ffff0a7224 */ /* 0x000fe200078e000c */
[----:B------:R-:W-:Y:S06]  /*be60*/  @P1 BRA `(.L_x_1934) ;  /* 0xfffffff400001947 */ /* 0x000fec000383ffff */
[----:B------:R-:W-:Y:S05]  /*be70*/  BSYNC B0 ;  /* 0x0000000000007941 */ /* 0x000fea0003800000 */
.L_x_1907:
[----:B------:R-:W-:Y:S01]  /*be80*/  ISETP.NE.AND P0, PT, R9, RZ, PT ;  /* 0x000000ff0900720c */ /* 0x000fe20003f05270 */
[----:B------:R-:W-:-:S12]  /*be90*/  BSSY B0, `(.L_x_1906) ;  /* 0x000005d000007945 */ /* 0x000fd80003800000 */
[----:B------:R-:W-:Y:S05]  /*bea0*/  @!P0 BRA `(.L_x_1935) ;  /* 0x00000004006c8947 */ /* 0x000fea0003800000 */
[----:B------:R-:W-:Y:S01]  /*beb0*/  ISETP.NE.AND P1, PT, R26, RZ, PT ;  /* 0x000000ff1a00720c */ /* 0x000fe20003f25270 */
[----:B------:R-:W-:-:S12]  /*bec0*/  IMAD.MOV.U32 R0, RZ, RZ, 0x1 ;  /* 0x00000001ff007424 */ /* 0x000fd800078e00ff */
[----:B------:R-:W-:Y:S05]  /*bed0*/  @!P1 BRA `(.L_x_1935) ;  /* 0x0000000400609947 */ /* 0x000fea0003800000 */
[----:B------:R-:W-:Y:S02]  /*bee0*/  ISETP.NE.AND P1, PT, R27, RZ, PT ;  /* 0x000000ff1b00720c */ /* 0x000fe40003f25270 */
        /* <DEDUP_REMOVED lines=21> */
.L_x_1936:
[----:B------:R-:W1:Y:S01]  /*c040*/  SYNCS.PHASECHK.TRANS64.TRYWAIT P0, [UR38+0x16848], R9 ;  /* 0x01684809ff0075a7 */ /* 0x000e620008000166 */
[----:B------:R-:W-:Y:S01]  /*c050*/  BSSY B1, `(.L_x_1937) ;  /* 0x0000003000017945 */ /* 0x000fe20003800000 */
[----:B------:R-:W-:-:S03]  /*c060*/  ISETP.NE.AND P1, PT, R17, RZ, PT ;  /* 0x000000ff1100720c */ /* 0x000fc60003f25270 */
[----:B-1----:R-:W-:Y:S10]  /*c070*/  @!P0 BRA `(.L_x_1938) ;  /* 0x0000001c00808947 */ /* 0x002ff40003800000 */
.L_x_2000:
[----:B------:R-:W-:Y:S05]  /*c080*/  BSYNC B1 ;  /* 0x0000000000017941 */ /* 0x000fea0003800000 */
.L_x_1937:
[----:B------:R-:W-:Y:S04]  /*c090*/  BSSY B1, `(.L_x_1939) ;  /* 0x0000007000017945 */ /* 0x000fe80003800000 */
[----:B------:R-:W-:Y:S05]  /*c0a0*/  @P1 BRA `(.L_x_1940) ;  /* 0x0000000000141947 */ /* 0x000fea0003800000 */
[----:B------:R-:W-:Y:S01]  /*c0b0*/  ISETP.NE.AND P0, PT, R8, RZ, PT ;  /* 0x000000ff0800720c */ /* 0x000fe20003f05270 */
[----:B0-----:R-:W-:-:S04]  /*c0c0*/  IMAD.MOV.U32 R4, RZ, RZ, 0x4000 ;  /* 0x00004000ff047424 */ /* 0x001fc800078e00ff */
[----:B------:R1:W-:Y:S08]  /*c0d0*/  SYNCS.ARRIVE.TRANS64 RZ, [UR38+0x16838], R4 ;  /* 0x01683804ffff79a7 */ /* 0x0003f00008000026 */
[----:B-1----:R-:W-:Y:S05]  /*c0e0*/  @!P0 BRA `(.L_x_1940) ;  /* 0x0000000000048947 */ /* 0x002fea0003800000 */
[----:B------:R-:W-:Y:S01]  /*c0f0*/  BPT.TRAP 0x1 ;  /* 0x000000040000795c */ /* 0x000fe20000300000 */
.L_x_1940:
[----:B------:R-:W-:Y:S05]  /*c100*/  BSYNC B1 ;  /* 0x0000000000017941 */ /* 0x000fea0003800000 */
.L_x_1939:
        /* <DEDUP_REMOVED lines=11> */
.L_x_1941:
        /* <DEDUP_REMOVED lines=11> */
.L_x_2001:
[----:B------:R-:W-:Y:S05]  /*c270*/  BSYNC B1 ;  /* 0x0000000000017941 */ /* 0x000fea0003800000 */
.L_x_1942:
        /* <DEDUP_REMOVED lines=9> */
.L_x_1945:
[----:B------:R-:W-:Y:S05]  /*c310*/  BSYNC B1 ;  /* 0x0000000000017941 */ /* 0x000fea0003800000 */
.L_x_1944:
        /* <DEDUP_REMOVED lines=10> */
.L_x_1946:
        /* <DEDUP_REMOVED lines=10> */
.L_x_1935:
[----:B------:R-:W-:Y:S05]  /*c460*/  BSYNC B0 ;  /* 0x0000000000007941 */ /* 0x000fea0003800000 */
.L_x_1906:
[----:B------:R-:W-:Y:S01]  /*c470*/  ISETP.NE.AND P0, PT, R26, RZ, PT ;  /* 0x000000ff1a00720c */ /* 0x000fe20003f05270 */
        /* <DEDUP_REMOVED lines=8> */
.L_x_2002:
[----:B------:R-:W-:Y:S05]  /*c500*/  BSYNC B1 ;  /* 0x0000000000017941 */ /* 0x000fea0003800000 */
.L_x_1949:
[----:B------:R-:W-:Y:S04]  /*c510*/  BSSY B1, `(.L_x_1951) ;  /* 0x0000007000017945 */ /* 0x000fe80003800000 */
[----:B------:R-:W-:Y:S05]  /*c520*/  @P1 BRA `(.L_x_1952) ;  /* 0x0000000000141947 */ /* 0x000fea0003800000 */
[----:B------:R-:W-:Y:S01]  /*c530*/  LOP3.LUT P0, RZ, R2, 0x1f, RZ, 0xc0, !PT ;  /* 0x0000001f02ff7812 */ /* 0x000fe2000780c0ff */
[----:B0-----:R-:W-:-:S04]  /*c540*/  IMAD.MOV.U32 R3, RZ, RZ, 0x4000 ;  /* 0x00004000ff037424 */ /* 0x001fc800078e00ff */
[----:B------:R1:W-:Y:S08]  /*c550*/  SYNCS.ARRIVE.TRANS64 RZ, [R4+URZ+0x16850], R3 ;  /* 0x0168500304ff79a7 */ /* 0x0003f0000800003f */
[----:B------:R-:W-:Y:S05]  /*c560*/  @!P0 BRA `(.L_x_1952) ;  /* 0x0000000000048947 */ /* 0x000fea0003800000 */
[----:B------:R-:W-:Y:S01]  /*c570*/  BPT.TRAP 0x1 ;  /* 0x000000040000795c */ /* 0x000fe20000300000 */
.L_x_1952:
[----:B------:R-:W-:Y:S05]  /*c580*/  BSYNC B1 ;  /* 0x0000000000017941 */ /* 0x000fea0003800000 */
.L_x_1951:
        /* <DEDUP_REMOVED lines=13> */
.L_x_1953:
        /* <DEDUP_REMOVED lines=8> */
.L_x_1948:
[----:B------:R-:W-:Y:S05]  /*c6e0*/  BSYNC B0 ;  /* 0x0000000000007941 */ /* 0x000fea0003800000 */
.L_x_1947:
[----:B------:R-:W-:Y:S02]  /*c6f0*/  VIADD R0, R0, 0x1 ;  /* 0x0000000100007836 */ /* 0x000fe40000000000 */
[----:B01----:R-:W-:-:S03]  /*c700*/  IMAD.MOV.U32 R4, RZ, RZ, RZ ;  /* 0x000000ffff047224 */ /* 0x003fc600078e00ff */
[----:B------:R-:W-:-:S04]  /*c710*/  ISETP.NE.AND P0, PT, R0, 0x2, PT ;  /* 0x000000020000780c */ /* 0x000fc80003f05270 */
[----:B------:R-:W-:Y:S02]  /*c720*/  SEL R5, RZ, 0x1, P0 ;  /* 0x00000001ff057807 */ /* 0x000fe40000000000 */
[----:B------:R-:W-:Y:S02]  /*c730*/  SEL R3, R0, RZ, P0 ;  /* 0x000000ff00037207 */ /* 0x000fe40000000000 */
[----:B------:R-:W-:-:S07]  /*c740*/  LOP3.LUT R0, R12, R5, RZ, 0x3c, !PT ;  /* 0x000000050c007212 */ /* 0x000fce00078e3cff */
.L_x_1892:
[----:B------:R-:W0:Y:S01]  /*c750*/  S2R R5, SR_CgaCtaId ;  /* 0x0000000000057919 */ /* 0x000e220000008800 */
[----:B------:R-:W-:Y:S02]  /*c760*/  MOV R2, 0x400 ;  /* 0x0000040000027802 */ /* 0x000fe40000000f00 */
[----:B------:R-:W-:Y:S02]  /*c770*/  SHF.L.U32 R4, R4, 0x1f, RZ ;  /* 0x0000001f04047819 */ /* 0x000fe400000006ff */
[----:B0-----:R-:W-:-:S04]  /*c780*/  LEA R17, R5, R2, 0x18 ;  /* 0x0000000205117211 */ /* 0x001fc800078ec0ff */
[----:B------:R-:W0:Y:S02]  /*c790*/  SYNCS.PHASECHK.TRANS64.TRYWAIT P0, [R17+URZ+0x16820], R4 ;  /* 0x01682004110075a7 */ /* 0x000e24000800017f */
[----:B0-----:R-:W-:Y:S05]  /*c7a0*/  @!P0 BRA `(.L_x_1954) ;  /* 0x0000001400f88947 */ /* 0x001fea0003800000 */
.L_x_2003:
[----:B------:R-:W-:-:S03]  /*c7b0*/  UMOV UR4, 0xffffffff ;  /* 0xffffffff00047882 */ /* 0x000fc60000000000 */
[----:B------:R-:W-:Y:S05]  /*c7c0*/  BRA.DIV UR4, `(.L_x_1955) ;  /* 0x0000001a04047947 */ /* 0x000fea000b800000 */
[----:B------:R1:W2:Y:S02]  /*c7d0*/  SHFL.IDX PT, R14, R16, RZ, 0x1f ;  /* 0x00001fff100e7589 */ /* 0x0002a400000e0000 */
.L_x_2006:
[----:B--2---:R-:W-:-:S13]  /*c7e0*/  ISETP.NE.AND P0, PT, R14, RZ, PT ;  /* 0x000000ff0e00720c */ /* 0x004fda0003f05270 */
[----:B------:R-:W-:Y:S05]  /*c7f0*/  @P0 BRA `(.L_x_1854) ;  /* 0x0000000000880947 */ /* 0x000fea0003800000 */
[----:B------:R-:W-:-:S03]  /*c800*/  UMOV UR4, 0xffffffff ;  /* 0xffffffff00047882 */ /* 0x000fc60000000000 */
[----:B------:R-:W-:Y:S05]  /*c810*/  BRA.DIV UR4, `(.L_x_1956) ;  /* 0x0000001a04187947 */ /* 0x000fea000b800000 */
[----:B------:R-:W-:-:S13]  /*c820*/  ELECT P6, URZ, PT ;  /* 0x00000000003f782f */ /* 0x000fda00038c0000 */
.L_x_2009:
[----:B------:R-:W-:Y:S05]  /*c830*/  @!P6 BRA `(.L_x_1854) ;  /* 0x000000000078e947 */ /* 0x000fea0003800000 */
[----:B------:R-:W-:-:S06]  /*c840*/  ULOP3.LUT UR4, UR43, 0x2, URZ, 0xfc, !UPT ;  /* 0x000000022b047892 */ /* 0x000fcc000f8efc3f */
[----:B------:R-:W-:-:S05]  /*c850*/  IMAD.U32 R2, RZ, RZ, UR4 ;  /* 0x00000004ff027e24 */ /* 0x000fca000f8e00ff */
[----:B------:R-:W-:-:S13]  /*c860*/  ISETP.NE.AND P2, PT, R2, 0x3, PT ;  /* 0x000000030200780c */ /* 0x000fda0003f45270 */
[----:B------:R-:W-:Y:S05]  /*c870*/  @!P2 BRA `(.L_x_1957) ;  /* 0x000000000004a947 */ /* 0x000fea0003800000 */
[----:B------:R-:W-:Y:S01]  /*c880*/  BPT.TRAP 0x1 ;  /* 0x000000040000795c */ /* 0x000fe20000300000 */
.L_x_1957:
[----:B------:R-:W-:Y:S01]  /*c890*/  VIADD R6, R17, 0x16840 ;  /* 0x0001684011067836 */ /* 0x000fe20000000000 */
[----:B0-----:R-:W-:Y:S01]  /*c8a0*/  SHF.L.U32 R4, R0, 0x1f, RZ ;  /* 0x0000001f00047819 */ /* 0x001fe200000006ff */
        /* <DEDUP_REMOVED lines=10> */
.L_x_2010:
[----:B------:R-:W2:Y:S02]  /*c950*/  SYNCS.PHASECHK.TRANS64.TRYWAIT P0, [R5+URZ], R2 ;  /* 0x00000002050075a7 */ /* 0x000ea4000800017f */
[----:B--2---:R-:W-:Y:S05]  /*c960*/  @!P0 BRA `(.L_x_1959) ;  /* 0x0000001400f88947 */ /* 0x004fea0003800000 */
.L_x_2011:
[----:B------:R-:W-:Y:S05]  /*c970*/  @!P2 BRA `(.L_x_1960) ;  /* 0x000000000004a947 */ /* 0x000fea0003800000 */
[----:B------:R-:W-:Y:S01]  /*c980*/  BPT.TRAP 0x1 ;  /* 0x000000040000795c */ /* 0x000fe20000300000 */
.L_x_1960:
[----:B------:R-:W-:-:S04]  /*c990*/  VIADD R0, R17, 0x16860 ;  /* 0x0001686011007836 */ /* 0x000fc80000000000 */
[----:B------:R-:W-:-:S04]  /*c9a0*/  IMAD R3, R3, 0x8, R0 ;  /* 0x0000000803037824 */ /* 0x000fc800078e0200 */
[----:B------:R-:W3:Y:S02]  /*c9b0*/  SYNCS.PHASECHK.TRANS64.TRYWAIT P0, [R3+URZ], R4 ;  /* 0x00000004030075a7 */ /* 0x000ee4000800017f */
[----:B---3--:R-:W-:Y:S05]  /*c9c0*/  @!P0 BRA `(.L_x_1961) ;  /* 0x0000001400f48947 */ /* 0x008fea0003800000 */
.L_x_2012:
[----:B------:R-:W-:-:S07]  /*c9d0*/  IMAD R9, R9, 0x8, R0 ;  /* 0x0000000809097824 */ /* 0x000fce00078e0200 */
.L_x_1962:
[----:B----4-:R4:W0:Y:S02]  /*c9e0*/  SYNCS.PHASECHK.TRANS64.TRYWAIT P0, [R9+URZ], R2 ;  /* 0x00000002090075a7 */ /* 0x010824000800017f */
[----:B0-----:R-:W-:Y:S05]  /*c9f0*/  @!P0 NANOSLEEP.SYNCS 0x989680 ;  /* 0x009896800000895d */ /* 0x001fea0003900000 */
[----:B------:R-:W0:Y:S02]  /*ca00*/  @!P0 SYNCS.PHASECHK.TRANS64 P0, [R9+URZ], R2 ;  /* 0x00000002090085a7 */ /* 0x000e24000800007f */
[----:B0-----:R-:W-:Y:S05]  /*ca10*/  @!P0 BRA `(.L_x_1962) ;  /* 0xfffffffc00f08947 */ /* 0x001fea000383ffff */
.L_x_1854:
[----:B------:R-:W-:Y:S05]  /*ca20*/  BSYNC B6 ;  /* 0x0000000000067941 */ /* 0x000fea0003800000 */
.L_x_1851:
[----:B------:R-:W-:Y:S05]  /*ca30*/  EXIT ;  /* 0x000000000000794d */ /* 0x000fea0003800000 */
.L_x_1858:
[----:B0-----:R-:W-:-:S04]  /*ca40*/  IMAD.U32 R3, RZ, RZ, UR39 ;  /* 0x00000027ff037e24 */ /* 0x001fc8000f8e00ff */
[----:B------:R0:W1:Y:S03]  /*ca50*/  SYNCS.PHASECHK.TRANS64.TRYWAIT P0, [R3+URZ+0x16800], R0 ;  /* 0x01680000030075a7 */ /* 0x000066000800017f */
[----:B-1----:R-:W-:Y:S05]  /*ca60*/  @!P0 NANOSLEEP.SYNCS 0x989680 ;  /* 0x009896800000895d */ /* 0x002fea0003900000 */
[----:B------:R-:W1:Y:S02]  /*ca70*/  @!P0 SYNCS.PHASECHK.TRANS64 P0, [R3+URZ+0x16800], R0 ;  /* 0x01680000030085a7 */ /* 0x000e64000800007f */
[----:B-1----:R-:W-:Y:S05]  /*ca80*/  @!P0 BRA `(.L_x_1858) ;  /* 0xfffffffc00ec8947 */ /* 0x002fea000383ffff */
[----:B------:R-:W-:Y:S05]  /*ca90*/  BRA `(.L_x_1963) ;  /* 0xffffff4800287947 */ /* 0x000fea000383ffff */
.L_x_1862:
[----:B-1----:R-:W-:-:S04]  /*caa0*/  IMAD.U32 R3, RZ, RZ, UR39 ;  /* 0x00000027ff037e24 */ /* 0x002fc8000f8e00ff */
[----:B------:R1:W2:Y:S03]  /*cab0*/  SYNCS.PHASECHK.TRANS64.TRYWAIT P2, [R3+URZ+0x16830], R0 ;  /* 0x01683000030075a7 */ /* 0x0002a6000804017f */
[----:B--2---:R-:W-:Y:S05]  /*cac0*/  @!P2 NANOSLEEP.SYNCS 0x989680 ;  /* 0x009896800000a95d */ /* 0x004fea0003900000 */
[----:B------:R-:W2:Y:S02]  /*cad0*/  @!P2 SYNCS.PHASECHK.TRANS64 P2, [R3+URZ+0x16830], R0 ;  /* 0x016830000300a5a7 */ /* 0x000ea4000804007f */
[----:B--2---:R-:W-:Y:S05]  /*cae0*/  @!P2 BRA `(.L_x_1862) ;  /* 0xfffffffc00eca947 */ /* 0x004fea000383ffff */
[----:B------:R-:W-:Y:S05]  /*caf0*/  BRA `(.L_x_1861) ;  /* 0xffffff4800487947 */ /* 0x000fea000383ffff */
.L_x_1867:
[----:B-1----:R-:W-:-:S04]  /*cb00*/  IMAD.U32 R8, RZ, RZ, UR10 ;  /* 0x0000000aff087e24 */ /* 0x002fc8000f8e00ff */
[----:B------:R1:W2:Y:S03]  /*cb10*/  SYNCS.PHASECHK.TRANS64.TRYWAIT P3, [R8+URZ+0x16830], R3 ;  /* 0x01683003080075a7 */ /* 0x0002a6000806017f */
[----:B--2---:R-:W-:Y:S05]  /*cb20*/  @!P3 NANOSLEEP.SYNCS 0x989680 ;  /* 0x009896800000b95d */ /* 0x004fea0003900000 */
[----:B------:R-:W2:Y:S02]  /*cb30*/  @!P3 SYNCS.PHASECHK.TRANS64 P3, [R8+URZ+0x16830], R3 ;  /* 0x016830030800b5a7 */ /* 0x000ea4000806007f */
[----:B--2---:R-:W-:Y:S05]  /*cb40*/  @!P3 BRA `(.L_x_1867) ;  /* 0xfffffffc00ecb947 */ /* 0x004fea000383ffff */
[----:B------:R-:W-:Y:S05]  /*cb50*/  BRA `(.L_x_1864) ;  /* 0xffffff6c00307947 */ /* 0x000fea000383ffff */
.L_x_1871:
[----:B-1----:R-:W-:-:S04]  /*cb60*/  IMAD.U32 R8, RZ, RZ, UR10 ;  /* 0x0000000aff087e24 */ /* 0x002fc8000f8e00ff */
[----:B------:R1:W2:Y:S03]  /*cb70*/  SYNCS.PHASECHK.TRANS64.TRYWAIT P3, [R8+URZ+0x16850], R3 ;  /* 0x01685003080075a7 */ /* 0x0002a6000806017f */
[----:B--2---:R-:W-:Y:S05]  /*cb80*/  @!P3 NANOSLEEP.SYNCS 0x989680 ;  /* 0x009896800000b95d */ /* 0x004fea0003900000 */
[----:B------:R-:W2:Y:S02]  /*cb90*/  @!P3 SYNCS.PHASECHK.TRANS64 P3, [R8+URZ+0x16850], R3 ;  /* 0x016850030800b5a7 */ /* 0x000ea4000806007f */
[----:B--2---:R-:W-:Y:S05]  /*cba0*/  @!P3 BRA `(.L_x_1871) ;  /* 0xfffffffc00ecb947 */ /* 0x004fea000383ffff */
[----:B------:R-:W-:Y:S05]  /*cbb0*/  BRA `(.L_x_1868) ;  /* 0xffffff6c00a87947 */ /* 0x000fea000383ffff */
.L_x_1877:
[----:B-1----:R-:W-:-:S04]  /*cbc0*/  IMAD.U32 R6, RZ, RZ, UR10 ;  /* 0x0000000aff067e24 */ /* 0x002fc8000f8e00ff */
[----:B------:R1:W2:Y:S03]  /*cbd0*/  SYNCS.PHASECHK.TRANS64.TRYWAIT P2, [R6+URZ+0x16830], R3 ;  /* 0x01683003060075a7 */ /* 0x0002a6000804017f */
[----:B--2---:R-:W-:Y:S05]  /*cbe0*/  @!P2 NANOSLEEP.SYNCS 0x989680 ;  /* 0x009896800000a95d */ /* 0x004fea0003900000 */
[----:B------:R-:W2:Y:S02]  /*cbf0*/  @!P2 SYNCS.PHASECHK.TRANS64 P2, [R6+URZ+0x16830], R3 ;  /* 0x016830030600a5a7 */ /* 0x000ea4000804007f */
[----:B--2---:R-:W-:Y:S05]  /*cc00*/  @!P2 BRA `(.L_x_1877) ;  /* 0xfffffffc00eca947 */ /* 0x004fea000383ffff */
[----:B------:R-:W-:Y:S05]  /*cc10*/  BRA `(.L_x_1874) ;  /* 0xffffff9000a47947 */ /* 0x000fea000383ffff */
.L_x_1881:
[----:B-1----:R-:W-:-:S04]  /*cc20*/  IMAD.U32 R6, RZ, RZ, UR10 ;  /* 0x0000000aff067e24 */ /* 0x002fc8000f8e00ff */
[----:B------:R1:W2:Y:S03]  /*cc30*/  SYNCS.PHASECHK.TRANS64.TRYWAIT P2, [R6+URZ+0x16850], R3 ;  /* 0x01685003060075a7 */ /* 0x0002a6000804017f */
[----:B--2---:R-:W-:Y:S05]  /*cc40*/  @!P2 NANOSLEEP.SYNCS 0x989680 ;  /* 0x009896800000a95d */ /* 0x004fea0003900000 */
[----:B------:R-:W2:Y:S02]  /*cc50*/  @!P2 SYNCS.PHASECHK.TRANS64 P2, [R6+URZ+0x16850], R3 ;  /* 0x016850030600a5a7 */ /* 0x000ea4000804007f */
[----:B--2---:R-:W-:Y:S05]  /*cc60*/  @!P2 BRA `(.L_x_1881) ;  /* 0xfffffffc00eca947 */ /* 0x004fea000383ffff */
[----:B------:R-:W-:Y:S05]  /*cc70*/  BRA `(.L_x_1878) ;  /* 0xffffff9400187947 */ /* 0x000fea000383ffff */
.L_x_1886:
[----:B-1----:R-:W-:-:S04]  /*cc80*/  IMAD.U32 R7, RZ, RZ, UR7 ;  /* 0x00000007ff077e24 */ /* 0x002fc8000f8e00ff */
[----:B------:R1:W2:Y:S03]  /*cc90*/  SYNCS.PHASECHK.TRANS64.TRYWAIT P0, [R7+URZ+0x16850], R0 ;  /* 0x01685000070075a7 */ /* 0x0002a6000800017f */
[----:B--2---:R-:W-:Y:S05]  /*cca0*/  @!P0 NANOSLEEP.SYNCS 0x989680 ;  /* 0x009896800000895d */ /* 0x004fea0003900000 */
[----:B------:R-:W2:Y:S02]  /*ccb0*/  @!P0 SYNCS.PHASECHK.TRANS64 P0, [R7+URZ+0x16850], R0 ;  /* 0x01685000070085a7 */ /* 0x000ea4000800007f */
[----:B--2---:R-:W-:Y:S05]  /*ccc0*/  @!P0 BRA `(.L_x_1886) ;  /* 0xfffffffc00ec8947 */ /* 0x004fea000383ffff */
[----:B------:R-:W-:Y:S05]  /*ccd0*/  BRA `(.L_x_1885) ;  /* 0xffffffac006c7947 */ /* 0x000fea000383ffff */
.L_x_1897:
[----:B------:R-:W-:Y:S02]  /*cce0*/  IMAD.MOV.U32 R13, RZ, RZ, R16 ;  /* 0x000000ffff0d7224 */ /* 0x000fe400078e0010 */
[----:B------:R-:W-:Y:S02]  /*ccf0*/  IMAD.MOV.U32 R12, RZ, RZ, RZ ;  /* 0x000000ffff0c7224 */ /* 0x000fe400078e00ff */
[----:B------:R-:W-:Y:S02]  /*cd00*/  IMAD.MOV.U32 R11, RZ, RZ, 0x1f ;  /* 0x0000001fff0b7424 */ /* 0x000fe400078e00ff */
[----:B------:R-:W-:-:S07]  /*cd10*/  IMAD.MOV.U32 R15, RZ, RZ, -0x1 ;  /* 0xffffffffff0f7424 */ /* 0x000fce00078e00ff */
[----:B------:R-:W-:Y:S05]  /*cd20*/  WARPSYNC.COLLECTIVE R15, `(.L_x_1964) ;  /* 0x000000000f087348 */ /* 0x000fea0003c00000 */
[----:B------:R0:W1:Y:S02]  /*cd30*/  SHFL.IDX P6, R14, R13, R12, R11 ;  /* 0x0000000c0d0e7389 */ /* 0x00006400000c000b */
[----:B01----:R-:W-:Y:S01]  /*cd40*/  ENDCOLLECTIVE ;  /* 0x000000000000791b */ /* 0x003fe20003800000 */
.L_x_1964:
[----:B------:R-:W-:Y:S05]  /*cd50*/  BRA `(.L_x_1965) ;  /* 0xffffffd000b47947 */ /* 0x000fea000383ffff */
.L_x_1899:
[----:B------:R-:W-:Y:S01]  /*cd60*/  BSSY B0, `(.L_x_1966) ;  /* 0x0000006000007945 */ /* 0x000fe20003800000 */
[----:B------:R-:W-:-:S07]  /*cd70*/  IMAD.MOV.U32 R15, RZ, RZ, -0x1 ;  /* 0xffffffffff0f7424 */ /* 0x000fce00078e00ff */
[----:B0-----:R-:W-:Y:S05]  /*cd80*/  WARPSYNC.COLLECTIVE R15, `(.L_x_1967) ;  /* 0x000000000f0c7348 */ /* 0x001fea0003c00000 */
[----:B------:R-:W-:Y:S02]  /*cd90*/  ELECT P6, UR62, PT ;  /* 0x00000000003e782f */ /* 0x000fe400038c0000 */
[----:B------:R-:W-:Y:S01]  /*cda0*/  MOV R14, UR62 ;  /* 0x0000003e000e7c02 */ /* 0x000fe20008000f00 */
[----:B0-----:R-:W-:Y:S10]  /*cdb0*/  ENDCOLLECTIVE ;  /* 0x000000000000791b */ /* 0x001ff40003800000 */
.L_x_1967:
[----:B------:R-:W-:Y:S05]  /*cdc0*/  BSYNC B0 ;  /* 0x0000000000007941 */ /* 0x000fea0003800000 */
.L_x_1966:
[----:B------:R-:W-:Y:S05]  /*cdd0*/  BRA `(.L_x_1968) ;  /* 0xffffffd000b07947 */ /* 0x000fea000383ffff */
.L_x_1901:
[----:B--2---:R-:W-:-:S04]  /*cde0*/  IMAD.U32 R3, RZ, RZ, UR38 ;  /* 0x00000026ff037e24 */ /* 0x004fc8000f8e00ff */
[----:B------:R2:W3:Y:S03]  /*cdf0*/  SYNCS.PHASECHK.TRANS64.TRYWAIT P0, [R3+URZ+0x16840], R8 ;  /* 0x01684008030075a7 */ /* 0x0004e6000800017f */
[----:B---3--:R-:W-:Y:S05]  /*ce00*/  @!P0 NANOSLEEP.SYNCS 0x989680 ;  /* 0x009896800000895d */ /* 0x008fea0003900000 */
[----:B------:R-:W3:Y:S02]  /*ce10*/  @!P0 SYNCS.PHASECHK.TRANS64 P0, [R3+URZ+0x16840], R8 ;  /* 0x01684008030085a7 */ /* 0x000ee4000800007f */
[----:B---3--:R-:W-:Y:S05]  /*ce20*/  @!P0 BRA `(.L_x_1901) ;  /* 0xfffffffc00ec8947 */ /* 0x008fea000383ffff */
[----:B------:R-:W-:Y:S05]  /*ce30*/  BRA `(.L_x_1969) ;  /* 0xffffffd400007947 */ /* 0x000fea000383ffff */
.L_x_1904:
[----:B------:R-:W-:Y:S02]  /*ce40*/  IMAD R9, R9, 0xc0, R12 ;  /* 0x000000c009097824 */ /* 0x000fe400078e020c */
[----:B------:R-:W-:Y:S02]  /*ce50*/  IMAD.MOV.U32 R13, RZ, RZ, R7 ;  /* 0x000000ffff0d7224 */ /* 0x000fe400078e0007 */
[----:B------:R-:W-:Y:S02]  /*ce60*/  IMAD.MOV.U32 R12, RZ, RZ, RZ ;  /* 0x000000ffff0c7224 */ /* 0x000fe400078e00ff */
[----:B------:R-:W-:Y:S02]  /*ce70*/  IMAD.MOV.U32 R11, RZ, RZ, 0x181f ;  /* 0x0000181fff0b7424 */ /* 0x000fe400078e00ff */
[----:B------:R-:W-:Y:S02]  /*ce80*/  IMAD.MOV.U32 R15, RZ, RZ, -0x1 ;  /* 0xffffffffff0f7424 */ /* 0x000fe400078e00ff */
[----:B------:R-:W-:-:S07]  /*ce90*/  VIADD R25, R9, 0x10 ;  /* 0x0000001009197836 */ /* 0x000fce0000000000 */
[----:B0-----:R-:W-:Y:S05]  /*cea0*/  WARPSYNC.COLLECTIVE R15, `(.L_x_1970) ;  /* 0x000000000f087348 */ /* 0x001fea0003c00000 */
[----:B------:R1:W2:Y:S02]  /*ceb0*/  SHFL.IDX P6, R14, R13, R12, R11 ;  /* 0x0000000c0d0e7389 */ /* 0x0002a400000c000b */
[----:B012---:R-:W-:Y:S01]  /*cec0*/  ENDCOLLECTIVE ;  /* 0x000000000000791b */ /* 0x007fe20003800000 */
.L_x_1970:
[----:B------:R-:W-:Y:S02]  /*ced0*/  IMAD.MOV.U32 R13, RZ, RZ, R8 ;  /* 0x000000ffff0d7224 */ /* 0x000fe400078e0008 */
[----:B------:R-:W-:-:S07]  /*cee0*/  IMAD.MOV.U32 R4, RZ, RZ, R14 ;  /* 0x000000ffff047224 */ /* 0x000fce00078e000e */
[----:B------:R-:W-:Y:S05]  /*cef0*/  WARPSYNC.COLLECTIVE R15, `(.L_x_1971) ;  /* 0x000000000f087348 */ /* 0x000fea0003c00000 */
[----:B------:R0:W1:Y:S02]  /*cf00*/  SHFL.IDX P6, R14, R13, R12, R11 ;  /* 0x0000000c0d0e7389 */ /* 0x00006400000c000b */
[----:B01----:R-:W-:Y:S01]  /*cf10*/  ENDCOLLECTIVE ;  /* 0x000000000000791b */ /* 0x003fe20003800000 */
.L_x_1971:
        /* <DEDUP_REMOVED lines=8> */
[----:B------:R-:W-:-:S07]  /*cfa0*/  @!P1 IMAD.MOV.U32 R4, RZ, RZ, R14 ;  /* 0x000000ffff049224 */ /* 0x000fce00078e000e */
[----:B------:R-:W-:Y:S05]  /*cfb0*/  WARPSYNC.COLLECTIVE R15, `(.L_x_1972) ;  /* 0x000000000f087348 */ /* 0x000fea0003c00000 */
[----:B------:R0:W1:Y:S02]  /*cfc0*/  SHFL.IDX P6, R14, R13, R12, R11 ;  /* 0x0000000c0d0e7389 */ /* 0x00006400000c000b */
[----:B01----:R-:W-:Y:S01]  /*cfd0*/  ENDCOLLECTIVE ;  /* 0x000000000000791b */ /* 0x003fe20003800000 */
.L_x_1972:
[----:B------:R-:W-:Y:S01]  /*cfe0*/  @!PT LDS RZ, [RZ] ;  /* 0x00000000fffff984 */ /* 0x000fe20000000800 */
[----:B------:R-:W-:Y:S01]  /*cff0*/  @!PT LDS RZ, [RZ] ;  /* 0x00000000fffff984 */ /* 0x000fe20000000800 */
[----:B------:R-:W-:Y:S01]  /*d000*/  @!PT LDS RZ, [RZ] ;  /* 0x00000000fffff984 */ /* 0x000fe20000000800 */
[----:B------:R0:W-:Y:S01]  /*d010*/  @!P1 LDGSTS.E.BYPASS.LTC128B.128 [R21+0x8400], desc[UR46][R4.64], !P0 ;  /* 0x0840000004159fae */ /* 0x0001e2000c101d6e */
[----:B------:R-:W-:Y:S01]  /*d020*/  ISETP.GE.AND P1, PT, R25, R0, PT ;  /* 0x000000001900720c */ /* 0x000fe20003f26270 */
[----:B------:R-:W-:Y:S02]  /*d030*/  IMAD.MOV.U32 R13, RZ, RZ, R8 ;  /* 0x000000ffff0d7224 */ /* 0x000fe400078e0008 */
[----:B0-----:R-:W-:-:S05]  /*d040*/  VIADD R21, R9, 0x20 ;  /* 0x0000002009157836 */ /* 0x001fca0000000000 */
[----:B------:R-:W-:Y:S01]  /*d050*/  ISETP.GE.AND P2, PT, R21, R0, PT ;  /* 0x000000001500720c */ /* 0x000fe20003f46270 */
[----:B------:R-:W-:Y:S02]  /*d060*/  VIADD R21, R9, 0x30 ;  /* 0x0000003009157836 */ /* 0x000fe40000000000 */
[----:B------:R-:W-:-:S10]  /*d070*/  IMAD.MOV.U32 R25, RZ, RZ, R14 ;  /* 0x000000ffff197224 */ /* 0x000fd400078e000e */
[----:B------:R-:W-:Y:S05]  /*d080*/  WARPSYNC.COLLECTIVE R15, `(.L_x_1973) ;  /* 0x000000000f087348 */ /* 0x000fea0003c00000 */
[----:B------:R0:W1:Y:S02]  /*d090*/  SHFL.IDX P6, R14, R13, R12, R11 ;  /* 0x0000000c0d0e7389 */ /* 0x00006400000c000b */
[----:B01----:R-:W-:Y:S01]  /*d0a0*/  ENDCOLLECTIVE ;  /* 0x000000000000791b */ /* 0x003fe20003800000 */
.L_x_1973:
[----:B------:R-:W-:Y:S01]  /*d0b0*/  @!P2 LEA R29, R10, UR38, 0x1 ;  /* 0x000000260a1dac11 */ /* 0x000fe2000f8e08ff */
[----:B------:R-:W-:Y:S02]  /*d0c0*/  IMAD.MOV.U32 R13, RZ, RZ, R7 ;  /* 0x000000ffff0d7224 */ /* 0x000fe400078e0007 */
[----:B------:R-:W-:Y:S01]  /*d0d0*/  IMAD.MOV.U32 R12, RZ, RZ, 0x2 ;  /* 0x00000002ff0c7424 */ /* 0x000fe200078e00ff */
[----:B------:R-:W-:-:S13]  /*d0e0*/  @!P1 LEA R4, P3, R19, R14, 0x1 ;  /* 0x0000000e13049211 */ /* 0x000fda00078608ff */
[----:B------:R-:W-:Y:S05]  /*d0f0*/  WARPSYNC.COLLECTIVE R15, `(.L_x_1974) ;  /* 0x000000000f087348 */ /* 0x000fea0003c00000 */
[----:B------:R0:W1:Y:S02]  /*d100*/  SHFL.IDX P6, R14, R13, R12, R11 ;  /* 0x0000000c0d0e7389 */ /* 0x00006400000c000b */
[----:B01----:R-:W-:Y:S01]  /*d110*/  ENDCOLLECTIVE ;  /* 0x000000000000791b */ /* 0x003fe20003800000 */
.L_x_1974:
        /* <DEDUP_REMOVED lines=11> */
.L_x_1975:
[----:B------:R-:W-:Y:S02]  /*d1d0*/  IMAD.MOV.U32 R13, RZ, RZ, R7 ;  /* 0x000000ffff0d7224 */ /* 0x000fe400078e0007 */
[----:B------:R-:W-:Y:S02]  /*d1e0*/  IMAD.MOV.U32 R12, RZ, RZ, 0x3 ;  /* 0x00000003ff0c7424 */ /* 0x000fe400078e00ff */
[----:B------:R-:W-:-:S07]  /*d1f0*/  IMAD.MOV.U32 R28, RZ, RZ, R14 ;  /* 0x000000ffff1c7224 */ /* 0x000fce00078e000e */
[----:B------:R-:W-:Y:S05]  /*d200*/  WARPSYNC.COLLECTIVE R15, `(.L_x_1976) ;  /* 0x000000000f087348 */ /* 0x000fea0003c00000 */
[----:B------:R0:W1:Y:S02]  /*d210*/  SHFL.IDX P6, R14, R13, R12, R11 ;  /* 0x0000000c0d0e7389 */ /* 0x00006400000c000b */
[----:B01----:R-:W-:Y:S01]  /*d220*/  ENDCOLLECTIVE ;  /* 0x000000000000791b */ /* 0x003fe20003800000 */
.L_x_1976:
[----:B------:R-:W-:-:S05]  /*d230*/  @!P2 LEA R4, P1, R19, R28, 0x1 ;  /* 0x0000001c1304a211 */ /* 0x000fca00078208ff */
[----:B------:R-:W-:Y:S01]  /*d240*/  @!P2 IMAD.X R5, RZ, RZ, R20, P1 ;  /* 0x000000ffff05a224 */ /* 0x000fe200008e0614 */
[----:B------:R-:W-:-:S04]  /*d250*/  ISETP.GE.AND P1, PT, R21, R0, PT ;  /* 0x000000001500720c */ /* 0x000fc80003f26270 */
[----:B------:R-:W-:Y:S01]  /*d260*/  @!PT LDS RZ, [RZ] ;  /* 0x00000000fffff984 */ /* 0x000fe20000000800 */
[----:B------:R-:W-:Y:S01]  /*d270*/  @!PT LDS RZ, [RZ] ;  /* 0x00000000fffff984 */ /* 0x000fe20000000800 */
[----:B------:R-:W-:Y:S01]  /*d280*/  @!PT LDS RZ, [RZ] ;  /* 0x00000000fffff984 */ /* 0x000fe20000000800 */
[----:B------:R0:W-:Y:S01]  /*d290*/  @!P2 LDGSTS.E.BYPASS.LTC128B.128 [R29+0x9400], desc[UR46][R4.64], !P0 ;  /* 0x09400000041dafae */ /* 0x0001e2000c101d6e */
[----:B------:R-:W-:-:S08]  /*d2a0*/  IMAD.MOV.U32 R13, RZ, RZ, R8 ;  /* 0x000000ffff0d7224 */ /* 0x000fd000078e0008 */
[----:B------:R-:W-:Y:S01]  /*d2b0*/  @!P1 LEA R25, R10, UR38, 0x1 ;  /* 0x000000260a199c11 */ /* 0x000fe2000f8e08ff */
[----:B------:R-:W-:-:S07]  /*d2c0*/  IMAD.MOV.U32 R21, RZ, RZ, R14 ;  /* 0x000000ffff157224 */ /* 0x000fce00078e000e */
[----:B0-----:R-:W-:Y:S05]  /*d2d0*/  WARPSYNC.COLLECTIVE R15, `(.L_x_1977) ;  /* 0x000000000f087348 */ /* 0x001fea0003c00000 */
[----:B------:R1:W2:Y:S02]  /*d2e0*/  SHFL.IDX P6, R14, R13, R12, R11 ;  /* 0x0000000c0d0e7389 */ /* 0x0002a400000c000b */
[----:B012---:R-:W-:Y:S01]  /*d2f0*/  ENDCOLLECTIVE ;  /* 0x000000000000791b */ /* 0x007fe20003800000 */
.L_x_1977:
[----:B------:R-:W-:Y:S02]  /*d300*/  IMAD.MOV.U32 R13, RZ, RZ, R7 ;  /* 0x000000ffff0d7224 */ /* 0x000fe400078e0007 */
[----:B------:R-:W-:Y:S01]  /*d310*/  IMAD.MOV.U32 R12, RZ, RZ, 0x4 ;  /* 0x00000004ff0c7424 */ /* 0x000fe200078e00ff */
[----:B------:R-:W-:-:S13]  /*d320*/  @!P1 LEA R4, P3, R19, R14, 0x1 ;  /* 0x0000000e13049211 */ /* 0x000fda00078608ff */
[----:B------:R-:W-:Y:S05]  /*d330*/  WARPSYNC.COLLECTIVE R15, `(.L_x_1978) ;  /* 0x000000000f087348 */ /* 0x000fea0003c00000 */
[----:B------:R0:W1:Y:S02]  /*d340*/  SHFL.IDX P6, R14, R13, R12, R11 ;  /* 0x0000000c0d0e7389 */ /* 0x00006400000c000b */
[----:B01----:R-:W-:Y:S01]  /*d350*/  ENDCOLLECTIVE ;  /* 0x000000000000791b */ /* 0x003fe20003800000 */
.L_x_1978:
[----:B------:R-:W-:Y:S02]  /*d360*/  @!P1 IMAD.X R5, RZ, RZ, R21, P3 ;  /* 0x000000ffff059224 */ /* 0x000fe400018e0615 */
[----:B------:R-:W-:-:S03]  /*d370*/  VIADD R21, R9, 0x40 ;  /* 0x0000004009157836 */ /* 0x000fc60000000000 */
[----:B------:R-:W-:Y:S01]  /*d380*/  @!PT LDS RZ, [RZ] ;  /* 0x00000000fffff984 */ /* 0x000fe20000000800 */
[----:B------:R-:W-:Y:S01]  /*d390*/  @!PT LDS RZ, [RZ] ;  /* 0x00000000fffff984 */ /* 0x000fe20000000800 */
[----:B------:R-:W-:Y:S01]  /*d3a0*/  @!PT LDS RZ, [RZ] ;  /* 0x00000000fffff984 */ /* 0x000fe20000000800 */
[----:B------:R0:W-:Y:S02]  /*d3b0*/  @!P1 LDGSTS.E.BYPASS.LTC128B.128 [R25+0x9c00], desc[UR46][R4.64], !P0 ;  /* 0x09c0000004199fae */ /* 0x0001e4000c101d6e */
[----:B------:R-:W-:Y:S01]  /*d3c0*/  ISETP.GE.AND P2, PT, R21, R0, PT ;  /* 0x000000001500720c */ /* 0x000fe20003f46270 */
[C---:B------:R-:W-:Y:S02]  /*d3d0*/  VIADD R21, R9.reuse, 0x50 ;  /* 0x0000005009157836 */ /* 0x040fe40000000000 */
[----:B------:R-:W-:Y:S02]  /*d3e0*/  IMAD.MOV.U32 R13, RZ, RZ, R8 ;  /* 0x000000ffff0d7224 */ /* 0x000fe400078e0008 */
[----:B0-----:R-:W-:-:S08]  /*d3f0*/  VIADD R25, R9, 0x60 ;  /* 0x0000006009197836 */ /* 0x001fd00000000000 */
[----:B------:R-:W-:Y:S01]  /*d400*/  @!P2 LEA R29, R10, UR38, 0x1 ;  /* 0x000000260a1dac11 */ /* 0x000fe2000f8e08ff */
[----:B------:R-:W-:-:S07]  /*d410*/  IMAD.MOV.U32 R20, RZ, RZ, R14 ;  /* 0x000000ffff147224 */ /* 0x000fce00078e000e */
[----:B------:R-:W-:Y:S05]  /*d420*/  WARPSYNC.COLLECTIVE R15, `(.L_x_1979) ;  /* 0x000000000f087348 */ /* 0x000fea0003c00000 */
[----:B------:R0:W1:Y:S02]  /*d430*/  SHFL.IDX P6, R14, R13, R12, R11 ;  /* 0x0000000c0d0e7389 */ /* 0x00006400000c000b */
[----:B01----:R-:W-:Y:S01]  /*d440*/  ENDCOLLECTIVE ;  /* 0x000000000000791b */ /* 0x003fe20003800000 */
.L_x_1979:
[----:B------:R-:W-:Y:S02]  /*d450*/  IMAD.MOV.U32 R13, RZ, RZ, R7 ;  /* 0x000000ffff0d7224 */ /* 0x000fe400078e0007 */
[----:B------:R-:W-:Y:S02]  /*d460*/  IMAD.MOV.U32 R12, RZ, RZ, 0x5 ;  /* 0x00000005ff0c7424 */ /* 0x000fe400078e00ff */
[----:B------:R-:W-:-:S07]  /*d470*/  IMAD.MOV.U32 R28, RZ, RZ, R14 ;  /* 0x000000ffff1c7224 */ /* 0x000fce00078e000e */
[----:B------:R-:W-:Y:S05]  /*d480*/  WARPSYNC.COLLECTIVE R15, `(.L_x_1980) ;  /* 0x000000000f087348 */ /* 0x000fea0003c00000 */
[----:B------:R0:W1:Y:S02]  /*d490*/  SHFL.IDX P6, R14, R13, R12, R11 ;  /* 0x0000000c0d0e7389 */ /* 0x00006400000c000b */
[----:B01----:R-:W-:Y:S01]  /*d4a0*/  ENDCOLLECTIVE ;  /* 0x000000000000791b */ /* 0x003fe20003800000 */
.L_x_1980:
[----:B------:R-:W-:-:S05]  /*d4b0*/  @!P2 LEA R4, P1, R19, R28, 0x1 ;  /* 0x0000001c1304a211 */ /* 0x000fca00078208ff */
[----:B------:R-:W-:Y:S01]  /*d4c0*/  @!P2 IMAD.X R5, RZ, RZ, R20, P1 ;  /* 0x000000ffff05a224 */ /* 0x000fe200008e0614 */
[----:B------:R-:W-:-:S04]  /*d4d0*/  ISETP.GE.AND P1, PT, R21, R0, PT ;  /* 0x000000001500720c */ /* 0x000fc80003f26270 */
[----:B------:R-:W-:Y:S01]  /*d4e0*/  @!PT LDS RZ, [RZ] ;  /* 0x00000000fffff984 */ /* 0x000fe20000000800 */
[----:B------:R-:W-:Y:S01]  /*d4f0*/  @!PT LDS RZ, [RZ] ;  /* 0x00000000fffff984 */ /* 0x000fe20000000800 */
[----:B------:R-:W-:Y:S01]  /*d500*/  @!PT LDS RZ, [RZ] ;  /* 0x00000000fffff984 */ /* 0x000fe20000000800 */
[----:B------:R0:W-:Y:S01]  /*d510*/  @!P2 LDGSTS.E.BYPASS.LTC128B.128 [R29+0xa400], desc[UR46][R4.64], !P0 ;  /* 0x0a400000041dafae */ /* 0x0001e2000c101d6e */
[----:B------:R-:W-:Y:S01]  /*d520*/  IMAD.MOV.U32 R13, RZ, RZ, R8 ;  /* 0x000000ffff0d7224 */ /* 0x000fe200078e0008 */
[----:B------:R-:W-:Y:S01]  /*d530*/  ISETP.GE.AND P2, PT, R25, R0, PT ;  /* 0x000000001900720c */ /* 0x000fe20003f46270 */
[----:B------:R-:W-:-:S12]  /*d540*/  IMAD.MOV.U32 R21, RZ, RZ, R14 ;  /* 0x000000ffff157224 */ /* 0x000fd800078e000e */
[----:B0-----:R-:W-:Y:S05]  /*d550*/  WARPSYNC.COLLECTIVE R15, `(.L_x_1981) ;  /* 0x000000000f087348 */ /* 0x001fea0003c00000 */
[----:B------:R1:W2:Y:S02]  /*d560*/  SHFL.IDX P6, R14, R13, R12, R11 ;  /* 0x0000000c0d0e7389 */ /* 0x0002a400000c000b */
[----:B012---:R-:W-:Y:S01]  /*d570*/  ENDCOLLECTIVE ;  /* 0x000000000000791b */ /* 0x007fe20003800000 */
.L_x_1981:
[----:B------:R-:W-:Y:S01]  /*d580*/  @!P2 LEA R25, R10, UR38, 0x1 ;  /* 0x000000260a19ac11 */ /* 0x000fe2000f8e08ff */
[----:B------:R-:W-:Y:S02]  /*d590*/  IMAD.MOV.U32 R13, RZ, RZ, R7 ;  /* 0x000000ffff0d7224 */ /* 0x000fe400078e0007 */
[----:B------:R-:W-:Y:S01]  /*d5a0*/  IMAD.MOV.U32 R12, RZ, RZ, 0x6 ;  /* 0x00000006ff0c7424 */ /* 0x000fe200078e00ff */
[----:B------:R-:W-:-:S13]  /*d5b0*/  @!P1 LEA R4, P3, R19, R14, 0x1 ;  /* 0x0000000e13049211 */ /* 0x000fda00078608ff */
[----:B------:R-:W-:Y:S05]  /*d5c0*/  WARPSYNC.COLLECTIVE R15, `(.L_x_1982) ;  /* 0x000000000f087348 */ /* 0x000fea0003c00000 */
[----:B------:R0:W1:Y:S02]  /*d5d0*/  SHFL.IDX P6, R14, R13, R12, R11 ;  /* 0x0000000c0d0e7389 */ /* 0x00006400000c000b */
[----:B01----:R-:W-:Y:S01]  /*d5e0*/  ENDCOLLECTIVE ;  /* 0x000000000000791b */ /* 0x003fe20003800000 */
.L_x_1982:
        /* <DEDUP_REMOVED lines=11> */
.L_x_1983:
[----:B------:R-:W-:Y:S02]  /*d6a0*/  IMAD.MOV.U32 R13, RZ, RZ, R7 ;  /* 0x000000ffff0d7224 */ /* 0x000fe400078e0007 */
[----:B------:R-:W-:Y:S02]  /*d6b0*/  IMAD.MOV.U32 R12, RZ, RZ, 0x7 ;  /* 0x00000007ff0c7424 */ /* 0x000fe400078e00ff */
[----:B------:R-:W-:-:S07]  /*d6c0*/  IMAD.MOV.U32 R28, RZ, RZ, R14 ;  /* 0x000000ffff1c7224 */ /* 0x000fce00078e000e */
[----:B------:R-:W-:Y:S05]  /*d6d0*/  WARPSYNC.COLLECTIVE R15, `(.L_x_1984) ;  /* 0x000000000f087348 */ /* 0x000fea0003c00000 */
[----:B------:R0:W1:Y:S02]  /*d6e0*/  SHFL.IDX P6, R14, R13, R12, R11 ;  /* 0x0000000c0d0e7389 */ /* 0x00006400000c000b */
[----:B01----:R-:W-:Y:S01]  /*d6f0*/  ENDCOLLECTIVE ;  /* 0x000000000000791b */ /* 0x003fe20003800000 */
.L_x_1984:
        /* <DEDUP_REMOVED lines=11> */
.L_x_1985:
        /* <DEDUP_REMOVED lines=9> */
.L_x_1986:
        /* <DEDUP_REMOVED lines=14> */
.L_x_1987:
[----:B------:R-:W-:Y:S02]  /*d920*/  IMAD.MOV.U32 R13, RZ, RZ, R3 ;  /* 0x000000ffff0d7224 */ /* 0x000fe400078e0003 */
[----:B------:R-:W-:Y:S02]  /*d930*/  IMAD.MOV.U32 R12, RZ, RZ, 0x1 ;  /* 0x00000001ff0c7424 */ /* 0x000fe400078e00ff */
[----:B------:R-:W-:-:S07]  /*d940*/  IMAD.MOV.U32 R28, RZ, RZ, R14 ;  /* 0x000000ffff1c7224 */ /* 0x000fce00078e000e */
[----:B------:R-:W-:Y:S05]  /*d950*/  WARPSYNC.COLLECTIVE R15, `(.L_x_1988) ;  /* 0x000000000f087348 */ /* 0x000fea0003c00000 */
[----:B------:R0:W1:Y:S02]  /*d960*/  SHFL.IDX P6, R14, R13, R12, R11 ;  /* 0x0000000c0d0e7389 */ /* 0x00006400000c000b */
[----:B01----:R-:W-:Y:S01]  /*d970*/  ENDCOLLECTIVE ;  /* 0x000000000000791b */ /* 0x003fe20003800000 */
.L_x_1988:
        /* <DEDUP_REMOVED lines=13> */
.L_x_1989:
[----:B------:R-:W-:Y:S02]  /*da50*/  IMAD.MOV.U32 R13, RZ, RZ, R3 ;  /* 0x000000ffff0d7224 */ /* 0x000fe400078e0003 */
[----:B------:R-:W-:Y:S01]  /*da60*/  IMAD.MOV.U32 R12, RZ, RZ, 0x2 ;  /* 0x00000002ff0c7424 */ /* 0x000fe200078e00ff */
[----:B------:R-:W-:-:S13]  /*da70*/  @!P1 LEA R4, P3, R19, R14, 0x1 ;  /* 0x0000000e13049211 */ /* 0x000fda00078608ff */
[----:B------:R-:W-:Y:S05]  /*da80*/  WARPSYNC.COLLECTIVE R15, `(.L_x_1990) ;  /* 0x000000000f087348 */ /* 0x000fea0003c00000 */
[----:B------:R0:W1:Y:S02]  /*da90*/  SHFL.IDX P6, R14, R13, R12, R11 ;  /* 0x0000000c0d0e7389 */ /* 0x00006400000c000b */
[----:B01----:R-:W-:Y:S01]  /*daa0*/  ENDCOLLECTIVE ;  /* 0x000000000000791b */ /* 0x003fe20003800000 */
.L_x_1990:
        /* <DEDUP_REMOVED lines=12> */
.L_x_1991:
[----:B------:R-:W-:Y:S02]  /*db70*/  IMAD.MOV.U32 R13, RZ, RZ, R3 ;  /* 0x000000ffff0d7224 */ /* 0x000fe400078e0003 */
[----:B------:R-:W-:Y:S02]  /*db80*/  IMAD.MOV.U32 R12, RZ, RZ, 0x3 ;  /* 0x00000003ff0c7424 */ /* 0x000fe400078e00ff */
[----:B------:R-:W-:-:S07]  /*db90*/  IMAD.MOV.U32 R20, RZ, RZ, R14 ;  /* 0x000000ffff147224 */ /* 0x000fce00078e000e */
[----:B------:R-:W-:Y:S05]  /*dba0*/  WARPSYNC.COLLECTIVE R15, `(.L_x_1992) ;  /* 0x000000000f087348 */ /* 0x000fea0003c00000 */
[----:B------:R0:W1:Y:S02]  /*dbb0*/  SHFL.IDX P6, R14, R13, R12, R11 ;  /* 0x0000000c0d0e7389 */ /* 0x00006400000c000b */
[----:B01----:R-:W-:Y:S01]  /*dbc0*/  ENDCOLLECTIVE ;  /* 0x000000000000791b */ /* 0x003fe20003800000 */
.L_x_1992:
        /* <DEDUP_REMOVED lines=12> */
.L_x_1993:
[----:B------:R-:W-:Y:S05]  /*dc90*/  BRA `(.L_x_1994) ;  /* 0xffffffd000b07947 */ /* 0x000fea000383ffff */
.L_x_1905:
[----:B0-----:R-:W-:-:S04]  /*dca0*/  IMAD.U32 R3, RZ, RZ, UR38 ;  /* 0x00000026ff037e24 */ /* 0x001fc8000f8e00ff */
[----:B------:R0:W1:Y:S03]  /*dcb0*/  SYNCS.PHASECHK.TRANS64.TRYWAIT P0, [R3+URZ+0x16820], R0 ;  /* 0x01682000030075a7 */ /* 0x000066000800017f */
[----:B-1----:R-:W-:Y:S05]  /*dcc0*/  @!P0 NANOSLEEP.SYNCS 0x989680 ;  /* 0x009896800000895d */ /* 0x002fea0003900000 */
[----:B------:R-:W1:Y:S02]  /*dcd0*/  @!P0 SYNCS.PHASECHK.TRANS64 P0, [R3+URZ+0x16820], R0 ;  /* 0x01682000030085a7 */ /* 0x000e64000800007f */
[----:B-1----:R-:W-:Y:S05]  /*dce0*/  @!P0 BRA `(.L_x_1905) ;  /* 0xfffffffc00ec8947 */ /* 0x002fea000383ffff */
[----:B------:R-:W-:Y:S05]  /*dcf0*/  BRA `(.L_x_1995) ;  /* 0xffffffd000e07947 */ /* 0x000fea000383ffff */
.L_x_1912:
[----:B0-----:R-:W-:-:S04]  /*dd00*/  IMAD.U32 R5, RZ, RZ, UR38 ;  /* 0x00000026ff057e24 */ /* 0x001fc8000f8e00ff */
[----:B------:R0:W1:Y:S03]  /*dd10*/  SYNCS.PHASECHK.TRANS64.TRYWAIT P0, [R5+URZ+0x16848], R12 ;  /* 0x0168480c050075a7 */ /* 0x000066000800017f */
[----:B-1----:R-:W-:Y:S05]  /*dd20*/  @!P0 NANOSLEEP.SYNCS 0x989680 ;  /* 0x009896800000895d */ /* 0x002fea0003900000 */
[----:B------:R-:W1:Y:S02]  /*dd30*/  @!P0 SYNCS.PHASECHK.TRANS64 P0, [R5+URZ+0x16848], R12 ;  /* 0x0168480c050085a7 */ /* 0x000e64000800007f */
[----:B-1----:R-:W-:Y:S05]  /*dd40*/  @!P0 BRA `(.L_x_1912) ;  /* 0xfffffffc00ec8947 */ /* 0x002fea000383ffff */
[----:B------:R-:W-:Y:S05]  /*dd50*/  BRA `(.L_x_1996) ;  /* 0xffffffd400c47947 */ /* 0x000fea000383ffff */
.L_x_1917:
[----:B0-----:R-:W-:-:S04]  /*dd60*/  IMAD.U32 R5, RZ, RZ, UR38 ;  /* 0x00000026ff057e24 */ /* 0x001fc8000f8e00ff */
[----:B------:R0:W1:Y:S03]  /*dd70*/  SYNCS.PHASECHK.TRANS64.TRYWAIT P0, [R5+URZ+0x16860], R12 ;  /* 0x0168600c050075a7 */ /* 0x000066000800017f */
[----:B-1----:R-:W-:Y:S05]  /*dd80*/  @!P0 NANOSLEEP.SYNCS 0x989680 ;  /* 0x009896800000895d */ /* 0x002fea0003900000 */
[----:B------:R-:W1:Y:S02]  /*dd90*/  @!P0 SYNCS.PHASECHK.TRANS64 P0, [R5+URZ+0x16860], R12 ;  /* 0x0168600c050085a7 */ /* 0x000e64000800007f */
[----:B-1----:R-:W-:Y:S05]  /*dda0*/  @!P0 BRA `(.L_x_1917) ;  /* 0xfffffffc00ec8947 */ /* 0x002fea000383ffff */
[----:B------:R-:W-:Y:S05]  /*ddb0*/  BRA `(.L_x_1997) ;  /* 0xffffffd800247947 */ /* 0x000fea000383ffff */
.L_x_1925:
[----:B0-----:R-:W-:-:S04]  /*ddc0*/  IMAD.U32 R5, RZ, RZ, UR38 ;  /* 0x00000026ff057e24 */ /* 0x001fc8000f8e00ff */
[----:B------:R0:W1:Y:S03]  /*ddd0*/  SYNCS.PHASECHK.TRANS64.TRYWAIT P0, [R5+URZ+0x16840], R14 ;  /* 0x0168400e050075a7 */ /* 0x000066000800017f */
[----:B-1----:R-:W-:Y:S05]  /*dde0*/  @!P0 NANOSLEEP.SYNCS 0x989680 ;  /* 0x009896800000895d */ /* 0x002fea0003900000 */
[----:B------:R-:W1:Y:S02]  /*ddf0*/  @!P0 SYNCS.PHASECHK.TRANS64 P0, [R5+URZ+0x16840], R14 ;  /* 0x0168400e050085a7 */ /* 0x000e64000800007f */
[----:B-1----:R-:W-:Y:S05]  /*de00*/  @!P0 BRA `(.L_x_1925) ;  /* 0xfffffffc00ec8947 */ /* 0x002fea000383ffff */
[----:B------:R-:W-:Y:S05]  /*de10*/  BRA `(.L_x_1998) ;  /* 0xffffffdc00087947 */ /* 0x000fea000383ffff */
.L_x_1930:
[----:B0-----:R-:W-:-:S04]  /*de20*/  IMAD.U32 R5, RZ, RZ, UR38 ;  /* 0x00000026ff057e24 */ /* 0x001fc8000f8e00ff */
[----:B------:R0:W1:Y:S03]  /*de30*/  SYNCS.PHASECHK.TRANS64.TRYWAIT P0, [R5+URZ+0x16868], R4 ;  /* 0x01686804050075a7 */ /* 0x000066000800017f */
[----:B-1----:R-:W-:Y:S05]  /*de40*/  @!P0 NANOSLEEP.SYNCS 0x989680 ;  /* 0x009896800000895d */ /* 0x002fea0003900000 */
[----:B------:R-:W1:Y:S02]  /*de50*/  @!P0 SYNCS.PHASECHK.TRANS64 P0, [R5+URZ+0x16868], R4 ;  /* 0x01686804050085a7 */ /* 0x000e64000800007f */
[----:B-1----:R-:W-:Y:S05]  /*de60*/  @!P0 BRA `(.L_x_1930) ;  /* 0xfffffffc00ec8947 */ /* 0x002fea000383ffff */
[----:B------:R-:W-:Y:S05]  /*de70*/  BRA `(.L_x_1999) ;  /* 0xffffffdc00707947 */ /* 0x000fea000383ffff */
.L_x_1938:
[----:B0-----:R-:W-:-:S04]  /*de80*/  IMAD.U32 R4, RZ, RZ, UR38 ;  /* 0x00000026ff047e24 */ /* 0x001fc8000f8e00ff */
[----:B------:R0:W1:Y:S03]  /*de90*/  SYNCS.PHASECHK.TRANS64.TRYWAIT P0, [R4+URZ+0x16848], R9 ;  /* 0x01684809040075a7 */ /* 0x000066000800017f */
[----:B-1----:R-:W-:Y:S05]  /*dea0*/  @!P0 NANOSLEEP.SYNCS 0x989680 ;  /* 0x009896800000895d */ /* 0x002fea0003900000 */
[----:B------:R-:W1:Y:S02]  /*deb0*/  @!P0 SYNCS.PHASECHK.TRANS64 P0, [R4+URZ+0x16848], R9 ;  /* 0x01684809040085a7 */ /* 0x000e64000800007f */
[----:B-1----:R-:W-:Y:S05]  /*dec0*/  @!P0 BRA `(.L_x_1938) ;  /* 0xfffffffc00ec8947 */ /* 0x002fea000383ffff */
[----:B------:R-:W-:Y:S05]  /*ded0*/  BRA `(.L_x_2000) ;  /* 0xffffffe000687947 */ /* 0x000fea000383ffff */
.L_x_1943:
[----:B0-----:R-:W-:-:S04]  /*dee0*/  IMAD.U32 R4, RZ, RZ, UR38 ;  /* 0x00000026ff047e24 */ /* 0x001fc8000f8e00ff */
[----:B------:R0:W1:Y:S03]  /*def0*/  SYNCS.PHASECHK.TRANS64.TRYWAIT P0, [R4+URZ+0x16860], R9 ;  /* 0x01686009040075a7 */ /* 0x000066000800017f */
[----:B-1----:R-:W-:Y:S05]  /*df00*/  @!P0 NANOSLEEP.SYNCS 0x989680 ;  /* 0x009896800000895d */ /* 0x002fea0003900000 */
[----:B------:R-:W1:Y:S02]  /*df10*/  @!P0 SYNCS.PHASECHK.TRANS64 P0, [R4+URZ+0x16860], R9 ;  /* 0x01686009040085a7 */ /* 0x000e64000800007f */
[----:B-1----:R-:W-:Y:S05]  /*df20*/  @!P0 BRA `(.L_x_1943) ;  /* 0xfffffffc00ec8947 */ /* 0x002fea000383ffff */
[----:B------:R-:W-:Y:S05]  /*df30*/  BRA `(.L_x_2001) ;  /* 0xffffffe000cc7947 */ /* 0x000fea000383ffff */
.L_x_1950:
[----:B0-----:R0:W1:Y:S02]  /*df40*/  SYNCS.PHASECHK.TRANS64.TRYWAIT P0, [R4+URZ+0x16860], R3 ;  /* 0x01686003040075a7 */ /* 0x001064000800017f */
[----:B-1----:R-:W-:Y:S05]  /*df50*/  @!P0 NANOSLEEP.SYNCS 0x989680 ;  /* 0x009896800000895d */ /* 0x002fea0003900000 */
[----:B------:R-:W1:Y:S02]  /*df60*/  @!P0 SYNCS.PHASECHK.TRANS64 P0, [R4+URZ+0x16860], R3 ;  /* 0x01686003040085a7 */ /* 0x000e64000800007f */
[----:B-1----:R-:W-:Y:S05]  /*df70*/  @!P0 BRA `(.L_x_1950) ;  /* 0xfffffffc00f08947 */ /* 0x002fea000383ffff */
[----:B------:R-:W-:Y:S05]  /*df80*/  BRA `(.L_x_2002) ;  /* 0xffffffe4005c7947 */ /* 0x000fea000383ffff */
.L_x_1954:
[----:B0-----:R0:W1:Y:S02]  /*df90*/  SYNCS.PHASECHK.TRANS64.TRYWAIT P0, [R17+URZ+0x16820], R4 ;  /* 0x01682004110075a7 */ /* 0x001064000800017f */
[----:B-1----:R-:W-:Y:S05]  /*dfa0*/  @!P0 NANOSLEEP.SYNCS 0x989680 ;  /* 0x009896800000895d */ /* 0x002fea0003900000 */
[----:B------:R-:W1:Y:S02]  /*dfb0*/  @!P0 SYNCS.PHASECHK.TRANS64 P0, [R17+URZ+0x16820], R4 ;  /* 0x01682004110085a7 */ /* 0x000e64000800007f */
[----:B-1----:R-:W-:Y:S05]  /*dfc0*/  @!P0 BRA `(.L_x_1954) ;  /* 0xfffffffc00f08947 */ /* 0x002fea000383ffff */
[----:B------:R-:W-:Y:S05]  /*dfd0*/  BRA `(.L_x_2003) ;  /* 0xffffffe400f47947 */ /* 0x000fea000383ffff */
.L_x_1955:
        /* <DEDUP_REMOVED lines=8> */
.L_x_2005:
[----:B------:R-:W-:Y:S05]  /*e060*/  BSYNC B0 ;  /* 0x0000000000007941 */ /* 0x000fea0003800000 */
.L_x_2004:
[----:B------:R-:W-:Y:S05]  /*e070*/  BRA `(.L_x_2006) ;  /* 0xffffffe400d87947 */ /* 0x000fea000383ffff */
.L_x_1956:
[----:B------:R-:W-:Y:S01]  /*e080*/  BSSY B0, `(.L_x_2007) ;  /* 0x0000006000007945 */ /* 0x000fe20003800000 */
[----:B------:R-:W-:-:S07]  /*e090*/  IMAD.MOV.U32 R15, RZ, RZ, -0x1 ;  /* 0xffffffffff0f7424 */ /* 0x000fce00078e00ff */
[----:B01----:R-:W-:Y:S05]  /*e0a0*/  WARPSYNC.COLLECTIVE R15, `(.L_x_2008) ;  /* 0x000000000f0c7348 */ /* 0x003fea0003c00000 */
[----:B------:R-:W-:Y:S02]  /*e0b0*/  ELECT P6, UR62, PT ;  /* 0x00000000003e782f */ /* 0x000fe400038c0000 */
[----:B------:R-:W-:Y:S01]  /*e0c0*/  MOV R14, UR62 ;  /* 0x0000003e000e7c02 */ /* 0x000fe20008000f00 */
[----:B01----:R-:W-:Y:S10]  /*e0d0*/  ENDCOLLECTIVE ;  /* 0x000000000000791b */ /* 0x003ff40003800000 */
.L_x_2008:
[----:B------:R-:W-:Y:S05]  /*e0e0*/  BSYNC B0 ;  /* 0x0000000000007941 */ /* 0x000fea0003800000 */
.L_x_2007:
[----:B------:R-:W-:Y:S05]  /*e0f0*/  BRA `(.L_x_2009) ;  /* 0xffffffe400cc7947 */ /* 0x000fea000383ffff */
.L_x_1958:
[----:B0-----:R0:W2:Y:S02]  /*e100*/  SYNCS.PHASECHK.TRANS64.TRYWAIT P0, [R7+URZ], R4 ;  /* 0x00000004070075a7 */ /* 0x0010a4000800017f */
[----:B--2---:R-:W-:Y:S05]  /*e110*/  @!P0 NANOSLEEP.SYNCS 0x989680 ;  /* 0x009896800000895d */ /* 0x004fea0003900000 */
[----:B------:R-:W2:Y:S02]  /*e120*/  @!P0 SYNCS.PHASECHK.TRANS64 P0, [R7+URZ], R4 ;  /* 0x00000004070085a7 */ /* 0x000ea4000800007f */
[----:B--2---:R-:W-:Y:S05]  /*e130*/  @!P0 BRA `(.L_x_1958) ;  /* 0xfffffffc00f08947 */ /* 0x004fea000383ffff */
[----:B------:R-:W-:Y:S05]  /*e140*/  BRA `(.L_x_2010) ;  /* 0xffffffe800007947 */ /* 0x000fea000383ffff */
.L_x_1959:
[----:B--2---:R2:W3:Y:S02]  /*e150*/  SYNCS.PHASECHK.TRANS64.TRYWAIT P0, [R5+URZ], R2 ;  /* 0x00000002050075a7 */ /* 0x0044e4000800017f */
[----:B---3--:R-:W-:Y:S05]  /*e160*/  @!P0 NANOSLEEP.SYNCS 0x989680 ;  /* 0x009896800000895d */ /* 0x008fea0003900000 */
[----:B------:R-:W3:Y:S02]  /*e170*/  @!P0 SYNCS.PHASECHK.TRANS64 P0, [R5+URZ], R2 ;  /* 0x00000002050085a7 */ /* 0x000ee4000800007f */
[----:B---3--:R-:W-:Y:S05]  /*e180*/  @!P0 BRA `(.L_x_1959) ;  /* 0xfffffffc00f08947 */ /* 0x008fea000383ffff */
[----:B------:R-:W-:Y:S05]  /*e190*/  BRA `(.L_x_2011) ;  /* 0xffffffe400f47947 */ /* 0x000fea000383ffff */
.L_x_1961:
[----:B---3--:R3:W4:Y:S02]  /*e1a0*/  SYNCS.PHASECHK.TRANS64.TRYWAIT P0, [R3+URZ], R4 ;  /* 0x00000004030075a7 */ /* 0x008724000800017f */
[----:B----4-:R-:W-:Y:S05]  /*e1b0*/  @!P0 NANOSLEEP.SYNCS 0x989680 ;  /* 0x009896800000895d */ /* 0x010fea0003900000 */
[----:B------:R-:W4:Y:S02]  /*e1c0*/  @!P0 SYNCS.PHASECHK.TRANS64 P0, [R3+URZ], R4 ;  /* 0x00000004030085a7 */ /* 0x000f24000800007f */
[----:B----4-:R-:W-:Y:S05]  /*e1d0*/  @!P0 BRA `(.L_x_1961) ;  /* 0xfffffffc00f08947 */ /* 0x010fea000383ffff */
[----:B------:R-:W-:Y:S05]  /*e1e0*/  BRA `(.L_x_2012) ;  /* 0xffffffe400f87947 */ /* 0x000fea000383ffff */
.L_x_2013:
        /* <DEDUP_REMOVED lines=9> */
.L_x_2708:


//--------------------- .text._ZN7cutlass13device_kernelIN5flash11enable_sm90INS1_16FlashAttnFwdSm90INS1_25CollectiveMainloopFwdSm90ILi2EN4cute5tupleIJNS5_1CILi1EEES8_S8_EEENS6_IJNS7_ILi192EEENS7_ILi128EEENS7_ILi64EEEEEELi64ENS_10bfloat16_tEfNS_4arch4Sm90ELb1ELb0ELb0ELb1ELb0ELb0ELb0ELb1ELb1ELb1ELb1ELb0EEENS1_21CollectiveEpilogueFwdINS6_IJSA_SC_SB_EEES9_SE_SG_Li384ELb1ELb1ELb1ELb0EEENS1_36VarlenDynamicPersistentTileSchedulerILi192ELi128ELi384ELi128ELb1ELb1ELb1ELb1ELb1ELb1EEEEEEEEEvNT_6ParamsE --------------------------
	.section	.text._ZN7cutlass13device_kernelIN5flash11enable_sm90INS1_16FlashAttnFwdSm90INS1_25CollectiveMainloopFwdSm90ILi2EN4cute5tupleIJNS5_1CILi1EEES8_S8_EEENS6_IJNS7_ILi192EEENS7_ILi128EEENS7_ILi64EEEEEELi64ENS_10bfloat16_tEfNS_4arch4Sm90ELb1ELb0ELb0ELb1ELb0ELb0ELb0ELb1ELb1ELb1ELb1ELb0EEENS1_21CollectiveEpilogueFwdINS6_IJSA_SC_SB_EEES9_SE_SG_Li384ELb1ELb1ELb1ELb0EEENS1_36VarlenDynamicPersistentTileSchedulerILi192ELi128ELi384ELi128ELb1ELb1ELb1ELb1ELb1ELb1EEEEEEEEEvNT_6ParamsE,"ax",@progbits
	.align	128
.text._ZN7cutlass13device_kernelIN5flash11enable_sm90INS1_16FlashAttnFwdSm90INS1_25CollectiveMainloopFwdSm90ILi2EN4cute5tupleIJNS5_1CILi1EEES8_S8_EEENS6_IJNS7_ILi192EEENS7_ILi128EEENS7_ILi64EEEEEELi64ENS_10bfloat16_tEfNS_4arch4Sm90ELb1ELb0ELb0ELb1ELb0ELb0ELb0ELb1ELb1ELb1ELb1ELb0EEENS1_21CollectiveEpilogueFwdINS6_IJSA_SC_SB_EEES9_SE_SG_Li384ELb1ELb1ELb1ELb0EEENS1_36VarlenDynamicPersistentTileSchedulerILi192ELi128ELi384ELi128ELb1ELb1ELb1ELb1ELb1ELb1EEEEEEEEEvNT_6ParamsE:
        .type           _ZN7cutlass13device_kernelIN5flash11enable_sm90INS1_16FlashAttnFwdSm90INS1_25CollectiveMainloopFwdSm90ILi2EN4cute5tupleIJNS5_1CILi1EEES8_S8_EEENS6_IJNS7_ILi192EEENS7_ILi128EEENS7_ILi64EEEEEELi64ENS_10bfloat16_tEfNS_4arch4Sm90ELb1ELb0ELb0ELb1ELb0ELb0ELb0ELb1ELb1ELb1ELb1ELb0EEENS1_21CollectiveEpilogueFwdINS6_IJSA_SC_SB_EEES9_SE_SG_Li384ELb1ELb1ELb1ELb0EEENS1_36VarlenDynamicPersistentTileSchedulerILi192ELi128ELi384ELi128ELb1ELb1ELb1ELb1ELb1ELb1EEEEEEEEEvNT_6ParamsE,@function
        .size           _ZN7cutlass13device_kernelIN5flash11enable_sm90INS1_16FlashAttnFwdSm90INS1_25CollectiveMainloopFwdSm90ILi2EN4cute5tupleIJNS5_1CILi1EEES8_S8_EEENS6_IJNS7_ILi192EEENS7_ILi128EEENS7_ILi64EEEEEELi64ENS_10bfloat16_tEfNS_4arch4Sm90ELb1ELb0ELb0ELb1ELb0ELb0ELb0ELb1ELb1ELb1ELb1ELb0EEENS1_21CollectiveEpilogueFwdINS6_IJSA_SC_SB_EEES9_SE_SG_Li384ELb1ELb1ELb1ELb0EEENS1_36VarlenDynamicPersistentTileSchedulerILi192ELi128ELi384ELi128ELb1ELb1ELb1ELb1ELb1ELb1EEEEEEEEEvNT_6ParamsE,(.L_x_2709 - _ZN7cutlass13device_kernelIN5flash11enable_sm90INS1_16FlashAttnFwdSm90INS1_25CollectiveMainloopFwdSm90ILi2EN4cute5tupleIJNS5_1CILi1EEES8_S8_EEENS6_IJNS7_ILi192EEENS7_ILi128EEENS7_ILi64EEEEEELi64ENS_10bfloat16_tEfNS_4arch4Sm90ELb1ELb0ELb0ELb1ELb0ELb0ELb0ELb1ELb1ELb1ELb1ELb0EEENS1_21CollectiveEpilogueFwdINS6_IJSA_SC_SB_EEES9_SE_SG_Li384ELb1ELb1ELb1ELb0EEENS1_36VarlenDynamicPersistentTileSchedulerILi192ELi128ELi384ELi128ELb1ELb1ELb1ELb1ELb1ELb1EEEEEEEEEvNT_6ParamsE)
        .other          _ZN7cutlass13device_kernelIN5flash11enable_sm90INS1_16FlashAttnFwdSm90INS1_25CollectiveMainloopFwdSm90ILi2EN4cute5tupleIJNS5_1CILi1EEES8_S8_EEENS6_IJNS7_ILi192EEENS7_ILi128EEENS7_ILi64EEEEEELi64ENS_10bfloat16_tEfNS_4arch4Sm90ELb1ELb0ELb0ELb1ELb0ELb0ELb0ELb1ELb1ELb1ELb1ELb0EEENS1_21CollectiveEpilogueFwdINS6_IJSA_SC_SB_EEES9_SE_SG_Li384ELb1ELb1ELb1ELb0EEENS1_36VarlenDynamicPersistentTileSchedulerILi192ELi128ELi384ELi128ELb1ELb1ELb1ELb1ELb1ELb1EEEEEEEEEvNT_6ParamsE,@"STO_CUDA_ENTRY STV_DEFAULT"
_ZN7cutlass13device_kernelIN5flash11enable_sm90INS1_16FlashAttnFwdSm90INS1_25CollectiveMainloopFwdSm90ILi2EN4cute5tupleIJNS5_1CILi1EEES8_S8_EEENS6_IJNS7_ILi192EEENS7_ILi128EEENS7_ILi64EEEEEELi64ENS_10bfloat16_tEfNS_4arch4Sm90ELb1ELb0ELb0ELb1ELb0ELb0ELb0ELb1ELb1ELb1ELb1ELb0EEENS1_21CollectiveEpilogueFwdINS6_IJSA_SC_SB_EEES9_SE_SG_Li384ELb1ELb1ELb1ELb0EEENS1_36VarlenDynamicPersistentTileSchedulerILi192ELi128ELi384ELi128ELb1ELb1ELb1ELb1ELb1ELb1EEEEEEEEEvNT_6ParamsE:
        /* <DEDUP_REMOVED lines=17> */
.L_x_2015:
[----:B------:R-:W-:Y:S05]  /*0110*/  BSYNC B0 ;  /* 0x0000000000007941 */ /* 0x000fea0003800000 */
.L_x_2014:
        /* <DEDUP_REMOVED lines=40> */
.L_x_2016:
        /* <DEDUP_REMOVED lines=22> */
.L_x_2017:
        /* <DEDUP_REMOVED lines=18> */
.L_x_2018:
        /* <DEDUP_REMOVED lines=22> */
.L_x_2019:
        /* <DEDUP_REMOVED lines=22> */
.L_x_2020:
        /* <DEDUP_REMOVED lines=8> */
.L_x_2022:
        /* <DEDUP_REMOVED lines=18> */
[----:B------:R-:W2:Y:S01]  /*0a80*/  LDL R12, [R1+0x40] ;  /* 0x00004000010c7983 */ /* 0x000ea20000100800 */
[----:B------:R-:W-:-:S05]  /*0a90*/  VIADD R17, R2, 0xffffff80 ;  /* 0xffffff8002117836 */ /* 0x000fca0000000000 */
[----:B------:R-:W-:-:S04]  /*0aa0*/  SHF.R.S32.HI R0, RZ, 0x1f, R17 ;  /* 0x0000001fff007819 */ /* 0x000fc80000011411 */
[----:B------:R-:W-:-:S04]  /*0ab0*/  LEA.HI R2, R0, R17, RZ, 0x7 ;  /* 0x0000001100027211 */ /* 0x000fc800078f38ff */
[----:B------:R-:W-:-:S05]  /*0ac0*/  LOP3.LUT R3, R2, 0xffffff80, RZ, 0xc0, !PT ;  /* 0xffffff8002037812 */ /* 0x000fca00078ec0ff */
[----:B------:R-:W-:Y:S01]  /*0ad0*/  IMAD.IADD R16, R17, 0x1, -R3 ;  /* 0x0000000111107824 */ /* 0x000fe200078e0a03 */
[CC--:B------:R-:W-:Y:S02]  /*0ae0*/  LEA.HI R4, R0.reuse, R17.reuse, RZ, 0x5 ;  /* 0x0000001100047211 */ /* 0x0c0fe400078f28ff */
[----:B------:R-:W-:Y:S02]  /*0af0*/  LEA.HI R3, R0, R17, RZ, 0x4 ;  /* 0x0000001100037211 */ /* 0x000fe400078f20ff */
[----:B------:R-:W-:Y:S01]  /*0b00*/  SHF.R.S32.HI R6, RZ, 0x1f, R16 ;  /* 0x0000001fff067819 */ /* 0x000fe20000011410 */
[----:B------:R-:W-:Y:S01]  /*0b10*/  IMAD.SHL.U32 R5, R4, 0x20, RZ ;  /* 0x0000002004057824 */ /* 0x000fe200078e00ff */
[----:B------:R-:W-:Y:S02]  /*0b20*/  LOP3.LUT R4, R3, 0x3fffff0, RZ, 0xc0, !PT ;  /* 0x03fffff003047812 */ /* 0x000fe400078ec0ff */
[----:B------:R-:W-:Y:S02]  /*0b30*/  LEA.HI R7, R6, R16, RZ, 0x2 ;  /* 0x0000001006077211 */ /* 0x000fe400078f10ff */
[----:B------:R-:W-:-:S02]  /*0b40*/  LOP3.LUT R5, R5, 0xfffffc00, RZ, 0xc0, !PT ;  /* 0xfffffc0005057812 */ /* 0x000fc400078ec0ff */
[--C-:B------:R-:W-:Y:S02]  /*0b50*/  SHF.R.S32.HI R8, RZ, 0x2, R7.reuse ;  /* 0x00000002ff087819 */ /* 0x100fe40000011407 */
[----:B------:R-:W-:Y:S01]  /*0b60*/  SHF.R.S32.HI R9, RZ, 0x1f, R7 ;  /* 0x0000001fff097819 */ /* 0x000fe20000011407 */
[----:B------:R-:W-:Y:S01]  /*0b70*/  IMAD.IADD R4, R17, 0x1, -R4 ;  /* 0x0000000111047824 */ /* 0x000fe200078e0a04 */
[----:B------:R-:W-:Y:S02]  /*0b80*/  SHF.R.S32.HI R11, RZ, 0x7, R2 ;  /* 0x00000007ff0b7819 */ /* 0x000fe40000011402 */
[----:B------:R-:W-:Y:S02]  /*0b90*/  SHF.R.S32.HI R2, RZ, 0x4, R3 ;  /* 0x00000004ff027819 */ /* 0x000fe40000011403 */
[----:B------:R-:W-:Y:S01]  /*0ba0*/  LEA.HI R9, R9, R8, RZ, 0x3 ;  /* 0x0000000809097211 */ /* 0x000fe200078f18ff */
[----:B------:R-:W-:Y:S01]  /*0bb0*/  IMAD R4, R4, 0x40, R5 ;  /* 0x0000004004047824 */ /* 0x000fe200078e0205 */
[----:B------:R-:W-:Y:S01]  /*0bc0*/  LEA.HI R3, R3, R2, RZ, 0x1 ;  /* 0x0000000203037211 */ /* 0x000fe200078f08ff */
[----:B------:R-:W-:Y:S01]  /*0bd0*/  IMAD.HI R5, R11, 0x55555556, RZ ;  /* 0x555555560b057827 */ /* 0x000fe200078e02ff */
[----:B------:R-:W-:-:S02]  /*0be0*/  LOP3.LUT R9, R9, 0xfffffff8, RZ, 0xc0, !PT ;  /* 0xfffffff809097812 */ /* 0x000fc400078ec0ff */
[----:B------:R-:W-:Y:S02]  /*0bf0*/  LEA.HI R6, R6, R16, RZ, 0x5 ;  /* 0x0000001006067211 */ /* 0x000fe400078f28ff */
[----:B------:R-:W-:Y:S01]  /*0c00*/  LOP3.LUT R3, R3, 0x1ffffffe, RZ, 0xc0, !PT ;  /* 0x1ffffffe03037812 */ /* 0x000fe200078ec0ff */
[----:B------:R-:W-:Y:S01]  /*0c10*/  IMAD.IADD R9, R8, 0x1, -R9 ;  /* 0x0000000108097824 */ /* 0x000fe200078e0a09 */
[----:B------:R-:W-:Y:S02]  /*0c20*/  LEA.HI R5, R5, R5, RZ, 0x1 ;  /* 0x0000000505057211 */ /* 0x000fe400078f08ff */
[----:B------:R-:W-:Y:S01]  /*0c30*/  SHF.R.S32.HI R6, RZ, 0x5, R6 ;  /* 0x00000005ff067819 */ /* 0x000fe20000011406 */
[----:B------:R-:W-:Y:S01]  /*0c40*/  IMAD.IADD R3, R2, 0x1, -R3 ;  /* 0x0000000102037824 */ /* 0x000fe200078e0a03 */
[----:B------:R-:W-:Y:S01]  /*0c50*/  LEA.HI R10, R0, R17, RZ, 0x2 ;  /* 0x00000011000a7211 */ /* 0x000fe200078f10ff */
[----:B------:R-:W-:Y:S02]  /*0c60*/  IMAD R5, R5, -0x3, R11 ;  /* 0xfffffffd05057824 */ /* 0x000fe400078e020b */
[----:B------:R-:W-:-:S02]  /*0c70*/  IMAD R6, R6, 0x10, R9 ;  /* 0x0000001006067824 */ /* 0x000fc400078e0209 */
[----:B------:R-:W-:Y:S01]  /*0c80*/  IMAD R3, R3, 0x8, R4 ;  /* 0x0000000803037824 */ /* 0x000fe200078e0204 */
[----:B------:R-:W-:Y:S01]  /*0c90*/  LOP3.LUT R10, R10, 0xfffffffc, RZ, 0xc0, !PT ;  /* 0xfffffffc0a0a7812 */ /* 0x000fe200078ec0ff */
[----:B------:R-:W-:Y:S01]  /*0ca0*/  IMAD R2, R5, 0x40, R6 ;  /* 0x0000004005027824 */ /* 0x000fe200078e0206 */
[----:B------:R-:W-:Y:S02]  /*0cb0*/  LEA.HI R0, R0, R17, RZ, 0x3 ;  /* 0x0000001100007211 */ /* 0x000fe400078f18ff */
[----:B------:R0:W-:Y:S01]  /*0cc0*/  STL [R1+0x48], R3 ;  /* 0x0000480301007387 */ /* 0x0001e20000100800 */
[----:B------:R-:W-:Y:S01]  /*0cd0*/  IMAD.IADD R10, R17, 0x1, -R10 ;  /* 0x00000001110a7824 */ /* 0x000fe200078e0a0a */
[----:B------:R-:W-:Y:S02]  /*0ce0*/  LOP3.LUT R156, R0, 0xfffffff8, RZ, 0xc0, !PT ;  /* 0xfffffff8009c7812 */ /* 0x000fe400078ec0ff */
[----:B------:R1:W-:Y:S01]  /*0cf0*/  STL [R1+0x44], R2 ;  /* 0x0000440201007387 */ /* 0x0003e20000100800 */
[----:B------:R-:W-:-:S03]  /*0d00*/  LOP3.LUT R7, R7, 0x7ffffffc, RZ, 0xc0, !PT ;  /* 0x7ffffffc07077812 */ /* 0x000fc600078ec0ff */
[----:B------:R1:W-:Y:S01]  /*0d10*/  STL [R1+0x24], RZ ;  /* 0x000024ff01007387 */ /* 0x0003e20000100800 */
[----:B------:R-:W-:Y:S01]  /*0d20*/  LEA.HI R8, R10, R10, RZ, 0x1 ;  /* 0x0000000a0a087211 */ /* 0x000fe200078f08ff */
[----:B------:R-:W-:Y:S02]  /*0d30*/  IMAD.IADD R156, R17, 0x1, -R156 ;  /* 0x00000001119c7824 */ /* 0x000fe400078e0a9c */
[----:B------:R-:W-:Y:S01]  /*0d40*/  IMAD.IADD R22, R16, 0x1, -R7 ;  /* 0x0000000110167824 */ /* 0x000fe200078e0a07 */
[----:B------:R-:W-:Y:S01]  /*0d50*/  LOP3.LUT R11, R8, 0x1ffffffe, RZ, 0xc0, !PT ;  /* 0x1ffffffe080b7812 */ /* 0x000fe200078ec0ff */
[----:B------:R-:W-:Y:S02]  /*0d60*/  IMAD.SHL.U32 R157, R156, 0x8, RZ ;  /* 0x000000089c9d7824 */ /* 0x000fe400078e00ff */
[----:B------:R-:W-:Y:S01]  /*0d70*/  IMAD.SHL.U32 R22, R22, 0x2, RZ ;  /* 0x0000000216167824 */ /* 0x000fe200078e00ff */
[----:B0-----:R-:W-:Y:S01]  /*0d80*/  SHF.R.S32.HI R3, RZ, 0x3, R0 ;  /* 0x00000003ff037819 */ /* 0x001fe20000011400 */
[----:B------:R-:W-:Y:S01]  /*0d90*/  IMAD.IADD R11, R10, 0x1, -R11 ;  /* 0x000000010a0b7824 */ /* 0x000fe200078e0a0b */
[----:B------:R-:W-:Y:S01]  /*0da0*/  SHF.R.S32.HI R0, RZ, 0x1f, R157 ;  /* 0x0000001fff007819 */ /* 0x000fe2000001149d */
[----:B------:R-:W-:-:S02]  /*0db0*/  VIADD R10, R22, 0x10 ;  /* 0x00000010160a7836 */ /* 0x000fc40000000000 */
[C---:B------:R-:W-:Y:S02]  /*0dc0*/  VIADD R9, R22.reuse, 0x18 ;  /* 0x0000001816097836 */ /* 0x040fe40000000000 */
[C---:B------:R-:W-:Y:S02]  /*0dd0*/  VIADD R8, R22.reuse, 0x20 ;  /* 0x0000002016087836 */ /* 0x040fe40000000000 */
[C---:B------:R-:W-:Y:S02]  /*0de0*/  VIADD R4, R22.reuse, 0x28 ;  /* 0x0000002816047836 */ /* 0x040fe40000000000 */
[C---:B------:R-:W-:Y:S02]  /*0df0*/  VIADD R3, R22.reuse, 0x30 ;  /* 0x0000003016037836 */ /* 0x040fe40000000000 */
[----:B------:R-:W-:Y:S01]  /*0e00*/  VIADD R0, R22, 0x38 ;  /* 0x0000003816007836 */ /* 0x000fe20000000000 */
[----:B------:R-:W-:Y:S01]  /*0e10*/  SHF.R.S32.HI R10, RZ, 0x1f, R10 ;  /* 0x0000001fff0a7819 */ /* 0x000fe2000001140a */
[----:B------:R-:W-:Y:S01]  /*0e20*/  IMAD.MOV.U32 R5, RZ, RZ, R13 ;  /* 0x000000ffff057224 */ /* 0x000fe200078e000d */
[----:B------:R-:W-:Y:S01]  /*0e30*/  SHF.R.S32.HI R9, RZ, 0x1f, R9 ;  /* 0x0000001fff097819 */ /* 0x000fe20000011409 */
[----:B------:R-:W-:Y:S01]  /*0e40*/  IMAD.MOV.U32 R6, RZ, RZ, R14 ;  /* 0x000000ffff067224 */ /* 0x000fe200078e000e */
[----:B------:R-:W-:Y:S01]  /*0e50*/  SHF.R.S32.HI R8, RZ, 0x1f, R8 ;  /* 0x0000001fff087819 */ /* 0x000fe20000011408 */
[----:B------:R-:W-:Y:S01]  /*0e60*/  IMAD.MOV.U32 R7, RZ, RZ, R15 ;  /* 0x000000ffff077224 */ /* 0x000fe200078e000f */
[----:B------:R-:W-:Y:S01]  /*0e70*/  SHF.R.S32.HI R4, RZ, 0x1f, R4 ;  /* 0x0000001fff047819 */ /* 0x000fe20000011404 */
[----:B------:R-:W-:Y:S01]  /*0e80*/  IMAD R152, R11, 0x8, R2 ;  /* 0x000000080b987824 */ /* 0x000fe200078e0202 */
[----:B------:R-:W-:-:S02]  /*0e90*/  SHF.R.S32.HI R3, RZ, 0x1f, R3 ;  /* 0x0000001fff037819 */ /* 0x000fc40000011403 */
[----:B------:R-:W-:Y:S01]  /*0ea0*/  SHF.R.S32.HI R0, RZ, 0x1f, R0 ;  /* 0x0000001fff007819 */ /* 0x000fe20000011400 */
[----:B------:R-:W-:Y:S01]  /*0eb0*/  UMOV UR36, URZ ;  /* 0x0000003f00247c82 */ /* 0x000fe20008000000 */
[----:B------:R-:W-:Y:S01]  /*0ec0*/  UMOV UR37, URZ ;  /* 0x0000003f00257c82 */ /* 0x000fe20008000000 */
[----:B--2---:R-:W-:Y:S01]  /*0ed0*/  LOP3.LUT R19, R12, 0x1, RZ, 0xfc, !PT ;  /* 0x000000010c137812 */ /* 0x004fe200078efcff */
[----:B------:R-:W-:-:S05]  /*0ee0*/  VIADD R12, R22, 0x8 ;  /* 0x00000008160c7836 */ /* 0x000fca0000000000 */
[----:B-1----:R-:W-:-:S07]  /*0ef0*/  SHF.R.S32.HI R12, RZ, 0x1f, R12 ;  /* 0x0000001fff0c7819 */ /* 0x002fce000001140c */
.L_x_2068:
[----:B012---:R-:W0:Y:S01]  /*0f00*/  LDC.64 R2, c[0x0][0xc88] ;  /* 0x00032200ff027b82 */ /* 0x007e220000000a00 */
[----:B------:R-:W-:Y:S01]  /*0f10*/  ULDC.64 UR4, c[0x0][0xa28] ;  /* 0x00028a0000047ab9 */ /* 0x000fe20000000a00 */
[----:B------:R-:W-:-:S06]  /*0f20*/  ULDC.64 UR6, c[0x0][0xa18] ;  /* 0x0002860000067ab9 */ /* 0x000fcc0000000a00 */
[----:B------:R-:W1:Y:S08]  /*0f30*/  LDC R18, c[0x0][0x288] ;  /* 0x0000a200ff127b82 */ /* 0x000e700000000800 */
[----:B------:R-:W2:Y:S01]  /*0f40*/  LDC.64 R12, c[0x0][0x418] ;  /* 0x00010600ff0c7b82 */ /* 0x000ea20000000a00 */
[----:B0-----:R-:W-:-:S07]  /*0f50*/  IMAD.WIDE R2, R7, 0x4, R2 ;  /* 0x0000000407027825 */ /* 0x001fce00078e0202 */
[----:B-----5:R-:W0:Y:S01]  /*0f60*/  LDC R11, c[0x0][0x424] ;  /* 0x00010900ff0b7b82 */ /* 0x020e220000000800 */
[----:B---3--:R-:W3:Y:S01]  /*0f70*/  LDG.E R153, desc[UR40][R2.64] ;  /* 0x0000002802997981 */ /* 0x008ee2000c1e1900 */
[----:B------:R-:W-:Y:S01]  /*0f80*/  ISETP.NE.U32.AND P1, PT, RZ, UR4, PT ;  /* 0x00000004ff007c0c */ /* 0x000fe2000bf25070 */
[----:B------:R-:W-:Y:S01]  /*0f90*/  IMAD.MOV.U32 R10, RZ, RZ, RZ ;  /* 0x000000ffff0a7224 */ /* 0x000fe200078e00ff */
[----:B------:R-:W-:-:S04]  /*0fa0*/  ISETP.NE.U32.AND P0, PT, RZ, UR6, PT ;  /* 0x00000006ff007c0c */ /* 0x000fc8000bf05070 */
[----:B----4-:R-:W4:Y:S01]  /*0fb0*/  LDC R17, c[0x0][0x2f0] ;  /* 0x0000bc00ff117b82 */ /* 0x010f220000000800 */
[----:B------:R-:W-:Y:S02]  /*0fc0*/  ISETP.NE.AND.EX P1, PT, RZ, UR5, PT, P1 ;  /* 0x00000005ff007c0c */ /* 0x000fe4000bf25310 */
[----:B------:R-:W-:Y:S02]  /*0fd0*/  ISETP.NE.AND.EX P0, PT, RZ, UR7, PT, P0 ;  /* 0x00000007ff007c0c */ /* 0x000fe4000bf05300 */
[----:B---3--:R-:W-:-:S09]  /*0fe0*/  SHF.R.S32.HI R14, RZ, 0x1f, R153 ;  /* 0x0000001fff0e7819 */ /* 0x008fd20000011499 */
[C---:B------:R-:W-:Y:S01]  /*0ff0*/  @P1 LEA R8, P2, R153.reuse, UR4, 0x2 ;  /* 0x0000000499081c11 */ /* 0x040fe2000f8410ff */
[----:B------:R3:W-:Y:S03]  /*1000*/  STL [R1], R14 ;  /* 0x0000000e01007387 */ /* 0x0007e60000100800 */
[C-C-:B------:R-:W-:Y:S02]  /*1010*/  @P1 LEA.HI.X R9, R153.reuse, UR5, R14.reuse, 0x2, P2 ;  /* 0x0000000599091c11 */ /* 0x140fe400090f140e */
[C---:B------:R-:W-:Y:S02]  /*1020*/  @P0 LEA R2, P2, R153.reuse, UR6, 0x2 ;  /* 0x0000000699020c11 */ /* 0x040fe4000f8410ff */
[----:B------:R-:W-:Y:S01]  /*1030*/  LOP3.LUT R4, R6, 0xff000000, RZ, 0xc0, !PT ;  /* 0xff00000006047812 */ /* 0x000fe200078ec0ff */
[----:B------:R3:W5:Y:S01]  /*1040*/  @P1 LDG.E R10, desc[UR40][R8.64] ;  /* 0x00000028080a1981 */ /* 0x000762000c1e1900 */
[----:B------:R-:W-:Y:S01]  /*1050*/  @P0 LEA.HI.X R3, R153, UR7, R14, 0x2, P2 ;  /* 0x0000000799030c11 */ /* 0x000fe200090f140e */
[----:B------:R-:W-:-:S04]  /*1060*/  ULDC.64 UR6, c[0x0][0xa20] ;  /* 0x0002880000067ab9 */ /* 0x000fc80000000a00 */
[----:B-1----:R3:W5:Y:S01]  /*1070*/  @P0 LDG.E R18, desc[UR40][R2.64] ;  /* 0x0000002802120981 */ /* 0x002762000c1e1900 */
[----:B--2---:R-:W-:Y:S02]  /*1080*/  ISETP.NE.U32.AND P1, PT, R12, RZ, PT ;  /* 0x000000ff0c00720c */ /* 0x004fe40003f25070 */
[----:B------:R-:W-:Y:S02]  /*1090*/  ISETP.NE.U32.AND P2, PT, RZ, UR6, PT ;  /* 0x00000006ff007c0c */ /* 0x000fe4000bf45070 */
[----:B------:R-:W-:Y:S02]  /*10a0*/  LOP3.LUT R0, R6, 0xff0000, RZ, 0xc0, !PT ;  /* 0x00ff000006007812 */ /* 0x000fe400078ec0ff */
[----:B------:R-:W-:Y:S02]  /*10b0*/  SHF.R.U32.HI R7, RZ, 0x8, R4 ;  /* 0x00000008ff077819 */ /* 0x000fe40000011604 */
[----:B------:R-:W-:Y:S02]  /*10c0*/  ISETP.NE.AND.EX P1, PT, R13, RZ, PT, P1 ;  /* 0x000000ff0d00720c */ /* 0x000fe40003f25310 */
[----:B------:R-:W-:-:S02]  /*10d0*/  ISETP.NE.AND.EX P2, PT, RZ, UR7, PT, P2 ;  /* 0x00000007ff007c0c */ /* 0x000fc4000bf45320 */
[----:B------:R-:W-:Y:S02]  /*10e0*/  LEA.HI R155, R0, R7, RZ, 0x10 ;  /* 0x00000007009b7211 */ /* 0x000fe400078f80ff */
[----:B0-----:R-:W-:Y:S01]  /*10f0*/  SEL R0, R11, 0x1, P1 ;  /* 0x000000010b007807 */ /* 0x001fe20000800000 */
[----:B---34-:R-:W-:Y:S08]  /*1100*/  @P0 BRA `(.L_x_2023) ;  /* 0x0000000000240947 */ /* 0x018ff00003800000 */
        /* <DEDUP_REMOVED lines=9> */
.L_x_2023:
[----:B------:R-:W-:Y:S01]  /*11a0*/  IMAD R17, R0, R17, RZ ;  /* 0x0000001100117224 */ /* 0x000fe200078e02ff */
[----:B------:R-:W-:Y:S01]  /*11b0*/  LOP3.LUT R154, R6, 0xffff, RZ, 0xc0, !PT ;  /* 0x0000ffff069a7812 */ /* 0x000fe200078ec0ff */
[----:B------:R-:W-:Y:S06]  /*11c0*/  @!P2 BRA `(.L_x_2024) ;  /* 0x000000000010a947 */ /* 0x000fec0003800000 */
[----:B------:R-:W-:-:S04]  /*11d0*/  LEA R2, P0, R153, UR6, 0x2 ;  /* 0x0000000699027c11 */ /* 0x000fc8000f8010ff */
[----:B------:R-:W-:-:S05]  /*11e0*/  LEA.HI.X R3, R153, UR7, R14, 0x2, P0 ;  /* 0x0000000799037c11 */ /* 0x000fca00080f140e */
[----:B------:R0:W5:Y:S01]  /*11f0*/  LDG.E R17, desc[UR40][R2.64] ;  /* 0x0000002802117981 */ /* 0x000162000c1e1900 */
[----:B------:R-:W-:Y:S05]  /*1200*/  BRA `(.L_x_2025) ;  /* 0x0000000000247947 */ /* 0x000fea0003800000 */
.L_x_2024:
[----:B------:R-:W-:Y:S02]  /*1210*/  ULDC.64 UR4, c[0x0][0xa08] ;  /* 0x0002820000047ab9 */ /* 0x000fe40000000a00 */
[----:B------:R-:W-:-:S04]  /*1220*/  ISETP.NE.U32.AND P0, PT, RZ, UR4, PT ;  /* 0x00000004ff007c0c */ /* 0x000fc8000bf05070 */
[----:B------:R-:W-:-:S13]  /*1230*/  ISETP.NE.AND.EX P0, PT, RZ, UR5, PT, P0 ;  /* 0x00000005ff007c0c */ /* 0x000fda000bf05300 */
[----:B------:R-:W-:Y:S05]  /*1240*/  @!P0 BRA `(.L_x_2025) ;  /* 0x0000000000148947 */ /* 0x000fea0003800000 */
[----:B------:R-:W0:Y:S02]  /*1250*/  LDC.64 R2, c[0x0][0xa08] ;  /* 0x00028200ff027b82 */ /* 0x000e240000000a00 */
[----:B0-----:R-:W-:-:S05]  /*1260*/  IMAD.WIDE R2, R153, 0x4, R2 ;  /* 0x0000000499027825 */ /* 0x001fca00078e0202 */
[----:B------:R-:W2:Y:S04]  /*1270*/  LDG.E R17, desc[UR40][R2.64] ;  /* 0x0000002802117981 */ /* 0x000ea8000c1e1900 */
[----:B------:R-:W2:Y:S02]  /*1280*/  LDG.E R0, desc[UR40][R2.64+0x4] ;  /* 0x0000042802007981 */ /* 0x000ea4000c1e1900 */
[----:B--2---:R-:W-:-:S07]  /*1290*/  IMAD.IADD R17, R0, 0x1, -R17 ;  /* 0x0000000100117824 */ /* 0x004fce00078e0a11 */
.L_x_2025:
[----:B------:R-:W1:Y:S01]  /*12a0*/  LDC R0, c[0x0][0x448] ;  /* 0x00011200ff007b82 */ /* 0x000e620000000800 */
[----:B------:R-:W-:Y:S01]  /*12b0*/  IMAD R16, R5, 0xc0, RZ ;  /* 0x000000c005107824 */ /* 0x000fe200078e02ff */
[----:B------:R-:W-:Y:S01]  /*12c0*/  LOP3.LUT R11, R155, 0xff, RZ, 0xc0, !PT ;  /* 0x000000ff9b0b7812 */ /* 0x000fe200078ec0ff */
[----:B-----5:R-:W-:Y:S01]  /*12d0*/  IMAD.IADD R17, R17, 0x1, -R10 ;  /* 0x0000000111117824 */ /* 0x020fe200078e0a0a */
[----:B------:R-:W-:Y:S01]  /*12e0*/  SHF.R.U32.HI R155, RZ, 0x10, R155 ;  /* 0x00000010ff9b7819 */ /* 0x000fe2000001169b */
[----:B------:R-:W-:Y:S02]  /*12f0*/  IMAD.MOV.U32 R88, RZ, RZ, RZ ;  /* 0x000000ffff587224 */ /* 0x000fe400078e00ff */
[----:B------:R2:W-:Y:S01]  /*1300*/  STL [R1+0x1c], R11 ;  /* 0x00001c0b01007387 */ /* 0x0005e20000100800 */
[----:B-1----:R-:W-:Y:S01]  /*1310*/  ISETP.NE.AND P0, PT, R0, 0x1, PT ;  /* 0x000000010000780c */ /* 0x002fe20003f05270 */
[----:B------:R-:W-:-:S12]  /*1320*/  VIADD R0, R16, 0xbf ;  /* 0x000000bf10007836 */ /* 0x000fd80000000000 */
[----:B0-----:R-:W0:Y:S08]  /*1330*/  @P0 LDC R3, c[0x0][0x44c] ;  /* 0x00011300ff030b82 */ /* 0x001e300000000800 */
[----:B------:R-:W1:Y:S01]  /*1340*/  @P0 LDC R7, c[0x0][0x450] ;  /* 0x00011400ff070b82 */ /* 0x000e620000000800 */
[----:B0-----:R-:W-:Y:S01]  /*1350*/  @P0 IMAD.HI.U32 R2, R0, R3, RZ ;  /* 0x0000000300020227 */ /* 0x001fe200078e00ff */
[----:B------:R-:W-:-:S04]  /*1360*/  IADD3 R3, R17, 0x80, -R18 ;  /* 0x0000008011037810 */ /* 0x000fc80007ffe812 */
[----:B-1----:R-:W-:Y:S01]  /*1370*/  @P0 SHF.R.U32.HI R0, RZ, R7, R2 ;  /* 0x00000007ff000219 */ /* 0x002fe20000011602 */
[----:B------:R-:W-:-:S04]  /*1380*/  VIADD R2, R17, 0x7f ;  /* 0x0000007f11027836 */ /* 0x000fc80000000000 */
[----:B------:R-:W-:Y:S01]  /*1390*/  IMAD.IADD R0, R3, 0x1, R0 ;  /* 0x0000000103007824 */ /* 0x000fe200078e0200 */
[----:B------:R-:W-:-:S04]  /*13a0*/  SHF.R.S32.HI R3, RZ, 0x1f, R2 ;  /* 0x0000001fff037819 */ /* 0x000fc80000011402 */
[----:B------:R-:W-:Y:S02]  /*13b0*/  SHF.R.S32.HI R5, RZ, 0x1f, R0 ;  /* 0x0000001fff057819 */ /* 0x000fe40000011400 */
[----:B------:R-:W-:Y:S02]  /*13c0*/  LEA.HI R3, R3, R2, RZ, 0x7 ;  /* 0x0000000203037211 */ /* 0x000fe400078f38ff */
[----:B------:R-:W-:Y:S02]  /*13d0*/  LEA.HI R5, R5, R0, RZ, 0x7 ;  /* 0x0000000005057211 */ /* 0x000fe400078f38ff */
[----:B------:R-:W-:Y:S02]  /*13e0*/  SHF.R.S32.HI R3, RZ, 0x7, R3 ;  /* 0x00000007ff037819 */ /* 0x000fe40000011403 */
[----:B------:R-:W-:-:S04]  /*13f0*/  SHF.R.S32.HI R0, RZ, 0x7, R5 ;  /* 0x00000007ff007819 */ /* 0x000fc80000011405 */
[----:B------:R-:W-:-:S04]  /*1400*/  VIMNMX R6, R3, R0, PT ;  /* 0x0000000003067248 */ /* 0x000fc80003fe0100 */
[----:B------:R-:W-:-:S13]  /*1410*/  ISETP.GE.AND P0, PT, R6, 0x1, PT ;  /* 0x000000010600780c */ /* 0x000fda0003f06270 */
[----:B--2---:R-:W-:Y:S05]  /*1420*/  @!P0 BRA `(.L_x_2026) ;  /* 0x0000000000788947 */ /* 0x004fea0003800000 */
[----:B------:R-:W0:Y:S01]  /*1430*/  LDC R0, c[0x0][0x9f0] ;  /* 0x00027c00ff007b82 */ /* 0x000e220000000800 */
[----:B------:R-:W-:-:S04]  /*1440*/  ISETP.NE.AND P0, PT, R155, RZ, PT ;  /* 0x000000ff9b00720c */ /* 0x000fc80003f05270 */
[----:B0-----:R-:W-:-:S04]  /*1450*/  SEL R9, R155, R0, P0 ;  /* 0x000000009b097207 */ /* 0x001fc80000000000 */
[-C--:B------:R-:W-:Y:S02]  /*1460*/  IABS R5, R9.reuse ;  /* 0x0000000900057213 */ /* 0x080fe40000000000 */
        /* <DEDUP_REMOVED lines=26> */
.L_x_2026:
[-C--:B------:R-:W-:Y:S01]  /*1610*/  IMAD R23, R11, R88.reuse, RZ ;  /* 0x000000580b177224 */ /* 0x080fe200078e02ff */
[----:B------:R-:W-:Y:S02]  /*1620*/  PLOP3.LUT P0, PT, PT, PT, PT, 0x80, 0x0 ;  /* 0x000000000000781c */ /* 0x000fe40003f0f070 */
[----:B------:R-:W-:Y:S02]  /*1630*/  CS2R R28, SRZ ;  /* 0x00000000001c7805 */ /* 0x000fe4000001ff00 */
[----:B------:R-:W-:Y:S02]  /*1640*/  CS2R R118, SRZ ;  /* 0x0000000000767805 */ /* 0x000fe4000001ff00 */
[----:B------:R-:W-:Y:S02]  /*1650*/  CS2R R116, SRZ ;  /* 0x0000000000747805 */ /* 0x000fe4000001ff00 */
[----:B------:R-:W-:Y:S02]  /*1660*/  VIADDMNMX R88, R23, R88, R6, PT ;  /* 0x0000005817587246 */ /* 0x000fe40003800106 */
[----:B------:R-:W-:-:S02]  /*1670*/  CS2R R114, SRZ ;  /* 0x0000000000727805 */ /* 0x000fc4000001ff00 */
[----:B------:R-:W-:Y:S02]  /*1680*/  CS2R R112, SRZ ;  /* 0x0000000000707805 */ /* 0x000fe4000001ff00 */
[----:B------:R-:W-:Y:S02]  /*1690*/  CS2R R110, SRZ ;  /* 0x00000000006e7805 */ /* 0x000fe4000001ff00 */
[----:B------:R-:W-:Y:S02]  /*16a0*/  ISETP.GT.AND P1, PT, R88, R23, PT ;  /* 0x000000175800720c */ /* 0x000fe40003f24270 */
        /* <DEDUP_REMOVED lines=48> */
.L_x_2028:
[----:B------:R-:W2:Y:S01]  /*19b0*/  LDL R2, [R1+0x24] ;  /* 0x0000240001027983 */ /* 0x000ea20000100800 */
[----:B------:R-:W-:Y:S02]  /*19c0*/  ISETP.NE.AND P0, PT, R19, 0x3, PT ;  /* 0x000000031300780c */ /* 0x000fe40003f05270 */
[----:B--2---:R-:W-:-:S04]  /*19d0*/  LEA.HI R0, R2, R2, RZ, 0x1 ;  /* 0x0000000202007211 */ /* 0x004fc800078f08ff */
[----:B------:R-:W-:-:S05]  /*19e0*/  LOP3.LUT R0, R0, 0xfffffffe, RZ, 0xc0, !PT ;  /* 0xfffffffe00007812 */ /* 0x000fca00078ec0ff */
[----:B------:R-:W-:-:S05]  /*19f0*/  IMAD.IADD R0, R2, 0x1, -R0 ;  /* 0x0000000102007824 */ /* 0x000fca00078e0a00 */
[----:B------:R-:W-:-:S04]  /*1a00*/  SHF.L.U32 R0, R0, 0x1f, RZ ;  /* 0x0000001f00007819 */ /* 0x000fc800000006ff */
[----:B------:R-:W0:Y:S02]  /*1a10*/  SYNCS.PHASECHK.TRANS64.TRYWAIT P1, [UR38+0x16800], R0 ;  /* 0x01680000ff0075a7 */ /* 0x000e240008020166 */
[----:B0-----:R-:W-:Y:S05]  /*1a20*/  @!P1 BRA `(.L_x_2029) ;  /* 0x000000f000709947 */ /* 0x001fea0003800000 */
.L_x_2183:
[----:B------:R-:W-:Y:S05]  /*1a30*/  @!P0 BRA `(.L_x_2030) ;  /* 0x0000000000048947 */ /* 0x000fea0003800000 */
[----:B------:R-:W-:Y:S01]  /*1a40*/  BPT.TRAP 0x1 ;  /* 0x000000040000795c */ /* 0x000fe20000300000 */
.L_x_2030:
[----:B0-----:R-:W-:Y:S02]  /*1a50*/  IMAD.U32 R3, RZ, RZ, UR37 ;  /* 0x00000025ff037e24 */ /* 0x001fe4000f8e00ff */
[----:B------:R-:W-:-:S03]  /*1a60*/  IMAD.U32 R0, RZ, RZ, UR36 ;  /* 0x00000024ff007e24 */ /* 0x000fc6000f8e00ff */
[----:B------:R-:W-:Y:S02]  /*1a70*/  LEA R3, R3, UR38, 0x3 ;  /* 0x0000002603037c11 */ /* 0x000fe4000f8e18ff */
[----:B------:R-:W-:-:S04]  /*1a80*/  SHF.L.U32 R0, R0, 0x1f, RZ ;  /* 0x0000001f00007819 */ /* 0x000fc800000006ff */
[----:B------:R0:W1:Y:S01]  /*1a90*/  SYNCS.PHASECHK.TRANS64.TRYWAIT P2, [R3+URZ+0x16830], R0 ;  /* 0x01683000030075a7 */ /* 0x000062000804017f */
[----:B------:R-:W-:Y:S05]  /*1aa0*/  @!P0 BRA `(.L_x_2031) ;  /* 0x0000000000048947 */ /* 0x000fea0003800000 */
[----:B------:R-:W-:Y:S01]  /*1ab0*/  BPT.TRAP 0x1 ;  /* 0x000000040000795c */ /* 0x000fe20000300000 */
.L_x_2031:
[----:B------:R-:W2:Y:S02]  /*1ac0*/  S2R R2, SR_TID.X ;  /* 0x0000000000027919 */ /* 0x000ea40000002100 */
[----:B--2---:R-:W-:Y:S01]  /*1ad0*/  LOP3.LUT P1, RZ, R2, 0x7f, RZ, 0xc0, !PT ;  /* 0x0000007f02ff7812 */ /* 0x004fe2000782c0ff */
[----:B-1----:R-:W-:-:S12]  /*1ae0*/  @P2 BRA `(.L_x_2032) ;  /* 0x0000000000082947 */ /* 0x002fd80003800000 */
[----:B------:R-:W1:Y:S02]  /*1af0*/  SYNCS.PHASECHK.TRANS64.TRYWAIT P2, [R3+URZ+0x16830], R0 ;  /* 0x01683000030075a7 */ /* 0x000e64000804017f */
[----:B-1----:R-:W-:Y:S05]  /*1b00*/  @!P2 BRA `(.L_x_2033) ;  /* 0x000000f00050a947 */ /* 0x002fea0003800000 */
.L_x_2032:
[----:B------:R-:W-:Y:S05]  /*1b10*/  WARPSYNC.ALL ;  /* 0x0000000000007948 */ /* 0x000fea0003800000 */
[----:B------:R-:W-:Y:S01]  /*1b20*/  UIADD3 UR4, UR38, 0xe400, URZ ;  /* 0x0000e40026047890 */ /* 0x000fe2000fffe03f */
[----:B------:R-:W-:Y:S01]  /*1b30*/  WARPGROUP.ARRIVE ;  /* 0x00000000000079c5 */ /* 0x000fe20000000000 */
[----:B------:R-:W-:Y:S01]  /*1b40*/  ULOP3.LUT UR8, UR42, 0x10000, URZ, 0xfc, !UPT ;  /* 0x000100002a087892 */ /* 0x000fe2000f8efc3f */
[----:B01----:R-:W0:Y:S01]  /*1b50*/  LDC R0, c[0x0][0x448] ;  /* 0x00011200ff007b82 */ /* 0x003e220000000800 */
[----:B------:R-:W-:Y:S01]  /*1b60*/  USHF.R.U32.HI UR4, URZ, 0x4, UR4 ;  /* 0x000000043f047899 */ /* 0x000fe20008011604 */
[----:B------:R-:W-:Y:S01]  /*1b70*/  IMAD.IADD R10, R152, 0x1, R16 ;  /* 0x00000001980a7824 */ /* 0x000fe200078e0210 */
[----:B------:R-:W-:Y:S01]  /*1b80*/  UMOV UR9, 0x40000040 ;  /* 0x4000004000097882 */ /* 0x000fe20000000000 */
[----:B------:R-:W-:Y:S01]  /*1b90*/  UMOV UR11, 0x40000040 ;  /* 0x40000040000b7882 */ /* 0x000fe20000000000 */
[----:B------:R-:W-:Y:S01]  /*1ba0*/  ULOP3.LUT UR4, UR4, 0x3fff, URZ, 0xc0, !UPT ;  /* 0x00003fff04047892 */ /* 0x000fe2000f8ec03f */
[----:B------:R-:W-:Y:S01]  /*1bb0*/  @!P1 VIADD R3, R3, 0x16840 ;  /* 0x0001684003039836 */ /* 0x000fe20000000000 */
[----:B------:R-:W-:Y:S01]  /*1bc0*/  UIADD3 UR12, UR8, 0x2, URZ ;  /* 0x00000002080c7890 */ /* 0x000fe2000fffe03f */
[----:B------:R-:W-:Y:S01]  /*1bd0*/  CS2R R118, SRZ ;  /* 0x0000000000767805 */ /* 0x000fe2000001ff00 */
[----:B------:R-:W-:Y:S01]  /*1be0*/  ULOP3.LUT UR20, UR4, 0x10000, URZ, 0xfc, !UPT ;  /* 0x0001000004147892 */ /* 0x000fe2000f8efc3f */
[----:B------:R-:W-:Y:S01]  /*1bf0*/  CS2R R116, SRZ ;  /* 0x0000000000747805 */ /* 0x000fe2000001ff00 */
[----:B------:R-:W-:Y:S01]  /*1c00*/  UMOV UR13, 0x40000040 ;  /* 0x40000040000d7882 */ /* 0x000fe20000000000 */
[----:B------:R-:W-:Y:S01]  /*1c10*/  UMOV UR15, 0x40000040 ;  /* 0x40000040000f7882 */ /* 0x000fe20000000000 */
[----:B------:R-:W-:Y:S01]  /*1c20*/  ULEA UR10, UR37, UR20, 0xa ;  /* 0x00000014250a7291 */ /* 0x000fe2000f8e503f */
[----:B------:R-:W-:Y:S01]  /*1c30*/  @!P1 PRMT R3, RZ, 0x654, R3 ;  /* 0x00000654ff039816 */ /* 0x000fe20000000003 */
[----:B------:R-:W-:Y:S01]  /*1c40*/  UIADD3 UR16, UR8, 0x4, URZ ;  /* 0x0000000408107890 */ /* 0x000fe2000fffe03f */
[----:B------:R-:W-:Y:S01]  /*1c50*/  CS2R R114, SRZ ;  /* 0x0000000000727805 */ /* 0x000fe2000001ff00 */
[----:B------:R-:W-:Y:S01]  /*1c60*/  UIADD3 UR14, UR10, 0x2, URZ ;  /* 0x000000020a0e7890 */ /* 0x000fe2000fffe03f */
[----:B------:R-:W-:Y:S01]  /*1c70*/  CS2R R112, SRZ ;  /* 0x0000000000707805 */ /* 0x000fe2000001ff00 */
[----:B------:R-:W-:Y:S01]  /*1c80*/  UIADD3 UR18, UR10, 0x4, URZ ;  /* 0x000000040a127890 */ /* 0x000fe2000fffe03f */
[----:B------:R-:W-:Y:S01]  /*1c90*/  CS2R R110, SRZ ;  /* 0x00000000006e7805 */ /* 0x000fe2000001ff00 */
[----:B------:R-:W-:Y:S01]  /*1ca0*/  UMOV UR17, 0x40000040 ;  /* 0x4000004000117882 */ /* 0x000fe20000000000 */
[----:B------:R-:W-:Y:S01]  /*1cb0*/  HGMMA.64x128x16.F32.BF16 R24, gdesc[UR8], RZ, !UPT, gsb0 ;  /* 0x01e00000081879f0 */ /* 0x000fe2000c0018ff */
[----:B------:R-:W-:Y:S01]  /*1cc0*/  UMOV UR19, 0x40000040 ;  /* 0x4000004000137882 */ /* 0x000fe20000000000 */
[----:B------:R-:W-:Y:S01]  /*1cd0*/  UIADD3 UR4, UR8, 0x6, URZ ;  /* 0x0000000608047890 */ /* 0x000fe2000fffe03f */
[----:B0-----:R-:W-:Y:S01]  /*1ce0*/  ISETP.NE.AND P2, PT, R0, 0x1, PT ;  /* 0x000000010000780c */ /* 0x001fe20003f45270 */
[----:B------:R-:W-:Y:S01]  /*1cf0*/  UIADD3 UR6, UR10, 0x6, URZ ;  /* 0x000000060a067890 */ /* 0x000fe2000fffe03f */
[----:B------:R-:W-:Y:S01]  /*1d00*/  UMOV UR5, 0x40000040 ;  /* 0x4000004000057882 */ /* 0x000fe20000000000 */
[----:B------:R-:W-:-:S10]  /*1d10*/  UMOV UR7, 0x40000040 ;  /* 0x4000004000077882 */ /* 0x000fd40000000000 */
[----:B------:R-:W0:Y:S08]  /*1d20*/  @P2 LDC R5, c[0x0][0x44c] ;  /* 0x00011300ff052b82 */ /* 0x000e300000000800 */
[----:B------:R-:W1:Y:S01]  /*1d30*/  @P2 LDC R7, c[0x0][0x450] ;  /* 0x00011400ff072b82 */ /* 0x000e620000000800 */
[----:B0-----:R-:W-:-:S04]  /*1d40*/  @P2 IMAD.HI.U32 R0, R10, R5, RZ ;  /* 0x000000050a002227 */ /* 0x001fc800078e00ff */
[----:B------:R-:W-:Y:S01]  /*1d50*/  IMAD.MOV.U32 R5, RZ, RZ, -0x80 ;  /* 0xffffff80ff057424 */ /* 0x000fe200078e00ff */
[----:B-1----:R-:W-:-:S03]  /*1d60*/  @P2 SHF.R.U32.HI R10, RZ, R7, R0 ;  /* 0x00000007ff0a2219 */ /* 0x002fc60000011600 */
[----:B------:R-:W-:Y:S02]  /*1d70*/  IMAD R5, R88, R5, 0x80 ;  /* 0x0000008058057424 */ /* 0x000fe400078e0205 */
[----:B------:R-:W0:Y:S03]  /*1d80*/  SHFL.IDX PT, R0, R10, 0x1, 0x1c1f ;  /* 0x003c1f000a007f89 */ /* 0x000e2600000e0000 */
[C-C-:B------:R-:W-:Y:S02]  /*1d90*/  IADD3 R91, -R22.reuse, 0x1, R5.reuse ;  /* 0x00000001165b7810 */ /* 0x140fe40007ffe105 */
[----:B------:R-:W-:Y:S01]  /*1da0*/  IADD3 R8, -R22, R17, R5 ;  /* 0x0000001116087210 */ /* 0x000fe20007ffe105 */
[----:B------:R-:W1:Y:S01]  /*1db0*/  SHFL.IDX PT, R10, R10, RZ, 0x1c1f ;  /* 0x001c1fff0a0a7589 */ /* 0x000e6200000e0000 */
[----:B------:R-:W-:-:S04]  /*1dc0*/  IADD3 R91, -R18, R91, R17 ;  /* 0x0000005b125b7210 */ /* 0x000fc80007ffe111 */
[----:B0-----:R-:W-:-:S04]  /*1dd0*/  VIADDMNMX R0, R0, R91, R8, PT ;  /* 0x0000005b00007246 */ /* 0x001fc80003800108 */
[C---:B------:R-:W-:Y:S02]  /*1de0*/  ISETP.GT.AND P3, PT, R0.reuse, RZ, PT ;  /* 0x000000ff0000720c */ /* 0x040fe40003f64270 */
[C---:B------:R-:W-:Y:S02]  /*1df0*/  ISETP.GT.AND P4, PT, R0.reuse, 0x1, PT ;  /* 0x000000010000780c */ /* 0x040fe40003f84270 */
[----:B------:R-:W-:Y:S02]  /*1e00*/  ISETP.GT.AND P5, PT, R0, 0x8, PT ;  /* 0x000000080000780c */ /* 0x000fe40003fa4270 */
[----:B-1----:R-:W-:Y:S01]  /*1e10*/  VIADDMNMX R8, R10, R91, R8, PT ;  /* 0x0000005b0a087246 */ /* 0x002fe20003800108 */
        /* <DEDUP_REMOVED lines=8> */
[----:B------:R-:W-:Y:S01]  /*1ea0*/  HGMMA.64x128x16.F32.BF16 R24, gdesc[UR4], R24, gsb0 ;  /* 0x01e00000041879f0 */ /* 0x000fe20008001818 */
[----:B------:R-:W-:Y:S02]  /*1eb0*/  ULDC UR6, c[0x0][0x988] ;  /* 0x0002620000067ab9 */ /* 0x000fe40000000800 */
[----:B------:R-:W-:Y:S02]  /*1ec0*/  WARPGROUP.DEPBAR.LE gsb0, 0x0 ;  /* 0x00008000000079c5 */ /* 0x000fe40000010000 */
[----:B------:R-:W-:Y:S01]  /*1ed0*/  FSEL R109, R26, -INF , P3 ;  /* 0xff8000001a6d7808 */ /* 0x000fe20001800000 */
[----:B------:R0:W-:Y:S01]  /*1ee0*/  @!P1 SYNCS.ARRIVE.TRANS64.RED.A1T0 RZ, [R3+URZ], RZ ;  /* 0x000000ff03ff99a7 */ /* 0x0001e2000810043f */
[----:B------:R-:W-:Y:S02]  /*1ef0*/  FSEL R107, R27, -INF , P4 ;  /* 0xff8000001b6b7808 */ /* 0x000fe40002000000 */
[----:B------:R-:W-:Y:S02]  /*1f00*/  ISETP.GT.AND P3, PT, R0, 0x9, PT ;  /* 0x000000090000780c */ /* 0x000fe40003f64270 */
[----:B------:R-:W-:-:S02]  /*1f10*/  FSEL R105, R30, -INF , P5 ;  /* 0xff8000001e697808 */ /* 0x000fc40002800000 */
[----:B------:R-:W-:Y:S02]  /*1f20*/  FMNMX.FTZ R2, R109, R107, !PT ;  /* 0x0000006b6d027209 */ /* 0x000fe40007810000 */
[C---:B------:R-:W-:Y:S02]  /*1f30*/  ISETP.GT.AND P4, PT, R0.reuse, 0x10, PT ;  /* 0x000000100000780c */ /* 0x040fe40003f84270 */
[----:B------:R-:W-:Y:S02]  /*1f40*/  FSEL R93, R31, -INF , P3 ;  /* 0xff8000001f5d7808 */ /* 0x000fe40001800000 */
[----:B------:R-:W-:Y:S02]  /*1f50*/  FMNMX.FTZ R2, R105, R2, !PT ;  /* 0x0000000269027209 */ /* 0x000fe40007810000 */
        /* <DEDUP_REMOVED lines=26> */
[----:B------:R-:W-:Y:S01]  /*2100*/  FMNMX.FTZ R2, R47, R2, !PT ;  /* 0x000000022f027209 */ /* 0x000fe20007810000 */
[----:B------:R-:W1:Y:S01]  /*2110*/  @P2 LDC R50, c[0x0][0x450] ;  /* 0x00011400ff322b82 */ /* 0x000e620000000800 */
        /* <DEDUP_REMOVED lines=51> */
[----:B------:R-:W-:Y:S01]  /*2450*/  ISETP.GT.AND P3, PT, R0, 0x79, PT ;  /* 0x000000790000780c */ /* 0x000fe20003f64270 */
[----:B------:R-:W-:Y:S01]  /*2460*/  IMAD.U32 R0, RZ, RZ, UR6 ;  /* 0x00000006ff007e24 */ /* 0x000fe2000f8e00ff */
[----:B------:R-:W-:-:S02]  /*2470*/  FSEL R31, R86, -INF , P4 ;  /* 0xff800000561f7808 */ /* 0x000fc40002000000 */
[----:B------:R-:W-:Y:S02]  /*2480*/  FMNMX.FTZ R2, R83, R2, !PT ;  /* 0x0000000253027209 */ /* 0x000fe40007810000 */
[----:B------:R-:W-:Y:S02]  /*2490*/  FSEL R87, R87, -INF , P3 ;  /* 0xff80000057577808 */ /* 0x000fe40001800000 */
[----:B------:R-:W-:Y:S02]  /*24a0*/  FMNMX.FTZ R2, R31, R2, !PT ;  /* 0x000000021f027209 */ /* 0x000fe40007810000 */
[C---:B------:R-:W-:Y:S02]  /*24b0*/  ISETP.GT.AND P4, PT, R8.reuse, 0x1, PT ;  /* 0x000000010800780c */ /* 0x040fe40003f84270 */
[----:B------:R-:W-:Y:S02]  /*24c0*/  FMNMX.FTZ R4, R87, R2, !PT ;  /* 0x0000000257047209 */ /* 0x000fe40007810000 */
[----:B------:R-:W-:-:S02]  /*24d0*/  ISETP.GT.AND P5, PT, R8, 0x8, PT ;  /* 0x000000080800780c */ /* 0x000fc40003fa4270 */
[----:B------:R-:W-:Y:S01]  /*24e0*/  FSEL R25, R25, -INF , P4 ;  /* 0xff80000019197808 */ /* 0x000fe20002000000 */
[----:B------:R-:W2:Y:S01]  /*24f0*/  SHFL.BFLY PT, R35, R4, 0x2, 0x1f ;  /* 0x0c401f0004237f89 */ /* 0x000ea200000e0000 */
[----:B------:R-:W-:Y:S02]  /*2500*/  FSEL R91, R28, -INF , P5 ;  /* 0xff8000001c5b7808 */ /* 0x000fe40002800000 */
[----:B------:R-:W-:Y:S02]  /*2510*/  ISETP.GT.AND P4, PT, R8, 0x10, PT ;  /* 0x000000100800780c */ /* 0x000fe40003f84270 */
[----:B--2---:R-:W-:-:S05]  /*2520*/  FMNMX.FTZ R35, R4, R35, !PT ;  /* 0x0000002304237209 */ /* 0x004fca0007810000 */
[----:B------:R-:W2:Y:S02]  /*2530*/  SHFL.BFLY PT, R2, R35, 0x1, 0x1f ;  /* 0x0c201f0023027f89 */ /* 0x000ea400000e0000 */
[----:B--2---:R-:W-:-:S04]  /*2540*/  FMNMX.FTZ R2, R35, R2, !PT ;  /* 0x0000000223027209 */ /* 0x004fc80007810000 */
[C---:B------:R-:W-:Y:S01]  /*2550*/  FSETP.NEU.FTZ.AND P3, PT, R2.reuse, -INF , PT ;  /* 0xff8000000200780b */ /* 0x040fe20003f7d000 */
[----:B------:R-:W-:-:S05]  /*2560*/  FMUL.FTZ R6, R2, R0 ;  /* 0x0000000002067220 */ /* 0x000fca0000410000 */
[----:B------:R-:W-:Y:S02]  /*2570*/  FSEL R6, R6, RZ, P3 ;  /* 0x000000ff06067208 */ /* 0x000fe40001800000 */
[----:B------:R-:W-:-:S03]  /*2580*/  ISETP.GT.AND P3, PT, R8, RZ, PT ;  /* 0x000000ff0800720c */ /* 0x000fc60003f64270 */
[-CC-:B------:R-:W-:Y:S01]  /*2590*/  FFMA.FTZ R10, R93, R0.reuse, -R6.reuse ;  /* 0x000000005d0a7223 */ /* 0x180fe20000010806 */
[----:B------:R-:W-:Y:S01]  /*25a0*/  FSEL R35, R24, -INF , P3 ;  /* 0xff80000018237808 */ /* 0x000fe20001800000 */
[-CC-:B------:R-:W-:Y:S01]  /*25b0*/  FFMA.FTZ R145, R95, R0.reuse, -R6.reuse ;  /* 0x000000005f917223 */ /* 0x180fe20000010806 */
[C---:B------:R-:W-:Y:S01]  /*25c0*/  ISETP.GT.AND P3, PT, R8.reuse, 0x9, PT ;  /* 0x000000090800780c */ /* 0x040fe20003f64270 */
[-CC-:B------:R-:W-:Y:S01]  /*25d0*/  FFMA.FTZ R20, R97, R0.reuse, -R6.reuse ;  /* 0x0000000061147223 */ /* 0x180fe20000010806 */
[----:B------:R-:W-:Y:S01]  /*25e0*/  FMNMX.FTZ R12, R35, R25, !PT ;  /* 0x00000019230c7209 */ /* 0x000fe20007810000 */
[-CC-:B------:R-:W-:Y:S01]  /*25f0*/  FFMA.FTZ R147, R99, R0.reuse, -R6.reuse ;  /* 0x0000000063937223 */ /* 0x180fe20000010806 */
[----:B------:R-:W-:Y:S01]  /*2600*/  FSEL R29, R29, -INF , P3 ;  /* 0xff8000001d1d7808 */ /* 0x000fe20001800000 */
[--C-:B------:R-:W-:Y:S01]  /*2610*/  FFMA.FTZ R24, R101, R0, -R6.reuse ;  /* 0x0000000065187223 */ /* 0x100fe20000010806 */
[----:B------:R-:W-:Y:S01]  /*2620*/  FMNMX.FTZ R12, R91, R12, !PT ;  /* 0x0000000c5b0c7209 */ /* 0x000fe20007810000 */
[-CC-:B------:R-:W-:Y:S01]  /*2630*/  FFMA.FTZ R141, R103, R0.reuse, -R6.reuse ;  /* 0x00000000678d7223 */ /* 0x180fe20000010806 */
[----:B------:R-:W-:Y:S01]  /*2640*/  ISETP.GT.AND P3, PT, R8, 0x11, PT ;  /* 0x000000110800780c */ /* 0x000fe20003f64270 */
[-CC-:B------:R-:W-:Y:S01]  /*2650*/  FFMA.FTZ R26, R89, R0.reuse, -R6.reuse ;  /* 0x00000000591a7223 */ /* 0x180fe20000010806 */
[----:B------:R-:W-:Y:S01]  /*2660*/  FSEL R93, R32, -INF , P4 ;  /* 0xff800000205d7808 */ /* 0x000fe20002000000 */
[--C-:B------:R-:W-:Y:S01]  /*2670*/  FFMA.FTZ R143, R43, R0, -R6.reuse ;  /* 0x000000002b8f7223 */ /* 0x100fe20000010806 */
[----:B------:R-:W-:Y:S01]  /*2680*/  FMNMX.FTZ R12, R29, R12, !PT ;  /* 0x0000000c1d0c7209 */ /* 0x000fe20007810000 */
[-CC-:B------:R-:W-:Y:S01]  /*2690*/  FFMA.FTZ R28, R47, R0.reuse, -R6.reuse ;  /* 0x000000002f1c7223 */ /* 0x180fe20000010806 */
[C---:B------:R-:W-:Y:S01]  /*26a0*/  ISETP.GT.AND P4, PT, R8.reuse, 0x18, PT ;  /* 0x000000180800780c */ /* 0x040fe20003f84270 */
        /* <DEDUP_REMOVED lines=12> */
[----:B------:R2:W-:Y:S01]  /*2770*/  MUFU.EX2 R12, R20 ;  /* 0x00000014000c7308 */ /* 0x0005e20000000800 */
[----:B------:R-:W-:Y:S01]  /*2780*/  FSEL R37, R37, -INF , P3 ;  /* 0xff80000025257808 */ /* 0x000fe20001800000 */
[--C-:B------:R-:W-:Y:S01]  /*2790*/  FFMA.FTZ R149, R109, R0, -R6.reuse ;  /* 0x000000006d957223 */ /* 0x100fe20000010806 */
[----:B------:R-:W-:Y:S01]  /*27a0*/  FMNMX.FTZ R14, R95, R14, !PT ;  /* 0x0000000e5f0e7209 */ /* 0x000fe20007810000 */
[-CC-:B------:R-:W-:Y:S01]  /*27b0*/  FFMA.FTZ R4, R107, R0.reuse, -R6.reuse ;  /* 0x000000006b047223 */ /* 0x180fe20000010806 */
[----:B------:R-:W-:Y:S01]  /*27c0*/  ISETP.GT.AND P3, PT, R8, 0x21, PT ;  /* 0x000000210800780c */ /* 0x000fe20003f64270 */
[--C-:B------:R-:W-:Y:S01]  /*27d0*/  FFMA.FTZ R151, R105, R0, -R6.reuse ;  /* 0x0000000069977223 */ /* 0x100fe20000010806 */
[----:B------:R-:W-:Y:S01]  /*27e0*/  FSEL R97, R40, -INF , P4 ;  /* 0xff80000028617808 */ /* 0x000fe20002000000 */
[----:B------:R-:W-:Y:S01]  /*27f0*/  MUFU.EX2 R149, R149 ;  /* 0x0000009500957308 */ /* 0x000fe20000000800 */
[----:B------:R-:W-:Y:S01]  /*2800*/  FMNMX.FTZ R14, R37, R14, !PT ;  /* 0x0000000e250e7209 */ /* 0x000fe20007810000 */
[-CC-:B------:R-:W-:Y:S01]  /*2810*/  FFMA.FTZ R129, R9, R0.reuse, -R6.reuse ;  /* 0x0000000009817223 */ /* 0x180fe20000010806 */
[C---:B------:R-:W-:Y:S01]  /*2820*/  ISETP.GT.AND P4, PT, R8.reuse, 0x28, PT ;  /* 0x000000280800780c */ /* 0x040fe20003f84270 */
[-CC-:B------:R-:W-:Y:S01]  /*2830*/  FFMA.FTZ R123, R31, R0.reuse, -R6.reuse ;  /* 0x000000001f7b7223 */ /* 0x180fe20000010806 */
[----:B------:R-:W-:Y:S01]  /*2840*/  FSEL R41, R41, -INF , P3 ;  /* 0xff80000029297808 */ /* 0x000fe20001800000 */
[--C-:B------:R-:W-:Y:S01]  /*2850*/  FFMA.FTZ R131, R11, R0, -R6.reuse ;  /* 0x000000000b837223 */ /* 0x100fe20000010806 */
[----:B------:R-:W-:Y:S01]  /*2860*/  FMNMX.FTZ R14, R97, R14, !PT ;  /* 0x0000000e610e7209 */ /* 0x000fe20007810000 */
[----:B------:R-:W3:Y:S01]  /*2870*/  MUFU.EX2 R4, R4 ;  /* 0x0000000400047308 */ /* 0x000ee20000000800 */
[----:B------:R-:W-:Y:S01]  /*2880*/  ISETP.GT.AND P3, PT, R8, 0x29, PT ;  /* 0x000000290800780c */ /* 0x000fe20003f64270 */
[-CC-:B------:R-:W-:Y:S01]  /*2890*/  FFMA.FTZ R125, R13, R0.reuse, -R6.reuse ;  /* 0x000000000d7d7223 */ /* 0x180fe20000010806 */
[----:B------:R-:W-:Y:S01]  /*28a0*/  FSEL R99, R44, -INF , P4 ;  /* 0xff8000002c637808 */ /* 0x000fe20002000000 */
[--C-:B------:R-:W-:Y:S01]  /*28b0*/  FFMA.FTZ R127, R15, R0, -R6.reuse ;  /* 0x000000000f7f7223 */ /* 0x100fe20000010806 */
[----:B--2---:R-:W-:Y:S01]  /*28c0*/  FMNMX.FTZ R20, R41, R14, !PT ;  /* 0x0000000e29147209 */ /* 0x004fe20007810000 */
        /* <DEDUP_REMOVED lines=8> */
[----:B------:R-:W-:Y:S01]  /*2950*/  FFMA.FTZ R36, R71, R0, -R6 ;  /* 0x0000000047247223 */ /* 0x000fe20000010806 */
[----:B------:R-:W-:Y:S01]  /*2960*/  FSEL R101, R48, -INF , P4 ;  /* 0xff80000030657808 */ /* 0x000fe20002000000 */
[----:B------:R-:W4:Y:S01]  /*2970*/  MUFU.EX2 R151, R151 ;  /* 0x0000009700977308 */ /* 0x000f220000000800 */
[----:B------:R-:W-:Y:S01]  /*2980*/  FMNMX.FTZ R20, R45, R20, !PT ;  /* 0x000000142d147209 */ /* 0x000fe20007810000 */
[----:B---3--:R-:W-:Y:S01]  /*2990*/  FADD.FTZ R46, R149, R4 ;  /* 0x00000004952e7221 */ /* 0x008fe20000010000 */
[C---:B------:R-:W-:Y:S01]  /*29a0*/  ISETP.GT.AND P4, PT, R8.reuse, 0x38, PT ;  /* 0x000000380800780c */ /* 0x040fe20003f84270 */
[-CC-:B------:R-:W-:Y:S01]  /*29b0*/  FFMA.FTZ R38, R75, R0.reuse, -R6.reuse ;  /* 0x000000004b267223 */ /* 0x180fe20000010806 */
[----:B------:R-:W-:Y:S01]  /*29c0*/  FSEL R49, R49, -INF , P3 ;  /* 0xff80000031317808 */ /* 0x000fe20001800000 */
[--C-:B------:R-:W-:Y:S01]  /*29d0*/  FFMA.FTZ R40, R79, R0, -R6.reuse ;  /* 0x000000004f287223 */ /* 0x100fe20000010806 */
[----:B------:R-:W-:Y:S01]  /*29e0*/  FMNMX.FTZ R20, R101, R20, !PT ;  /* 0x0000001465147209 */ /* 0x000fe20007810000 */
[----:B------:R-:W3:Y:S01]  /*29f0*/  MUFU.EX2 R10, R10 ;  /* 0x0000000a000a7308 */ /* 0x000ee20000000800 */
[----:B------:R-:W-:Y:S01]  /*2a00*/  ISETP.GT.AND P3, PT, R8, 0x39, PT ;  /* 0x000000390800780c */ /* 0x000fe20003f64270 */
[----:B------:R-:W-:Y:S01]  /*2a10*/  FFMA.FTZ R42, R83, R0, -R6 ;  /* 0x00000000532a7223 */ /* 0x000fe20000010806 */
[----:B------:R-:W-:-:S02]  /*2a20*/  FSEL R103, R52, -INF , P4 ;  /* 0xff80000034677808 */ /* 0x000fc40002000000 */
[----:B------:R-:W-:Y:S02]  /*2a30*/  CS2R R108, SRZ ;  /* 0x00000000006c7805 */ /* 0x000fe4000001ff00 */
[----:B--2---:R-:W-:Y:S02]  /*2a40*/  FMNMX.FTZ R24, R49, R20, !PT ;  /* 0x0000001431187209 */ /* 0x004fe40007810000 */
[----:B------:R-:W-:Y:S02]  /*2a50*/  CS2R R106, SRZ ;  /* 0x00000000006a7805 */ /* 0x000fe4000001ff00 */
[----:B------:R-:W-:Y:S01]  /*2a60*/  ISETP.GT.AND P4, PT, R8, 0x40, PT ;  /* 0x000000400800780c */ /* 0x000fe20003f84270 */
[----:B------:R2:W-:Y:S01]  /*2a70*/  MUFU.EX2 R20, R26 ;  /* 0x0000001a00147308 */ /* 0x0005e20000000800 */
[----:B------:R-:W-:Y:S01]  /*2a80*/  FSEL R53, R53, -INF , P3 ;  /* 0xff80000035357808 */ /* 0x000fe20001800000 */
[----:B----4-:R-:W-:Y:S01]  /*2a90*/  FADD.FTZ R31, R151, R46 ;  /* 0x0000002e971f7221 */ /* 0x010fe20000010000 */
[----:B------:R-:W-:-:S02]  /*2aa0*/  FMNMX.FTZ R24, R103, R24, !PT ;  /* 0x0000001867187209 */ /* 0x000fc40007810000 */
[----:B------:R-:W-:Y:S02]  /*2ab0*/  CS2R R104, SRZ ;  /* 0x0000000000687805 */ /* 0x000fe4000001ff00 */
[----:B------:R-:W-:Y:S02]  /*2ac0*/  ISETP.GT.AND P3, PT, R8, 0x41, PT ;  /* 0x000000410800780c */ /* 0x000fe40003f64270 */
[----:B------:R-:W-:Y:S01]  /*2ad0*/  FSEL R89, R56, -INF , P4 ;  /* 0xff80000038597808 */ /* 0x000fe20002000000 */
[----:B------:R-:W4:Y:S01]  /*2ae0*/  MUFU.EX2 R145, R145 ;  /* 0x0000009100917308 */ /* 0x000f220000000800 */
[----:B------:R-:W-:Y:S01]  /*2af0*/  FMNMX.FTZ R24, R53, R24, !PT ;  /* 0x0000001835187209 */ /* 0x000fe20007810000 */
[----:B---3--:R-:W-:Y:S01]  /*2b00*/  FADD.FTZ R46, R10, R31 ;  /* 0x0000001f0a2e7221 */ /* 0x008fe20000010000 */
[----:B------:R-:W-:Y:S02]  /*2b10*/  ISETP.GT.AND P4, PT, R8, 0x48, PT ;  /* 0x000000480800780c */ /* 0x000fe40003f84270 */
[----:B------:R-:W-:-:S02]  /*2b20*/  FSEL R57, R57, -INF , P3 ;  /* 0xff80000039397808 */ /* 0x000fc40001800000 */
[----:B------:R-:W-:Y:S01]  /*2b30*/  FMNMX.FTZ R24, R89, R24, !PT ;  /* 0x0000001859187209 */ /* 0x000fe20007810000 */
[----:B------:R-:W3:Y:S01]  /*2b40*/  MUFU.EX2 R147, R147 ;  /* 0x0000009300937308 */ /* 0x000ee20000000800 */
[----:B------:R-:W-:Y:S02]  /*2b50*/  ISETP.GT.AND P3, PT, R8, 0x49, PT ;  /* 0x000000490800780c */ /* 0x000fe40003f64270 */
[----:B------:R-:W-:Y:S02]  /*2b60*/  FSEL R43, R60, -INF , P4 ;  /* 0xff8000003c2b7808 */ /* 0x000fe40002000000 */
[----:B--2---:R-:W-:Y:S02]  /*2b70*/  FMNMX.FTZ R26, R57, R24, !PT ;  /* 0x00000018391a7209 */ /* 0x004fe40007810000 */
[----:B------:R-:W-:Y:S01]  /*2b80*/  ISETP.GT.AND P4, PT, R8, 0x50, PT ;  /* 0x000000500800780c */ /* 0x000fe20003f84270 */
[----:B------:R2:W-:Y:S01]  /*2b90*/  MUFU.EX2 R24, R28 ;  /* 0x0000001c00187308 */ /* 0x0005e20000000800 */
[----:B------:R-:W-:-:S02]  /*2ba0*/  FSEL R61, R61, -INF , P3 ;  /* 0xff8000003d3d7808 */ /* 0x000fc40001800000 */
[----:B------:R-:W-:Y:S02]  /*2bb0*/  FMNMX.FTZ R26, R43, R26, !PT ;  /* 0x0000001a2b1a7209 */ /* 0x000fe40007810000 */
[----:B------:R-:W-:Y:S02]  /*2bc0*/  ISETP.GT.AND P3, PT, R8, 0x51, PT ;  /* 0x000000510800780c */ /* 0x000fe40003f64270 */
[----:B------:R-:W-:Y:S01]  /*2bd0*/  FSEL R47, R64, -INF , P4 ;  /* 0xff800000402f7808 */ /* 0x000fe20002000000 */
[----:B------:R-:W-:Y:S01]  /*2be0*/  MUFU.EX2 R141, R141 ;  /* 0x0000008d008d7308 */ /* 0x000fe20000000800 */
[----:B------:R-:W-:Y:S02]  /*2bf0*/  FMNMX.FTZ R26, R61, R26, !PT ;  /* 0x0000001a3d1a7209 */ /* 0x000fe40007810000 */
[----:B------:R-:W-:Y:S02]  /*2c00*/  ISETP.GT.AND P4, PT, R8, 0x58, PT ;  /* 0x000000580800780c */ /* 0x000fe40003f84270 */
[----:B------:R-:W-:-:S02]  /*2c10*/  FSEL R65, R65, -INF , P3 ;  /* 0xff80000041417808 */ /* 0x000fc40001800000 */
[----:B------:R-:W-:Y:S01]  /*2c20*/  FMNMX.FTZ R26, R47, R26, !PT ;  /* 0x0000001a2f1a7209 */ /* 0x000fe20007810000 */
[----:B------:R-:W-:Y:S01]  /*2c30*/  MUFU.EX2 R143, R143 ;  /* 0x0000008f008f7308 */ /* 0x000fe20000000800 */
        /* <DEDUP_REMOVED lines=25> */
[----:B------:R-:W-:Y:S01]  /*2dd0*/  FMNMX.FTZ R30, R77, R30, !PT ;  /* 0x0000001e4d1e7209 */ /* 0x000fe20007810000 */
[-CC-:B--2---:R-:W-:Y:S01]  /*2de0*/  FFMA.FTZ R32, R63, R0.reuse, -R6.reuse ;  /* 0x000000003f207223 */ /* 0x184fe20000010806 */
[----:B------:R-:W-:Y:S01]  /*2df0*/  ISETP.GT.AND P4, PT, R8, 0x78, PT ;  /* 0x000000780800780c */ /* 0x000fe20003f84270 */
[----:B------:R-:W-:Y:S01]  /*2e00*/  FFMA.FTZ R6, R87, R0, -R6 ;  /* 0x0000000057067223 */ /* 0x000fe20000010806 */
[----:B------:R-:W-:-:S02]  /*2e10*/  FSEL R81, R81, -INF , P3 ;  /* 0xff80000051517808 */ /* 0x000fc40001800000 */
[----:B------:R-:W-:Y:S01]  /*2e20*/  FMNMX.FTZ R30, R55, R30, !PT ;  /* 0x0000001e371e7209 */ /* 0x000fe20007810000 */
[----:B------:R-:W-:Y:S01]  /*2e30*/  MUFU.EX2 R135, R135 ;  /* 0x0000008700877308 */ /* 0x000fe20000000800 */
[----:B------:R-:W-:Y:S02]  /*2e40*/  ISETP.GT.AND P3, PT, R8, 0x79, PT ;  /* 0x000000790800780c */ /* 0x000fe40003f64270 */
[----:B------:R-:W-:Y:S02]  /*2e50*/  FSEL R5, R84, -INF , P4 ;  /* 0xff80000054057808 */ /* 0x000fe40002000000 */
[----:B------:R-:W-:Y:S02]  /*2e60*/  FMNMX.FTZ R8, R81, R30, !PT ;  /* 0x0000001e51087209 */ /* 0x000fe40007810000 */
[----:B------:R-:W-:Y:S01]  /*2e70*/  FSEL R85, R85, -INF , P3 ;  /* 0xff80000055557808 */ /* 0x000fe20001800000 */
[----:B------:R-:W-:Y:S01]  /*2e80*/  MUFU.EX2 R30, R59 ;  /* 0x0000003b001e7308 */ /* 0x000fe20000000800 */
[----:B------:R-:W-:-:S02]  /*2e90*/  FMNMX.FTZ R8, R5, R8, !PT ;  /* 0x0000000805087209 */ /* 0x000fc40007810000 */
[----:B------:R-:W-:Y:S02]  /*2ea0*/  F2FP.BF16.F32.PACK_AB R149, R4, R149 ;  /* 0x000000950495723e */ /* 0x000fe400000010ff */
[----:B------:R-:W-:Y:S02]  /*2eb0*/  FMNMX.FTZ R8, R85, R8, !PT ;  /* 0x0000000855087209 */ /* 0x000fe40007810000 */
[----:B------:R-:W-:Y:S01]  /*2ec0*/  F2FP.BF16.F32.PACK_AB R151, R10, R151 ;  /* 0x000000970a97723e */ /* 0x000fe200000010ff */
[----:B------:R-:W-:Y:S02]  /*2ed0*/  MUFU.EX2 R32, R32 ;  /* 0x0000002000207308 */ /* 0x000fe40000000800 */
[----:B------:R-:W2:Y:S06]  /*2ee0*/  SHFL.BFLY PT, R7, R8, 0x2, 0x1f ;  /* 0x0c401f0008077f89 */ /* 0x000eac00000e0000 */
[----:B------:R-:W-:Y:S08]  /*2ef0*/  MUFU.EX2 R129, R129 ;  /* 0x0000008100817308 */ /* 0x000ff00000000800 */
[----:B------:R-:W-:Y:S08]  /*2f00*/  MUFU.EX2 R34, R34 ;  /* 0x0000002200227308 */ /* 0x000ff00000000800 */
[----:B------:R-:W-:Y:S01]  /*2f10*/  MUFU.EX2 R131, R131 ;  /* 0x0000008300837308 */ /* 0x000fe20000000800 */
[----:B--2---:R-:W-:-:S05]  /*2f20*/  FMNMX.FTZ R7, R8, R7, !PT ;  /* 0x0000000708077209 */ /* 0x004fca0007810000 */
[----:B------:R-:W2:Y:S02]  /*2f30*/  SHFL.BFLY PT, R8, R7, 0x1, 0x1f ;  /* 0x0c201f0007087f89 */ /* 0x000ea400000e0000 */
[----:B------:R-:W-:Y:S08]  /*2f40*/  MUFU.EX2 R36, R36 ;  /* 0x0000002400247308 */ /* 0x000ff00000000800 */
[----:B------:R-:W-:Y:S08]  /*2f50*/  MUFU.EX2 R125, R125 ;  /* 0x0000007d007d7308 */ /* 0x000ff00000000800 */
[----:B------:R-:W-:Y:S01]  /*2f60*/  MUFU.EX2 R38, R38 ;  /* 0x0000002600267308 */ /* 0x000fe20000000800 */
[----:B--2---:R-:W-:-:S07]  /*2f70*/  FMNMX.FTZ R8, R7, R8, !PT ;  /* 0x0000000807087209 */ /* 0x004fce0007810000 */
[----:B------:R-:W-:Y:S01]  /*2f80*/  MUFU.EX2 R127, R127 ;  /* 0x0000007f007f7308 */ /* 0x000fe20000000800 */
[C---:B------:R-:W-:Y:S01]  /*2f90*/  FSETP.NEU.FTZ.AND P3, PT, R8.reuse, -INF , PT ;  /* 0xff8000000800780b */ /* 0x040fe20003f7d000 */
[----:B------:R-:W-:-:S06]  /*2fa0*/  FMUL.FTZ R44, R8, R0 ;  /* 0x00000000082c7220 */ /* 0x000fcc0000410000 */
[----:B------:R-:W-:Y:S01]  /*2fb0*/  MUFU.EX2 R40, R40 ;  /* 0x0000002800287308 */ /* 0x000fe20000000800 */
[----:B------:R-:W-:-:S05]  /*2fc0*/  FSEL R44, R44, RZ, P3 ;  /* 0x000000ff2c2c7208 */ /* 0x000fca0001800000 */
[-CC-:B------:R-:W-:Y:S01]  /*2fd0*/  FFMA.FTZ R148, R35, R0.reuse, -R44.reuse ;  /* 0x0000000023947223 */ /* 0x180fe2000001082c */
[-CC-:B------:R-:W-:Y:S01]  /*2fe0*/  FFMA.FTZ R7, R25, R0.reuse, -R44.reuse ;  /* 0x0000000019077223 */ /* 0x180fe2000001082c */
[-CC-:B------:R-:W-:Y:S01]  /*2ff0*/  FFMA.FTZ R150, R91, R0.reuse, -R44.reuse ;  /* 0x000000005b967223 */ /* 0x180fe2000001082c */
[-CC-:B------:R-:W-:Y:S01]  /*3000*/  FFMA.FTZ R9, R29, R0.reuse, -R44.reuse ;  /* 0x000000001d097223 */ /* 0x180fe2000001082c */
[-CC-:B------:R-:W-:Y:S01]  /*3010*/  FFMA.FTZ R144, R93, R0.reuse, -R44.reuse ;  /* 0x000000005d907223 */ /* 0x180fe2000001082c */
[-C--:B------:R-:W-:Y:S01]  /*3020*/  FFMA.FTZ R11, R33, R0.reuse, -R44 ;  /* 0x00000000210b7223 */ /* 0x080fe2000001082c */
[----:B------:R-:W-:Y:S01]  /*3030*/  MUFU.EX2 R148, R148 ;  /* 0x0000009400947308 */ /* 0x000fe20000000800 */
[----:B----4-:R-:W-:Y:S01]  /*3040*/  FADD.FTZ R33, R145, R46 ;  /* 0x0000002e91217221 */ /* 0x010fe20000010000 */
[-CC-:B------:R-:W-:Y:S01]  /*3050*/  FFMA.FTZ R13, R37, R0.reuse, -R44.reuse ;  /* 0x00000000250d7223 */ /* 0x180fe2000001082c */
[-CC-:B------:R-:W-:Y:S01]  /*3060*/  FFMA.FTZ R146, R95, R0.reuse, -R44.reuse ;  /* 0x000000005f927223 */ /* 0x180fe2000001082c */
[----:B------:R-:W2:Y:S01]  /*3070*/  @P2 LDC R37, c[0x0][0x44c] ;  /* 0x00011300ff252b82 */ /* 0x000ea20000000800 */
[----:B------:R-:W-:Y:S01]  /*3080*/  FADD.FTZ R46, R12, R33 ;  /* 0x000000210c2e7221 */ /* 0x000fe20000010000 */
[-CC-:B------:R-:W-:Y:S01]  /*3090*/  FFMA.FTZ R140, R97, R0.reuse, -R44.reuse ;  /* 0x00000000618c7223 */ /* 0x180fe2000001082c */
[-C--:B------:R-:W-:Y:S01]  /*30a0*/  FFMA.FTZ R15, R41, R0.reuse, -R44 ;  /* 0x00000000290f7223 */ /* 0x080fe2000001082c */
[----:B------:R-:W4:Y:S01]  /*30b0*/  MUFU.EX2 R7, R7 ;  /* 0x0000000700077308 */ /* 0x000f220000000800 */
[----:B---3--:R-:W-:Y:S01]  /*30c0*/  FADD.FTZ R33, R147, R46 ;  /* 0x0000002e93217221 */ /* 0x008fe20000010000 */
[-CC-:B------:R-:W-:Y:S01]  /*30d0*/  FFMA.FTZ R142, R99, R0.reuse, -R44.reuse ;  /* 0x00000000638e7223 */ /* 0x180fe2000001082c */
[-CC-:B------:R-:W-:Y:S01]  /*30e0*/  FFMA.FTZ R21, R45, R0.reuse, -R44.reuse ;  /* 0x000000002d157223 */ /* 0x180fe2000001082c */
[-CC-:B------:R-:W-:Y:S01]  /*30f0*/  FFMA.FTZ R136, R101, R0.reuse, -R44.reuse ;  /* 0x0000000065887223 */ /* 0x180fe2000001082c */
[----:B------:R-:W-:Y:S01]  /*3100*/  FADD.FTZ R48, R14, R33 ;  /* 0x000000210e307221 */ /* 0x000fe20000010000 */
[-C--:B------:R-:W-:Y:S01]  /*3110*/  FFMA.FTZ R25, R49, R0.reuse, -R44 ;  /* 0x0000000031197223 */ /* 0x080fe2000001082c */
[----:B------:R-:W-:Y:S01]  /*3120*/  IMAD.MOV.U32 R41, RZ, RZ, R16 ;  /* 0x000000ffff297224 */ /* 0x000fe200078e0010 */
[----:B------:R-:W3:Y:S01]  /*3130*/  MUFU.EX2 R150, R150 ;  /* 0x0000009600967308 */ /* 0x000ee20000000800 */
        /* <DEDUP_REMOVED lines=8> */
[----:B----4-:R-:W-:Y:S01]  /*31c0*/  FADD.FTZ R35, R148, R7 ;  /* 0x0000000794237221 */ /* 0x010fe20000010000 */
[-CC-:B------:R-:W-:Y:S01]  /*31d0*/  FFMA.FTZ R128, R47, R0.reuse, -R44.reuse ;  /* 0x000000002f807223 */ /* 0x180fe2000001082c */
[----:B------:R-:W-:Y:S01]  /*31e0*/  FFMA.FTZ R69, R69, R0, -R44 ;  /* 0x0000000045457223 */ /* 0x000fe2000001082c */
[----:B--2---:R-:W-:-:S04]  /*31f0*/  @P2 IMAD.HI.U32 R37, R16, R37, RZ ;  /* 0x0000002510252227 */ /* 0x004fc800078e00ff */
[-CC-:B------:R-:W-:Y:S01]  /*3200*/  FFMA.FTZ R124, R51, R0.reuse, -R44.reuse ;  /* 0x00000000337c7223 */ /* 0x180fe2000001082c */
[-CC-:B------:R-:W-:Y:S01]  /*3210*/  FFMA.FTZ R126, R27, R0.reuse, -R44.reuse ;  /* 0x000000001b7e7223 */ /* 0x180fe2000001082c */
[----:B------:R-:W-:Y:S01]  /*3220*/  FFMA.FTZ R77, R77, R0, -R44 ;  /* 0x000000004d4d7223 */ /* 0x000fe2000001082c */
[----:B------:R-:W2:Y:S01]  /*3230*/  MUFU.EX2 R144, R144 ;  /* 0x0000009000907308 */ /* 0x000ea20000000800 */
[----:B---3--:R-:W-:Y:S01]  /*3240*/  FADD.FTZ R46, R150, R35 ;  /* 0x00000023962e7221 */ /* 0x008fe20000010000 */
[----:B------:R-:W-:Y:S01]  /*3250*/  FADD.FTZ R35, R141, R48 ;  /* 0x000000308d237221 */ /* 0x000fe20000010000 */
[----:B-1----:R-:W-:Y:S01]  /*3260*/  @P2 SHF.R.U32.HI R41, RZ, R50, R37 ;  /* 0x00000032ff292219 */ /* 0x002fe20000011625 */
[-CC-:B------:R-:W-:Y:S01]  /*3270*/  FFMA.FTZ R55, R55, R0.reuse, -R44.reuse ;  /* 0x0000000037377223 */ /* 0x180fe2000001082c */
[----:B------:R-:W-:Y:S01]  /*3280*/  FFMA.FTZ R81, R81, R0, -R44 ;  /* 0x0000000051517223 */ /* 0x000fe2000001082c */
[----:B------:R-:W-:Y:S01]  /*3290*/  FADD.FTZ R48, R20, R35 ;  /* 0x0000002314307221 */ /* 0x000fe20000010000 */
[----:B------:R-:W-:Y:S01]  /*32a0*/  IADD3 R43, R41, R17, -R18 ;  /* 0x00000011292b7210 */ /* 0x000fe20007ffe812 */
[----:B------:R-:W1:Y:S01]  /*32b0*/  MUFU.EX2 R11, R11 ;  /* 0x0000000b000b7308 */ /* 0x000e620000000800 */
[----:B0-----:R-:W-:Y:S01]  /*32c0*/  FADD.FTZ R3, R9, R46 ;  /* 0x0000002e09037221 */ /* 0x001fe20000010000 */
[----:B------:R-:W-:Y:S01]  /*32d0*/  FADD.FTZ R35, R143, R48 ;  /* 0x000000308f237221 */ /* 0x000fe20000010000 */
[----:B------:R-:W-:-:S02]  /*32e0*/  F2FP.BF16.F32.PACK_AB R148, R7, R148 ;  /* 0x000000940794723e */ /* 0x000fc400000010ff */
[----:B------:R-:W-:Y:S02]  /*32f0*/  CS2R R102, SRZ ;  /* 0x0000000000667805 */ /* 0x000fe4000001ff00 */
[----:B------:R-:W-:Y:S01]  /*3300*/  SHF.R.S32.HI R50, RZ, 0x1f, R43 ;  /* 0x0000001fff327819 */ /* 0x000fe2000001142b */
[----:B------:R-:W-:Y:S01]  /*3310*/  FADD.FTZ R48, R24, R35 ;  /* 0x0000002318307221 */ /* 0x000fe20000010000 */
[----:B------:R-:W-:Y:S01]  /*3320*/  FFMA.FTZ R35, R65, R0, -R44 ;  /* 0x0000000041237223 */ /* 0x000fe2000001082c */
[----:B------:R-:W0:Y:S01]  /*3330*/  MUFU.EX2 R146, R146 ;  /* 0x0000009200927308 */ /* 0x000e220000000800 */
[----:B--2---:R-:W-:Y:S01]  /*3340*/  FADD.FTZ R46, R144, R3 ;  /* 0x00000003902e7221 */ /* 0x004fe20000010000 */
[----:B------:R-:W-:Y:S01]  /*3350*/  FADD.FTZ R37, R137, R48 ;  /* 0x0000003089257221 */ /* 0x000fe20000010000 */
[----:B------:R-:W-:Y:S01]  /*3360*/  F2FP.BF16.F32.PACK_AB R150, R9, R150 ;  /* 0x000000960996723e */ /* 0x000fe200000010ff */
[----:B------:R-:W-:Y:S01]  /*3370*/  VIADD R9, R88, 0xfffffffe ;  /* 0xfffffffe58097836 */ /* 0x000fe20000000000 */
[----:B------:R-:W-:Y:S01]  /*3380*/  F2FP.BF16.F32.PACK_AB R145, R12, R145 ;  /* 0x000000910c91723e */ /* 0x000fe200000010ff */
[----:B------:R-:W-:Y:S01]  /*3390*/  FADD.FTZ R48, R26, R37 ;  /* 0x000000251a307221 */ /* 0x000fe20000010000 */
[----:B------:R-:W-:Y:S01]  /*33a0*/  F2FP.BF16.F32.PACK_AB R147, R14, R147 ;  /* 0x000000930e93723e */ /* 0x000fe200000010ff */
[----:B------:R-:W2:Y:S01]  /*33b0*/  MUFU.EX2 R13, R13 ;  /* 0x0000000d000d7308 */ /* 0x000ea20000000800 */
[----:B-1----:R-:W-:Y:S01]  /*33c0*/  FADD.FTZ R3, R11, R46 ;  /* 0x0000002e0b037221 */ /* 0x002fe20000010000 */
[----:B------:R-:W-:Y:S01]  /*33d0*/  FADD.FTZ R37, R139, R48 ;  /* 0x000000308b257221 */ /* 0x000fe20000010000 */
[----:B------:R-:W-:-:S02]  /*33e0*/  F2FP.BF16.F32.PACK_AB R141, R20, R141 ;  /* 0x0000008d148d723e */ /* 0x000fc400000010ff */
[----:B------:R-:W-:Y:S02]  /*33f0*/  CS2R R100, SRZ ;  /* 0x0000000000647805 */ /* 0x000fe4000001ff00 */
[----:B------:R-:W-:Y:S01]  /*3400*/  F2FP.BF16.F32.PACK_AB R143, R24, R143 ;  /* 0x0000008f188f723e */ /* 0x000fe200000010ff */
[----:B------:R-:W-:Y:S01]  /*3410*/  FADD.FTZ R48, R28, R37 ;  /* 0x000000251c307221 */ /* 0x000fe20000010000 */
[----:B------:R-:W-:Y:S01]  /*3420*/  FFMA.FTZ R37, R73, R0, -R44 ;  /* 0x0000000049257223 */ /* 0x000fe2000001082c */
[----:B------:R-:W1:Y:S01]  /*3430*/  MUFU.EX2 R140, R140 ;  /* 0x0000008c008c7308 */ /* 0x000e620000000800 */
[----:B0-----:R-:W-:Y:S01]  /*3440*/  FADD.FTZ R46, R146, R3 ;  /* 0x00000003922e7221 */ /* 0x001fe20000010000 */
[----:B------:R-:W-:Y:S01]  /*3450*/  FADD.FTZ R39, R133, R48 ;  /* 0x0000003085277221 */ /* 0x000fe20000010000 */
[----:B------:R-:W-:Y:S02]  /*3460*/  F2FP.BF16.F32.PACK_AB R137, R26, R137 ;  /* 0x000000891a89723e */ /* 0x000fe400000010ff */
[----:B------:R-:W-:-:S02]  /*3470*/  CS2R R98, SRZ ;  /* 0x0000000000627805 */ /* 0x000fc4000001ff00 */
[----:B------:R-:W-:Y:S01]  /*3480*/  F2FP.BF16.F32.PACK_AB R139, R28, R139 ;  /* 0x0000008b1c8b723e */ /* 0x000fe200000010ff */
[C---:B------:R-:W-:Y:S01]  /*3490*/  FADD.FTZ R48, R30.reuse, R39 ;  /* 0x000000271e307221 */ /* 0x040fe20000010000 */
[----:B------:R-:W-:Y:S01]  /*34a0*/  F2FP.BF16.F32.PACK_AB R133, R30, R133 ;  /* 0x000000851e85723e */ /* 0x000fe200000010ff */
[----:B------:R-:W0:Y:S01]  /*34b0*/  MUFU.EX2 R15, R15 ;  /* 0x0000000f000f7308 */ /* 0x000e220000000800 */
[----:B--2---:R-:W-:Y:S01]  /*34c0*/  FADD.FTZ R3, R13, R46 ;  /* 0x0000002e0d037221 */ /* 0x004fe20000010000 */
[----:B------:R-:W-:Y:S01]  /*34d0*/  FADD.FTZ R39, R135, R48 ;  /* 0x0000003087277221 */ /* 0x000fe20000010000 */
[C---:B------:R-:W-:Y:S02]  /*34e0*/  F2FP.BF16.F32.PACK_AB R135, R32.reuse, R135 ;  /* 0x000000872087723e */ /* 0x040fe400000010ff */
[----:B------:R-:W-:Y:S02]  /*34f0*/  CS2R R96, SRZ ;  /* 0x0000000000607805 */ /* 0x000fe4000001ff00 */
[----:B------:R-:W-:Y:S01]  /*3500*/  F2FP.BF16.F32.PACK_AB R144, R11, R144 ;  /* 0x000000900b90723e */ /* 0x000fe200000010ff */
[----:B------:R-:W-:Y:S01]  /*3510*/  FADD.FTZ R48, R32, R39 ;  /* 0x0000002720307221 */ /* 0x000fe20000010000 */
[-C--:B------:R-:W-:Y:S01]  /*3520*/  FFMA.FTZ R39, R5, R0.reuse, -R44 ;  /* 0x0000000005277223 */ /* 0x080fe2000001082c */
[----:B------:R-:W2:Y:S01]  /*3530*/  MUFU.EX2 R142, R142 ;  /* 0x0000008e008e7308 */ /* 0x000ea20000000800 */
[----:B-1----:R-:W-:Y:S01]  /*3540*/  FADD.FTZ R46, R140, R3 ;  /* 0x000000038c2e7221 */ /* 0x002fe20000010000 */
[----:B------:R-:W-:Y:S01]  /*3550*/  FADD.FTZ R41, R129, R48 ;  /* 0x0000003081297221 */ /* 0x000fe20000010000 */
[----:B------:R-:W-:Y:S01]  /*3560*/  FFMA.FTZ R44, R85, R0, -R44 ;  /* 0x00000000552c7223 */ /* 0x000fe2000001082c */
[----:B------:R-:W-:-:S02]  /*3570*/  LEA.HI R5, R50, R43, RZ, 0x7 ;  /* 0x0000002b32057211 */ /* 0x000fc400078f38ff */
[----:B------:R-:W-:Y:S02]  /*3580*/  CS2R R94, SRZ ;  /* 0x00000000005e7805 */ /* 0x000fe4000001ff00 */
[----:B------:R-:W-:Y:S02]  /*3590*/  F2FP.BF16.F32.PACK_AB R129, R34, R129 ;  /* 0x000000812281723e */ /* 0x000fe400000010ff */
[----:B------:R-:W-:Y:S01]  /*35a0*/  CS2R R92, SRZ ;  /* 0x00000000005c7805 */ /* 0x000fe2000001ff00 */
[----:B------:R-:W1:Y:S01]  /*35b0*/  MUFU.EX2 R21, R21 ;  /* 0x0000001500157308 */ /* 0x000e620000000800 */
[----:B0-----:R-:W-:Y:S01]  /*35c0*/  FADD.FTZ R3, R15, R46 ;  /* 0x0000002e0f037221 */ /* 0x001fe20000010000 */
[----:B------:R-:W-:Y:S02]  /*35d0*/  F2FP.BF16.F32.PACK_AB R146, R13, R146 ;  /* 0x000000920d92723e */ /* 0x000fe400000010ff */
[----:B------:R-:W-:Y:S02]  /*35e0*/  CS2R R90, SRZ ;  /* 0x00000000005a7805 */ /* 0x000fe4000001ff00 */
[----:B------:R-:W-:-:S02]  /*35f0*/  F2FP.BF16.F32.PACK_AB R140, R15, R140 ;  /* 0x0000008c0f8c723e */ /* 0x000fc400000010ff */
[----:B------:R-:W-:Y:S01]  /*3600*/  CS2R R88, SRZ ;  /* 0x0000000000587805 */ /* 0x000fe2000001ff00 */
        /* <DEDUP_REMOVED lines=14> */
[----:B------:R-:W-:Y:S01]  /*36f0*/  FADD.FTZ R46, R34, R41 ;  /* 0x00000029222e7221 */ /* 0x000fe20000010000 */
[----:B------:R-:W-:-:S03]  /*3700*/  F2FP.BF16.F32.PACK_AB R138, R29, R138 ;  /* 0x0000008a1d8a723e */ /* 0x000fc600000010ff */
[----:B------:R-:W-:Y:S01]  /*3710*/  FADD.FTZ R41, R131, R46 ;  /* 0x0000002e83297221 */ /* 0x000fe20000010000 */
[----:B------:R-:W-:Y:S01]  /*3720*/  F2FP.BF16.F32.PACK_AB R131, R36, R131 ;  /* 0x000000832483723e */ /* 0x000fe200000010ff */
[----:B------:R-:W0:Y:S01]  /*3730*/  MUFU.EX2 R134, R134 ;  /* 0x0000008600867308 */ /* 0x000e220000000800 */
[----:B--2---:R-:W-:Y:S01]  /*3740*/  FADD.FTZ R4, R132, R3 ;  /* 0x0000000384047221 */ /* 0x004fe20000010000 */
[----:B------:R-:W-:-:S04]  /*3750*/  FADD.FTZ R10, R36, R41 ;  /* 0x00000029240a7221 */ /* 0x000fc80000010000 */
[----:B------:R-:W-:Y:S01]  /*3760*/  FADD.FTZ R41, R125, R10 ;  /* 0x0000000a7d297221 */ /* 0x000fe20000010000 */
[C---:B------:R-:W-:Y:S01]  /*3770*/  F2FP.BF16.F32.PACK_AB R125, R38.reuse, R125 ;  /* 0x0000007d267d723e */ /* 0x040fe200000010ff */
[----:B------:R-:W2:Y:S01]  /*3780*/  MUFU.EX2 R33, R33 ;  /* 0x0000002100217308 */ /* 0x000ea20000000800 */
[C---:B-1----:R-:W-:Y:S01]  /*3790*/  FADD.FTZ R3, R31.reuse, R4 ;  /* 0x000000041f037221 */ /* 0x042fe20000010000 */
[----:B------:R-:W-:Y:S01]  /*37a0*/  FADD.FTZ R10, R38, R41 ;  /* 0x00000029260a7221 */ /* 0x000fe20000010000 */
[----:B------:R-:W-:-:S03]  /*37b0*/  F2FP.BF16.F32.PACK_AB R132, R31, R132 ;  /* 0x000000841f84723e */ /* 0x000fc600000010ff */
[----:B------:R-:W-:Y:S01]  /*37c0*/  FADD.FTZ R41, R127, R10 ;  /* 0x0000000a7f297221 */ /* 0x000fe20000010000 */
[----:B------:R-:W-:Y:S01]  /*37d0*/  F2FP.BF16.F32.PACK_AB R127, R40, R127 ;  /* 0x0000007f287f723e */ /* 0x000fe200000010ff */
[----:B------:R-:W1:Y:S01]  /*37e0*/  MUFU.EX2 R128, R128 ;  /* 0x0000008000807308 */ /* 0x000e620000000800 */
[----:B0-----:R-:W-:Y:S01]  /*37f0*/  FADD.FTZ R4, R134, R3 ;  /* 0x0000000386047221 */ /* 0x001fe20000010000 */
[----:B------:R-:W-:-:S06]  /*3800*/  FADD.FTZ R10, R40, R41 ;  /* 0x00000029280a7221 */ /* 0x000fcc0000010000 */
        /* <DEDUP_REMOVED lines=37> */
[----:B------:R-:W-:Y:S02]  /*3a60*/  F2FP.BF16.F32.PACK_AB R123, R6, R123 ;  /* 0x0000007b067b723e */ /* 0x000fe400000010ff */
[----:B------:R-:W-:Y:S01]  /*3a70*/  SHF.R.S32.HI R6, RZ, 0x7, R5 ;  /* 0x00000007ff067819 */ /* 0x000fe20000011405 */
[----:B--2---:R-:W-:-:S04]  /*3a80*/  FADD.FTZ R7, R39, R4 ;  /* 0x0000000427077221 */ /* 0x004fc80000010000 */
[C---:B-1----:R-:W-:Y:S01]  /*3a90*/  FADD.FTZ R4, R44.reuse, R7 ;  /* 0x000000072c047221 */ /* 0x042fe20000010000 */
[----:B------:R-:W-:Y:S02]  /*3aa0*/  VIMNMX R7, R23, R6, !PT ;  /* 0x0000000617077248 */ /* 0x000fe40007fe0100 */
[----:B------:R-:W-:Y:S02]  /*3ab0*/  F2FP.BF16.F32.PACK_AB R122, R44, R39 ;  /* 0x000000272c7a723e */ /* 0x000fe400000010ff */
[----:B------:R-:W-:-:S13]  /*3ac0*/  ISETP.GE.AND P3, PT, R9, R7, PT ;  /* 0x000000070900720c */ /* 0x000fda0003f66270 */
[----:B------:R-:W-:Y:S05]  /*3ad0*/  @!P3 BRA `(.L_x_2034) ;  /* 0x00000024008cb947 */ /* 0x000fea0003800000 */
[----:B------:R-:W-:Y:S01]  /*3ae0*/  IMAD.MOV.U32 R6, RZ, RZ, R2 ;  /* 0x000000ffff067224 */ /* 0x000fe200078e0002 */
[----:B------:R-:W-:Y:S01]  /*3af0*/  UMOV UR7, UR36 ;  /* 0x0000002400077c82 */ /* 0x000fe20008000000 */
[----:B------:R-:W-:Y:S01]  /*3b00*/  IMAD.MOV.U32 R5, RZ, RZ, R8 ;  /* 0x000000ffff057224 */ /* 0x000fe200078e0008 */
[----:B------:R-:W-:Y:S01]  /*3b10*/  UMOV UR6, UR37 ;  /* 0x0000002500067c82 */ /* 0x000fe20008000000 */
[----:B------:R-:W-:-:S07]  /*3b20*/  IMAD.MOV.U32 R119, RZ, RZ, RZ ;  /* 0x000000ffff777224 */ /* 0x000fce00078e00ff */
.L_x_2043:
        /* <DEDUP_REMOVED lines=9> */
.L_x_2036:
[----:B------:R-:W-:Y:S01]  /*3bc0*/  ULEA UR10, UR37, UR38, 0x3 ;  /* 0x00000026250a7291 */ /* 0x000fe2000f8e183f */
[----:B------:R-:W-:-:S05]  /*3bd0*/  IMAD.U32 R0, RZ, RZ, UR36 ;  /* 0x00000024ff007e24 */ /* 0x000fca000f8e00ff */
[----:B------:R-:W-:-:S04]  /*3be0*/  SHF.L.U32 R0, R0, 0x1f, RZ ;  /* 0x0000001f00007819 */ /* 0x000fc800000006ff */
[----:B------:R0:W1:Y:S01]  /*3bf0*/  SYNCS.PHASECHK.TRANS64.TRYWAIT P3, [UR10+0x16830], R0 ;  /* 0x01683000ff0075a7 */ /* 0x000062000806014a */
[----:B------:R-:W-:Y:S05]  /*3c00*/  @!P0 BRA `(.L_x_2037) ;  /* 0x0000000000048947 */ /* 0x000fea0003800000 */
[----:B------:R-:W-:Y:S01]  /*3c10*/  BPT.TRAP 0x1 ;  /* 0x000000040000795c */ /* 0x000fe20000300000 */
.L_x_2037:
[----:B-1----:R-:W-:Y:S05]  /*3c20*/  @P3 BRA `(.L_x_2035) ;  /* 0x0000000000083947 */ /* 0x002fea0003800000 */
[----:B------:R-:W1:Y:S02]  /*3c30*/  SYNCS.PHASECHK.TRANS64.TRYWAIT P3, [UR10+0x16830], R0 ;  /* 0x01683000ff0075a7 */ /* 0x000e64000806014a */
[----:B-1----:R-:W-:Y:S05]  /*3c40*/  @!P3 BRA `(.L_x_2038) ;  /* 0x000000d00014b947 */ /* 0x002fea0003800000 */
.L_x_2035:
        /* <DEDUP_REMOVED lines=8> */
[----:B------:R-:W-:Y:S01]  /*3cd0*/  UMOV UR24, UR4 ;  /* 0x0000000400187c82 */ /* 0x000fe20008000000 */
[----:B------:R-:W-:Y:S01]  /*3ce0*/  UMOV UR25, UR5 ;  /* 0x0000000500197c82 */ /* 0x000fe20008000000 */
        /* <DEDUP_REMOVED lines=19> */
.L_x_2040:
[----:B------:R-:W-:Y:S01]  /*3e20*/  ULEA UR10, UR6, UR38, 0x3 ;  /* 0x00000026060a7291 */ /* 0x000fe2000f8e183f */
[----:B------:R-:W-:-:S05]  /*3e30*/  IMAD.U32 R0, RZ, RZ, UR7 ;  /* 0x00000007ff007e24 */ /* 0x000fca000f8e00ff */
[----:B------:R-:W-:-:S04]  /*3e40*/  SHF.L.U32 R0, R0, 0x1f, RZ ;  /* 0x0000001f00007819 */ /* 0x000fc800000006ff */
[----:B------:R0:W1:Y:S01]  /*3e50*/  SYNCS.PHASECHK.TRANS64.TRYWAIT P3, [UR10+0x16850], R0 ;  /* 0x01685000ff0075a7 */ /* 0x000062000806014a */
[----:B------:R-:W-:Y:S05]  /*3e60*/  @!P0 BRA `(.L_x_2041) ;  /* 0x0000000000048947 */ /* 0x000fea0003800000 */
[----:B------:R-:W-:Y:S01]  /*3e70*/  BPT.TRAP 0x1 ;  /* 0x000000040000795c */ /* 0x000fe20000300000 */
.L_x_2041:
[----:B-1----:R-:W-:Y:S05]  /*3e80*/  @P3 BRA `(.L_x_2039) ;  /* 0x0000000000083947 */ /* 0x002fea0003800000 */
[----:B------:R-:W1:Y:S02]  /*3e90*/  SYNCS.PHASECHK.TRANS64.TRYWAIT P3, [UR10+0x16850], R0 ;  /* 0x01685000ff0075a7 */ /* 0x000e64000806014a */
[----:B-1----:R-:W-:Y:S05]  /*3ea0*/  @!P3 BRA `(.L_x_2042) ;  /* 0x000000cc0094b947 */ /* 0x002fea0003800000 */
.L_x_2039:
[----:B------:R-:W-:Y:S01]  /*3eb0*/  UIADD3 UR7, UR38, 0x400, URZ ;  /* 0x0000040026077890 */ /* 0x000fe2000fffe03f */
[----:B------:R-:W-:Y:S01]  /*3ec0*/  WARPGROUP.ARRIVE ;  /* 0x00000000000079c5 */ /* 0x000fe20000000000 */
[----:B------:R-:W-:Y:S01]  /*3ed0*/  UMOV UR11, 0x40000040 ;  /* 0x40000040000b7882 */ /* 0x000fe20000000000 */
[----:B------:R-:W-:Y:S01]  /*3ee0*/  UMOV UR15, 0x40000040 ;  /* 0x40000040000f7882 */ /* 0x000fe20000000000 */
[----:B------:R-:W-:Y:S01]  /*3ef0*/  USHF.R.U32.HI UR7, URZ, 0x4, UR7 ;  /* 0x000000043f077899 */ /* 0x000fe20008011607 */
[----:B------:R-:W2:Y:S01]  /*3f00*/  @P2 LDC R8, c[0x0][0x44c] ;  /* 0x00011300ff082b82 */ /* 0x000ea20000000800 */
[----:B-1----:R-:W-:Y:S02]  /*3f10*/  IMAD.IADD R2, R152, 0x1, R16 ;  /* 0x0000000198027824 */ /* 0x002fe400078e0210 */
[----:B------:R-:W-:-:S04]  /*3f20*/  ULOP3.LUT UR7, UR7, 0x3fff, URZ, 0xc0, !UPT ;  /* 0x00003fff07077892 */ /* 0x000fc8000f8ec03f */
[----:B------:R-:W-:Y:S01]  /*3f30*/  ULEA UR10, UR6, UR7, 0xa ;  /* 0x00000007060a7291 */ /* 0x000fe2000f8e503f */
[----:B0-----:R-:W0:Y:S02]  /*3f40*/  @P2 LDC R0, c[0x0][0x450] ;  /* 0x00011400ff002b82 */ /* 0x001e240000000800 */
[----:B------:R-:W-:Y:S01]  /*3f50*/  UMOV UR7, UR36 ;  /* 0x0000002400077c82 */ /* 0x000fe20008000000 */
[----:B------:R-:W-:-:S05]  /*3f60*/  UIADD3 UR14, UR10, 0x80, URZ ;  /* 0x000000800a0e7890 */ /* 0x000fca000fffe03f */
[----:B------:R-:W-:Y:S01]  /*3f70*/  HGMMA.64x64x16.F32.BF16 R88, R148, gdesc[UR8].tnspB, R88, gsb0 ;  /* 0x40e0000894587df0 */ /* 0x000fe20008001858 */
[----:B------:R-:W-:Y:S01]  /*3f80*/  UMOV UR11, 0x40000040 ;  /* 0x40000040000b7882 */ /* 0x000fe20000000000 */
[----:B--2---:R-:W-:-:S05]  /*3f90*/  @P2 IMAD.HI.U32 R8, R2, R8, RZ ;  /* 0x0000000802082227 */ /* 0x004fca00078e00ff */
[----:B0-----:R-:W-:Y:S01]  /*3fa0*/  @P2 SHF.R.U32.HI R2, RZ, R0, R8 ;  /* 0x00000000ff022219 */ /* 0x001fe20000011608 */
[----:B------:R-:W-:-:S04]  /*3fb0*/  IMAD.MOV.U32 R8, RZ, RZ, -0x80 ;  /* 0xffffff80ff087424 */ /* 0x000fc800078e00ff */
[----:B------:R-:W0:Y:S01]  /*3fc0*/  SHFL.IDX PT, R0, R2, 0x1, 0x1c1f ;  /* 0x003c1f0002007f89 */ /* 0x000e2200000e0000 */
[----:B------:R-:W-:-:S05]  /*3fd0*/  IMAD R8, R9, R8, 0x1 ;  /* 0x0000000109087424 */ /* 0x000fca00078e0208 */
[----:B------:R-:W-:-:S05]  /*3fe0*/  IADD3 R8, R17, R8, -R22 ;  /* 0x0000000811087210 */ /* 0x000fca0007ffe816 */
[----:B------:R-:W-:-:S04]  /*3ff0*/  IMAD.IADD R8, R8, 0x1, -R18 ;  /* 0x0000000108087824 */ /* 0x000fc800078e0a12 */
[----:B0-----:R-:W-:-:S05]  /*4000*/  IMAD.IADD R0, R8, 0x1, R0 ;  /* 0x0000000108007824 */ /* 0x001fca00078e0200 */
[C---:B------:R-:W-:Y:S02]  /*4010*/  ISETP.GT.AND P3, PT, R0.reuse, RZ, PT ;  /* 0x000000ff0000720c */ /* 0x040fe40003f64270 */
[----:B------:R-:W-:Y:S02]  /*4020*/  ISETP.GT.AND P4, PT, R0, 0x1, PT ;  /* 0x000000010000780c */ /* 0x000fe40003f84270 */
[----:B------:R-:W-:Y:S02]  /*4030*/  FSEL R26, R26, -INF , P3 ;  /* 0xff8000001a1a7808 */ /* 0x000fe40001800000 */
[----:B------:R-:W-:Y:S02]  /*4040*/  ISETP.GT.AND P3, PT, R0, 0x8, PT ;  /* 0x000000080000780c */ /* 0x000fe40003f64270 */
[----:B------:R-:W-:Y:S02]  /*4050*/  FSEL R27, R27, -INF , P4 ;  /* 0xff8000001b1b7808 */ /* 0x000fe40002000000 */
[----:B------:R-:W-:-:S02]  /*4060*/  FMNMX.FTZ R10, R26, R6, !PT ;  /* 0x000000061a0a7209 */ /* 0x000fc40007810000 */
[----:B------:R-:W-:Y:S02]  /*4070*/  ISETP.GT.AND P4, PT, R0, 0x9, PT ;  /* 0x000000090000780c */ /* 0x000fe40003f84270 */
[----:B------:R-:W-:Y:S02]  /*4080*/  FSEL R30, R30, -INF , P3 ;  /* 0xff8000001e1e7808 */ /* 0x000fe40001800000 */
[----:B------:R-:W-:Y:S02]  /*4090*/  FMNMX.FTZ R10, R27, R10, !PT ;  /* 0x0000000a1b0a7209 */ /* 0x000fe40007810000 */
[----:B------:R-:W-:Y:S02]  /*40a0*/  ISETP.GT.AND P3, PT, R0, 0x10, PT ;  /* 0x000000100000780c */ /* 0x000fe40003f64270 */
[----:B------:R-:W-:Y:S02]  /*40b0*/  FSEL R31, R31, -INF , P4 ;  /* 0xff8000001f1f7808 */ /* 0x000fe40002000000 */
[----:B------:R-:W-:-:S02]  /*40c0*/  FMNMX.FTZ R10, R30, R10, !PT ;  /* 0x0000000a1e0a7209 */ /* 0x000fc40007810000 */
[----:B------:R-:W-:Y:S02]  /*40d0*/  ISETP.GT.AND P4, PT, R0, 0x11, PT ;  /* 0x000000110000780c */ /* 0x000fe40003f84270 */
[----:B------:R-:W-:Y:S01]  /*40e0*/  FSEL R34, R34, -INF , P3 ;  /* 0xff80000022227808 */ /* 0x000fe20001800000 */
[----:B------:R-:W-:Y:S02]  /*40f0*/  WARPGROUP.DEPBAR.LE gsb0, 0x0 ;  /* 0x00008000000079c5 */ /* 0x000fe40000010000 */
[----:B------:R-:W-:Y:S01]  /*4100*/  WARPGROUP.ARRIVE ;  /* 0x00000000000079c5 */ /* 0x000fe20000000000 */
[----:B------:R-:W-:Y:S02]  /*4110*/  FMNMX.FTZ R10, R31, R10, !PT ;  /* 0x0000000a1f0a7209 */ /* 0x000fe40007810000 */
[----:B------:R-:W-:Y:S02]  /*4120*/  ISETP.GT.AND P3, PT, R0, 0x18, PT ;  /* 0x000000180000780c */ /* 0x000fe40003f64270 */
[----:B------:R-:W-:Y:S01]  /*4130*/  FSEL R35, R35, -INF , P4 ;  /* 0xff80000023237808 */ /* 0x000fe20002000000 */
[----:B------:R-:W-:Y:S01]  /*4140*/  HGMMA.64x64x16.F32.BF16 R88, R144, gdesc[UR12].tnspB, R88, gsb0 ;  /* 0x40e0000c90587df0 */ /* 0x000fe20008001858 */
[----:B------:R-:W-:Y:S01]  /*4150*/  UIADD3 UR14, UR10, 0x100, URZ ;  /* 0x000001000a0e7890 */ /* 0x000fe2000fffe03f */
[----:B------:R-:W-:Y:S01]  /*4160*/  FMNMX.FTZ R10, R34, R10, !PT ;  /* 0x0000000a220a7209 */ /* 0x000fe20007810000 */
[----:B------:R-:W-:Y:S01]  /*4170*/  UMOV UR15, 0x40000040 ;  /* 0x40000040000f7882 */ /* 0x000fe20000000000 */
[----:B------:R-:W-:-:S02]  /*4180*/  ISETP.GT.AND P4, PT, R0, 0x19, PT ;  /* 0x000000190000780c */ /* 0x000fc40003f84270 */
[----:B------:R-:W-:Y:S02]  /*4190*/  FSEL R38, R38, -INF , P3 ;  /* 0xff80000026267808 */ /* 0x000fe40001800000 */
[----:B------:R-:W-:Y:S02]  /*41a0*/  FMNMX.FTZ R10, R35, R10, !PT ;  /* 0x0000000a230a7209 */ /* 0x000fe40007810000 */
[----:B------:R-:W-:Y:S02]  /*41b0*/  ISETP.GT.AND P3, PT, R0, 0x20, PT ;  /* 0x000000200000780c */ /* 0x000fe40003f64270 */
[----:B------:R-:W-:Y:S02]  /*41c0*/  FSEL R39, R39, -INF , P4 ;  /* 0xff80000027277808 */ /* 0x000fe40002000000 */
[----:B------:R-:W-:Y:S02]  /*41d0*/  FMNMX.FTZ R10, R38, R10, !PT ;  /* 0x0000000a260a7209 */ /* 0x000fe40007810000 */
        /* <DEDUP_REMOVED lines=30> */
[----:B------:R-:W-:Y:S01]  /*43c0*/  ISETP.GT.AND P4, PT, R0, 0x49, PT ;  /* 0x000000490000780c */ /* 0x000fe20003f84270 */
[----:B------:R-:W-:-:S02]  /*43d0*/  WARPGROUP.DEPBAR.LE gsb0, 0x0 ;  /* 0x00008000000079c5 */ /* 0x000fc40000010000 */
        /* <DEDUP_REMOVED lines=42> */
[----:B------:R-:W-:Y:S02]  /*4680*/  FSEL R87, R87, -INF , P5 ;  /* 0xff80000057577808 */ /* 0x000fe40002800000 */
[----:B------:R-:W-:Y:S01]  /*4690*/  FMNMX.FTZ R10, R86, R10, !PT ;  /* 0x0000000a560a7209 */ /* 0x000fe20007810000 */
[----:B------:R-:W-:Y:S02]  /*46a0*/  WARPGROUP.DEPBAR.LE gsb0, 0x0 ;  /* 0x00008000000079c5 */ /* 0x000fe40000010000 */
[----:B------:R-:W-:Y:S01]  /*46b0*/  WARPGROUP.ARRIVE ;  /* 0x00000000000079c5 */ /* 0x000fe20000000000 */
[----:B------:R-:W-:-:S02]  /*46c0*/  FMNMX.FTZ R11, R87, R10, !PT ;  /* 0x0000000a570b7209 */ /* 0x000fc40007810000 */
[----:B------:R-:W0:Y:S03]  /*46d0*/  SHFL.IDX PT, R10, R2, RZ, 0x1c1f ;  /* 0x001c1fff020a7589 */ /* 0x000e2600000e0000 */
[----:B------:R-:W-:Y:S01]  /*46e0*/  HGMMA.64x64x16.F32.BF16 R88, R136, gdesc[UR12].tnspB, R88, gsb0 ;  /* 0x40e0000c88587df0 */ /* 0x000fe20008001858 */
[----:B------:R-:W1:Y:S01]  /*46f0*/  SHFL.BFLY PT, R0, R11, 0x2, 0x1f ;  /* 0x0c401f000b007f89 */ /* 0x000e6200000e0000 */
[----:B------:R-:W-:Y:S01]  /*4700*/  UIADD3 UR14, UR10, 0x200, URZ ;  /* 0x000002000a0e7890 */ /* 0x000fe2000fffe03f */
[----:B------:R-:W-:Y:S01]  /*4710*/  UMOV UR15, 0x40000040 ;  /* 0x40000040000f7882 */ /* 0x000fe20000000000 */
[----:B0-----:R-:W-:Y:S01]  /*4720*/  IMAD.IADD R8, R8, 0x1, R10 ;  /* 0x0000000108087824 */ /* 0x001fe200078e020a */
[----:B-1----:R-:W-:Y:S02]  /*4730*/  FMNMX.FTZ R11, R11, R0, !PT ;  /* 0x000000000b0b7209 */ /* 0x002fe40007810000 */
[----:B------:R-:W0:Y:S02]  /*4740*/  LDC R0, c[0x0][0x988] ;  /* 0x00026200ff007b82 */ /* 0x000e240000000800 */
[C---:B------:R-:W-:Y:S01]  /*4750*/  ISETP.GT.AND P4, PT, R8.reuse, RZ, PT ;  /* 0x000000ff0800720c */ /* 0x040fe20003f84270 */
[----:B------:R-:W1:Y:S01]  /*4760*/  SHFL.BFLY PT, R12, R11, 0x1, 0x1f ;  /* 0x0c201f000b0c7f89 */ /* 0x000e6200000e0000 */
[----:B------:R-:W-:-:S02]  /*4770*/  ISETP.GT.AND P5, PT, R8, 0x1, PT ;  /* 0x000000010800780c */ /* 0x000fc40003fa4270 */
[----:B------:R-:W-:Y:S02]  /*4780*/  FSEL R24, R24, -INF , P4 ;  /* 0xff80000018187808 */ /* 0x000fe40002000000 */
[C---:B------:R-:W-:Y:S02]  /*4790*/  ISETP.GT.AND P4, PT, R8.reuse, 0x8, PT ;  /* 0x000000080800780c */ /* 0x040fe40003f84270 */
[----:B------:R-:W-:Y:S02]  /*47a0*/  FSEL R25, R25, -INF , P5 ;  /* 0xff80000019197808 */ /* 0x000fe40002800000 */
[----:B------:R-:W-:Y:S02]  /*47b0*/  ISETP.GT.AND P5, PT, R8, 0x9, PT ;  /* 0x000000090800780c */ /* 0x000fe40003fa4270 */
[----:B------:R-:W-:Y:S02]  /*47c0*/  FSEL R28, R28, -INF , P4 ;  /* 0xff8000001c1c7808 */ /* 0x000fe40002000000 */
[----:B------:R-:W-:-:S02]  /*47d0*/  ISETP.GT.AND P4, PT, R8, 0x10, PT ;  /* 0x000000100800780c */ /* 0x000fc40003f84270 */
[----:B------:R-:W-:Y:S02]  /*47e0*/  FSEL R29, R29, -INF , P5 ;  /* 0xff8000001d1d7808 */ /* 0x000fe40002800000 */
[----:B------:R-:W-:Y:S02]  /*47f0*/  ISETP.GT.AND P5, PT, R8, 0x11, PT ;  /* 0x000000110800780c */ /* 0x000fe40003fa4270 */
[----:B------:R-:W-:Y:S02]  /*4800*/  FSEL R32, R32, -INF , P4 ;  /* 0xff80000020207808 */ /* 0x000fe40002000000 */
[----:B------:R-:W-:Y:S02]  /*4810*/  ISETP.GT.AND P4, PT, R8, 0x18, PT ;  /* 0x000000180800780c */ /* 0x000fe40003f84270 */
[----:B------:R-:W-:Y:S02]  /*4820*/  FSEL R33, R33, -INF , P5 ;  /* 0xff80000021217808 */ /* 0x000fe40002800000 */
[----:B-1----:R-:W-:-:S02]  /*4830*/  FMNMX.FTZ R2, R11, R12, !PT ;  /* 0x0000000c0b027209 */ /* 0x002fc40007810000 */
[----:B------:R-:W-:Y:S02]  /*4840*/  ISETP.GT.AND P5, PT, R8, 0x19, PT ;  /* 0x000000190800780c */ /* 0x000fe40003fa4270 */
[C---:B------:R-:W-:Y:S01]  /*4850*/  FSETP.NEU.FTZ.AND P3, PT, R2.reuse, -INF , PT ;  /* 0xff8000000200780b */ /* 0x040fe20003f7d000 */
[----:B0-----:R-:W-:Y:S01]  /*4860*/  FMUL.FTZ R12, R2, R0 ;  /* 0x00000000020c7220 */ /* 0x001fe20000410000 */
[----:B------:R-:W-:Y:S02]  /*4870*/  FSEL R36, R36, -INF , P4 ;  /* 0xff80000024247808 */ /* 0x000fe40002000000 */
[----:B------:R-:W-:Y:S02]  /*4880*/  ISETP.GT.AND P4, PT, R8, 0x20, PT ;  /* 0x000000200800780c */ /* 0x000fe40003f84270 */
[----:B------:R-:W-:Y:S02]  /*4890*/  FSEL R11, R12, RZ, P3 ;  /* 0x000000ff0c0b7208 */ /* 0x000fe40001800000 */
[----:B------:R-:W-:-:S02]  /*48a0*/  FMNMX.FTZ R12, R24, R5, !PT ;  /* 0x00000005180c7209 */ /* 0x000fc40007810000 */
        /* <DEDUP_REMOVED lines=9> */
[----:B------:R-:W-:Y:S02]  /*4940*/  WARPGROUP.DEPBAR.LE gsb0, 0x0 ;  /* 0x00008000000079c5 */ /* 0x000fe40000010000 */
[----:B------:R-:W-:Y:S01]  /*4950*/  WARPGROUP.ARRIVE ;  /* 0x00000000000079c5 */ /* 0x000fe20000000000 */
[----:B------:R-:W-:Y:S01]  /*4960*/  FMNMX.FTZ R13, R29, R12, !PT ;  /* 0x0000000c1d0d7209 */ /* 0x000fe20007810000 */
[-CC-:B------:R-:W-:Y:S01]  /*4970*/  FFMA.FTZ R55, R55, R0.reuse, -R11.reuse ;  /* 0x0000000037377223 */ /* 0x180fe2000001080b */
[----:B------:R-:W-:Y:S01]  /*4980*/  ISETP.GT.AND P4, PT, R8, 0x28, PT ;  /* 0x000000280800780c */ /* 0x000fe20003f84270 */
[-CC-:B------:R-:W-:Y:S01]  /*4990*/  FFMA.FTZ R139, R54, R0.reuse, -R11.reuse ;  /* 0x00000000368b7223 */ /* 0x180fe2000001080b */
[----:B------:R-:W-:Y:S01]  /*49a0*/  FMNMX.FTZ R13, R32, R13, !PT ;  /* 0x0000000d200d7209 */ /* 0x000fe20007810000 */
[----:B------:R-:W-:Y:S01]  /*49b0*/  HGMMA.64x64x16.F32.BF16 R88, R132, gdesc[UR12].tnspB, R88, gsb0 ;  /* 0x40e0000c84587df0 */ /* 0x000fe20008001858 */
[----:B------:R-:W-:Y:S01]  /*49c0*/  UIADD3 UR14, UR10, 0x280, URZ ;  /* 0x000002800a0e7890 */ /* 0x000fe2000fffe03f */
[----:B------:R-:W-:Y:S01]  /*49d0*/  FSEL R41, R41, -INF , P5 ;  /* 0xff80000029297808 */ /* 0x000fe20002800000 */
[----:B------:R-:W-:Y:S01]  /*49e0*/  UMOV UR15, 0x40000040 ;  /* 0x40000040000f7882 */ /* 0x000fe20000000000 */
[----:B------:R-:W-:Y:S01]  /*49f0*/  FMNMX.FTZ R13, R33, R13, !PT ;  /* 0x0000000d210d7209 */ /* 0x000fe20007810000 */
[----:B------:R-:W0:Y:S01]  /*4a00*/  S2R R54, SR_TID.X ;  /* 0x0000000000367919 */ /* 0x000e220000002100 */
[----:B------:R-:W-:Y:S01]  /*4a10*/  ISETP.GT.AND P5, PT, R8, 0x29, PT ;  /* 0x000000290800780c */ /* 0x000fe20003fa4270 */
[----:B------:R-:W-:Y:S01]  /*4a20*/  MUFU.EX2 R149, R149 ;  /* 0x0000009500957308 */ /* 0x000fe20000000800 */
[----:B------:R-:W-:Y:S01]  /*4a30*/  FMNMX.FTZ R13, R36, R13, !PT ;  /* 0x0000000d240d7209 */ /* 0x000fe20007810000 */
[-CC-:B------:R-:W-:Y:S01]  /*4a40*/  FFMA.FTZ R151, R30, R0.reuse, -R11.reuse ;  /* 0x000000001e977223 */ /* 0x180fe2000001080b */
[----:B------:R-:W-:Y:S01]  /*4a50*/  FSEL R44, R44, -INF , P4 ;  /* 0xff8000002c2c7808 */ /* 0x000fe20002000000 */
[-CC-:B------:R-:W-:Y:S01]  /*4a60*/  FFMA.FTZ R31, R31, R0.reuse, -R11.reuse ;  /* 0x000000001f1f7223 */ /* 0x180fe2000001080b */
[----:B------:R-:W-:Y:S01]  /*4a70*/  FMNMX.FTZ R14, R37, R13, !PT ;  /* 0x0000000d250e7209 */ /* 0x000fe20007810000 */
[--C-:B------:R-:W-:Y:S01]  /*4a80*/  FFMA.FTZ R145, R34, R0, -R11.reuse ;  /* 0x0000000022917223 */ /* 0x100fe2000001080b */
[----:B------:R-:W-:Y:S01]  /*4a90*/  ISETP.GT.AND P4, PT, R8, 0x30, PT ;  /* 0x000000300800780c */ /* 0x000fe20003f84270 */
[----:B------:R-:W-:Y:S01]  /*4aa0*/  MUFU.EX2 R10, R10 ;  /* 0x0000000a000a7308 */ /* 0x000fe20000000800 */
[----:B------:R-:W-:Y:S01]  /*4ab0*/  FMNMX.FTZ R14, R40, R14, !PT ;  /* 0x0000000e280e7209 */ /* 0x000fe20007810000 */
[-CC-:B------:R-:W-:Y:S01]  /*4ac0*/  FFMA.FTZ R35, R35, R0.reuse, -R11.reuse ;  /* 0x0000000023237223 */ /* 0x180fe2000001080b */
[----:B------:R-:W-:Y:S01]  /*4ad0*/  FSEL R45, R45, -INF , P5 ;  /* 0xff8000002d2d7808 */ /* 0x000fe20002800000 */
[--C-:B------:R-:W-:Y:S01]  /*4ae0*/  FFMA.FTZ R39, R39, R0, -R11.reuse ;  /* 0x0000000027277223 */ /* 0x100fe2000001080b */
        /* <DEDUP_REMOVED lines=9> */
[-CC-:B------:R-:W-:Y:S01]  /*4b80*/  FFMA.FTZ R137, R50, R0.reuse, -R11.reuse ;  /* 0x0000000032897223 */ /* 0x180fe2000001080b */
[----:B------:R-:W-:Y:S01]  /*4b90*/  ISETP.GT.AND P4, PT, R8, 0x38, PT ;  /* 0x000000380800780c */ /* 0x000fe20003f84270 */
[----:B------:R1:W-:Y:S01]  /*4ba0*/  MUFU.EX2 R12, R31 ;  /* 0x0000001f000c7308 */ /* 0x0003e20000000800 */
[----:B------:R-:W-:Y:S01]  /*4bb0*/  FSEL R49, R49, -INF , P5 ;  /* 0xff80000031317808 */ /* 0x000fe20002800000 */
[-CC-:B------:R-:W-:Y:S01]  /*4bc0*/  FFMA.FTZ R51, R51, R0.reuse, -R11.reuse ;  /* 0x0000000033337223 */ /* 0x180fe2000001080b */
[----:B------:R-:W-:Y:S01]  /*4bd0*/  FMNMX.FTZ R15, R48, R15, !PT ;  /* 0x0000000f300f7209 */ /* 0x000fe20007810000 */
[-CC-:B------:R-:W-:Y:S01]  /*4be0*/  FFMA.FTZ R30, R63, R0.reuse, -R11.reuse ;  /* 0x000000003f1e7223 */ /* 0x180fe2000001080b */
[----:B------:R-:W-:Y:S01]  /*4bf0*/  ISETP.GT.AND P5, PT, R8, 0x39, PT ;  /* 0x000000390800780c */ /* 0x000fe20003fa4270 */
[-CC-:B------:R-:W-:Y:S01]  /*4c00*/  FFMA.FTZ R34, R67, R0.reuse, -R11.reuse ;  /* 0x0000000043227223 */ /* 0x180fe2000001080b */
[----:B------:R-:W-:Y:S01]  /*4c10*/  FSEL R52, R52, -INF , P4 ;  /* 0xff80000034347808 */ /* 0x000fe20002000000 */
[----:B------:R-:W-:Y:S01]  /*4c20*/  MUFU.EX2 R145, R145 ;  /* 0x0000009100917308 */ /* 0x000fe20000000800 */
[----:B------:R-:W-:Y:S01]  /*4c30*/  FMNMX.FTZ R15, R49, R15, !PT ;  /* 0x0000000f310f7209 */ /* 0x000fe20007810000 */
[-CC-:B-1----:R-:W-:Y:S01]  /*4c40*/  FFMA.FTZ R31, R66, R0.reuse, -R11.reuse ;  /* 0x00000000421f7223 */ /* 0x182fe2000001080b */
[----:B------:R-:W-:Y:S01]  /*4c50*/  ISETP.GT.AND P4, PT, R8, 0x40, PT ;  /* 0x000000400800780c */ /* 0x000fe20003f84270 */
[-CC-:B------:R-:W-:Y:S01]  /*4c60*/  FFMA.FTZ R42, R75, R0.reuse, -R11.reuse ;  /* 0x000000004b2a7223 */ /* 0x180fe2000001080b */
[----:B------:R-:W-:Y:S01]  /*4c70*/  FSEL R53, R53, -INF , P5 ;  /* 0xff80000035357808 */ /* 0x000fe20002800000 */
[-CC-:B------:R-:W-:Y:S01]  /*4c80*/  FFMA.FTZ R46, R79, R0.reuse, -R11.reuse ;  /* 0x000000004f2e7223 */ /* 0x180fe2000001080b */
[----:B------:R-:W-:Y:S01]  /*4c90*/  FMNMX.FTZ R15, R52, R15, !PT ;  /* 0x0000000f340f7209 */ /* 0x000fe20007810000 */
[----:B------:R1:W-:Y:S01]  /*4ca0*/  MUFU.EX2 R13, R35 ;  /* 0x00000023000d7308 */ /* 0x0003e20000000800 */
[----:B------:R-:W-:Y:S01]  /*4cb0*/  ISETP.GT.AND P5, PT, R8, 0x41, PT ;  /* 0x000000410800780c */ /* 0x000fe20003fa4270 */
[----:B------:R-:W-:Y:S01]  /*4cc0*/  FFMA.FTZ R50, R83, R0, -R11 ;  /* 0x0000000053327223 */ /* 0x000fe2000001080b */
[----:B------:R-:W-:-:S02]  /*4cd0*/  FSEL R56, R56, -INF , P4 ;  /* 0xff80000038387808 */ /* 0x000fc40002000000 */
[----:B------:R-:W-:Y:S02]  /*4ce0*/  FMNMX.FTZ R20, R53, R15, !PT ;  /* 0x0000000f35147209 */ /* 0x000fe40007810000 */
[----:B------:R-:W-:Y:S01]  /*4cf0*/  ISETP.GT.AND P4, PT, R8, 0x48, PT ;  /* 0x000000480800780c */ /* 0x000fe20003f84270 */
[----:B------:R-:W-:Y:S01]  /*4d00*/  MUFU.EX2 R147, R147 ;  /* 0x0000009300937308 */ /* 0x000fe20000000800 */
[----:B------:R-:W-:Y:S01]  /*4d10*/  FSEL R57, R57, -INF , P5 ;  /* 0xff80000039397808 */ /* 0x000fe20002800000 */
[----:B-1----:R-:W-:Y:S01]  /*4d20*/  FFMA.FTZ R35, R70, R0, -R11 ;  /* 0x0000000046237223 */ /* 0x002fe2000001080b */
[----:B------:R-:W-:Y:S02]  /*4d30*/  FMNMX.FTZ R20, R56, R20, !PT ;  /* 0x0000001438147209 */ /* 0x000fe40007810000 */
[----:B------:R-:W-:Y:S02]  /*4d40*/  ISETP.GT.AND P5, PT, R8, 0x49, PT ;  /* 0x000000490800780c */ /* 0x000fe40003fa4270 */
[----:B------:R-:W-:Y:S01]  /*4d50*/  FSEL R60, R60, -INF , P4 ;  /* 0xff8000003c3c7808 */ /* 0x000fe20002000000 */
[----:B------:R1:W-:Y:S01]  /*4d60*/  MUFU.EX2 R14, R39 ;  /* 0x00000027000e7308 */ /* 0x0003e20000000800 */
[----:B------:R-:W-:-:S02]  /*4d70*/  FMNMX.FTZ R20, R57, R20, !PT ;  /* 0x0000001439147209 */ /* 0x000fc40007810000 */
[----:B------:R-:W-:Y:S02]  /*4d80*/  ISETP.GT.AND P4, PT, R8, 0x50, PT ;  /* 0x000000500800780c */ /* 0x000fe40003f84270 */
[----:B------:R-:W-:Y:S02]  /*4d90*/  FSEL R61, R61, -INF , P5 ;  /* 0xff8000003d3d7808 */ /* 0x000fe40002800000 */
[----:B------:R-:W-:Y:S01]  /*4da0*/  FMNMX.FTZ R20, R60, R20, !PT ;  /* 0x000000143c147209 */ /* 0x000fe20007810000 */
[----:B------:R-:W-:Y:S01]  /*4db0*/  MUFU.EX2 R141, R141 ;  /* 0x0000008d008d7308 */ /* 0x000fe20000000800 */
[----:B------:R-:W-:Y:S01]  /*4dc0*/  ISETP.GT.AND P5, PT, R8, 0x51, PT ;  /* 0x000000510800780c */ /* 0x000fe20003fa4270 */
[----:B-1----:R-:W-:Y:S01]  /*4dd0*/  FFMA.FTZ R39, R74, R0, -R11 ;  /* 0x000000004a277223 */ /* 0x002fe2000001080b */
[----:B------:R-:W-:Y:S02]  /*4de0*/  FSEL R64, R64, -INF , P4 ;  /* 0xff80000040407808 */ /* 0x000fe40002000000 */
[----:B------:R-:W-:Y:S01]  /*4df0*/  FMNMX.FTZ R21, R61, R20, !PT ;  /* 0x000000143d157209 */ /* 0x000fe20007810000 */
[----:B------:R-:W-:-:S02]  /*4e00*/  WARPGROUP.DEPBAR.LE gsb0, 0x0 ;  /* 0x00008000000079c5 */ /* 0x000fc40000010000 */
[----:B------:R-:W-:Y:S01]  /*4e10*/  WARPGROUP.ARRIVE ;  /* 0x00000000000079c5 */ /* 0x000fe20000000000 */
[----:B------:R-:W-:Y:S01]  /*4e20*/  ISETP.GT.AND P4, PT, R8, 0x58, PT ;  /* 0x000000580800780c */ /* 0x000fe20003f84270 */
[----:B------:R-:W-:Y:S01]  /*4e30*/  MUFU.EX2 R20, R47 ;  /* 0x0000002f00147308 */ /* 0x000fe20000000800 */
[----:B------:R-:W-:Y:S01]  /*4e40*/  FSEL R65, R65, -INF , P5 ;  /* 0xff80000041417808 */ /* 0x000fe20002800000 */
[-CC-:B------:R-:W-:Y:S01]  /*4e50*/  FFMA.FTZ R133, R58, R0.reuse, -R11.reuse ;  /* 0x000000003a857223 */ /* 0x180fe2000001080b */
[----:B------:R-:W-:Y:S01]  /*4e60*/  FMNMX.FTZ R21, R64, R21, !PT ;  /* 0x0000001540157209 */ /* 0x000fe20007810000 */
[----:B------:R-:W-:Y:S01]  /*4e70*/  HGMMA.64x64x16.F32.BF16 R88, R128, gdesc[UR12].tnspB, R88, gsb0 ;  /* 0x40e0000c80587df0 */ /* 0x000fe20008001858 */
[----:B------:R-:W-:Y:S01]  /*4e80*/  ISETP.GT.AND P5, PT, R8, 0x59, PT ;  /* 0x000000590800780c */ /* 0x000fe20003fa4270 */
[----:B------:R-:W-:Y:S01]  /*4e90*/  UIADD3 UR14, UR10, 0x300, URZ ;  /* 0x000003000a0e7890 */ /* 0x000fe2000fffe03f */
[----:B------:R-:W-:Y:S01]  /*4ea0*/  FSEL R68, R68, -INF , P4 ;  /* 0xff80000044447808 */ /* 0x000fe20002000000 */
[----:B------:R-:W-:Y:S01]  /*4eb0*/  UMOV UR15, 0x40000040 ;  /* 0x40000040000f7882 */ /* 0x000fe20000000000 */
[----:B------:R-:W-:Y:S01]  /*4ec0*/  FMNMX.FTZ R21, R65, R21, !PT ;  /* 0x0000001541157209 */ /* 0x000fe20007810000 */
[----:B------:R-:W-:Y:S01]  /*4ed0*/  UIADD3 UR10, UR10, 0x380, URZ ;  /* 0x000003800a0a7890 */ /* 0x000fe2000fffe03f */
[----:B------:R-:W-:Y:S01]  /*4ee0*/  ISETP.GT.AND P4, PT, R8, 0x60, PT ;  /* 0x000000600800780c */ /* 0x000fe20003f84270 */
[----:B------:R1:W-:Y:S01]  /*4ef0*/  MUFU.EX2 R15, R43 ;  /* 0x0000002b000f7308 */ /* 0x0003e20000000800 */
[----:B------:R-:W-:Y:S01]  /*4f00*/  FSEL R69, R69, -INF , P5 ;  /* 0xff80000045457808 */ /* 0x000fe20002800000 */
[----:B------:R-:W-:Y:S01]  /*4f10*/  FFMA.FTZ R135, R62, R0, -R11 ;  /* 0x000000003e877223 */ /* 0x000fe2000001080b */
[----:B------:R-:W-:-:S02]  /*4f20*/  FMNMX.FTZ R21, R68, R21, !PT ;  /* 0x0000001544157209 */ /* 0x000fc40007810000 */
[----:B------:R-:W-:Y:S02]  /*4f30*/  ISETP.GT.AND P5, PT, R8, 0x61, PT ;  /* 0x000000610800780c */ /* 0x000fe40003fa4270 */
[----:B------:R-:W-:Y:S01]  /*4f40*/  FSEL R72, R72, -INF , P4 ;  /* 0xff80000048487808 */ /* 0x000fe20002000000 */
[----:B------:R-:W-:Y:S01]  /*4f50*/  MUFU.EX2 R143, R143 ;  /* 0x0000008f008f7308 */ /* 0x000fe20000000800 */
[----:B------:R-:W-:Y:S01]  /*4f60*/  FMNMX.FTZ R26, R69, R21, !PT ;  /* 0x00000015451a7209 */ /* 0x000fe20007810000 */
[----:B-1----:R-:W-:Y:S01]  /*4f70*/  FFMA.FTZ R43, R78, R0, -R11 ;  /* 0x000000004e2b7223 */ /* 0x002fe2000001080b */
[----:B------:R-:W-:Y:S02]  /*4f80*/  ISETP.GT.AND P4, PT, R8, 0x68, PT ;  /* 0x000000680800780c */ /* 0x000fe40003f84270 */
[----:B------:R-:W-:Y:S02]  /*4f90*/  FSEL R73, R73, -INF , P5 ;  /* 0xff80000049497808 */ /* 0x000fe40002800000 */
[----:B------:R-:W-:Y:S01]  /*4fa0*/  FMNMX.FTZ R26, R72, R26, !PT ;  /* 0x0000001a481a7209 */ /* 0x000fe20007810000 */
[----:B------:R-:W-:Y:S01]  /*4fb0*/  MUFU.EX2 R137, R137 ;  /* 0x0000008900897308 */ /* 0x000fe20000000800 */
[----:B------:R-:W-:-:S02]  /*4fc0*/  ISETP.GT.AND P5, PT, R8, 0x69, PT ;  /* 0x000000690800780c */ /* 0x000fc40003fa4270 */
[----:B------:R-:W-:Y:S02]  /*4fd0*/  FSEL R76, R76, -INF , P4 ;  /* 0xff8000004c4c7808 */ /* 0x000fe40002000000 */
[----:B------:R-:W-:Y:S02]  /*4fe0*/  FMNMX.FTZ R26, R73, R26, !PT ;  /* 0x0000001a491a7209 */ /* 0x000fe40007810000 */
[----:B------:R-:W-:Y:S01]  /*4ff0*/  ISETP.GT.AND P4, PT, R8, 0x70, PT ;  /* 0x000000700800780c */ /* 0x000fe20003f84270 */
[----:B------:R1:W-:Y:S01]  /*5000*/  MUFU.EX2 R21, R51 ;  /* 0x0000003300157308 */ /* 0x0003e20000000800 */
[----:B------:R-:W-:Y:S02]  /*5010*/  FSEL R77, R77, -INF , P5 ;  /* 0xff8000004d4d7808 */ /* 0x000fe40002800000 */
[----:B------:R-:W-:Y:S02]  /*5020*/  FMNMX.FTZ R26, R76, R26, !PT ;  /* 0x0000001a4c1a7209 */ /* 0x000fe40007810000 */
[----:B------:R-:W-:-:S02]  /*5030*/  ISETP.GT.AND P5, PT, R8, 0x71, PT ;  /* 0x000000710800780c */ /* 0x000fc40003fa4270 */
        /* <DEDUP_REMOVED lines=11> */
[----:B------:R-:W-:Y:S01]  /*50f0*/  FSEL R85, R85, -INF , P5 ;  /* 0xff80000055557808 */ /* 0x000fe20002800000 */
[----:B------:R-:W-:Y:S01]  /*5100*/  MUFU.EX2 R133, R133 ;  /* 0x0000008500857308 */ /* 0x000fe20000000800 */
[----:B------:R-:W-:Y:S01]  /*5110*/  FMNMX.FTZ R8, R84, R27, !PT ;  /* 0x0000001b54087209 */ /* 0x000fe20007810000 */
[----:B------:R-:W-:Y:S01]  /*5120*/  FFMA.FTZ R27, R59, R0, -R11 ;  /* 0x000000003b1b7223 */ /* 0x000fe2000001080b */
[----:B0-----:R-:W-:Y:S02]  /*5130*/  SHF.R.U32.HI R134, RZ, 0x7, R54 ;  /* 0x00000007ff867819 */ /* 0x001fe40000011636 */
[----:B------:R-:W-:-:S03]  /*5140*/  FMNMX.FTZ R8, R85, R8, !PT ;  /* 0x0000000855087209 */ /* 0x000fc60007810000 */
[----:B------:R-:W-:Y:S02]  /*5150*/  MUFU.EX2 R27, R27 ;  /* 0x0000001b001b7308 */ /* 0x000fe40000000800 */
[----:B------:R-:W0:Y:S06]  /*5160*/  SHFL.BFLY PT, R38, R8, 0x2, 0x1f ;  /* 0x0c401f0008267f89 */ /* 0x000e2c00000e0000 */
[----:B------:R-:W-:Y:S01]  /*5170*/  MUFU.EX2 R135, R135 ;  /* 0x0000008700877308 */ /* 0x000fe20000000800 */
[----:B------:R-:W-:Y:S02]  /*5180*/  WARPGROUP.DEPBAR.LE gsb0, 0x0 ;  /* 0x00008000000079c5 */ /* 0x000fe40000010000 */
[----:B------:R-:W-:-:S05]  /*5190*/  WARPGROUP.ARRIVE ;  /* 0x00000000000079c5 */ /* 0x000fca0000000000 */
[----:B------:R-:W-:Y:S01]  /*51a0*/  MUFU.EX2 R30, R30 ;  /* 0x0000001e001e7308 */ /* 0x000fe20000000800 */
[----:B------:R-:W-:Y:S07]  /*51b0*/  HGMMA.64x64x16.F32.BF16 R88, R124, gdesc[UR12].tnspB, R88, gsb0 ;  /* 0x40e0000c7c587df0 */ /* 0x000fee0008001858 */
[----:B------:R-:W-:Y:S01]  /*51c0*/  MUFU.EX2 R31, R31 ;  /* 0x0000001f001f7308 */ /* 0x000fe20000000800 */
[----:B0-----:R-:W-:Y:S01]  /*51d0*/  FMNMX.FTZ R8, R8, R38, !PT ;  /* 0x0000002608087209 */ /* 0x001fe20007810000 */
[----:B------:R-:W-:-:S04]  /*51e0*/  FFMA.FTZ R38, R71, R0, -R11 ;  /* 0x0000000047267223 */ /* 0x000fc8000001080b */
[----:B------:R-:W0:Y:S02]  /*51f0*/  SHFL.BFLY PT, R47, R8, 0x1, 0x1f ;  /* 0x0c201f00082f7f89 */ /* 0x000e2400000e0000 */
[----:B------:R-:W1:Y:S08]  /*5200*/  MUFU.EX2 R34, R34 ;  /* 0x0000002200227308 */ /* 0x000e700000000800 */
[----:B------:R-:W-:Y:S08]  /*5210*/  MUFU.EX2 R35, R35 ;  /* 0x0000002300237308 */ /* 0x000ff00000000800 */
[----:B------:R-:W2:Y:S01]  /*5220*/  MUFU.EX2 R38, R38 ;  /* 0x0000002600267308 */ /* 0x000ea20000000800 */
[----:B-1----:R-:W-:-:S02]  /*5230*/  F2FP.BF16.F32.PACK_AB R129, R34, R31 ;  /* 0x0000001f2281723e */ /* 0x002fc400000010ff */
[----:B0-----:R-:W-:Y:S01]  /*5240*/  FMNMX.FTZ R8, R8, R47, !PT ;  /* 0x0000002f08087209 */ /* 0x001fe20007810000 */
[----:B------:R-:W-:-:S04]  /*5250*/  FFMA.FTZ R47, R82, R0, -R11 ;  /* 0x00000000522f7223 */ /* 0x000fc8000001080b */
[----:B------:R-:W-:Y:S01]  /*5260*/  MUFU.EX2 R39, R39 ;  /* 0x0000002700277308 */ /* 0x000fe20000000800 */
[-C--:B------:R-:W-:Y:S01]  /*5270*/  FFMA.FTZ R11, R87, R0.reuse, -R11 ;  /* 0x00000000570b7223 */ /* 0x080fe2000001080b */
[C---:B------:R-:W-:Y:S01]  /*5280*/  FSETP.NEU.FTZ.AND P4, PT, R8.reuse, -INF , PT ;  /* 0xff8000000800780b */ /* 0x040fe20003f9d000 */
[----:B------:R-:W-:-:S05]  /*5290*/  FMUL.FTZ R55, R8, R0 ;  /* 0x0000000008377220 */ /* 0x000fca0000410000 */
[----:B------:R-:W-:Y:S01]  /*52a0*/  FSEL R55, R55, RZ, P4 ;  /* 0x000000ff37377208 */ /* 0x000fe20002000000 */
[----:B------:R-:W-:Y:S01]  /*52b0*/  MUFU.EX2 R42, R42 ;  /* 0x0000002a002a7308 */ /* 0x000fe20000000800 */
[----:B--2---:R-:W-:-:S03]  /*52c0*/  F2FP.BF16.F32.PACK_AB R131, R38, R35 ;  /* 0x000000232683723e */ /* 0x004fc600000010ff */
[-CC-:B------:R-:W-:Y:S01]  /*52d0*/  FFMA.FTZ R144, R32, R0.reuse, -R55.reuse ;  /* 0x0000000020907223 */ /* 0x180fe20000010837 */
[-CC-:B------:R-:W-:Y:S01]  /*52e0*/  FFMA.FTZ R32, R41, R0.reuse, -R55.reuse ;  /* 0x0000000029207223 */ /* 0x180fe20000010837 */
[----:B------:R-:W-:Y:S01]  /*52f0*/  FSEL R41, R2, RZ, P3 ;  /* 0x000000ff02297208 */ /* 0x000fe20001800000 */
[-CC-:B------:R-:W-:Y:S01]  /*5300*/  FFMA.FTZ R150, R28, R0.reuse, -R55.reuse ;  /* 0x000000001c967223 */ /* 0x180fe20000010837 */
[-CC-:B------:R-:W-:Y:S01]  /*5310*/  FFMA.FTZ R28, R33, R0.reuse, -R55.reuse ;  /* 0x00000000211c7223 */ /* 0x180fe20000010837 */
[-CC-:B------:R-:W-:Y:S01]  /*5320*/  FFMA.FTZ R33, R45, R0.reuse, -R55.reuse ;  /* 0x000000002d217223 */ /* 0x180fe20000010837 */
[-CC-:B------:R-:W-:Y:S01]  /*5330*/  FFMA.FTZ R148, R24, R0.reuse, -R55.reuse ;  /* 0x0000000018947223 */ /* 0x180fe20000010837 */
[----:B------:R-:W-:Y:S01]  /*5340*/  FADD.FTZ R41, -R41, R6 ;  /* 0x0000000629297221 */ /* 0x000fe20000010100 */
[----:B------:R-:W-:Y:S01]  /*5350*/  FSEL R6, R8, RZ, P4 ;  /* 0x000000ff08067208 */ /* 0x000fe20002000000 */
[-CC-:B------:R-:W-:Y:S01]  /*5360*/  FFMA.FTZ R24, R25, R0.reuse, -R55.reuse ;  /* 0x0000000019187223 */ /* 0x180fe20000010837 */
[-C--:B------:R-:W-:Y:S01]  /*5370*/  FFMA.FTZ R142, R44, R0.reuse, -R55 ;  /* 0x000000002c8e7223 */ /* 0x080fe20000010837 */
[----:B------:R-:W-:Y:S01]  /*5380*/  FMUL.FTZ R45, R41, R0 ;  /* 0x00000000292d7220 */ /* 0x000fe20000410000 */
[----:B------:R-:W-:Y:S01]  /*5390*/  MUFU.EX2 R148, R148 ;  /* 0x0000009400947308 */ /* 0x000fe20000000800 */
[----:B------:R-:W-:Y:S01]  /*53a0*/  FADD.FTZ R41, -R6, R5 ;  /* 0x0000000506297221 */ /* 0x000fe20000010100 */
[----:B------:R-:W-:-:S02]  /*53b0*/  IMAD.U32 R44, RZ, RZ, UR37 ;  /* 0x00000025ff2c7e24 */ /* 0x000fc4000f8e00ff */
[-CC-:B------:R-:W-:Y:S01]  /*53c0*/  FFMA.FTZ R25, R29, R0.reuse, -R55.reuse ;  /* 0x000000001d197223 */ /* 0x180fe20000010837 */
[-CC-:B------:R-:W-:Y:S01]  /*53d0*/  FFMA.FTZ R140, R40, R0.reuse, -R55.reuse ;  /* 0x00000000288c7223 */ /* 0x180fe20000010837 */
[-C--:B------:R-:W-:Y:S01]  /*53e0*/  FMUL.FTZ R6, R41, R0.reuse ;  /* 0x0000000029067220 */ /* 0x080fe20000410000 */
[----:B------:R-:W-:Y:S01]  /*53f0*/  VIADD R40, R134, 0x9 ;  /* 0x0000000986287836 */ /* 0x000fe20000000000 */
[----:B------:R-:W-:Y:S01]  /*5400*/  @!P1 LEA R44, R44, UR38, 0x3 ;  /* 0x000000262c2c9c11 */ /* 0x000fe2000f8e18ff */
[----:B------:R-:W0:Y:S01]  /*5410*/  MUFU.EX2 R5, R45 ;  /* 0x0000002d00057308 */ /* 0x000e220000000800 */
[----:B------:R-:W-:Y:S01]  /*5420*/  ISETP.GE.U32.AND P3, PT, R54, 0x180, PT ;  /* 0x000001803600780c */ /* 0x000fe20003f66070 */
[-CC-:B------:R-:W-:Y:S01]  /*5430*/  FFMA.FTZ R146, R36, R0.reuse, -R55.reuse ;  /* 0x0000000024927223 */ /* 0x180fe20000010837 */
[-CC-:B------:R-:W-:Y:S01]  /*5440*/  FFMA.FTZ R36, R49, R0.reuse, -R55.reuse ;  /* 0x0000000031247223 */ /* 0x180fe20000010837 */
[----:B------:R-:W-:Y:S01]  /*5450*/  @!P1 VIADD R44, R44, 0x16840 ;  /* 0x000168402c2c9836 */ /* 0x000fe20000000000 */
[----:B------:R-:W-:Y:S01]  /*5460*/  SEL R41, R40, 0x9, !P3 ;  /* 0x0000000928297807 */ /* 0x000fe20005800000 */
[----:B------:R-:W-:Y:S01]  /*5470*/  FFMA.FTZ R136, R48, R0, -R55 ;  /* 0x0000000030887223 */ /* 0x000fe20000010837 */
[----:B------:R-:W-:Y:S01]  /*5480*/  IMAD.U32 R48, RZ, RZ, UR6 ;  /* 0x00000006ff307e24 */ /* 0x000fe2000f8e00ff */
[----:B------:R-:W1:Y:S01]  /*5490*/  MUFU.EX2 R6, R6 ;  /* 0x0000000600067308 */ /* 0x000e620000000800 */
[----:B------:R-:W-:Y:S01]  /*54a0*/  @!P1 PRMT R44, RZ, 0x654, R44 ;  /* 0x00000654ff2c9816 */ /* 0x000fe2000000002c */
[----:B------:R-:W-:-:S02]  /*54b0*/  WARPGROUP.DEPBAR.LE gsb0, 0x0 ;  /* 0x00008000000079c5 */ /* 0x000fc40000010000 */
[----:B------:R-:W-:Y:S01]  /*54c0*/  WARPGROUP.ARRIVE ;  /* 0x00000000000079c5 */ /* 0x000fe20000000000 */
[-CC-:B------:R-:W-:Y:S01]  /*54d0*/  FFMA.FTZ R29, R37, R0.reuse, -R55.reuse ;  /* 0x00000000251d7223 */ /* 0x180fe20000010837 */
[----:B------:R-:W-:Y:S01]  /*54e0*/  @!P1 LEA R48, R48, UR38, 0x3 ;  /* 0x0000002630309c11 */ /* 0x000fe2000f8e18ff */
[-C--:B------:R-:W-:Y:S01]  /*54f0*/  FFMA.FTZ R138, R52, R0.reuse, -R55 ;  /* 0x00000000348a7223 */ /* 0x080fe20000010837 */
[----:B------:R-:W2:Y:S01]  /*5500*/  MUFU.EX2 R24, R24 ;  /* 0x0000001800187308 */ /* 0x000ea20000000800 */
[----:B0-----:R-:W-:Y:S01]  /*5510*/  FFMA.FTZ R49, R5, R3, R149 ;  /* 0x0000000305317223 */ /* 0x001fe20000010095 */
[----:B------:R-:W-:Y:S01]  /*5520*/  HGMMA.64x64x16.F32.BF16 R88, R120, gdesc[UR8].tnspB, R88, gsb0 ;  /* 0x40e0000878587df0 */ /* 0x000fe20008001858 */
[----:B------:R-:W-:Y:S02]  /*5530*/  @!P1 VIADD R48, R48, 0x16860 ;  /* 0x0001686030309836 */ /* 0x000fe40000000000 */
[-CC-:B------:R-:W-:Y:S01]  /*5540*/  FFMA.FTZ R37, R53, R0.reuse, -R55.reuse ;  /* 0x0000000035257223 */ /* 0x180fe20000010837 */
[-CC-:B------:R-:W-:Y:S01]  /*5550*/  FFMA.FTZ R132, R56, R0.reuse, -R55.reuse ;  /* 0x0000000038847223 */ /* 0x180fe20000010837 */
[-CC-:B------:R-:W-:Y:S01]  /*5560*/  FFMA.FTZ R57, R57, R0.reuse, -R55.reuse ;  /* 0x0000000039397223 */ /* 0x180fe20000010837 */
[----:B------:R-:W-:Y:S01]  /*5570*/  FFMA.FTZ R134, R60, R0, -R55 ;  /* 0x000000003c867223 */ /* 0x000fe20000010837 */
[----:B------:R-:W0:Y:S01]  /*5580*/  MUFU.EX2 R150, R150 ;  /* 0x0000009600967308 */ /* 0x000e220000000800 */
[----:B-1----:R-:W-:Y:S01]  /*5590*/  FFMA.FTZ R45, R6, R4, R148 ;  /* 0x00000004062d7223 */ /* 0x002fe20000010094 */
[C---:B------:R-:W-:Y:S01]  /*55a0*/  FADD.FTZ R4, R10.reuse, R49 ;  /* 0x000000310a047221 */ /* 0x040fe20000010000 */
[----:B------:R-:W-:Y:S01]  /*55b0*/  @!P1 PRMT R48, RZ, 0x654, R48 ;  /* 0x00000654ff309816 */ /* 0x000fe20000000030 */
[-CC-:B------:R-:W-:Y:S01]  /*55c0*/  FFMA.FTZ R61, R61, R0.reuse, -R55.reuse ;  /* 0x000000003d3d7223 */ /* 0x180fe20000010837 */
[----:B------:R-:W-:Y:S01]  /*55d0*/  F2FP.BF16.F32.PACK_AB R149, R10, R149 ;  /* 0x000000950a95723e */ /* 0x000fe200000010ff */
[-CC-:B------:R-:W-:Y:S01]  /*55e0*/  FFMA.FTZ R128, R64, R0.reuse, -R55.reuse ;  /* 0x0000000040807223 */ /* 0x180fe20000010837 */
[-C--:B------:R-:W-:Y:S01]  /*55f0*/  FFMA.FTZ R130, R68, R0.reuse, -R55 ;  /* 0x0000000044827223 */ /* 0x080fe20000010837 */
[----:B------:R-:W1:Y:S01]  /*5600*/  MUFU.EX2 R25, R25 ;  /* 0x0000001900197308 */ /* 0x000e620000000800 */
[----:B--2---:R-:W-:Y:S01]  /*5610*/  FADD.FTZ R45, R24, R45 ;  /* 0x0000002d182d7221 */ /* 0x004fe20000010000 */
[-CC-:B------:R-:W-:Y:S01]  /*5620*/  FFMA.FTZ R124, R72, R0.reuse, -R55.reuse ;  /* 0x00000000487c7223 */ /* 0x180fe20000010837 */
[-CC-:B------:R-:W-:Y:S01]  /*5630*/  FFMA.FTZ R126, R76, R0.reuse, -R55.reuse ;  /* 0x000000004c7e7223 */ /* 0x180fe20000010837 */
[-CC-:B------:R-:W-:Y:S01]  /*5640*/  FFMA.FTZ R77, R77, R0.reuse, -R55.reuse ;  /* 0x000000004d4d7223 */ /* 0x180fe20000010837 */
[-CC-:B------:R-:W-:Y:S01]  /*5650*/  FFMA.FTZ R80, R80, R0.reuse, -R55.reuse ;  /* 0x0000000050507223 */ /* 0x180fe20000010837 */
[-CC-:B------:R-:W-:Y:S01]  /*5660*/  FFMA.FTZ R81, R81, R0.reuse, -R55.reuse ;  /* 0x0000000051517223 */ /* 0x180fe20000010837 */
[----:B------:R-:W-:Y:S01]  /*5670*/  FFMA.FTZ R84, R84, R0, -R55 ;  /* 0x0000000054547223 */ /* 0x000fe20000010837 */
[----:B------:R-:W2:Y:S01]  /*5680*/  MUFU.EX2 R144, R144 ;  /* 0x0000009000907308 */ /* 0x000ea20000000800 */
[C---:B------:R-:W-:Y:S01]  /*5690*/  ISETP.GT.AND P3, PT, R9.reuse, R7, PT ;  /* 0x000000070900720c */ /* 0x040fe20003f64270 */
[----:B------:R-:W-:Y:S01]  /*56a0*/  UMOV UR6, UR37 ;  /* 0x0000002500067c82 */ /* 0x000fe20008000000 */
[----:B------:R-:W-:Y:S01]  /*56b0*/  F2FP.BF16.F32.PACK_AB R148, R24, R148 ;  /* 0x000000941894723e */ /* 0x000fe200000010ff */
[----:B------:R-:W-:Y:S01]  /*56c0*/  VIADD R9, R9, 0xffffffff ;  /* 0xffffffff09097836 */ /* 0x000fe20000000000 */
[----:B------:R-:W-:-:S03]  /*56d0*/  F2FP.BF16.F32.PACK_AB R125, R42, R39 ;  /* 0x000000272a7d723e */ /* 0x000fc600000010ff */
[----:B------:R-:W3:Y:S08]  /*56e0*/  MUFU.EX2 R28, R28 ;  /* 0x0000001c001c7308 */ /* 0x000ef00000000800 */
[----:B------:R-:W4:Y:S08]  /*56f0*/  MUFU.EX2 R146, R146 ;  /* 0x0000009200927308 */ /* 0x000f300000000800 */
[----:B------:R-:W5:Y:S08]  /*5700*/  MUFU.EX2 R29, R29 ;  /* 0x0000001d001d7308 */ /* 0x000f700000000800 */
[----:B------:R-:W5:Y:S08]  /*5710*/  MUFU.EX2 R140, R140 ;  /* 0x0000008c008c7308 */ /* 0x000f700000000800 */
[----:B------:R-:W5:Y:S08]  /*5720*/  MUFU.EX2 R32, R32 ;  /* 0x0000002000207308 */ /* 0x000f700000000800 */
[----:B------:R-:W5:Y:S01]  /*5730*/  MUFU.EX2 R142, R142 ;  /* 0x0000008e008e7308 */ /* 0x000f620000000800 */
[----:B------:R-:W-:-:S02]  /*5740*/  WARPGROUP.DEPBAR.LE gsb0, 0x0 ;  /* 0x00008000000079c5 */ /* 0x000fc40000010000 */
[----:B------:R0:W-:Y:S06]  /*5750*/  BAR.ARV R41, 0x100 ;  /* 0x000400290000751d */ /* 0x0001ec0000002000 */
[----:B------:R1:W-:Y:S01]  /*5760*/  @!P1 SYNCS.ARRIVE.TRANS64.RED.A1T0 RZ, [R44+URZ], RZ ;  /* 0x000000ff2cff99a7 */ /* 0x0003e2000810043f */
[----:B------:R-:W5:Y:S01]  /*5770*/  MUFU.EX2 R33, R33 ;  /* 0x0000002100217308 */ /* 0x000f620000000800 */
[----:B0-----:R-:W-:Y:S01]  /*5780*/  FADD.FTZ R41, R151, R4 ;  /* 0x0000000497297221 */ /* 0x001fe20000010000 */
[----:B------:R-:W-:Y:S01]  /*5790*/  FFMA.FTZ R4, R65, R0, -R55 ;  /* 0x0000000041047223 */ /* 0x000fe20000010837 */
[----:B------:R-:W-:Y:S01]  /*57a0*/  F2FP.BF16.F32.PACK_AB R151, R12, R151 ;  /* 0x000000970c97723e */ /* 0x000fe200000010ff */
[-C--:B------:R-:W-:Y:S01]  /*57b0*/  FMUL.FTZ R88, R88, R6.reuse ;  /* 0x0000000658587220 */ /* 0x080fe20000410000 */
[-C--:B------:R-:W-:Y:S01]  /*57c0*/  FMUL.FTZ R89, R89, R6.reuse ;  /* 0x0000000659597220 */ /* 0x080fe20000410000 */
[----:B------:R-:W-:Y:S01]  /*57d0*/  FMUL.FTZ R92, R92, R6 ;  /* 0x000000065c5c7220 */ /* 0x000fe20000410000 */
[----:B-1----:R-:W-:Y:S01]  /*57e0*/  FADD.FTZ R44, R150, R45 ;  /* 0x0000002d962c7221 */ /* 0x002fe20000010000 */
[----:B------:R4:W-:Y:S01]  /*57f0*/  @!P1 SYNCS.ARRIVE.TRANS64.RED.A1T0 RZ, [R48+URZ], RZ ;  /* 0x000000ff30ff99a7 */ /* 0x0009e2000810043f */
[----:B------:R-:W0:Y:S01]  /*5800*/  MUFU.EX2 R136, R136 ;  /* 0x0000008800887308 */ /* 0x000e220000000800 */
[C---:B------:R-:W-:Y:S01]  /*5810*/  F2FP.BF16.F32.PACK_AB R150, R25.reuse, R150 ;  /* 0x000000961996723e */ /* 0x040fe200000010ff */
[----:B------:R-:W-:Y:S01]  /*5820*/  FADD.FTZ R45, R25, R44 ;  /* 0x0000002c192d7221 */ /* 0x000fe20000010000 */
[----:B------:R-:W-:Y:S01]  /*5830*/  FADD.FTZ R44, R12, R41 ;  /* 0x000000290c2c7221 */ /* 0x000fe20000010000 */
[----:B------:R-:W-:Y:S01]  /*5840*/  FFMA.FTZ R41, R69, R0, -R55 ;  /* 0x0000000045297223 */ /* 0x000fe20000010837 */
[-C--:B------:R-:W-:Y:S01]  /*5850*/  FMUL.FTZ R93, R93, R6.reuse ;  /* 0x000000065d5d7220 */ /* 0x080fe20000410000 */
[----:B--2---:R-:W-:Y:S01]  /*5860*/  FADD.FTZ R45, R144, R45 ;  /* 0x0000002d902d7221 */ /* 0x004fe20000010000 */
[----:B------:R-:W-:Y:S01]  /*5870*/  FADD.FTZ R44, R145, R44 ;  /* 0x0000002c912c7221 */ /* 0x000fe20000010000 */
[----:B------:R-:W1:Y:S01]  /*5880*/  MUFU.EX2 R36, R36 ;  /* 0x0000002400247308 */ /* 0x000e620000000800 */
[C---:B------:R-:W-:Y:S01]  /*5890*/  F2FP.BF16.F32.PACK_AB R145, R13.reuse, R145 ;  /* 0x000000910d91723e */ /* 0x040fe200000010ff */
[----:B---3--:R-:W-:Y:S01]  /*58a0*/  FADD.FTZ R45, R28, R45 ;  /* 0x0000002d1c2d7221 */ /* 0x008fe20000010000 */
[----:B------:R-:W-:Y:S01]  /*58b0*/  FADD.FTZ R44, R13, R44 ;  /* 0x0000002c0d2c7221 */ /* 0x000fe20000010000 */
[-C--:B------:R-:W-:Y:S01]  /*58c0*/  FMUL.FTZ R96, R96, R6.reuse ;  /* 0x0000000660607220 */ /* 0x080fe20000410000 */
[-C--:B------:R-:W-:Y:S01]  /*58d0*/  FMUL.FTZ R97, R97, R6.reuse ;  /* 0x0000000661617220 */ /* 0x080fe20000410000 */
[----:B----4-:R-:W-:Y:S01]  /*58e0*/  FADD.FTZ R48, R146, R45 ;  /* 0x0000002d92307221 */ /* 0x010fe20000010000 */
[----:B------:R-:W-:Y:S01]  /*58f0*/  FADD.FTZ R45, R147, R44 ;  /* 0x0000002c932d7221 */ /* 0x000fe20000010000 */
[----:B------:R-:W2:Y:S01]  /*5900*/  MUFU.EX2 R138, R138 ;  /* 0x0000008a008a7308 */ /* 0x000ea20000000800 */
[----:B------:R-:W-:Y:S01]  /*5910*/  FMUL.FTZ R100, R100, R6 ;  /* 0x0000000664647220 */ /* 0x000fe20000410000 */
[----:B-----5:R-:W-:Y:S01]  /*5920*/  FADD.FTZ R49, R29, R48 ;  /* 0x000000301d317221 */ /* 0x020fe20000010000 */
[----:B------:R-:W-:Y:S01]  /*5930*/  FADD.FTZ R44, R14, R45 ;  /* 0x0000002d0e2c7221 */ /* 0x000fe20000010000 */
[-CC-:B------:R-:W-:Y:S01]  /*5940*/  FFMA.FTZ R45, R73, R0.reuse, -R55.reuse ;  /* 0x00000000492d7223 */ /* 0x180fe20000010837 */
[----:B------:R-:W-:Y:S01]  /*5950*/  FFMA.FTZ R55, R85, R0, -R55 ;  /* 0x0000000055377223 */ /* 0x000fe20000010837 */
[----:B------:R-:W-:Y:S01]  /*5960*/  FADD.FTZ R49, R140, R49 ;  /* 0x000000318c317221 */ /* 0x000fe20000010000 */
[----:B------:R-:W-:Y:S01]  /*5970*/  FADD.FTZ R44, R141, R44 ;  /* 0x0000002c8d2c7221 */ /* 0x000fe20000010000 */
[----:B------:R-:W3:Y:S01]  /*5980*/  MUFU.EX2 R37, R37 ;  /* 0x0000002500257308 */ /* 0x000ee20000000800 */
[C---:B------:R-:W-:Y:S01]  /*5990*/  F2FP.BF16.F32.PACK_AB R141, R15.reuse, R141 ;  /* 0x0000008d0f8d723e */ /* 0x040fe200000010ff */
[----:B------:R-:W-:Y:S01]  /*59a0*/  FADD.FTZ R49, R32, R49 ;  /* 0x0000003120317221 */ /* 0x000fe20000010000 */
[----:B------:R-:W-:Y:S01]  /*59b0*/  FADD.FTZ R44, R15, R44 ;  /* 0x0000002c0f2c7221 */ /* 0x000fe20000010000 */
[-C--:B------:R-:W-:Y:S01]  /*59c0*/  FMUL.FTZ R101, R101, R6.reuse ;  /* 0x0000000665657220 */ /* 0x080fe20000410000 */
[-C--:B------:R-:W-:Y:S01]  /*59d0*/  FMUL.FTZ R104, R104, R6.reuse ;  /* 0x0000000668687220 */ /* 0x080fe20000410000 */
[----:B------:R-:W-:Y:S01]  /*59e0*/  FADD.FTZ R48, R142, R49 ;  /* 0x000000318e307221 */ /* 0x000fe20000010000 */
[----:B------:R-:W-:Y:S01]  /*59f0*/  FADD.FTZ R49, R143, R44 ;  /* 0x0000002c8f317221 */ /* 0x000fe20000010000 */
[----:B------:R-:W4:Y:S01]  /*5a00*/  MUFU.EX2 R132, R132 ;  /* 0x0000008400847308 */ /* 0x000f220000000800 */
[-C--:B------:R-:W-:Y:S01]  /*5a10*/  FMUL.FTZ R105, R105, R6.reuse ;  /* 0x0000000669697220 */ /* 0x080fe20000410000 */
[----:B------:R-:W-:Y:S01]  /*5a20*/  FADD.FTZ R53, R33, R48 ;  /* 0x0000003021357221 */ /* 0x000fe20000010000 */
[----:B------:R-:W-:Y:S01]  /*5a30*/  FADD.FTZ R44, R20, R49 ;  /* 0x00000031142c7221 */ /* 0x000fe20000010000 */
[-C--:B------:R-:W-:Y:S01]  /*5a40*/  FMUL.FTZ R108, R108, R6.reuse ;  /* 0x000000066c6c7220 */ /* 0x080fe20000410000 */
[-C--:B------:R-:W-:Y:S01]  /*5a50*/  FMUL.FTZ R109, R109, R6.reuse ;  /* 0x000000066d6d7220 */ /* 0x080fe20000410000 */
[----:B0-----:R-:W-:Y:S01]  /*5a60*/  FADD.FTZ R53, R136, R53 ;  /* 0x0000003588357221 */ /* 0x001fe20000010000 */
[----:B------:R-:W-:Y:S01]  /*5a70*/  FADD.FTZ R44, R137, R44 ;  /* 0x0000002c892c7221 */ /* 0x000fe20000010000 */
[----:B------:R-:W0:Y:S01]  /*5a80*/  MUFU.EX2 R40, R57 ;  /* 0x0000003900287308 */ /* 0x000e220000000800 */
[C---:B------:R-:W-:Y:S01]  /*5a90*/  F2FP.BF16.F32.PACK_AB R137, R21.reuse, R137 ;  /* 0x000000891589723e */ /* 0x040fe200000010ff */
[----:B-1----:R-:W-:Y:S01]  /*5aa0*/  FADD.FTZ R53, R36, R53 ;  /* 0x0000003524357221 */ /* 0x002fe20000010000 */
[----:B------:R-:W-:Y:S01]  /*5ab0*/  FADD.FTZ R44, R21, R44 ;  /* 0x0000002c152c7221 */ /* 0x000fe20000010000 */
[-C--:B------:R-:W-:Y:S01]  /*5ac0*/  FMUL.FTZ R112, R112, R6.reuse ;  /* 0x0000000670707220 */ /* 0x080fe20000410000 */
[-C--:B------:R-:W-:Y:S01]  /*5ad0*/  FMUL.FTZ R113, R113, R6.reuse ;  /* 0x0000000671717220 */ /* 0x080fe20000410000 */
[----:B--2---:R-:W-:Y:S01]  /*5ae0*/  FADD.FTZ R10, R138, R53 ;  /* 0x000000358a0a7221 */ /* 0x004fe20000010000 */
[----:B------:R-:W-:Y:S01]  /*5af0*/  FADD.FTZ R13, R139, R44 ;  /* 0x0000002c8b0d7221 */ /* 0x000fe20000010000 */
[----:B------:R-:W1:Y:S01]  /*5b00*/  MUFU.EX2 R134, R134 ;  /* 0x0000008600867308 */ /* 0x000e620000000800 */
[-C--:B------:R-:W-:Y:S01]  /*5b10*/  FMUL.FTZ R116, R116, R6.reuse ;  /* 0x0000000674747220 */ /* 0x080fe20000410000 */
[----:B---3--:R-:W-:Y:S01]  /*5b20*/  FADD.FTZ R25, R37, R10 ;  /* 0x0000000a25197221 */ /* 0x008fe20000010000 */
[----:B------:R-:W-:Y:S01]  /*5b30*/  FADD.FTZ R10, R26, R13 ;  /* 0x0000000d1a0a7221 */ /* 0x000fe20000010000 */
[----:B------:R-:W-:Y:S01]  /*5b40*/  FMUL.FTZ R117, R117, R6 ;  /* 0x0000000675757220 */ /* 0x000fe20000410000 */
[-C--:B------:R-:W-:Y:S01]  /*5b50*/  FMUL.FTZ R90, R90, R5.reuse ;  /* 0x000000055a5a7220 */ /* 0x080fe20000410000 */
[----:B----4-:R-:W-:Y:S01]  /*5b60*/  FADD.FTZ R25, R132, R25 ;  /* 0x0000001984197221 */ /* 0x010fe20000010000 */
[----:B------:R-:W-:Y:S01]  /*5b70*/  FADD.FTZ R10, R133, R10 ;  /* 0x0000000a850a7221 */ /* 0x000fe20000010000 */
[----:B------:R-:W2:Y:S01]  /*5b80*/  MUFU.EX2 R3, R61 ;  /* 0x0000003d00037308 */ /* 0x000ea20000000800 */
[-C--:B------:R-:W-:Y:S01]  /*5b90*/  FMUL.FTZ R91, R91, R5.reuse ;  /* 0x000000055b5b7220 */ /* 0x080fe20000410000 */
[----:B0-----:R-:W-:Y:S01]  /*5ba0*/  FADD.FTZ R25, R40, R25 ;  /* 0x0000001928197221 */ /* 0x001fe20000010000 */
        /* <DEDUP_REMOVED lines=14> */
[C---:B--2---:R-:W-:Y:S01]  /*5c90*/  FADD.FTZ R15, R3.reuse, R12 ;  /* 0x0000000c030f7221 */ /* 0x044fe20000010000 */
[----:B------:R-:W-:Y:S01]  /*5ca0*/  F2FP.BF16.F32.PACK_AB R134, R3, R134 ;  /* 0x000000860386723e */ /* 0x000fe200000010ff */
        /* <DEDUP_REMOVED lines=12> */
[----:B------:R-:W-:Y:S01]  /*5d70*/  FADD.FTZ R3, R39, R10 ;  /* 0x0000000a27037221 */ /* 0x000fe20000010000 */
[----:B------:R-:W0:Y:S01]  /*5d80*/  MUFU.EX2 R41, R41 ;  /* 0x0000002900297308 */ /* 0x000e220000000800 */
[C---:B-1----:R-:W-:Y:S01]  /*5d90*/  FADD.FTZ R15, R4.reuse, R15 ;  /* 0x0000000f040f7221 */ /* 0x042fe20000010000 */
[----:B------:R-:W-:Y:S01]  /*5da0*/  F2FP.BF16.F32.PACK_AB R128, R4, R128 ;  /* 0x000000800480723e */ /* 0x000fe200000010ff */
[----:B------:R-:W-:Y:S01]  /*5db0*/  FADD.FTZ R10, R42, R3 ;  /* 0x000000032a0a7221 */ /* 0x000fe20000010000 */
[----:B------:R-:W-:Y:S01]  /*5dc0*/  F2FP.BF16.F32.PACK_AB R144, R28, R144 ;  /* 0x000000901c90723e */ /* 0x000fe200000010ff */
[----:B------:R-:W-:Y:S01]  /*5dd0*/  IMAD.MOV.U32 R6, RZ, RZ, R2 ;  /* 0x000000ffff067224 */ /* 0x000fe200078e0002 */
[----:B------:R-:W-:Y:S01]  /*5de0*/  F2FP.BF16.F32.PACK_AB R146, R29, R146 ;  /* 0x000000921d92723e */ /* 0x000fe200000010ff */
[----:B------:R-:W-:Y:S01]  /*5df0*/  IMAD.MOV.U32 R5, RZ, RZ, R8 ;  /* 0x000000ffff057224 */ /* 0x000fe200078e0008 */
[----:B------:R-:W1:Y:S01]  /*5e00*/  MUFU.EX2 R124, R124 ;  /* 0x0000007c007c7308 */ /* 0x000e620000000800 */
[----:B--2---:R-:W-:Y:S01]  /*5e10*/  FADD.FTZ R12, R130, R15 ;  /* 0x0000000f820c7221 */ /* 0x004fe20000010000 */
[----:B------:R-:W-:-:S02]  /*5e20*/  F2FP.BF16.F32.PACK_AB R147, R14, R147 ;  /* 0x000000930e93723e */ /* 0x000fc400000010ff */
[----:B------:R-:W-:Y:S02]  /*5e30*/  F2FP.BF16.F32.PACK_AB R140, R32, R140 ;  /* 0x0000008c208c723e */ /* 0x000fe400000010ff */
[----:B------:R-:W-:Y:S02]  /*5e40*/  F2FP.BF16.F32.PACK_AB R142, R33, R142 ;  /* 0x0000008e218e723e */ /* 0x000fe400000010ff */
[----:B------:R-:W2:Y:S01]  /*5e50*/  MUFU.EX2 R45, R45 ;  /* 0x0000002d002d7308 */ /* 0x000ea20000000800 */
[----:B0-----:R-:W-:Y:S01]  /*5e60*/  FADD.FTZ R15, R41, R12 ;  /* 0x0000000c290f7221 */ /* 0x001fe20000010000 */
[----:B------:R-:W-:Y:S02]  /*5e70*/  F2FP.BF16.F32.PACK_AB R143, R20, R143 ;  /* 0x0000008f148f723e */ /* 0x000fe400000010ff */
[----:B------:R-:W-:Y:S02]  /*5e80*/  F2FP.BF16.F32.PACK_AB R136, R36, R136 ;  /* 0x000000882488723e */ /* 0x000fe400000010ff */
[----:B------:R-:W-:-:S02]  /*5e90*/  F2FP.BF16.F32.PACK_AB R138, R37, R138 ;  /* 0x0000008a258a723e */ /* 0x000fc400000010ff */
[----:B------:R-:W0:Y:S01]  /*5ea0*/  MUFU.EX2 R126, R126 ;  /* 0x0000007e007e7308 */ /* 0x000e220000000800 */
[----:B-1----:R-:W-:Y:S01]  /*5eb0*/  FADD.FTZ R12, R124, R15 ;  /* 0x0000000f7c0c7221 */ /* 0x002fe20000010000 */
[----:B------:R-:W-:Y:S02]  /*5ec0*/  F2FP.BF16.F32.PACK_AB R139, R26, R139 ;  /* 0x0000008b1a8b723e */ /* 0x000fe400000010ff */
[----:B------:R-:W-:Y:S02]  /*5ed0*/  F2FP.BF16.F32.PACK_AB R132, R40, R132 ;  /* 0x000000842884723e */ /* 0x000fe400000010ff */
[----:B------:R-:W-:Y:S02]  /*5ee0*/  F2FP.BF16.F32.PACK_AB R133, R27, R133 ;  /* 0x000000851b85723e */ /* 0x000fe400000010ff */
[----:B------:R-:W1:Y:S01]  /*5ef0*/  MUFU.EX2 R43, R43 ;  /* 0x0000002b002b7308 */ /* 0x000e620000000800 */
[----:B--2---:R-:W-:Y:S01]  /*5f00*/  FADD.FTZ R13, R45, R12 ;  /* 0x0000000c2d0d7221 */ /* 0x004fe20000010000 */
[----:B------:R-:W-:-:S02]  /*5f10*/  F2FP.BF16.F32.PACK_AB R135, R30, R135 ;  /* 0x000000871e87723e */ /* 0x000fc400000010ff */
[----:B------:R-:W-:Y:S02]  /*5f20*/  F2FP.BF16.F32.PACK_AB R130, R41, R130 ;  /* 0x000000822982723e */ /* 0x000fe400000010ff */
[----:B------:R-:W-:Y:S02]  /*5f30*/  F2FP.BF16.F32.PACK_AB R124, R45, R124 ;  /* 0x0000007c2d7c723e */ /* 0x000fe400000010ff */
        /* <DEDUP_REMOVED lines=23> */
[----:B0-----:R-:W-:-:S04]  /*60b0*/  FADD.FTZ R10, R21, R10 ;  /* 0x0000000a150a7221 */ /* 0x001fc80000010000 */
[C---:B-1----:R-:W-:Y:S01]  /*60c0*/  FADD.FTZ R4, R55.reuse, R10 ;  /* 0x0000000a37047221 */ /* 0x042fe20000010000 */
[----:B------:R-:W-:Y:S01]  /*60d0*/  F2FP.BF16.F32.PACK_AB R122, R55, R21 ;  /* 0x00000015377a723e */ /* 0x000fe200000010ff */
[C---:B--2---:R-:W-:Y:S01]  /*60e0*/  FADD.FTZ R3, R12.reuse, R3 ;  /* 0x000000030c037221 */ /* 0x044fe20000010000 */
[----:B------:R-:W-:Y:S01]  /*60f0*/  F2FP.BF16.F32.PACK_AB R123, R12, R51 ;  /* 0x000000330c7b723e */ /* 0x000fe200000010ff */
[----:B------:R-:W-:Y:S06]  /*6100*/  @P3 BRA `(.L_x_2043) ;  /* 0xffffffd800883947 */ /* 0x000fec000383ffff */
.L_x_2034:
[----:B------:R-:W-:-:S13]  /*6110*/  ISETP.GE.AND P2, PT, R9, R23, PT ;  /* 0x000000170900720c */ /* 0x000fda0003f46270 */
[----:B------:R-:W-:Y:S05]  /*6120*/  @!P2 BRA `(.L_x_2044) ;  /* 0x0000001c003ca947 */ /* 0x000fea0003800000 */
[----:B------:R-:W-:Y:S01]  /*6130*/  IMAD.MOV.U32 R5, RZ, RZ, R2 ;  /* 0x000000ffff057224 */ /* 0x000fe200078e0002 */
[----:B------:R-:W-:Y:S01]  /*6140*/  UMOV UR7, UR36 ;  /* 0x0000002400077c82 */ /* 0x000fe20008000000 */
[----:B------:R-:W-:Y:S01]  /*6150*/  IMAD.MOV.U32 R6, RZ, RZ, R8 ;  /* 0x000000ffff067224 */ /* 0x000fe200078e0008 */
[----:B------:R-:W-:-:S06]  /*6160*/  UMOV UR6, UR37 ;  /* 0x0000002500067c82 */ /* 0x000fcc0008000000 */
.L_x_2053:
        /* <DEDUP_REMOVED lines=9> */
.L_x_2046:
[----:B------:R-:W-:Y:S01]  /*6200*/  ULEA UR10, UR37, UR38, 0x3 ;  /* 0x00000026250a7291 */ /* 0x000fe2000f8e183f */
[----:B------:R-:W-:-:S05]  /*6210*/  IMAD.U32 R0, RZ, RZ, UR36 ;  /* 0x00000024ff007e24 */ /* 0x000fca000f8e00ff */
[----:B------:R-:W-:-:S04]  /*6220*/  SHF.L.U32 R0, R0, 0x1f, RZ ;  /* 0x0000001f00007819 */ /* 0x000fc800000006ff */
[----:B------:R0:W1:Y:S01]  /*6230*/  SYNCS.PHASECHK.TRANS64.TRYWAIT P2, [UR10+0x16830], R0 ;  /* 0x01683000ff0075a7 */ /* 0x000062000804014a */
[----:B------:R-:W-:Y:S05]  /*6240*/  @!P0 BRA `(.L_x_2047) ;  /* 0x0000000000048947 */ /* 0x000fea0003800000 */
[----:B------:R-:W-:Y:S01]  /*6250*/  BPT.TRAP 0x1 ;  /* 0x000000040000795c */ /* 0x000fe20000300000 */
.L_x_2047:
[----:B-1----:R-:W-:Y:S05]  /*6260*/  @P2 BRA `(.L_x_2045) ;  /* 0x0000000000082947 */ /* 0x002fea0003800000 */
[----:B------:R-:W1:Y:S02]  /*6270*/  SYNCS.PHASECHK.TRANS64.TRYWAIT P2, [UR10+0x16830], R0 ;  /* 0x01683000ff0075a7 */ /* 0x000e64000804014a */
[----:B-1----:R-:W-:Y:S05]  /*6280*/  @!P2 BRA `(.L_x_2048) ;  /* 0x000000a800b4a947 */ /* 0x002fea0003800000 */
.L_x_2045:
        /* <DEDUP_REMOVED lines=29> */
.L_x_2050:
[----:B------:R-:W-:Y:S01]  /*6460*/  ULEA UR10, UR6, UR38, 0x3 ;  /* 0x00000026060a7291 */ /* 0x000fe2000f8e183f */
[----:B------:R-:W-:-:S05]  /*6470*/  IMAD.U32 R0, RZ, RZ, UR7 ;  /* 0x00000007ff007e24 */ /* 0x000fca000f8e00ff */
[----:B------:R-:W-:-:S04]  /*6480*/  SHF.L.U32 R0, R0, 0x1f, RZ ;  /* 0x0000001f00007819 */ /* 0x000fc800000006ff */
[----:B------:R0:W1:Y:S01]  /*6490*/  SYNCS.PHASECHK.TRANS64.TRYWAIT P2, [UR10+0x16850], R0 ;  /* 0x01685000ff0075a7 */ /* 0x000062000804014a */
[----:B------:R-:W-:Y:S05]  /*64a0*/  @!P0 BRA `(.L_x_2051) ;  /* 0x0000000000048947 */ /* 0x000fea0003800000 */
[----:B------:R-:W-:Y:S01]  /*64b0*/  BPT.TRAP 0x1 ;  /* 0x000000040000795c */ /* 0x000fe20000300000 */
.L_x_2051:
[----:B-1----:R-:W-:Y:S05]  /*64c0*/  @P2 BRA `(.L_x_2049) ;  /* 0x0000000000082947 */ /* 0x002fea0003800000 */
[----:B------:R-:W1:Y:S02]  /*64d0*/  SYNCS.PHASECHK.TRANS64.TRYWAIT P2, [UR10+0x16850], R0 ;  /* 0x01685000ff0075a7 */ /* 0x000e64000804014a */
[----:B-1----:R-:W-:Y:S05]  /*64e0*/  @!P2 BRA `(.L_x_2052) ;  /* 0x000000a80034a947 */ /* 0x002fea0003800000 */
.L_x_2049:
[----:B------:R-:W-:Y:S01]  /*64f0*/  UIADD3 UR7, UR38, 0x400, URZ ;  /* 0x0000040026077890 */ /* 0x000fe2000fffe03f */
[----:B------:R-:W-:Y:S01]  /*6500*/  WARPGROUP.ARRIVE ;  /* 0x00000000000079c5 */ /* 0x000fe20000000000 */
[----:B------:R-:W-:Y:S01]  /*6510*/  UMOV UR11, 0x40000040 ;  /* 0x40000040000b7882 */ /* 0x000fe20000000000 */
[----:B------:R-:W-:Y:S01]  /*6520*/  UMOV UR15, 0x40000040 ;  /* 0x40000040000f7882 */ /* 0x000fe20000000000 */
[----:B------:R-:W-:Y:S01]  /*6530*/  USHF.R.U32.HI UR7, URZ, 0x4, UR7 ;  /* 0x000000043f077899 */ /* 0x000fe20008011607 */
[----:B01----:R-:W-:-:S03]  /*6540*/  FMNMX.FTZ R0, R24, R6, !PT ;  /* 0x0000000618007209 */ /* 0x003fc60007810000 */
[----:B------:R-:W-:Y:S01]  /*6550*/  ULOP3.LUT UR7, UR7, 0x3fff, URZ, 0xc0, !UPT ;  /* 0x00003fff07077892 */ /* 0x000fe2000f8ec03f */
[----:B------:R-:W-:-:S03]  /*6560*/  FMNMX.FTZ R0, R25, R0, !PT ;  /* 0x0000000019007209 */ /* 0x000fc60007810000 */
[----:B------:R-:W-:Y:S01]  /*6570*/  ULEA UR10, UR6, UR7, 0xa ;  /* 0x00000007060a7291 */ /* 0x000fe2000f8e503f */
[----:B------:R-:W-:Y:S02]  /*6580*/  FMNMX.FTZ R0, R28, R0, !PT ;  /* 0x000000001c007209 */ /* 0x000fe40007810000 */
[----:B------:R-:W-:Y:S01]  /*6590*/  UMOV UR7, UR36 ;  /* 0x0000002400077c82 */ /* 0x000fe20008000000 */
        /* <DEDUP_REMOVED lines=53> */
[----:B------:R-:W-:-:S03]  /*68f0*/  FMNMX.FTZ R13, R31, R2, !PT ;  /* 0x000000021f0d7209 */ /* 0x000fc60007810000 */
        /* <DEDUP_REMOVED lines=12> */
[----:B------:R0:W-:Y:S01]  /*69c0*/  MUFU.EX2 R13, R37 ;  /* 0x00000025000d7308 */ /* 0x0001e20000000800 */
        /* <DEDUP_REMOVED lines=25> */
[----:B------:R-:W-:-:S04]  /*6b60*/  FMNMX.FTZ R17, R55, R2, !PT ;  /* 0x0000000237117209 */ /* 0x000fc80007810000 */
[----:B------:R-:W-:Y:S01]  /*6b70*/  FMNMX.FTZ R2, R58, R17, !PT ;  /* 0x000000113a027209 */ /* 0x000fe20007810000 */
[----:B------:R0:W-:Y:S03]  /*6b80*/  MUFU.EX2 R15, R45 ;  /* 0x0000002d000f7308 */ /* 0x0001e60000000800 */
[----:B------:R-:W-:-:S04]  /*6b90*/  FMNMX.FTZ R17, R59, R2, !PT ;  /* 0x000000023b117209 */ /* 0x000fc80007810000 */
[----:B------:R-:W-:Y:S01]  /*6ba0*/  FMNMX.FTZ R2, R62, R17, !PT ;  /* 0x000000113e027209 */ /* 0x000fe20007810000 */
[----:B------:R-:W-:Y:S03]  /*6bb0*/  MUFU.EX2 R10, R10 ;  /* 0x0000000a000a7308 */ /* 0x000fe60000000800 */
[----:B------:R-:W-:Y:S01]  /*6bc0*/  FMNMX.FTZ R21, R63, R2, !PT ;  /* 0x000000023f157209 */ /* 0x000fe20007810000 */
[----:B------:R-:W-:Y:S02]  /*6bd0*/  WARPGROUP.DEPBAR.LE gsb0, 0x0 ;  /* 0x00008000000079c5 */ /* 0x000fe40000010000 */
[----:B------:R-:W-:Y:S01]  /*6be0*/  WARPGROUP.ARRIVE ;  /* 0x00000000000079c5 */ /* 0x000fe20000000000 */
[----:B------:R-:W-:Y:S01]  /*6bf0*/  FMNMX.FTZ R2, R66, R21, !PT ;  /* 0x0000001542027209 */ /* 0x000fe20007810000 */
[-CC-:B------:R-:W-:Y:S01]  /*6c00*/  FFMA.FTZ R142, R44, R0.reuse, -R7.reuse ;  /* 0x000000002c8e7223 */ /* 0x180fe20000010807 */
[-CC-:B------:R-:W-:Y:S01]  /*6c10*/  FFMA.FTZ R140, R40, R0.reuse, -R7.reuse ;  /* 0x00000000288c7223 */ /* 0x180fe20000010807 */
[----:B------:R-:W-:Y:S01]  /*6c20*/  FFMA.FTZ R40, R80, R0, -R7 ;  /* 0x0000000050287223 */ /* 0x000fe20000010807 */
[----:B------:R-:W-:Y:S01]  /*6c30*/  FMNMX.FTZ R21, R67, R2, !PT ;  /* 0x0000000243157209 */ /* 0x000fe20007810000 */
[----:B------:R-:W-:Y:S01]  /*6c40*/  HGMMA.64x64x16.F32.BF16 R88, R136, gdesc[UR12].tnspB, R88, gsb0 ;  /* 0x40e0000c88587df0 */ /* 0x000fe20008001858 */
[----:B------:R-:W-:Y:S01]  /*6c50*/  UIADD3 UR14, UR10, 0x200, URZ ;  /* 0x000002000a0e7890 */ /* 0x000fe2000fffe03f */
[----:B------:R-:W-:Y:S01]  /*6c60*/  MUFU.EX2 R150, R150 ;  /* 0x0000009600967308 */ /* 0x000fe20000000800 */
[----:B------:R-:W-:Y:S01]  /*6c70*/  UMOV UR15, 0x40000040 ;  /* 0x40000040000f7882 */ /* 0x000fe20000000000 */
        /* <DEDUP_REMOVED lines=15> */
[----:B------:R-:W1:Y:S05]  /*6d70*/  SHFL.BFLY PT, R33, R2, 0x2, 0x1f ;  /* 0x0c401f0002217f89 */ /* 0x000e6a00000e0000 */
[----:B------:R-:W-:Y:S08]  /*6d80*/  MUFU.EX2 R14, R14 ;  /* 0x0000000e000e7308 */ /* 0x000ff00000000800 */
[----:B------:R-:W-:Y:S08]  /*6d90*/  MUFU.EX2 R142, R142 ;  /* 0x0000008e008e7308 */ /* 0x000ff00000000800 */
[----:B------:R-:W-:Y:S01]  /*6da0*/  MUFU.EX2 R17, R49 ;  /* 0x0000003100117308 */ /* 0x000fe20000000800 */
[----:B-1----:R-:W-:Y:S01]  /*6db0*/  FMNMX.FTZ R44, R2, R33, !PT ;  /* 0x00000021022c7209 */ /* 0x002fe20007810000 */
[----:B------:R-:W-:-:S04]  /*6dc0*/  FFMA.FTZ R33, R73, R0, -R7 ;  /* 0x0000000049217223 */ /* 0x000fc80000010807 */
[----:B0-----:R-:W0:Y:S02]  /*6dd0*/  SHFL.BFLY PT, R45, R44, 0x1, 0x1f ;  /* 0x0c201f002c2d7f89 */ /* 0x001e2400000e0000 */
[----:B------:R-:W-:Y:S01]  /*6de0*/  MUFU.EX2 R18, R18 ;  /* 0x0000001200127308 */ /* 0x000fe20000000800 */
[----:B------:R-:W-:Y:S02]  /*6df0*/  WARPGROUP.DEPBAR.LE gsb0, 0x0 ;  /* 0x00008000000079c5 */ /* 0x000fe40000010000 */
[----:B------:R-:W-:Y:S01]  /*6e00*/  WARPGROUP.ARRIVE ;  /* 0x00000000000079c5 */ /* 0x000fe20000000000 */
[-CC-:B------:R-:W-:Y:S01]  /*6e10*/  FFMA.FTZ R136, R48, R0.reuse, -R7.reuse ;  /* 0x0000000030887223 */ /* 0x180fe20000010807 */
[----:B------:R-:W-:-:S03]  /*6e20*/  FFMA.FTZ R138, R52, R0, -R7 ;  /* 0x00000000348a7223 */ /* 0x000fc60000010807 */
[----:B------:R-:W-:Y:S01]  /*6e30*/  MUFU.EX2 R20, R20 ;  /* 0x0000001400147308 */ /* 0x000fe20000000800 */
[----:B------:R-:W-:Y:S01]  /*6e40*/  HGMMA.64x64x16.F32.BF16 R88, R132, gdesc[UR12].tnspB, R88, gsb0 ;  /* 0x40e0000c84587df0 */ /* 0x000fe20008001858 */
[----:B------:R-:W-:Y:S01]  /*6e50*/  UIADD3 UR14, UR10, 0x280, URZ ;  /* 0x000002800a0e7890 */ /* 0x000fe2000fffe03f */
[----:B------:R-:W-:-:S05]  /*6e60*/  UMOV UR15, 0x40000040 ;  /* 0x40000040000f7882 */ /* 0x000fca0000000000 */
[----:B------:R-:W-:Y:S01]  /*6e70*/  MUFU.EX2 R136, R136 ;  /* 0x0000008800887308 */ /* 0x000fe20000000800 */
[----:B0-----:R-:W-:-:S07]  /*6e80*/  FMNMX.FTZ R2, R44, R45, !PT ;  /* 0x0000002d2c027209 */ /* 0x001fce0007810000 */
[----:B------:R-:W-:Y:S01]  /*6e90*/  MUFU.EX2 R138, R138 ;  /* 0x0000008a008a7308 */ /* 0x000fe20000000800 */
[----:B------:R-:W-:-:S04]  /*6ea0*/  FMUL.FTZ R45, R2, R0 ;  /* 0x00000000022d7220 */ /* 0x000fc80000410000 */
[-CC-:B------:R-:W-:Y:S01]  /*6eb0*/  FFMA.FTZ R149, R26, R0.reuse, -R45.reuse ;  /* 0x000000001a957223 */ /* 0x180fe2000001082d */
[-CC-:B------:R-:W-:Y:S01]  /*6ec0*/  FFMA.FTZ R145, R34, R0.reuse, -R45.reuse ;  /* 0x0000000022917223 */ /* 0x180fe2000001082d */
[-CC-:B------:R-:W-:Y:S01]  /*6ed0*/  FFMA.FTZ R34, R43, R0.reuse, -R45.reuse ;  /* 0x000000002b227223 */ /* 0x180fe2000001082d */
[----:B------:R-:W-:Y:S02]  /*6ee0*/  IMAD.U32 R43, RZ, RZ, UR37 ;  /* 0x00000025ff2b7e24 */ /* 0x000fe4000f8e00ff */
[-CC-:B------:R-:W-:Y:S01]  /*6ef0*/  FFMA.FTZ R26, R27, R0.reuse, -R45.reuse ;  /* 0x000000001b1a7223 */ /* 0x180fe2000001082d */
[-CC-:B------:R-:W-:Y:S01]  /*6f00*/  FFMA.FTZ R151, R30, R0.reuse, -R45.reuse ;  /* 0x000000001e977223 */ /* 0x180fe2000001082d */
[----:B------:R-:W-:Y:S01]  /*6f10*/  MUFU.EX2 R149, R149 ;  /* 0x0000009500957308 */ /* 0x000fe20000000800 */
[-CC-:B------:R-:W-:Y:S01]  /*6f20*/  FFMA.FTZ R141, R42, R0.reuse, -R45.reuse ;  /* 0x000000002a8d7223 */ /* 0x180fe2000001082d */
[----:B------:R-:W-:Y:S01]  /*6f30*/  @!P1 LEA R43, R43, UR38, 0x3 ;  /* 0x000000262b2b9c11 */ /* 0x000fe2000f8e18ff */
[-CC-:B------:R-:W-:Y:S01]  /*6f40*/  FFMA.FTZ R27, R31, R0.reuse, -R45.reuse ;  /* 0x000000001f1b7223 */ /* 0x180fe2000001082d */
[-CC-:B------:R-:W-:Y:S01]  /*6f50*/  FFMA.FTZ R143, R46, R0.reuse, -R45.reuse ;  /* 0x000000002e8f7223 */ /* 0x180fe2000001082d */
[-CC-:B------:R-:W-:Y:S01]  /*6f60*/  FFMA.FTZ R30, R35, R0.reuse, -R45.reuse ;  /* 0x00000000231e7223 */ /* 0x180fe2000001082d */
[----:B------:R-:W-:Y:S01]  /*6f70*/  FFMA.FTZ R35, R47, R0, -R45 ;  /* 0x000000002f237223 */ /* 0x000fe2000001082d */
[----:B------:R-:W-:Y:S01]  /*6f80*/  @!P1 VIADD R43, R43, 0x16840 ;  /* 0x000168402b2b9836 */ /* 0x000fe20000000000 */
[----:B------:R-:W-:Y:S01]  /*6f90*/  MUFU.EX2 R26, R26 ;  /* 0x0000001a001a7308 */ /* 0x000fe20000000800 */
[----:B------:R-:W-:-:S02]  /*6fa0*/  IMAD.U32 R47, RZ, RZ, UR6 ;  /* 0x00000006ff2f7e24 */ /* 0x000fc4000f8e00ff */
[-CC-:B------:R-:W-:Y:S01]  /*6fb0*/  FFMA.FTZ R147, R38, R0.reuse, -R45.reuse ;  /* 0x0000000026937223 */ /* 0x180fe2000001082d */
[-C--:B------:R-:W-:Y:S01]  /*6fc0*/  FFMA.FTZ R31, R39, R0.reuse, -R45 ;  /* 0x00000000271f7223 */ /* 0x080fe2000001082d */
[----:B------:R-:W-:Y:S01]  /*6fd0*/  @!P1 PRMT R43, RZ, 0x654, R43 ;  /* 0x00000654ff2b9816 */ /* 0x000fe2000000002b */
[-CC-:B------:R-:W-:Y:S01]  /*6fe0*/  FFMA.FTZ R137, R50, R0.reuse, -R45.reuse ;  /* 0x0000000032897223 */ /* 0x180fe2000001082d */
[----:B------:R-:W-:Y:S01]  /*6ff0*/  @!P1 LEA R47, R47, UR38, 0x3 ;  /* 0x000000262f2f9c11 */ /* 0x000fe2000f8e18ff */
[-CC-:B------:R-:W-:Y:S01]  /*7000*/  FFMA.FTZ R38, R51, R0.reuse, -R45.reuse ;  /* 0x0000000033267223 */ /* 0x180fe2000001082d */
[----:B------:R-:W-:Y:S01]  /*7010*/  MUFU.EX2 R151, R151 ;  /* 0x0000009700977308 */ /* 0x000fe20000000800 */
[-CC-:B------:R-:W-:Y:S01]  /*7020*/  FFMA.FTZ R139, R54, R0.reuse, -R45.reuse ;  /* 0x00000000368b7223 */ /* 0x180fe2000001082d */
[-CC-:B------:R-:W-:Y:S01]  /*7030*/  FFMA.FTZ R39, R55, R0.reuse, -R45.reuse ;  /* 0x0000000037277223 */ /* 0x180fe2000001082d */
[----:B------:R-:W-:Y:S02]  /*7040*/  @!P1 VIADD R47, R47, 0x16860 ;  /* 0x000168602f2f9836 */ /* 0x000fe40000000000 */
[-CC-:B------:R-:W-:Y:S01]  /*7050*/  FFMA.FTZ R75, R75, R0.reuse, -R45.reuse ;  /* 0x000000004b4b7223 */ /* 0x180fe2000001082d */
[-CC-:B------:R-:W-:Y:S01]  /*7060*/  FFMA.FTZ R78, R78, R0.reuse, -R45.reuse ;  /* 0x000000004e4e7223 */ /* 0x180fe2000001082d */
[-CC-:B------:R-:W-:Y:S01]  /*7070*/  FFMA.FTZ R79, R79, R0.reuse, -R45.reuse ;  /* 0x000000004f4f7223 */ /* 0x180fe2000001082d */
[-C--:B------:R-:W-:Y:S01]  /*7080*/  FFMA.FTZ R82, R82, R0.reuse, -R45 ;  /* 0x0000000052527223 */ /* 0x080fe2000001082d */
[----:B------:R-:W-:Y:S01]  /*7090*/  MUFU.EX2 R27, R27 ;  /* 0x0000001b001b7308 */ /* 0x000fe20000000800 */
[----:B------:R-:W-:Y:S01]  /*70a0*/  @!P1 PRMT R47, RZ, 0x654, R47 ;  /* 0x00000654ff2f9816 */ /* 0x000fe2000000002f */
[-CC-:B------:R-:W-:Y:S01]  /*70b0*/  FFMA.FTZ R83, R83, R0.reuse, -R45.reuse ;  /* 0x0000000053537223 */ /* 0x180fe2000001082d */
[----:B------:R-:W-:Y:S01]  /*70c0*/  FFMA.FTZ R86, R86, R0, -R45 ;  /* 0x0000000056567223 */ /* 0x000fe2000001082d */
[----:B------:R-:W-:-:S04]  /*70d0*/  UMOV UR6, UR37 ;  /* 0x0000002500067c82 */ /* 0x000fc80008000000 */
[----:B------:R-:W-:Y:S08]  /*70e0*/  MUFU.EX2 R145, R145 ;  /* 0x0000009100917308 */ /* 0x000ff00000000800 */
[----:B------:R-:W-:Y:S08]  /*70f0*/  MUFU.EX2 R30, R30 ;  /* 0x0000001e001e7308 */ /* 0x000ff00000000800 */
[----:B------:R-:W-:Y:S01]  /*7100*/  MUFU.EX2 R147, R147 ;  /* 0x0000009300937308 */ /* 0x000fe20000000800 */
[----:B------:R-:W-:-:S02]  /*7110*/  WARPGROUP.DEPBAR.LE gsb0, 0x0 ;  /* 0x00008000000079c5 */ /* 0x000fc40000010000 */
[----:B------:R-:W-:-:S06]  /*7120*/  WARPGROUP.ARRIVE ;  /* 0x00000000000079c5 */ /* 0x000fcc0000000000 */
[----:B------:R-:W0:Y:S01]  /*7130*/  S2R R133, SR_TID.X ;  /* 0x0000000000857919 */ /* 0x000e220000002100 */
[-CC-:B------:R-:W-:Y:S01]  /*7140*/  FFMA.FTZ R132, R56, R0.reuse, -R7.reuse ;  /* 0x0000000038847223 */ /* 0x180fe20000010807 */
[-C--:B------:R-:W-:Y:S01]  /*7150*/  FFMA.FTZ R134, R60, R0.reuse, -R7 ;  /* 0x000000003c867223 */ /* 0x080fe20000010807 */
[----:B------:R-:W-:Y:S01]  /*7160*/  FADD.FTZ R7, -R2, R5 ;  /* 0x0000000502077221 */ /* 0x000fe20000010100 */
[----:B------:R-:W-:Y:S01]  /*7170*/  MUFU.EX2 R31, R31 ;  /* 0x0000001f001f7308 */ /* 0x000fe20000000800 */
[----:B------:R-:W-:Y:S01]  /*7180*/  HGMMA.64x64x16.F32.BF16 R88, R128, gdesc[UR12].tnspB, R88, gsb0 ;  /* 0x40e0000c80587df0 */ /* 0x000fe20008001858 */
[----:B------:R-:W-:Y:S01]  /*7190*/  UIADD3 UR14, UR10, 0x300, URZ ;  /* 0x000003000a0e7890 */ /* 0x000fe2000fffe03f */
[----:B------:R-:W-:Y:S01]  /*71a0*/  FMUL.FTZ R7, R7, R0 ;  /* 0x0000000007077220 */ /* 0x000fe20000410000 */
[----:B------:R-:W-:Y:S01]  /*71b0*/  UMOV UR15, 0x40000040 ;  /* 0x40000040000f7882 */ /* 0x000fe20000000000 */
[----:B------:R-:W-:-:S03]  /*71c0*/  UIADD3 UR10, UR10, 0x380, URZ ;  /* 0x000003800a0a7890 */ /* 0x000fc6000fffe03f */
[----:B------:R-:W-:Y:S08]  /*71d0*/  MUFU.EX2 R141, R141 ;  /* 0x0000008d008d7308 */ /* 0x000ff00000000800 */
[----:B------:R-:W1:Y:S08]  /*71e0*/  MUFU.EX2 R7, R7 ;  /* 0x0000000700077308 */ /* 0x000e700000000800 */
[----:B------:R-:W-:Y:S01]  /*71f0*/  MUFU.EX2 R34, R34 ;  /* 0x0000002200227308 */ /* 0x000fe20000000800 */
[----:B0-----:R-:W-:-:S02]  /*7200*/  SHF.R.U32.HI R135, RZ, 0x7, R133 ;  /* 0x00000007ff877819 */ /* 0x001fc40000011685 */
[----:B------:R-:W-:Y:S01]  /*7210*/  ISETP.GE.U32.AND P2, PT, R133, 0x180, PT ;  /* 0x000001808500780c */ /* 0x000fe20003f46070 */
[----:B------:R-:W-:-:S04]  /*7220*/  FFMA.FTZ R133, R58, R0, -R45 ;  /* 0x000000003a857223 */ /* 0x000fc8000001082d */
[----:B------:R-:W-:Y:S01]  /*7230*/  MUFU.EX2 R143, R143 ;  /* 0x0000008f008f7308 */ /* 0x000fe20000000800 */
[----:B------:R-:W-:Y:S02]  /*7240*/  VIADD R42, R135, 0x9 ;  /* 0x00000009872a7836 */ /* 0x000fe40000000000 */
[----:B-1----:R-:W-:Y:S01]  /*7250*/  FFMA.FTZ R3, R7, R3, R149 ;  /* 0x0000000307037223 */ /* 0x002fe20000010095 */
[-CC-:B------:R-:W-:Y:S01]  /*7260*/  FFMA.FTZ R135, R62, R0.reuse, -R45.reuse ;  /* 0x000000003e877223 */ /* 0x180fe2000001082d */
[----:B------:R-:W-:Y:S02]  /*7270*/  F2FP.BF16.F32.PACK_AB R149, R26, R149 ;  /* 0x000000951a95723e */ /* 0x000fe400000010ff */
[----:B------:R-:W-:Y:S01]  /*7280*/  SEL R46, R42, 0x9, !P2 ;  /* 0x000000092a2e7807 */ /* 0x000fe20005000000 */
[----:B------:R-:W-:Y:S01]  /*7290*/  FFMA.FTZ R42, R59, R0, -R45 ;  /* 0x000000003b2a7223 */ /* 0x000fe2000001082d */
[----:B------:R-:W-:Y:S01]  /*72a0*/  MUFU.EX2 R35, R35 ;  /* 0x0000002300237308 */ /* 0x000fe20000000800 */
[C---:B------:R-:W-:Y:S01]  /*72b0*/  ISETP.GT.AND P2, PT, R9.reuse, R23, PT ;  /* 0x000000170900720c */ /* 0x040fe20003f44270 */
        /* <DEDUP_REMOVED lines=8> */
[-CC-:B------:R-:W-:Y:S01]  /*7340*/  FFMA.FTZ R129, R66, R0.reuse, -R45.reuse ;  /* 0x0000000042817223 */ /* 0x180fe2000001082d */
[----:B------:R-:W-:Y:S01]  /*7350*/  FFMA.FTZ R131, R70, R0, -R45 ;  /* 0x0000000046837223 */ /* 0x000fe2000001082d */
[----:B------:R-:W-:Y:S05]  /*7360*/  HGMMA.64x64x16.F32.BF16 R88, R124, gdesc[UR12].tnspB, R88, gsb0 ;  /* 0x40e0000c7c587df0 */ /* 0x000fea0008001858 */
        /* <DEDUP_REMOVED lines=12> */
[----:B------:R-:W-:Y:S01]  /*7430*/  WARPGROUP.ARRIVE ;  /* 0x00000000000079c5 */ /* 0x000fe20000000000 */
[----:B------:R-:W-:-:S03]  /*7440*/  FFMA.FTZ R125, R74, R0, -R45 ;  /* 0x000000004a7d7223 */ /* 0x000fc6000001082d */
[----:B------:R-:W0:Y:S02]  /*7450*/  MUFU.EX2 R29, R29 ;  /* 0x0000001d001d7308 */ /* 0x000e240000000800 */
[----:B------:R-:W-:Y:S06]  /*7460*/  HGMMA.64x64x16.F32.BF16 R88, R120, gdesc[UR8].tnspB, R88, gsb0 ;  /* 0x40e0000878587df0 */ /* 0x000fec0008001858 */
[----:B------:R-:W-:Y:S08]  /*7470*/  MUFU.EX2 R32, R32 ;  /* 0x0000002000207308 */ /* 0x000ff00000000800 */
[----:B------:R-:W-:Y:S01]  /*7480*/  MUFU.EX2 R125, R125 ;  /* 0x0000007d007d7308 */ /* 0x000fe20000000800 */
[----:B0-----:R-:W-:-:S07]  /*7490*/  F2FP.BF16.F32.PACK_AB R130, R29, R25 ;  /* 0x000000191d82723e */ /* 0x001fce00000010ff */
[----:B------:R-:W0:Y:S08]  /*74a0*/  MUFU.EX2 R33, R33 ;  /* 0x0000002100217308 */ /* 0x000e300000000800 */
        /* <DEDUP_REMOVED lines=9> */
[----:B------:R-:W-:Y:S01]  /*7540*/  MUFU.EX2 R41, R41 ;  /* 0x0000002900297308 */ /* 0x000fe20000000800 */
        /* <DEDUP_REMOVED lines=10> */
[----:B-1----:R-:W-:Y:S01]  /*75f0*/  FFMA.FTZ R43, R6, R4, R148 ;  /* 0x00000004062b7223 */ /* 0x002fe20000010094 */
[----:B------:R-:W-:Y:S01]  /*7600*/  FADD.FTZ R4, R26, R3 ;  /* 0x000000031a047221 */ /* 0x000fe20000010000 */
[----:B------:R1:W-:Y:S01]  /*7610*/  @!P1 SYNCS.ARRIVE.TRANS64.RED.A1T0 RZ, [R47+URZ], RZ ;  /* 0x000000ff2fff99a7 */ /* 0x0003e2000810043f */
[C---:B------:R-:W-:Y:S01]  /*7620*/  F2FP.BF16.F32.PACK_AB R148, R10.reuse, R148 ;  /* 0x000000940a94723e */ /* 0x040fe200000010ff */
[----:B------:R-:W-:Y:S01]  /*7630*/  FADD.FTZ R43, R10, R43 ;  /* 0x0000002b0a2b7221 */ /* 0x000fe20000010000 */
[----:B------:R-:W-:Y:S01]  /*7640*/  FADD.FTZ R4, R151, R4 ;  /* 0x0000000497047221 */ /* 0x000fe20000010000 */
[----:B------:R-:W-:Y:S01]  /*7650*/  FFMA.FTZ R3, R63, R0, -R45 ;  /* 0x000000003f037223 */ /* 0x000fe2000001082d */
[----:B------:R-:W-:Y:S01]  /*7660*/  MUFU.EX2 R44, R84 ;  /* 0x00000054002c7308 */ /* 0x000fe20000000800 */
[----:B0-----:R-:W-:Y:S01]  /*7670*/  FADD.FTZ R46, R150, R43 ;  /* 0x0000002b962e7221 */ /* 0x001fe20000010000 */
[----:B------:R-:W-:Y:S01]  /*7680*/  FADD.FTZ R4, R27, R4 ;  /* 0x000000041b047221 */ /* 0x000fe20000010000 */
[C---:B------:R-:W-:Y:S01]  /*7690*/  F2FP.BF16.F32.PACK_AB R150, R11.reuse, R150 ;  /* 0x000000960b96723e */ /* 0x040fe200000010ff */
[----:B------:R-:W-:Y:S01]  /*76a0*/  FMUL.FTZ R100, R100, R6 ;  /* 0x0000000664647220 */ /* 0x000fe20000410000 */
[----:B------:R-:W-:Y:S01]  /*76b0*/  FADD.FTZ R43, R11, R46 ;  /* 0x0000002e0b2b7221 */ /* 0x000fe20000010000 */
[----:B-1----:R-:W-:Y:S01]  /*76c0*/  FADD.FTZ R47, R145, R4 ;  /* 0x00000004912f7221 */ /* 0x002fe20000010000 */
[-C--:B------:R-:W-:Y:S01]  /*76d0*/  FFMA.FTZ R4, R67, R0.reuse, -R45 ;  /* 0x0000000043047223 */ /* 0x080fe2000001082d */
[----:B------:R-:W-:Y:S01]  /*76e0*/  MUFU.EX2 R3, R3 ;  /* 0x0000000300037308 */ /* 0x000fe20000000800 */
[----:B------:R-:W-:Y:S01]  /*76f0*/  FADD.FTZ R43, R144, R43 ;  /* 0x0000002b902b7221 */ /* 0x000fe20000010000 */
[----:B------:R-:W-:Y:S01]  /*7700*/  FADD.FTZ R48, R30, R47 ;  /* 0x0000002f1e307221 */ /* 0x000fe20000010000 */
[-CC-:B------:R-:W-:Y:S01]  /*7710*/  FFMA.FTZ R46, R71, R0.reuse, -R45.reuse ;  /* 0x00000000472e7223 */ /* 0x180fe2000001082d */
[----:B------:R-:W-:Y:S01]  /*7720*/  FFMA.FTZ R45, R87, R0, -R45 ;  /* 0x00000000572d7223 */ /* 0x000fe2000001082d */
[----:B------:R-:W-:Y:S01]  /*7730*/  FADD.FTZ R43, R28, R43 ;  /* 0x0000002b1c2b7221 */ /* 0x000fe20000010000 */
[----:B------:R-:W-:Y:S01]  /*7740*/  FADD.FTZ R48, R147, R48 ;  /* 0x0000003093307221 */ /* 0x000fe20000010000 */
[----:B------:R-:W-:Y:S01]  /*7750*/  FMUL.FTZ R101, R101, R6 ;  /* 0x0000000665657220 */ /* 0x000fe20000410000 */
[----:B------:R-:W-:Y:S01]  /*7760*/  MUFU.EX2 R4, R4 ;  /* 0x0000000400047308 */ /* 0x000fe20000000800 */
[----:B------:R-:W-:Y:S01]  /*7770*/  FADD.FTZ R50, R146, R43 ;  /* 0x0000002b92327221 */ /* 0x000fe20000010000 */
[----:B------:R-:W-:Y:S01]  /*7780*/  FADD.FTZ R48, R31, R48 ;  /* 0x000000301f307221 */ /* 0x000fe20000010000 */
[C---:B------:R-:W-:Y:S01]  /*7790*/  F2FP.BF16.F32.PACK_AB R146, R13.reuse, R146 ;  /* 0x000000920d92723e */ /* 0x040fe200000010ff */
[-C--:B------:R-:W-:Y:S01]  /*77a0*/  FMUL.FTZ R104, R104, R6.reuse ;  /* 0x0000000668687220 */ /* 0x080fe20000410000 */
[----:B------:R-:W-:Y:S01]  /*77b0*/  FADD.FTZ R43, R13, R50 ;  /* 0x000000320d2b7221 */ /* 0x000fe20000010000 */
[----:B------:R-:W-:Y:S01]  /*77c0*/  FADD.FTZ R47, R141, R48 ;  /* 0x000000308d2f7221 */ /* 0x000fe20000010000 */
[----:B------:R-:W-:Y:S01]  /*77d0*/  FMUL.FTZ R105, R105, R6 ;  /* 0x0000000669697220 */ /* 0x000fe20000410000 */
[----:B------:R-:W-:Y:S01]  /*77e0*/  MUFU.EX2 R46, R46 ;  /* 0x0000002e002e7308 */ /* 0x000fe20000000800 */
[----:B------:R-:W-:Y:S01]  /*77f0*/  FADD.FTZ R43, R140, R43 ;  /* 0x0000002b8c2b7221 */ /* 0x000fe20000010000 */
[----:B------:R-:W-:Y:S01]  /*7800*/  FADD.FTZ R48, R34, R47 ;  /* 0x0000002f22307221 */ /* 0x000fe20000010000 */
[----:B------:R-:W-:Y:S01]  /*7810*/  F2FP.BF16.F32.PACK_AB R140, R14, R140 ;  /* 0x0000008c0e8c723e */ /* 0x000fe200000010ff */
        /* <DEDUP_REMOVED lines=10> */
[-C--:B------:R-:W-:Y:S01]  /*78c0*/  FMUL.FTZ R116, R116, R6.reuse ;  /* 0x0000000674747220 */ /* 0x080fe20000410000 */
[----:B------:R-:W-:Y:S01]  /*78d0*/  FMUL.FTZ R117, R117, R6 ;  /* 0x0000000675757220 */ /* 0x000fe20000410000 */
[----:B------:R-:W0:Y:S01]  /*78e0*/  MUFU.EX2 R5, R85 ;  /* 0x0000005500057308 */ /* 0x000e220000000800 */
[----:B------:R-:W-:Y:S01]  /*78f0*/  FADD.FTZ R50, R136, R43 ;  /* 0x0000002b88327221 */ /* 0x000fe20000010000 */
[----:B------:R-:W-:Y:S01]  /*7900*/  FADD.FTZ R43, R137, R48 ;  /* 0x00000030892b7221 */ /* 0x000fe20000010000 */
[----:B------:R-:W-:Y:S01]  /*7910*/  F2FP.BF16.F32.PACK_AB R144, R28, R144 ;  /* 0x000000901c90723e */ /* 0x000fe200000010ff */
[----:B------:R-:W-:Y:S01]  /*7920*/  FMUL.FTZ R90, R90, R7 ;  /* 0x000000075a5a7220 */ /* 0x000fe20000410000 */
[----:B------:R-:W-:Y:S01]  /*7930*/  FADD.FTZ R11, R17, R50 ;  /* 0x00000032110b7221 */ /* 0x000fe20000010000 */
[----:B------:R-:W-:Y:S01]  /*7940*/  FADD.FTZ R10, R38, R43 ;  /* 0x0000002b260a7221 */ /* 0x000fe20000010000 */
[----:B------:R-:W-:Y:S01]  /*7950*/  F2FP.BF16.F32.PACK_AB R151, R27, R151 ;  /* 0x000000971b97723e */ /* 0x000fe200000010ff */
[----:B------:R-:W-:Y:S01]  /*7960*/  MUFU.EX2 R45, R45 ;  /* 0x0000002d002d7308 */ /* 0x000fe20000000800 */
[----:B------:R-:W-:Y:S01]  /*7970*/  FADD.FTZ R11, R138, R11 ;  /* 0x0000000b8a0b7221 */ /* 0x000fe20000010000 */
[----:B------:R-:W-:Y:S01]  /*7980*/  FADD.FTZ R26, R139, R10 ;  /* 0x0000000a8b1a7221 */ /* 0x000fe20000010000 */
[C---:B------:R-:W-:Y:S01]  /*7990*/  F2FP.BF16.F32.PACK_AB R138, R18.reuse, R138 ;  /* 0x0000008a128a723e */ /* 0x040fe200000010ff */
[----:B------:R-:W-:Y:S01]  /*79a0*/  FMUL.FTZ R91, R91, R7 ;  /* 0x000000075b5b7220 */ /* 0x000fe20000410000 */
[----:B------:R-:W-:Y:S01]  /*79b0*/  FADD.FTZ R11, R18, R11 ;  /* 0x0000000b120b7221 */ /* 0x000fe20000010000 */
[----:B------:R-:W-:Y:S01]  /*79c0*/  FADD.FTZ R26, R39, R26 ;  /* 0x0000001a271a7221 */ /* 0x000fe20000010000 */
[----:B------:R-:W-:Y:S01]  /*79d0*/  F2FP.BF16.F32.PACK_AB R145, R30, R145 ;  /* 0x000000911e91723e */ /* 0x000fe200000010ff */
[----:B------:R-:W1:Y:S01]  /*79e0*/  MUFU.EX2 R10, R75 ;  /* 0x0000004b000a7308 */ /* 0x000e620000000800 */
[----:B------:R-:W-:Y:S01]  /*79f0*/  FADD.FTZ R11, R132, R11 ;  /* 0x0000000b840b7221 */ /* 0x000fe20000010000 */
[----:B------:R-:W-:Y:S01]  /*7a00*/  FADD.FTZ R13, R133, R26 ;  /* 0x0000001a850d7221 */ /* 0x000fe20000010000 */
[----:B0-----:R-:W-:Y:S01]  /*7a10*/  F2FP.BF16.F32.PACK_AB R122, R5, R44 ;  /* 0x0000002c057a723e */ /* 0x001fe200000010ff */
[----:B------:R-:W-:Y:S01]  /*7a20*/  FMUL.FTZ R94, R94, R7 ;  /* 0x000000075e5e7220 */ /* 0x000fe20000410000 */
[----:B------:R-:W-:Y:S01]  /*7a30*/  FADD.FTZ R11, R20, R11 ;  /* 0x0000000b140b7221 */ /* 0x000fe20000010000 */
[----:B------:R-:W-:Y:S01]  /*7a40*/  FADD.FTZ R26, R42, R13 ;  /* 0x0000000d2a1a7221 */ /* 0x000fe20000010000 */
[----:B------:R-:W-:Y:S01]  /*7a50*/  F2FP.BF16.F32.PACK_AB R147, R31, R147 ;  /* 0x000000931f93723e */ /* 0x000fe200000010ff */
        /* <DEDUP_REMOVED lines=30> */
[----:B-1----:R-:W-:Y:S01]  /*7c40*/  FADD.FTZ R11, R10, R11 ;  /* 0x0000000b0a0b7221 */ /* 0x002fe20000010000 */
        /* <DEDUP_REMOVED lines=21> */
[----:B------:R-:W-:-:S02]  /*7da0*/  IMAD.MOV.U32 R6, RZ, RZ, R8 ;  /* 0x000000ffff067224 */ /* 0x000fc400078e0008 */
[----:B------:R-:W-:Y:S01]  /*7db0*/  FADD.FTZ R4, R5, R4 ;  /* 0x0000000405047221 */ /* 0x000fe20000010000 */
[----:B------:R-:W-:Y:S01]  /*7dc0*/  F2FP.BF16.F32.PACK_AB R120, R41, R40 ;  /* 0x000000282978723e */ /* 0x000fe200000010ff */
[----:B------:R-:W-:Y:S01]  /*7dd0*/  FADD.FTZ R3, R45, R11 ;  /* 0x0000000b2d037221 */ /* 0x000fe20000010000 */
[----:B------:R-:W-:Y:S01]  /*7de0*/  F2FP.BF16.F32.PACK_AB R121, R83, R82 ;  /* 0x000000525379723e */ /* 0x000fe200000010ff */
[----:B------:R-:W-:Y:S01]  /*7df0*/  IMAD.MOV.U32 R5, RZ, RZ, R2 ;  /* 0x000000ffff057224 */ /* 0x000fe200078e0002 */
[----:B------:R-:W-:Y:S01]  /*7e00*/  F2FP.BF16.F32.PACK_AB R123, R45, R86 ;  /* 0x000000562d7b723e */ /* 0x000fe200000010ff */
[----:B------:R-:W-:Y:S06]  /*7e10*/  @P2 BRA `(.L_x_2053) ;  /* 0xffffffe000d42947 */ /* 0x000fec000383ffff */
.L_x_2044:
[----:B------:R-:W-:Y:S06]  /*7e20*/  BAR.ARV 0x8, 0x200 ;  /* 0x0208000000007b1d */ /* 0x000fec0000002000 */
[----:B------:R-:W-:Y:S05]  /*7e30*/  @!P0 BRA `(.L_x_2054) ;  /* 0x0000000000048947 */ /* 0x000fea0003800000 */
[----:B------:R-:W-:Y:S01]  /*7e40*/  BPT.TRAP 0x1 ;  /* 0x000000040000795c */ /* 0x000fe20000300000 */
.L_x_2054:
[----:B------:R-:W-:Y:S01]  /*7e50*/  ULEA UR5, UR37, UR38, 0x3 ;  /* 0x0000002625057291 */ /* 0x000fe2000f8e183f */
[----:B------:R-:W-:-:S05]  /*7e60*/  IMAD.U32 R5, RZ, RZ, UR36 ;  /* 0x00000024ff057e24 */ /* 0x000fca000f8e00ff */
[----:B------:R-:W-:-:S04]  /*7e70*/  SHF.L.U32 R5, R5, 0x1f, RZ ;  /* 0x0000001f05057819 */ /* 0x000fc800000006ff */
[----:B------:R0:W1:Y:S01]  /*7e80*/  SYNCS.PHASECHK.TRANS64.TRYWAIT P2, [UR5+0x16850], R5 ;  /* 0x01685005ff0075a7 */ /* 0x0000620008040145 */
[----:B------:R-:W-:Y:S05]  /*7e90*/  @!P0 BRA `(.L_x_2055) ;  /* 0x0000000000048947 */ /* 0x000fea0003800000 */
[----:B------:R-:W-:Y:S01]  /*7ea0*/  BPT.TRAP 0x1 ;  /* 0x000000040000795c */ /* 0x000fe20000300000 */
.L_x_2055:
[----:B-1----:R-:W-:Y:S05]  /*7eb0*/  @P2 BRA `(.L_x_2056) ;  /* 0x0000000000082947 */ /* 0x002fea0003800000 */
[----:B------:R-:W1:Y:S02]  /*7ec0*/  SYNCS.PHASECHK.TRANS64.TRYWAIT P0, [UR5+0x16850], R5 ;  /* 0x01685005ff0075a7 */ /* 0x000e640008000145 */
[----:B-1----:R-:W-:Y:S05]  /*7ed0*/  @!P0 BRA `(.L_x_2057) ;  /* 0x0000008c00d08947 */ /* 0x002fea0003800000 */
.L_x_2056:
[----:B------:R-:W-:Y:S01]  /*7ee0*/  UIADD3 UR38, UR38, 0x400, URZ ;  /* 0x0000040026267890 */ /* 0x000fe2000fffe03f */
[----:B------:R-:W2:Y:S01]  /*7ef0*/  LDL.LU R12, [R1+0x24] ;  /* 0x00002400010c7983 */ /* 0x000ea20000300800 */
[----:B------:R-:W-:Y:S01]  /*7f00*/  WARPGROUP.ARRIVE ;  /* 0x00000000000079c5 */ /* 0x000fe20000000000 */
[----:B------:R-:W-:Y:S01]  /*7f10*/  UMOV UR7, 0x40000040 ;  /* 0x4000004000077882 */ /* 0x000fe20000000000 */
[----:B------:R-:W-:Y:S01]  /*7f20*/  USHF.R.U32.HI UR38, URZ, 0x4, UR38 ;  /* 0x000000043f267899 */ /* 0x000fe20008011626 */
[----:B01----:R-:W0:Y:S01]  /*7f30*/  SHFL.BFLY PT, R5, R4, 0x2, 0x1f ;  /* 0x0c401f0004057f89 */ /* 0x003e2200000e0000 */
[----:B------:R-:W-:Y:S02]  /*7f40*/  IMAD.MOV.U32 R29, RZ, RZ, -0x800000 ;  /* 0xff800000ff1d7424 */ /* 0x000fe400078e00ff */
[----:B------:R-:W-:Y:S01]  /*7f50*/  ULOP3.LUT UR4, UR38, 0x3fff, URZ, 0xc0, !UPT ;  /* 0x00003fff26047892 */ /* 0x000fe2000f8ec03f */
[----:B------:R-:W1:Y:S01]  /*7f60*/  SHFL.BFLY PT, R6, R3, 0x2, 0x1f ;  /* 0x0c401f0003067f89 */ /* 0x000e6200000e0000 */
[----:B------:R-:W-:-:S02]  /*7f70*/  IMAD.MOV.U32 R28, RZ, RZ, -0x800000 ;  /* 0xff800000ff1c7424 */ /* 0x000fc400078e00ff */
[----:B------:R-:W-:Y:S02]  /*7f80*/  ULEA UR4, UR37, UR4, 0xa ;  /* 0x0000000425047291 */ /* 0x000fe4000f8e503f */
[----:B------:R-:W-:-:S04]  /*7f90*/  UIADD3 UR37, UR37, 0x1, URZ ;  /* 0x0000000125257890 */ /* 0x000fc8000fffe03f */
[----:B------:R-:W-:Y:S01]  /*7fa0*/  UISETP.NE.AND UP0, UPT, UR37, 0x2, UPT ;  /* 0x000000022500788c */ /* 0x000fe2000bf05270 */
[----:B------:R-:W-:Y:S02]  /*7fb0*/  UMOV UR6, UR4 ;  /* 0x0000000400067c82 */ /* 0x000fe40008000000 */
[----:B------:R-:W-:Y:S01]  /*7fc0*/  HGMMA.64x64x16.F32.BF16 R88, R148, gdesc[UR4].tnspB, R88, gsb0 ;  /* 0x40e0000494587df0 */ /* 0x000fe20008001858 */
[----:B------:R-:W-:Y:S01]  /*7fd0*/  UIADD3 UR6, UR4, 0x80, URZ ;  /* 0x0000008004067890 */ /* 0x000fe2000fffe03f */
[----:B------:R-:W-:Y:S01]  /*7fe0*/  UMOV UR7, 0x40000040 ;  /* 0x4000004000077882 */ /* 0x000fe20000000000 */
[----:B------:R-:W-:Y:S01]  /*7ff0*/  USEL UR37, UR37, URZ, UP0 ;  /* 0x0000003f25257287 */ /* 0x000fe20008000000 */
[----:B0-----:R-:W-:Y:S01]  /*8000*/  FADD.FTZ R5, R5, R4 ;  /* 0x0000000405057221 */ /* 0x001fe20000010000 */
[----:B-1----:R-:W-:-:S04]  /*8010*/  FADD.FTZ R7, R6, R3 ;  /* 0x0000000306077221 */ /* 0x002fc80000010000 */
[----:B------:R-:W0:Y:S04]  /*8020*/  SHFL.BFLY PT, R6, R5, 0x1, 0x1f ;  /* 0x0c201f0005067f89 */ /* 0x000e2800000e0000 */
[----:B------:R-:W1:Y:S01]  /*8030*/  SHFL.BFLY PT, R10, R7, 0x1, 0x1f ;  /* 0x0c201f00070a7f89 */ /* 0x000e6200000e0000 */
[----:B0-----:R-:W-:Y:S01]  /*8040*/  FADD.FTZ R11, R5, R6 ;  /* 0x00000006050b7221 */ /* 0x001fe20000010000 */
[----:B------:R-:W-:Y:S01]  /*8050*/  CS2R R4, SRZ ;  /* 0x0000000000047805 */ /* 0x000fe2000001ff00 */
[----:B-1----:R-:W-:-:S03]  /*8060*/  FADD.FTZ R10, R7, R10 ;  /* 0x0000000a070a7221 */ /* 0x002fc60000010000 */
[----:B------:R-:W-:Y:S01]  /*8070*/  FSETP.NE.FTZ.AND P0, PT, R11, RZ, PT ;  /* 0x000000ff0b00720b */ /* 0x000fe20003f15000 */
[----:B------:R-:W-:Y:S01]  /*8080*/  IMAD.U32 R7, RZ, RZ, UR5 ;  /* 0x00000005ff077e24 */ /* 0x000fe2000f8e00ff */
[----:B------:R-:W-:-:S03]  /*8090*/  FSETP.NE.FTZ.AND P2, PT, R10, RZ, PT ;  /* 0x000000ff0a00720b */ /* 0x000fc60003f55000 */
[----:B------:R-:W-:-:S05]  /*80a0*/  @!P1 VIADD R7, R7, 0x16860 ;  /* 0x0001686007079836 */ /* 0x000fca0000000000 */
[----:B------:R-:W-:-:S03]  /*80b0*/  @!P1 PRMT R7, RZ, 0x654, R7 ;  /* 0x00000654ff079816 */ /* 0x000fc60000000007 */
[----:B------:R-:W0:Y:S01]  /*80c0*/  @P0 MUFU.LG2 R6, R11 ;  /* 0x0000000b00060308 */ /* 0x000e220000000c00 */
[C---:B------:R-:W-:Y:S01]  /*80d0*/  @P0 FMUL.FTZ R3, R0.reuse, 0.69314718246459960938 ;  /* 0x3f31721800030820 */ /* 0x040fe20000410000 */
[----:B------:R-:W-:-:S06]  /*80e0*/  @P2 FMUL.FTZ R0, R0, 0.69314718246459960938 ;  /* 0x3f31721800002820 */ /* 0x000fcc0000410000 */
[----:B------:R-:W1:Y:S08]  /*80f0*/  @P2 MUFU.LG2 R9, R10 ;  /* 0x0000000a00092308 */ /* 0x000e700000000c00 */
[----:B------:R-:W3:Y:S01]  /*8100*/  @P0 MUFU.RCP R4, R11 ;  /* 0x0000000b00040308 */ /* 0x000ee20000001000 */
        /* <DEDUP_REMOVED lines=21> */
[----:B--2---:R-:W-:-:S05]  /*8260*/  VIADD R12, R12, 0x1 ;  /* 0x000000010c0c7836 */ /* 0x004fca0000000000 */
[----:B------:R1:W-:Y:S01]  /*8270*/  STL [R1+0x24], R12 ;  /* 0x0000240c01007387 */ /* 0x0003e20000100800 */
        /* <DEDUP_REMOVED lines=55> */
.L_x_2027:
[----:B------:R-:W0:Y:S01]  /*85f0*/  S2R R5, SR_CgaCtaId ;  /* 0x0000000000057919 */ /* 0x000e220000008800 */
[----:B------:R-:W-:Y:S01]  /*8600*/  MOV R0, 0x400 ;  /* 0x0000040000007802 */ /* 0x000fe20000000f00 */
[----:B------:R-:W-:Y:S01]  /*8610*/  BSSY B0, `(.L_x_2058) ;  /* 0x000022c000007945 */ /* 0x000fe20003800000 */
[----:B------:R-:W-:Y:S02]  /*8620*/  BAR.SYNC.DEFER_BLOCKING 0x5, 0x200 ;  /* 0x0148000000007b1d */ /* 0x000fe40000010000 */
[----:B0-----:R-:W-:-:S05]  /*8630*/  LEA R0, R5, R0, 0x18 ;  /* 0x0000000005007211 */ /* 0x001fca00078ec0ff */
[----:B------:R0:W1:Y:S01]  /*8640*/  LDS.128 R4, [R0+0x168d0] ;  /* 0x0168d00000047984 */ /* 0x0000620000000c00 */
[----:B------:R-:W-:Y:S06]  /*8650*/  BAR.ARV 0x4, 0x200 ;  /* 0x0108000000007b1d */ /* 0x000fec0000002000 */
[----:B------:R-:W-:Y:S05]  /*8660*/  @P0 BRA `(.L_x_2059) ;  /* 0x0000001800240947 */ /* 0x000fea0003800000 */
[----:B------:R-:W2:Y:S01]  /*8670*/  LDL R8, [R1+0x48] ;  /* 0x0000480001087983 */ /* 0x000ea20000100800 */
[----:B------:R-:W3:Y:S01]  /*8680*/  LDC.64 R32, c[0x0][0xc00] ;  /* 0x00030000ff207b82 */ /* 0x000ee20000000a00 */
[----:B------:R-:W4:Y:S01]  /*8690*/  S2R R9, SR_SWINHI ;  /* 0x0000000000097919 */ /* 0x000f220000002f00 */
[----:B------:R-:W-:Y:S02]  /*86a0*/  F2FP.BF16.F32.PACK_AB R24, R3, R2 ;  /* 0x000000020318723e */ /* 0x000fe400000010ff */
[----:B------:R-:W-:Y:S01]  /*86b0*/  F2FP.BF16.F32.PACK_AB R25, R91, R90 ;  /* 0x0000005a5b19723e */ /* 0x000fe200000010ff */
[----:B------:R-:W3:Y:S01]  /*86c0*/  LDL.LU R37, [R1] ;  /* 0x0000000001257983 */ /* 0x000ee20000300800 */
[----:B------:R-:W-:Y:S02]  /*86d0*/  F2FP.BF16.F32.PACK_AB R26, R93, R92 ;  /* 0x0000005c5d1a723e */ /* 0x000fe400000010ff */
[----:B------:R-:W-:Y:S01]  /*86e0*/  F2FP.BF16.F32.PACK_AB R27, R95, R94 ;  /* 0x0000005e5f1b723e */ /* 0x000fe200000010ff */
[----:B------:R-:W-:Y:S01]  /*86f0*/  IMAD.SHL.U32 R35, R153, 0x4, RZ ;  /* 0x0000000499237824 */ /* 0x000fe200078e00ff */
[----:B------:R-:W3:Y:S01]  /*8700*/  LDL R39, [R1+0x1c] ;  /* 0x00001c0001277983 */ /* 0x000ee20000100800 */
[----:B------:R-:W-:Y:S01]  /*8710*/  ULDC.64 UR4, c[0x0][0xc08] ;  /* 0x0003020000047ab9 */ /* 0x000fe20000000a00 */
[----:B------:R-:W-:-:S02]  /*8720*/  MOV R20, R0 ;  /* 0x0000000000147202 */ /* 0x000fc40000000f00 */
[----:B----4-:R-:W-:Y:S01]  /*8730*/  MOV R21, R9 ;  /* 0x0000000900157202 */ /* 0x010fe20000000f00 */
[----:B------:R-:W-:Y:S02]  /*8740*/  BAR.SYNC.DEFER_BLOCKING 0x1, 0x180 ;  /* 0x0046000000007b1d */ /* 0x000fe40000010000 */
[----:B--2---:R-:W-:-:S03]  /*8750*/  IMAD.WIDE R8, R8, 0x2, R20 ;  /* 0x0000000208087825 */ /* 0x004fc600078e0214 */
[----:B------:R-:W-:-:S04]  /*8760*/  LOP3.LUT R11, R8, 0x380, RZ, 0xc0, !PT ;  /* 0x00000380080b7812 */ /* 0x000fc800078ec0ff */
[----:B------:R-:W-:Y:S02]  /*8770*/  SHF.R.U64 R11, R11, 0x3, RZ ;  /* 0x000000030b0b7819 */ /* 0x000fe400000012ff */
[C---:B------:R-:W-:Y:S02]  /*8780*/  IADD3 R10, P0, R8.reuse, 0x60, RZ ;  /* 0x00000060080a7810 */ /* 0x040fe40007f1e0ff */
[C---:B------:R-:W-:Y:S02]  /*8790*/  IADD3 R23, P1, R8.reuse, 0x40, RZ ;  /* 0x0000004008177810 */ /* 0x040fe40007f3e0ff */
[----:B------:R-:W-:Y:S02]  /*87a0*/  IADD3 R17, P2, R8, 0x20, RZ ;  /* 0x0000002008117810 */ /* 0x000fe40007f5e0ff */
[----:B------:R-:W-:Y:S01]  /*87b0*/  LOP3.LUT R8, R11, R8, RZ, 0x3c, !PT ;  /* 0x000000080b087212 */ /* 0x000fe200078e3cff */
[--C-:B------:R-:W-:Y:S02]  /*87c0*/  IMAD.X R11, RZ, RZ, R9.reuse, P0 ;  /* 0x000000ffff0b7224 */ /* 0x100fe400000e0609 */
[--C-:B------:R-:W-:Y:S01]  /*87d0*/  IMAD.X R13, RZ, RZ, R9.reuse, P1 ;  /* 0x000000ffff0d7224 */ /* 0x100fe200008e0609 */
[----:B------:R-:W-:Y:S01]  /*87e0*/  MOV R18, R8 ;  /* 0x0000000800127202 */ /* 0x000fe20000000f00 */
[----:B------:R-:W-:Y:S01]  /*87f0*/  IMAD.X R15, RZ, RZ, R9, P2 ;  /* 0x000000ffff0f7224 */ /* 0x000fe200010e0609 */
[----:B------:R-:W-:-:S02]  /*8800*/  LOP3.LUT R9, R10, 0x380, RZ, 0xc0, !PT ;  /* 0x000003800a097812 */ /* 0x000fc400078ec0ff */
[----:B------:R-:W-:Y:S02]  /*8810*/  LOP3.LUT R8, R23, 0x380, RZ, 0xc0, !PT ;  /* 0x0000038017087812 */ /* 0x000fe400078ec0ff */
[----:B-1----:R-:W-:Y:S02]  /*8820*/  LOP3.LUT R4, R17, 0x380, RZ, 0xc0, !PT ;  /* 0x0000038011047812 */ /* 0x002fe400078ec0ff */
[----:B------:R-:W-:Y:S02]  /*8830*/  SHF.R.U64 R9, R9, 0x3, RZ ;  /* 0x0000000309097819 */ /* 0x000fe400000012ff */
[----:B------:R-:W-:Y:S02]  /*8840*/  SHF.R.U64 R8, R8, 0x3, RZ ;  /* 0x0000000308087819 */ /* 0x000fe400000012ff */
[----:B------:R-:W-:Y:S02]  /*8850*/  SHF.R.U64 R4, R4, 0x3, RZ ;  /* 0x0000000304047819 */ /* 0x000fe400000012ff */
[----:B------:R-:W-:-:S02]  /*8860*/  LOP3.LUT R10, R9, R10, RZ, 0x3c, !PT ;  /* 0x0000000a090a7212 */ /* 0x000fc400078e3cff */
[----:B------:R-:W-:Y:S02]  /*8870*/  LOP3.LUT R12, R8, R23, RZ, 0x3c, !PT ;  /* 0x00000017080c7212 */ /* 0x000fe400078e3cff */
[----:B------:R-:W-:Y:S02]  /*8880*/  LOP3.LUT R14, R4, R17, RZ, 0x3c, !PT ;  /* 0x00000011040e7212 */ /* 0x000fe400078e3cff */
[----:B------:R-:W-:Y:S01]  /*8890*/  MOV R17, R10 ;  /* 0x0000000a00117202 */ /* 0x000fe20000000f00 */
[----:B------:R1:W-:Y:S01]  /*88a0*/  STSM.16.M88.4 [R18], R24 ;  /* 0x0000001812007844 */ /* 0x0003e20000000200 */
[----:B------:R-:W-:Y:S02]  /*88b0*/  MOV R23, R12 ;  /* 0x0000000c00177202 */ /* 0x000fe40000000f00 */
        /* <DEDUP_REMOVED lines=8> */
[----:B------:R-:W-:Y:S02]  /*8940*/  F2FP.BF16.F32.PACK_AB R15, R111, R110 ;  /* 0x0000006e6f0f723e */ /* 0x000fe400000010ff */
[----:B-1----:R-:W-:Y:S02]  /*8950*/  F2FP.BF16.F32.PACK_AB R24, R113, R112 ;  /* 0x000000707118723e */ /* 0x002fe400000010ff */
[----:B------:R-:W-:Y:S02]  /*8960*/  F2FP.BF16.F32.PACK_AB R25, R115, R114 ;  /* 0x000000727319723e */ /* 0x000fe400000010ff */
[----:B------:R-:W-:Y:S02]  /*8970*/  F2FP.BF16.F32.PACK_AB R26, R117, R116 ;  /* 0x00000074751a723e */ /* 0x000fe400000010ff */
[----:B------:R-:W-:Y:S01]  /*8980*/  F2FP.BF16.F32.PACK_AB R27, R119, R118 ;  /* 0x00000076771b723e */ /* 0x000fe200000010ff */
[----:B------:R1:W-:Y:S04]  /*8990*/  STSM.16.M88.4 [R4], R8 ;  /* 0x0000000804007844 */ /* 0x0003e80000000200 */
[----:B------:R-:W-:Y:S04]  /*89a0*/  STSM.16.M88.4 [R23], R12 ;  /* 0x0000000c17007844 */ /* 0x000fe80000000200 */
[----:B------:R2:W-:Y:S01]  /*89b0*/  STSM.16.M88.4 [R17], R24 ;  /* 0x0000001811007844 */ /* 0x0005e20000000200 */
[----:B------:R-:W-:Y:S01]  /*89c0*/  BAR.SYNC.DEFER_BLOCKING 0x1, 0x180 ;  /* 0x0046000000007b1d */ /* 0x000fe20000010000 */
[----:B---3--:R-:W-:-:S04]  /*89d0*/  ISETP.NE.U32.AND P0, PT, R32, RZ, PT ;  /* 0x000000ff2000720c */ /* 0x008fc80003f05070 */
[----:B------:R-:W-:Y:S02]  /*89e0*/  ISETP.NE.AND.EX P0, PT, R33, RZ, PT, P0 ;  /* 0x000000ff2100720c */ /* 0x000fe40003f05300 */
[----:B------:R-:W-:Y:S02]  /*89f0*/  SHF.L.U64.HI R36, R153, 0x2, R37 ;  /* 0x0000000299247819 */ /* 0x000fe40000010225 */
[----:B------:R-:W-:Y:S01]  /*8a00*/  IADD3 R30, P1, R35, R32, RZ ;  /* 0x00000020231e7210 */ /* 0x000fe20007f3e0ff */
[----:B------:R-:W-:Y:S01]  /*8a10*/  IMAD.MOV.U32 R18, RZ, RZ, RZ ;  /* 0x000000ffff127224 */ /* 0x000fe200078e00ff */
[----:B-1----:R-:W1:Y:S03]  /*8a20*/  LDC R8, c[0x0][0xad4] ;  /* 0x0002b500ff087b82 */ /* 0x002e660000000800 */
[----:B------:R-:W-:-:S05]  /*8a30*/  IMAD.X R31, R36, 0x1, R33, P1 ;  /* 0x00000001241f7824 */ /* 0x000fca00008e0621 */
[----:B--2---:R-:W2:Y:S01]  /*8a40*/  LDC R17, c[0x0][0xbe8] ;  /* 0x0002fa00ff117b82 */ /* 0x004ea20000000800 */
[----:B------:R-:W3:Y:S01]  /*8a50*/  @P0 LDG.E R18, desc[UR40][R30.64] ;  /* 0x000000281e120981 */ /* 0x000ee2000c1e1900 */
[----:B------:R-:W-:-:S04]  /*8a60*/  ISETP.NE.U32.AND P1, PT, RZ, UR4, PT ;  /* 0x00000004ff007c0c */ /* 0x000fc8000bf25070 */
[----:B------:R-:W-:Y:S01]  /*8a70*/  ISETP.NE.AND.EX P1, PT, RZ, UR5, PT, P1 ;  /* 0x00000005ff007c0c */ /* 0x000fe2000bf25310 */
[----:B------:R-:W-:-:S12]  /*8a80*/  IMAD.MOV.U32 R26, RZ, RZ, 0x9b8 ;  /* 0x000009b8ff1a7424 */ /* 0x000fd800078e00ff */
[----:B------:R-:W-:-:S04]  /*8a90*/  @P1 IADD3 R34, P2, R35, UR4, RZ ;  /* 0x0000000423221c10 */ /* 0x000fc8000ff5e0ff */
[----:B------:R-:W-:Y:S02]  /*8aa0*/  @P1 IADD3.X R35, R36, UR5, RZ, P2, !PT ;  /* 0x0000000524231c10 */ /* 0x000fe400097fe4ff */
[----:B------:R-:W-:-:S04]  /*8ab0*/  ISETP.NE.AND P2, PT, R155, RZ, PT ;  /* 0x000000ff9b00720c */ /* 0x000fc80003f45270 */
[----:B-1----:R-:W-:-:S04]  /*8ac0*/  SEL R8, R155, R8, P2 ;  /* 0x000000089b087207 */ /* 0x002fc80001000000 */
[----:B------:R-:W-:Y:S02]  /*8ad0*/  ISETP.GT.AND P3, PT, R8, 0x1, PT ;  /* 0x000000010800780c */ /* 0x000fe40003f64270 */
[----:B--2---:R-:W-:Y:S01]  /*8ae0*/  ISETP.NE.AND P4, PT, R17, 0x1, PT ;  /* 0x000000011100780c */ /* 0x004fe20003f85270 */
[----:B------:R-:W-:Y:S01]  /*8af0*/  ULDC UR4, c[0x0][0xa88] ;  /* 0x0002a20000047ab9 */ /* 0x000fe20000000800 */
[----:B------:R-:W-:Y:S01]  /*8b00*/  SEL R26, R26, 0x978, P3 ;  /* 0x000009781a1a7807 */ /* 0x000fe20001800000 */
[----:B------:R-:W1:Y:S08]  /*8b10*/  LDC.64 R8, c[0x0][0xba8] ;  /* 0x0002ea00ff087b82 */ /* 0x000e700000000a00 */
[----:B------:R-:W2:Y:S01]  /*8b20*/  LDC.64 R14, c[0x0][R26+0x220] ;  /* 0x000088001a0e7b82 */ /* 0x000ea20000000a00 */
[----:B------:R-:W-:Y:S01]  /*8b30*/  IMAD.U32 R4, RZ, RZ, UR4 ;  /* 0x00000004ff047e24 */ /* 0x000fe2000f8e00ff */
[----:B------:R-:W-:-:S05]  /*8b40*/  ISETP.NE.U32.AND P2, PT, R32, RZ, PT ;  /* 0x000000ff2000720c */ /* 0x000fca0003f45070 */
[----:B------:R4:W5:Y:S01]  /*8b50*/  @P1 LDG.E R4, desc[UR40][R34.64] ;  /* 0x0000002822041981 */ /* 0x000962000c1e1900 */
[----:B------:R-:W0:Y:S01]  /*8b60*/  LDC.64 R12, c[0x0][R26+0x218] ;  /* 0x000086001a0c7b82 */ /* 0x000e220000000a00 */
[----:B------:R-:W-:-:S07]  /*8b70*/  ISETP.NE.AND.EX P2, PT, R33, RZ, PT, P2 ;  /* 0x000000ff2100720c */ /* 0x000fce0003f45320 */
[----:B------:R-:W3:Y:S01]  /*8b80*/  @P4 LDC R32, c[0x0][0xbec] ;  /* 0x0002fb00ff204b82 */ /* 0x000ee20000000800 */
[----:B------:R-:W-:-:S07]  /*8b90*/  SEL R153, R153, RZ, !P2 ;  /* 0x000000ff99997207 */ /* 0x000fce0005000000 */
[----:B----4-:R-:W4:Y:S01]  /*8ba0*/  @P4 LDC R35, c[0x0][0xbf0] ;  /* 0x0002fc00ff234b82 */ /* 0x010f220000000800 */
[----:B------:R-:W-:Y:S01]  /*8bb0*/  SEL R23, R37, RZ, !P2 ;  /* 0x000000ff25177207 */ /* 0x000fe20005000000 */
[----:B--2---:R-:W-:-:S06]  /*8bc0*/  IMAD R15, R15, R153, RZ ;  /* 0x000000990f0f7224 */ /* 0x004fcc00078e02ff */
[----:B------:R-:W2:Y:S01]  /*8bd0*/  LDC.64 R10, c[0x0][R26+0x228] ;  /* 0x00008a001a0a7b82 */ /* 0x000ea20000000a00 */
[----:B------:R-:W-:Y:S02]  /*8be0*/  IMAD R33, R14, R23, R15 ;  /* 0x000000170e217224 */ /* 0x000fe400078e020f */
[----:B0-----:R-:W-:-:S04]  /*8bf0*/  IMAD.WIDE.U32 R24, R12, R154, RZ ;  /* 0x0000009a0c187225 */ /* 0x001fc800078e00ff */
[----:B------:R-:W-:Y:S01]  /*8c00*/  IMAD.WIDE.U32 R14, R14, R153, RZ ;  /* 0x000000990e0e7225 */ /* 0x000fe200078e00ff */
[----:B------:R-:W-:Y:S01]  /*8c10*/  SEL R27, R39, RZ, P3 ;  /* 0x000000ff271b7207 */ /* 0x000fe20001800000 */
[----:B-1----:R-:W0:Y:S02]  /*8c20*/  @!P3 LDC R8, c[0x0][0xb50] ;  /* 0x0002d400ff08bb82 */ /* 0x002e240000000800 */
[----:B------:R-:W-:Y:S02]  /*8c30*/  IMAD R23, R13, R154, RZ ;  /* 0x0000009a0d177224 */ /* 0x000fe400078e02ff */
[----:B------:R-:W-:-:S04]  /*8c40*/  IMAD.IADD R37, R152, 0x1, R16 ;  /* 0x0000000198257824 */ /* 0x000fc800078e0210 */
[----:B------:R1:W0:Y:S01]  /*8c50*/  LDC.64 R12, c[0x0][R26+0x210] ;  /* 0x000084001a0c7b82 */ /* 0x0002220000000a00 */
[----:B------:R-:W-:Y:S02]  /*8c60*/  IMAD.IADD R33, R15, 0x1, R33 ;  /* 0x000000010f217824 */ /* 0x000fe400078e0221 */
[----:B------:R-:W-:Y:S02]  /*8c70*/  IMAD.MOV.U32 R15, RZ, RZ, R37 ;  /* 0x000000ffff0f7224 */ /* 0x000fe400078e0025 */
[----:B------:R-:W-:Y:S02]  /*8c80*/  IMAD.IADD R34, R25, 0x1, R23 ;  /* 0x0000000119227824 */ /* 0x000fe400078e0217 */
[-C--:B--2---:R-:W-:Y:S01]  /*8c90*/  IMAD R25, R11, R27.reuse, RZ ;  /* 0x0000001b0b197224 */ /* 0x084fe200078e02ff */
[----:B------:R-:W2:Y:S01]  /*8ca0*/  @!P3 LDC R9, c[0x0][0xb54] ;  /* 0x0002d500ff09bb82 */ /* 0x000ea20000000800 */
[----:B------:R-:W-:-:S04]  /*8cb0*/  IMAD.WIDE.U32 R10, R10, R27, RZ ;  /* 0x0000001b0a0a7225 */ /* 0x000fc800078e00ff */
[----:B------:R-:W-:Y:S01]  /*8cc0*/  IMAD.IADD R25, R11, 0x1, R25 ;  /* 0x000000010b197824 */ /* 0x000fe200078e0219 */
[--C-:B---3--:R-:W-:Y:S01]  /*8cd0*/  IADD3 R24, P2, P5, R14, R24, R18.reuse ;  /* 0x000000180e187210 */ /* 0x108fe20007d5e012 */
[----:B------:R-:W-:Y:S01]  /*8ce0*/  @P4 IMAD.HI.U32 R14, R37, R32, RZ ;  /* 0x00000020250e4227 */ /* 0x000fe200078e00ff */
[----:B------:R-:W-:-:S04]  /*8cf0*/  SHF.R.S32.HI R23, RZ, 0x1f, R18 ;  /* 0x0000001fff177819 */ /* 0x000fc80000011412 */
[----:B----4-:R-:W-:Y:S02]  /*8d00*/  @P4 SHF.R.U32.HI R15, RZ, R35, R14 ;  /* 0x00000023ff0f4219 */ /* 0x010fe4000001160e */
[----:B------:R-:W-:-:S03]  /*8d10*/  IADD3.X R14, R33, R34, R23, P2, P5 ;  /* 0x00000022210e7210 */ /* 0x000fc600017ea417 */
[--C-:B-1----:R-:W-:Y:S01]  /*8d20*/  IMAD.MOV R26, RZ, RZ, -R15.reuse ;  /* 0x000000ffff1a7224 */ /* 0x102fe200078e0a0f */
[----:B------:R-:W-:Y:S02]  /*8d30*/  IADD3 R10, P2, P5, R15, R24, R10 ;  /* 0x000000180f0a7210 */ /* 0x000fe40007d5e00a */
[----:B------:R-:W-:Y:S01]  /*8d40*/  SHF.R.S32.HI R11, RZ, 0x1f, R15 ;  /* 0x0000001fff0b7819 */ /* 0x000fe2000001140f */
[----:B------:R-:W-:-:S03]  /*8d50*/  IMAD R15, R17, R26, R37 ;  /* 0x0000001a110f7224 */ /* 0x000fc600078e0225 */
[----:B------:R-:W-:Y:S01]  /*8d60*/  IADD3.X R11, R11, R14, R25, P2, P5 ;  /* 0x0000000e0b0b7210 */ /* 0x000fe200017ea419 */
[----:B0-----:R-:W-:Y:S01]  /*8d70*/  IMAD R13, R13, R15, RZ ;  /* 0x0000000f0d0d7224 */ /* 0x001fe200078e02ff */
[----:B------:R-:W-:-:S05]  /*8d80*/  SHF.R.S32.HI R25, RZ, 0x1f, R15 ;  /* 0x0000001fff197819 */ /* 0x000fca000001140f */
[C---:B------:R-:W-:Y:S02]  /*8d90*/  IMAD R25, R12.reuse, R25, R13 ;  /* 0x000000190c197224 */ /* 0x040fe400078e020d */
[----:B------:R-:W-:-:S04]  /*8da0*/  IMAD.WIDE.U32 R12, R12, R15, R10 ;  /* 0x0000000f0c0c7225 */ /* 0x000fc800078e000a */
[----:B------:R-:W-:Y:S01]  /*8db0*/  IMAD.IADD R10, R13, 0x1, R25 ;  /* 0x000000010d0a7824 */ /* 0x000fe200078e0219 */
[----:B------:R-:W-:-:S04]  /*8dc0*/  LEA R13, P2, R12, R8, 0x2 ;  /* 0x000000080c0d7211 */ /* 0x000fc800078410ff */
[----:B--2---:R-:W-:Y:S01]  /*8dd0*/  LEA.HI.X R12, R12, R9, R10, 0x2, P2 ;  /* 0x000000090c0c7211 */ /* 0x004fe200010f140a */
[----:B------:R-:W-:Y:S08]  /*8de0*/  @P1 BRA `(.L_x_2060) ;  /* 0x0000000000101947 */ /* 0x000ff00003800000 */
[----:B------:R-:W-:Y:S05]  /*8df0*/  @!P0 BRA `(.L_x_2060) ;  /* 0x00000000000c8947 */ /* 0x000fea0003800000 */
[----:B------:R-:W2:Y:S04]  /*8e00*/  LDG.E R9, desc[UR40][R30.64] ;  /* 0x000000281e097981 */ /* 0x000ea8000c1e1900 */
[----:B-----5:R-:W2:Y:S02]  /*8e10*/  LDG.E R4, desc[UR40][R30.64+0x4] ;  /* 0x000004281e047981 */ /* 0x020ea4000c1e1900 */
[----:B--2---:R-:W-:-:S07]  /*8e20*/  IMAD.IADD R4, R4, 0x1, -R9 ;  /* 0x0000000104047824 */ /* 0x004fce00078e0a09 */
.L_x_2060:
        /* <DEDUP_REMOVED lines=13> */
[----:B--2---:R-:W-:-:S04]  /*8f00*/  IMAD.IADD R15, R15, 0x1, R16 ;  /* 0x000000010f0f7824 */ /* 0x004fc800078e0210 */
[C---:B------:R-:W-:Y:S01]  /*8f10*/  VIADD R25, R15.reuse, 0x8 ;  /* 0x000000080f197836 */ /* 0x040fe20000000000 */
[----:B------:R-:W-:-:S04]  /*8f20*/  ISETP.GE.OR P1, PT, R15, R4, P0 ;  /* 0x000000040f00720c */ /* 0x000fc80000726670 */
[----:B------:R-:W-:-:S09]  /*8f30*/  ISETP.GE.OR P0, PT, R25, R4, P0 ;  /* 0x000000041900720c */ /* 0x000fd20000706670 */
[----:B0-----:R0:W-:Y:S04]  /*8f40*/  @!P1 ST.E desc[UR40][R8.64], R29 ;  /* 0x0000001d08009985 */ /* 0x0011e8000c101928 */
[----:B------:R0:W-:Y:S01]  /*8f50*/  @!P0 ST.E desc[UR40][R10.64], R28 ;  /* 0x0000001c0a008985 */ /* 0x0001e2000c101928 */
[----:B------:R-:W-:Y:S05]  /*8f60*/  @P3 BRA `(.L_x_2061) ;  /* 0x0000000400b83947 */ /* 0x000fea0003800000 */
[----:B------:R-:W1:Y:S01]  /*8f70*/  S2R R14, SR_TID.X ;  /* 0x00000000000e7919 */ /* 0x000e620000002100 */
[----:B------:R-:W2:Y:S01]  /*8f80*/  @P4 LDC R33, c[0x0][0xbec] ;  /* 0x0002fb00ff214b82 */ /* 0x000ea20000000800 */
[----:B------:R-:W-:-:S07]  /*8f90*/  ULDC.64 UR4, c[0x0][0xaa0] ;  /* 0x0002a80000047ab9 */ /* 0x000fce0000000a00 */
[----:B------:R-:W3:Y:S01]  /*8fa0*/  @P4 LDC R35, c[0x0][0xbf0] ;  /* 0x0002fc00ff234b82 */ /* 0x000ee20000000800 */
[----:B-1----:R-:W-:-:S05]  /*8fb0*/  VIADD R14, R14, 0xffffff80 ;  /* 0xffffff800e0e7836 */ /* 0x002fca0000000000 */
[----:B------:R-:W-:-:S04]  /*8fc0*/  SHF.R.S32.HI R36, RZ, 0x1f, R14 ;  /* 0x0000001fff247819 */ /* 0x000fc8000001140e */
[----:B------:R-:W-:-:S04]  /*8fd0*/  LEA.HI R36, R36, R14, RZ, 0x3 ;  /* 0x0000000e24247211 */ /* 0x000fc800078f18ff */
[----:B------:R-:W-:-:S05]  /*8fe0*/  SHF.R.S32.HI R36, RZ, 0x3, R36 ;  /* 0x00000003ff247819 */ /* 0x000fca0000011424 */
[----:B------:R-:W-:-:S04]  /*8ff0*/  IMAD R3, R36, 0x40, R157 ;  /* 0x0000004024037824 */ /* 0x000fc800078e029d */
[----:B------:R-:W-:-:S03]  /*9000*/  IMAD.WIDE R20, R3, 0x2, R20 ;  /* 0x0000000203147825 */ /* 0x000fc600078e0214 */
[C---:B------:R-:W-:Y:S02]  /*9010*/  IADD3 R25, P0, R20.reuse, 0x1800, RZ ;  /* 0x0000180014197810 */ /* 0x040fe40007f1e0ff */
[C---:B0-----:R-:W-:Y:S02]  /*9020*/  IADD3 R29, P1, R20.reuse, 0x3000, RZ ;  /* 0x00003000141d7810 */ /* 0x041fe40007f3e0ff */
        /* <DEDUP_REMOVED lines=12> */
[----:B------:R-:W4:Y:S04]  /*90f0*/  LD.E.128 R12, desc[UR40][R12.64] ;  /* 0x000000280c0c7980 */ /* 0x000f28000c101d00 */
[----:B------:R-:W4:Y:S04]  /*9100*/  LD.E.128 R24, desc[UR40][R24.64] ;  /* 0x0000002818187980 */ /* 0x000f28000c101d00 */
[----:B------:R-:W4:Y:S01]  /*9110*/  LD.E.128 R28, desc[UR40][R28.64] ;  /* 0x000000281c1c7980 */ /* 0x000f22000c101d00 */
[----:B------:R-:W-:-:S04]  /*9120*/  IADD3 R3, P0, R20, 0x4800, RZ ;  /* 0x0000480014037810 */ /* 0x000fc80007f1e0ff */
[----:B------:R-:W-:Y:S01]  /*9130*/  LOP3.LUT R2, R3, 0x380, RZ, 0xc0, !PT ;  /* 0x0000038003027812 */ /* 0x000fe200078ec0ff */
[----:B------:R-:W-:Y:S02]  /*9140*/  IMAD R23, R23, UR4, RZ ;  /* 0x0000000417177c24 */ /* 0x000fe4000f8e02ff */
[----:B------:R-:W-:Y:S01]  /*9150*/  IMAD.X R9, RZ, RZ, R21, P0 ;  /* 0x000000ffff097224 */ /* 0x000fe200000e0615 */
[----:B------:R-:W-:Y:S01]  /*9160*/  SHF.R.U64 R2, R2, 0x3, RZ ;  /* 0x0000000302027819 */ /* 0x000fe200000012ff */
[----:B------:R-:W-:-:S03]  /*9170*/  IMAD R23, R18, UR5, R23 ;  /* 0x0000000512177c24 */ /* 0x000fc6000f8e0217 */
[----:B------:R-:W-:Y:S01]  /*9180*/  LOP3.LUT R8, R2, R3, RZ, 0x3c, !PT ;  /* 0x0000000302087212 */ /* 0x000fe200078e3cff */
[----:B------:R-:W-:Y:S01]  /*9190*/  IMAD.WIDE.U32 R2, R18, UR4, RZ ;  /* 0x0000000412027c25 */ /* 0x000fe2000f8e00ff */
[----:B------:R-:W-:-:S03]  /*91a0*/  ULDC.64 UR4, c[0x0][0xae8] ;  /* 0x0002ba0000047ab9 */ /* 0x000fc60000000a00 */
[----:B------:R-:W-:Y:S01]  /*91b0*/  IMAD R21, R156, 0x30, R36 ;  /* 0x000000309c157824 */ /* 0x000fe200078e0224 */
[----:B------:R-:W-:Y:S01]  /*91c0*/  SHF.R.S32.HI R20, RZ, 0x1f, R153 ;  /* 0x0000001fff147819 */ /* 0x000fe20000011499 */
[----:B------:R-:W-:Y:S01]  /*91d0*/  IMAD.IADD R3, R3, 0x1, R23 ;  /* 0x0000000103037824 */ /* 0x000fe200078e0217 */
[----:B------:R-:W5:Y:S01]  /*91e0*/  LD.E.128 R8, desc[UR40][R8.64] ;  /* 0x0000002808087980 */ /* 0x000f62000c101d00 */
[----:B------:R-:W-:Y:S01]  /*91f0*/  IMAD.IADD R32, R16, 0x1, R21 ;  /* 0x0000000110207824 */ /* 0x000fe200078e0215 */
[----:B------:R-:W-:Y:S01]  /*9200*/  SHF.R.S32.HI R41, RZ, 0x1f, R157 ;  /* 0x0000001fff297819 */ /* 0x000fe2000001149d */
[----:B------:R-:W-:Y:S01]  /*9210*/  IMAD.WIDE.U32 R2, R154, UR4, R2 ;  /* 0x000000049a027c25 */ /* 0x000fe2000f8e0002 */
[----:B------:R-:W-:Y:S01]  /*9220*/  @!PT LDS RZ, [RZ] ;  /* 0x00000000fffff984 */ /* 0x000fe20000000800 */
[----:B------:R-:W-:Y:S01]  /*9230*/  @!PT LDS RZ, [RZ] ;  /* 0x00000000fffff984 */ /* 0x000fe20000000800 */
[----:B------:R-:W-:Y:S01]  /*9240*/  @!PT LDS RZ, [RZ] ;  /* 0x00000000fffff984 */ /* 0x000fe20000000800 */
[----:B------:R-:W-:Y:S01]  /*9250*/  @!PT LDS RZ, [RZ] ;  /* 0x00000000fffff984 */ /* 0x000fe20000000800 */
[----:B------:R0:W-:Y:S06]  /*9260*/  MEMBAR.ALL.CTA ;  /* 0x0000000000007992 */ /* 0x0001ec0000008000 */
[----:B0-----:R-:W0:Y:S01]  /*9270*/  FENCE.VIEW.ASYNC.S ;  /* 0x00000000000073c6 */ /* 0x001e220000000000 */
[----:B--2---:R-:W-:-:S04]  /*9280*/  @P4 IMAD.HI.U32 R18, R32, R33, RZ ;  /* 0x0000002120124227 */ /* 0x004fc800078e00ff */
[----:B------:R-:W-:Y:S01]  /*9290*/  IMAD R3, R154, UR5, R3 ;  /* 0x000000059a037c24 */ /* 0x000fe2000f8e0203 */
[----:B------:R-:W-:Y:S01]  /*92a0*/  ULDC.64 UR4, c[0x0][0xaf0] ;  /* 0x0002bc0000047ab9 */ /* 0x000fe20000000a00 */
[----:B------:R-:W-:Y:S01]  /*92b0*/  IMAD.MOV.U32 R21, RZ, RZ, R32 ;  /* 0x000000ffff157224 */ /* 0x000fe200078e0020 */
[----:B---3--:R-:W-:Y:S01]  /*92c0*/  @P4 SHF.R.U32.HI R21, RZ, R35, R18 ;  /* 0x00000023ff154219 */ /* 0x008fe20000011612 */
[----:B------:R-:W-:Y:S02]  /*92d0*/  IMAD R20, R20, UR4, RZ ;  /* 0x0000000414147c24 */ /* 0x000fe4000f8e02ff */
[----:B------:R-:W-:Y:S01]  /*92e0*/  IMAD.WIDE.U32 R2, R153, UR4, R2 ;  /* 0x0000000499027c25 */ /* 0x000fe2000f8e0002 */
[----:B------:R-:W-:-:S03]  /*92f0*/  SHF.R.S32.HI R18, RZ, 0x1f, R21 ;  /* 0x0000001fff127819 */ /* 0x000fc60000011415 */
[----:B------:R-:W-:Y:S01]  /*9300*/  IMAD R23, R153, UR5, R20 ;  /* 0x0000000599177c24 */ /* 0x000fe2000f8e0214 */
[----:B------:R-:W-:Y:S01]  /*9310*/  ULDC.64 UR4, c[0x0][0xae0] ;  /* 0x0002b80000047ab9 */ /* 0x000fe20000000a00 */
[----:B------:R-:W-:Y:S02]  /*9320*/  IMAD.MOV R20, RZ, RZ, -R21 ;  /* 0x000000ffff147224 */ /* 0x000fe400078e0a15 */
[----:B------:R-:W-:Y:S02]  /*9330*/  IMAD R18, R18, UR4, RZ ;  /* 0x0000000412127c24 */ /* 0x000fe4000f8e02ff */
[----:B------:R-:W-:Y:S02]  /*9340*/  IMAD R17, R17, R20, R32 ;  /* 0x0000001411117224 */ /* 0x000fe400078e0220 */
[----:B------:R-:W-:Y:S02]  /*9350*/  IMAD.IADD R3, R3, 0x1, R23 ;  /* 0x0000000103037824 */ /* 0x000fe400078e0217 */
[C---:B------:R-:W-:Y:S01]  /*9360*/  IMAD R23, R21.reuse, UR5, R18 ;  /* 0x0000000515177c24 */ /* 0x040fe2000f8e0212 */
[----:B------:R-:W-:Y:S01]  /*9370*/  SHF.R.S32.HI R18, RZ, 0x1f, R17 ;  /* 0x0000001fff127819 */ /* 0x000fe20000011411 */
[----:B------:R-:W-:Y:S01]  /*9380*/  IMAD.WIDE.U32 R2, R21, UR4, R2 ;  /* 0x0000000415027c25 */ /* 0x000fe2000f8e0002 */
[----:B------:R-:W-:-:S03]  /*9390*/  ULDC.64 UR4, c[0x0][0xad8] ;  /* 0x0002b60000047ab9 */ /* 0x000fc60000000a00 */
[----:B------:R-:W-:Y:S02]  /*93a0*/  IMAD.IADD R3, R3, 0x1, R23 ;  /* 0x0000000103037824 */ /* 0x000fe400078e0217 */
[----:B------:R-:W-:Y:S02]  /*93b0*/  IMAD R18, R18, UR4, RZ ;  /* 0x0000000412127c24 */ /* 0x000fe4000f8e02ff */
[----:B------:R-:W-:-:S04]  /*93c0*/  IMAD.WIDE.U32 R2, R17, UR4, R2 ;  /* 0x0000000411027c25 */ /* 0x000fc8000f8e0002 */
[----:B------:R-:W-:Y:S01]  /*93d0*/  IMAD R21, R17, UR5, R18 ;  /* 0x0000000511157c24 */ /* 0x000fe2000f8e0212 */
[----:B------:R-:W-:Y:S01]  /*93e0*/  ULDC.64 UR4, c[0x0][0xa80] ;  /* 0x0002a00000047ab9 */ /* 0x000fe20000000a00 */
[----:B------:R-:W-:Y:S01]  /*93f0*/  IMAD.IADD R23, R36, 0x1, R16 ;  /* 0x0000000124177824 */ /* 0x000fe200078e0210 */
[C---:B------:R-:W-:Y:S01]  /*9400*/  LEA R18, P0, R2.reuse, UR4, 0x1 ;  /* 0x0000000402127c11 */ /* 0x040fe2000f8008ff */
[----:B------:R-:W-:Y:S01]  /*9410*/  IMAD.IADD R3, R3, 0x1, R21 ;  /* 0x0000000103037824 */ /* 0x000fe200078e0215 */
[----:B------:R-:W-:Y:S01]  /*9420*/  ULDC UR4, c[0x0][0xac8] ;  /* 0x0002b20000047ab9 */ /* 0x000fe20000000800 */
[C---:B------:R-:W-:Y:S02]  /*9430*/  VIADD R17, R23.reuse, 0x60 ;  /* 0x0000006017117836 */ /* 0x040fe40000000000 */
[----:B0-----:R-:W0:Y:S01]  /*9440*/  SHFL.IDX PT, R20, R18, 0x1, 0x181f ;  /* 0x00381f0012147f89 */ /* 0x001e2200000e0000 */
[----:B------:R-:W-:Y:S01]  /*9450*/  LEA.HI.X R32, R2, UR5, R3, 0x1, P0 ;  /* 0x0000000502207c11 */ /* 0x000fe200080f0c03 */
[----:B------:R-:W-:Y:S01]  /*9460*/  VIADD R3, R23, 0x30 ;  /* 0x0000003017037836 */ /* 0x000fe20000000000 */
[----:B------:R-:W-:Y:S01]  /*9470*/  ISETP.GE.AND P0, PT, R157, UR4, PT ;  /* 0x000000049d007c0c */ /* 0x000fe2000bf06270 */
[----:B------:R-:W1:Y:S01]  /*9480*/  SHFL.IDX PT, R2, R18, RZ, 0x181f ;  /* 0x00181fff12027589 */ /* 0x000e6200000e0000 */
[----:B------:R-:W-:-:S02]  /*9490*/  VIADD R0, R0, 0x16820 ;  /* 0x0001682000007836 */ /* 0x000fc40000000000 */
[-C--:B------:R-:W-:Y:S01]  /*94a0*/  ISETP.GE.OR P1, PT, R23, R4.reuse, P0 ;  /* 0x000000041700720c */ /* 0x080fe20000726670 */
[----:B------:R-:W2:Y:S01]  /*94b0*/  SHFL.IDX PT, R40, R18, 0x2, 0x181f ;  /* 0x00581f0012287f89 */ /* 0x000ea200000e0000 */
[-C--:B------:R-:W-:Y:S01]  /*94c0*/  ISETP.GE.OR P2, PT, R3, R4.reuse, P0 ;  /* 0x000000040300720c */ /* 0x080fe20000746670 */
[----:B------:R-:W-:Y:S01]  /*94d0*/  VIADD R23, R23, 0x90 ;  /* 0x0000009017177836 */ /* 0x000fe20000000000 */
[-C--:B------:R-:W-:Y:S01]  /*94e0*/  ISETP.GE.OR P3, PT, R17, R4.reuse, P0 ;  /* 0x000000041100720c */ /* 0x080fe20000766670 */
[----:B------:R-:W3:Y:S01]  /*94f0*/  SHFL.IDX PT, R34, R32, RZ, 0x181f ;  /* 0x00181fff20227589 */ /* 0x000ee200000e0000 */
[----:B------:R-:W-:Y:S02]  /*9500*/  PRMT R0, RZ, 0x654, R0 ;  /* 0x00000654ff007816 */ /* 0x000fe40000000000 */
[----:B------:R-:W-:Y:S01]  /*9510*/  ISETP.GE.OR P0, PT, R23, R4, P0 ;  /* 0x000000041700720c */ /* 0x000fe20000706670 */
[----:B------:R-:W3:Y:S01]  /*9520*/  SHFL.IDX PT, R36, R32, 0x1, 0x181f ;  /* 0x00381f0020247f89 */ /* 0x000ee200000e0000 */
[----:B------:R1:W-:Y:S03]  /*9530*/  SYNCS.ARRIVE.TRANS64.RED.A1T0 RZ, [R0+URZ], RZ ;  /* 0x000000ff00ff79a7 */ /* 0x0003e6000810043f */
[----:B------:R-:W3:Y:S02]  /*9540*/  SHFL.IDX PT, R38, R32, 0x2, 0x181f ;  /* 0x00581f0020267f89 */ /* 0x000ee400000e0000 */
[----:B0-----:R-:W-:-:S02]  /*9550*/  @!P2 LEA R16, P5, R157, R20, 0x1 ;  /* 0x000000149d10a211 */ /* 0x001fc400078a08ff */
[----:B------:R-:W0:Y:S01]  /*9560*/  SHFL.IDX PT, R18, R18, 0x3, 0x181f ;  /* 0x00781f0012127f89 */ /* 0x000e2200000e0000 */
[----:B-1----:R-:W-:-:S03]  /*9570*/  @!P1 LEA R2, P4, R157, R2, 0x1 ;  /* 0x000000029d029211 */ /* 0x002fc600078808ff */
[----:B------:R-:W1:Y:S01]  /*9580*/  SHFL.IDX PT, R32, R32, 0x3, 0x181f ;  /* 0x00781f0020207f89 */ /* 0x000e6200000e0000 */
[C---:B--2---:R-:W-:Y:S02]  /*9590*/  @!P3 LEA R20, P6, R157.reuse, R40, 0x1 ;  /* 0x000000289d14b211 */ /* 0x044fe400078c08ff */
[C-C-:B---3--:R-:W-:Y:S02]  /*95a0*/  @!P1 LEA.HI.X R3, R157.reuse, R34, R41.reuse, 0x1, P4 ;  /* 0x000000229d039211 */ /* 0x148fe400020f0c29 */
[C-C-:B------:R-:W-:Y:S02]  /*95b0*/  @!P2 LEA.HI.X R17, R157.reuse, R36, R41.reuse, 0x1, P5 ;  /* 0x000000249d11a211 */ /* 0x140fe400028f0c29 */
[----:B------:R-:W-:Y:S01]  /*95c0*/  @!P3 LEA.HI.X R21, R157, R38, R41, 0x1, P6 ;  /* 0x000000269d15b211 */ /* 0x000fe200030f0c29 */
[----:B----4-:R2:W-:Y:S04]  /*95d0*/  @!P1 ST.E.128 desc[UR40][R2.64], R12 ;  /* 0x0000000c02009985 */ /* 0x0105e8000c101d28 */
[----:B------:R2:W-:Y:S04]  /*95e0*/  @!P2 ST.E.128 desc[UR40][R16.64], R24 ;  /* 0x000000181000a985 */ /* 0x0005e8000c101d28 */
[----:B------:R2:W-:Y:S01]  /*95f0*/  @!P3 ST.E.128 desc[UR40][R20.64], R28 ;  /* 0x0000001c1400b985 */ /* 0x0005e2000c101d28 */
[----:B01----:R-:W-:Y:S05]  /*9600*/  @P0 BRA `(.L_x_2062) ;  /* 0x0000001000b00947 */ /* 0x003fea0003800000 */
[----:B--2---:R-:W-:-:S04]  /*9610*/  LEA R2, P0, R157, R18, 0x1 ;  /* 0x000000129d027211 */ /* 0x004fc800078008ff */
[----:B------:R-:W-:-:S05]  /*9620*/  LEA.HI.X R3, R157, R32, R41, 0x1, P0 ;  /* 0x000000209d037211 */ /* 0x000fca00000f0c29 */
[----:B-----5:R0:W-:Y:S01]  /*9630*/  ST.E.128 desc[UR40][R2.64], R8 ;  /* 0x0000000802007985 */ /* 0x0201e2000c101d28 */
[----:B------:R-:W-:Y:S05]  /*9640*/  BRA `(.L_x_2062) ;  /* 0x0000001000a07947 */ /* 0x000fea0003800000 */
.L_x_2061:
[----:B------:R-:W1:Y:S01]  /*9650*/  @P4 LDC R12, c[0x0][0xbec] ;  /* 0x0002fb00ff0c4b82 */ /* 0x000e620000000800 */
[----:B------:R-:W-:Y:S01]  /*9660*/  ULDC.64 UR4, c[0x0][0xb08] ;  /* 0x0002c20000047ab9 */ /* 0x000fe20000000a00 */
[----:B0-----:R-:W-:Y:S01]  /*9670*/  SHF.R.S32.HI R10, RZ, 0x1f, R153 ;  /* 0x0000001fff0a7819 */ /* 0x001fe20000011499 */
[----:B------:R-:W-:Y:S01]  /*9680*/  IMAD R23, R23, UR4, RZ ;  /* 0x0000000417177c24 */ /* 0x000fe2000f8e02ff */
[----:B------:R-:W-:Y:S01]  /*9690*/  ULDC.64 UR6, c[0x0][0xb30] ;  /* 0x0002cc0000067ab9 */ /* 0x000fe20000000a00 */
[C---:B------:R-:W-:Y:S01]  /*96a0*/  IMAD.WIDE.U32 R8, R18.reuse, UR4, RZ ;  /* 0x0000000412087c25 */ /* 0x040fe2000f8e00ff */
[----:B------:R-:W-:Y:S01]  /*96b0*/  ISETP.GE.AND P0, PT, R15, R4, PT ;  /* 0x000000040f00720c */ /* 0x000fe20003f06270 */
[----:B------:R-:W-:Y:S01]  /*96c0*/  BSSY B1, `(.L_x_2063) ;  /* 0x000005d000017945 */ /* 0x000fe20003800000 */
[----:B------:R-:W0:Y:S01]  /*96d0*/  @P4 LDC R21, c[0x0][0xbf0] ;  /* 0x0002fc00ff154b82 */ /* 0x000e220000000800 */
[----:B------:R-:W-:Y:S01]  /*96e0*/  IMAD R23, R18, UR5, R23 ;  /* 0x0000000512177c24 */ /* 0x000fe2000f8e0217 */
[----:B------:R-:W-:Y:S01]  /*96f0*/  ULDC.64 UR4, c[0x0][0xb38] ;  /* 0x0002ce0000047ab9 */ /* 0x000fe20000000a00 */
[----:B------:R-:W-:-:S02]  /*9700*/  IMAD.MOV.U32 R11, RZ, RZ, R37 ;  /* 0x000000ffff0b7224 */ /* 0x000fc400078e0025 */
[----:B------:R-:W-:Y:S02]  /*9710*/  IMAD.IADD R9, R9, 0x1, R23 ;  /* 0x0000000109097824 */ /* 0x000fe400078e0217 */
[----:B------:R-:W-:Y:S02]  /*9720*/  VIADD R24, R22, 0x38 ;  /* 0x0000003816187836 */ /* 0x000fe40000000000 */
[----:B------:R-:W-:-:S03]  /*9730*/  IMAD.WIDE.U32 R8, R154, UR4, R8 ;  /* 0x000000049a087c25 */ /* 0x000fc6000f8e0008 */
[----:B------:R-:W-:Y:S01]  /*9740*/  SHF.R.S32.HI R24, RZ, 0x1f, R24 ;  /* 0x0000001fff187819 */ /* 0x000fe20000011418 */
[----:B------:R-:W-:Y:S01]  /*9750*/  IMAD R9, R154, UR5, R9 ;  /* 0x000000059a097c24 */ /* 0x000fe2000f8e0209 */
[----:B------:R-:W-:Y:S01]  /*9760*/  ULDC.64 UR4, c[0x0][0xb40] ;  /* 0x0002d00000047ab9 */ /* 0x000fe20000000a00 */
[----:B------:R-:W-:Y:S02]  /*9770*/  VIADD R27, R22, 0x30 ;  /* 0x00000030161b7836 */ /* 0x000fe40000000000 */
[----:B------:R-:W-:Y:S02]  /*9780*/  IMAD R10, R10, UR4, RZ ;  /* 0x000000040a0a7c24 */ /* 0x000fe4000f8e02ff */
[----:B-1----:R-:W-:Y:S01]  /*9790*/  @P4 IMAD.HI.U32 R12, R37, R12, RZ ;  /* 0x0000000c250c4227 */ /* 0x002fe200078e00ff */
[----:B------:R-:W-:-:S03]  /*97a0*/  SHF.R.S32.HI R27, RZ, 0x1f, R27 ;  /* 0x0000001fff1b7819 */ /* 0x000fc6000001141b */
[C---:B------:R-:W-:Y:S01]  /*97b0*/  IMAD R13, R153.reuse, UR5, R10 ;  /* 0x00000005990d7c24 */ /* 0x040fe2000f8e020a */
[----:B0-----:R-:W-:Y:S01]  /*97c0*/  @P4 SHF.R.U32.HI R11, RZ, R21, R12 ;  /* 0x00000015ff0b4219 */ /* 0x001fe2000001160c */
[----:B------:R-:W-:Y:S01]  /*97d0*/  IMAD.WIDE.U32 R8, R153, UR4, R8 ;  /* 0x0000000499087c25 */ /* 0x000fe2000f8e0008 */
[----:B------:R-:W-:Y:S02]  /*97e0*/  ULDC.64 UR4, c[0x0][0xb48] ;  /* 0x0002d20000047ab9 */ /* 0x000fe40000000a00 */
[----:B------:R-:W-:Y:S01]  /*97f0*/  SHF.R.S32.HI R10, RZ, 0x1f, R11 ;  /* 0x0000001fff0a7819 */ /* 0x000fe2000001140b */
[----:B------:R-:W-:Y:S02]  /*9800*/  IMAD.IADD R9, R9, 0x1, R13 ;  /* 0x0000000109097824 */ /* 0x000fe400078e020d */
[----:B------:R-:W-:Y:S02]  /*9810*/  IMAD.MOV R12, RZ, RZ, -R11 ;  /* 0x000000ffff0c7224 */ /* 0x000fe400078e0a0b */
[----:B------:R-:W-:-:S04]  /*9820*/  IMAD.WIDE.U32 R8, R39, UR4, R8 ;  /* 0x0000000427087c25 */ /* 0x000fc8000f8e0008 */
[----:B------:R-:W-:Y:S02]  /*9830*/  IMAD R17, R17, R12, R37 ;  /* 0x0000000c11117224 */ /* 0x000fe400078e0225 */
[----:B------:R-:W-:Y:S02]  /*9840*/  IMAD R10, R10, UR6, RZ ;  /* 0x000000060a0a7c24 */ /* 0x000fe4000f8e02ff */
[----:B------:R-:W-:Y:S01]  /*9850*/  IMAD R9, R39, UR5, R9 ;  /* 0x0000000527097c24 */ /* 0x000fe2000f8e0209 */
[----:B------:R-:W-:Y:S01]  /*9860*/  ULDC.64 UR4, c[0x0][0xb28] ;  /* 0x0002ca0000047ab9 */ /* 0x000fe20000000a00 */
        /* <DEDUP_REMOVED lines=10> */
[----:B------:R-:W-:Y:S02]  /*9910*/  IMAD.IADD R9, R9, 0x1, R11 ;  /* 0x0000000109097824 */ /* 0x000fe400078e020b */
[C---:B------:R-:W-:Y:S01]  /*9920*/  VIADD R29, R22.reuse, 0x28 ;  /* 0x00000028161d7836 */ /* 0x040fe20000000000 */
[----:B------:R-:W-:Y:S01]  /*9930*/  PRMT R10, RZ, 0x654, R10 ;  /* 0x00000654ff0a7816 */ /* 0x000fe2000000000a */
[----:B------:R-:W-:Y:S01]  /*9940*/  VIADD R31, R22, 0x20 ;  /* 0x00000020161f7836 */ /* 0x000fe20000000000 */
[----:B------:R-:W-:Y:S01]  /*9950*/  LEA.HI.X R18, R8, UR5, R9, 0x2, P1 ;  /* 0x0000000508127c11 */ /* 0x000fe200088f1409 */
[C---:B------:R-:W-:Y:S01]  /*9960*/  VIADD R21, R22.reuse, 0x18 ;  /* 0x0000001816157836 */ /* 0x040fe20000000000 */
[----:B------:R0:W-:Y:S01]  /*9970*/  SYNCS.ARRIVE.TRANS64.RED.A1T0 RZ, [R10+URZ], RZ ;  /* 0x000000ff0aff79a7 */ /* 0x0001e2000810043f */
[C---:B------:R-:W-:Y:S01]  /*9980*/  VIADD R33, R22.reuse, 0x10 ;  /* 0x0000001016217836 */ /* 0x040fe20000000000 */
[----:B------:R-:W-:Y:S01]  /*9990*/  SHF.R.S32.HI R29, RZ, 0x1f, R29 ;  /* 0x0000001fff1d7819 */ /* 0x000fe2000001141d */
[C---:B------:R-:W-:Y:S01]  /*99a0*/  VIADD R35, R22.reuse, 0x8 ;  /* 0x0000000816237836 */ /* 0x040fe20000000000 */
[----:B------:R1:W2:Y:S01]  /*99b0*/  SHFL.IDX PT, R11, R18, RZ, 0x1c1f ;  /* 0x001c1fff120b7589 */ /* 0x0002a200000e0000 */
[C---:B------:R-:W-:Y:S01]  /*99c0*/  VIADD R23, R22.reuse, 0x38 ;  /* 0x0000003816177836 */ /* 0x040fe20000000000 */
[----:B------:R-:W-:Y:S01]  /*99d0*/  SHF.R.S32.HI R31, RZ, 0x1f, R31 ;  /* 0x0000001fff1f7819 */ /* 0x000fe2000001141f */
[C---:B------:R-:W-:Y:S01]  /*99e0*/  VIADD R26, R22.reuse, 0x30 ;  /* 0x00000030161a7836 */ /* 0x040fe20000000000 */
[----:B0-----:R1:W0:Y:S01]  /*99f0*/  SHFL.IDX PT, R10, R0, RZ, 0x1c1f ;  /* 0x001c1fff000a7589 */ /* 0x00122200000e0000 */
[C---:B------:R-:W-:Y:S01]  /*9a00*/  VIADD R28, R22.reuse, 0x28 ;  /* 0x00000028161c7836 */ /* 0x040fe20000000000 */
[----:B------:R-:W-:Y:S01]  /*9a10*/  SHF.R.S32.HI R21, RZ, 0x1f, R21 ;  /* 0x0000001fff157819 */ /* 0x000fe20000011415 */
[C---:B------:R-:W-:Y:S01]  /*9a20*/  VIADD R30, R22.reuse, 0x20 ;  /* 0x00000020161e7836 */ /* 0x040fe20000000000 */
[----:B------:R-:W-:Y:S01]  /*9a30*/  SHF.R.S32.HI R33, RZ, 0x1f, R33 ;  /* 0x0000001fff217819 */ /* 0x000fe20000011421 */
[C---:B------:R-:W-:Y:S01]  /*9a40*/  VIADD R20, R22.reuse, 0x18 ;  /* 0x0000001816147836 */ /* 0x040fe20000000000 */
[----:B------:R-:W-:Y:S01]  /*9a50*/  SHF.R.S32.HI R35, RZ, 0x1f, R35 ;  /* 0x0000001fff237819 */ /* 0x000fe20000011423 */
[----:B------:R-:W-:-:S02]  /*9a60*/  VIADD R32, R22, 0x10 ;  /* 0x0000001016207836 */ /* 0x000fc40000000000 */
[----:B------:R-:W-:Y:S01]  /*9a70*/  VIADD R34, R22, 0x8 ;  /* 0x0000000816227836 */ /* 0x000fe20000000000 */
[----:B-1----:R-:W-:Y:S06]  /*9a80*/  @P0 BRA `(.L_x_2064) ;  /* 0x0000000000800947 */ /* 0x002fec0003800000 */
[----:B------:R-:W-:Y:S02]  /*9a90*/  ULDC UR4, c[0x0][0xac8] ;  /* 0x0002b20000047ab9 */ /* 0x000fe40000000800 */
[----:B------:R-:W-:Y:S02]  /*9aa0*/  ISETP.GE.AND P1, PT, R34, UR4, PT ;  /* 0x0000000422007c0c */ /* 0x000fe4000bf26270 */
        /* <DEDUP_REMOVED lines=14> */
[-C--:B------:R-:W-:Y:S01]  /*9b90*/  @!P3 LEA R16, P6, R20, R10.reuse, 0x2 ;  /* 0x0000000a1410b211 */ /* 0x080fe200078c10ff */
[----:B------:R3:W-:Y:S01]  /*9ba0*/  @!P5 ST.E.64 desc[UR40][R14.64], R96 ;  /* 0x000000600e00d985 */ /* 0x0007e2000c101b28 */
[----:B0-----:R-:W-:Y:S02]  /*9bb0*/  @!P2 LEA R2, P5, R30, R10, 0x2 ;  /* 0x0000000a1e02a211 */ /* 0x001fe400078a10ff */
[----:B------:R-:W-:-:S03]  /*9bc0*/  @!P3 LEA.HI.X R17, R20, R11, R21, 0x2, P6 ;  /* 0x0000000b1411b211 */ /* 0x000fc600030f1415 */
[-C--:B------:R-:W-:Y:S02]  /*9bd0*/  @!P1 LEA R8, P6, R28, R10.reuse, 0x2 ;  /* 0x0000000a1c089211 */ /* 0x080fe400078c10ff */
[-C--:B------:R-:W-:Y:S01]  /*9be0*/  @!P2 LEA.HI.X R3, R30, R11.reuse, R31, 0x2, P5 ;  /* 0x0000000b1e03a211 */ /* 0x080fe200028f141f */
[----:B------:R3:W-:Y:S01]  /*9bf0*/  @!P3 ST.E.64 desc[UR40][R16.64], R100 ;  /* 0x000000641000b985 */ /* 0x0007e2000c101b28 */
[-C--:B-1----:R-:W-:Y:S02]  /*9c00*/  @!P0 LEA R12, P3, R26, R10.reuse, 0x2 ;  /* 0x0000000a1a0c8211 */ /* 0x082fe400078610ff */
        /* <DEDUP_REMOVED lines=8> */
.L_x_2064:
[----:B------:R-:W-:Y:S05]  /*9c90*/  BSYNC B1 ;  /* 0x0000000000017941 */ /* 0x000fea0003800000 */
.L_x_2063:
[----:B------:R-:W-:Y:S01]  /*9ca0*/  ISETP.GE.AND P0, PT, R25, R4, PT ;  /* 0x000000041900720c */ /* 0x000fe20003f06270 */
[----:B---3--:R1:W3:Y:S04]  /*9cb0*/  SHFL.IDX PT, R9, R18, 0x1, 0x1c1f ;  /* 0x003c1f0012097f89 */ /* 0x0082e800000e0000 */
[----:B------:R1:W4:Y:S08]  /*9cc0*/  SHFL.IDX PT, R8, R0, 0x1, 0x1c1f ;  /* 0x003c1f0000087f89 */ /* 0x00033000000e0000 */
[----:B-1----:R-:W-:Y:S05]  /*9cd0*/  @P0 BRA `(.L_x_2062) ;  /* 0x0000000800fc0947 */ /* 0x002fea0003800000 */
[----:B------:R-:W-:Y:S02]  /*9ce0*/  ULDC UR4, c[0x0][0xac8] ;  /* 0x0002b20000047ab9 */ /* 0x000fe40000000800 */
[----:B------:R-:W-:Y:S02]  /*9cf0*/  ISETP.GE.AND P0, PT, R22, UR4, PT ;  /* 0x0000000416007c0c */ /* 0x000fe4000bf06270 */
[----:B------:R-:W-:Y:S02]  /*9d00*/  ISETP.GE.AND P5, PT, R34, UR4, PT ;  /* 0x0000000422007c0c */ /* 0x000fe4000bfa6270 */
[----:B------:R-:W-:Y:S02]  /*9d10*/  ISETP.GE.AND P3, PT, R32, UR4, PT ;  /* 0x0000000420007c0c */ /* 0x000fe4000bf66270 */
[----:B------:R-:W-:Y:S02]  /*9d20*/  ISETP.GE.AND P2, PT, R20, UR4, PT ;  /* 0x0000000414007c0c */ /* 0x000fe4000bf46270 */
[----:B------:R-:W-:-:S05]  /*9d30*/  ISETP.GE.AND P1, PT, R30, UR4, PT ;  /* 0x000000041e007c0c */ /* 0x000fca000bf26270 */
[----:B---34-:R-:W-:Y:S02]  /*9d40*/  @!P0 IMAD.WIDE R2, R22, 0x4, R8 ;  /* 0x0000000416028825 */ /* 0x018fe400078e0208 */
[-C--:B0-----:R-:W-:Y:S02]  /*9d50*/  @!P5 LEA R10, P4, R34, R8.reuse, 0x2 ;  /* 0x00000008220ad211 */ /* 0x081fe400078810ff */
[----:B------:R-:W-:Y:S01]  /*9d60*/  @!P3 LEA R12, P6, R32, R8, 0x2 ;  /* 0x00000008200cb211 */ /* 0x000fe200078c10ff */
[----:B------:R0:W-:Y:S01]  /*9d70*/  @!P0 ST.E.64 desc[UR40][R2.64], R90 ;  /* 0x0000005a02008985 */ /* 0x0001e2000c101b28 */
[----:B------:R-:W-:Y:S02]  /*9d80*/  ISETP.GE.AND P0, PT, R28, UR4, PT ;  /* 0x000000041c007c0c */ /* 0x000fe4000bf06270 */
[----:B--2---:R-:W-:Y:S02]  /*9d90*/  @!P5 LEA.HI.X R11, R34, R9, R35, 0x2, P4 ;  /* 0x00000009220bd211 */ /* 0x004fe400020f1423 */
        /* <DEDUP_REMOVED lines=22> */
.L_x_2059:
        /* <DEDUP_REMOVED lines=11> */
[----:B0-----:R-:W-:Y:S01]  /*9fb0*/  IMAD.U32 R0, RZ, RZ, UR4 ;  /* 0x00000004ff007e24 */ /* 0x001fe2000f8e00ff */
[----:B------:R0:W5:Y:S01]  /*9fc0*/  @P0 LDG.E R17, desc[UR40][R10.64] ;  /* 0x000000280a110981 */ /* 0x000162000c1e1900 */
[----:B-1----:R-:W1:Y:S01]  /*9fd0*/  S2R R4, SR_TID.X ;  /* 0x0000000000047919 */ /* 0x002e620000002100 */
[----:B--2---:R-:W-:-:S05]  /*9fe0*/  @P1 IMAD.WIDE R2, R153, 0x4, R8 ;  /* 0x0000000499021825 */ /* 0x004fca00078e0208 */
[----:B------:R0:W5:Y:S01]  /*9ff0*/  @P1 LDG.E R0, desc[UR40][R2.64] ;  /* 0x0000002802001981 */ /* 0x000162000c1e1900 */
[----:B------:R-:W-:-:S13]  /*a000*/  ISETP.NE.AND P2, PT, R155, RZ, PT ;  /* 0x000000ff9b00720c */ /* 0x000fda0003f45270 */
[----:B------:R-:W2:Y:S01]  /*a010*/  @!P2 LDC R155, c[0x0][0xad4] ;  /* 0x0002b500ff9bab82 */ /* 0x000ea20000000800 */
[----:B-1----:R-:W-:-:S05]  /*a020*/  VIADD R26, R4, 0xffffff80 ;  /* 0xffffff80041a7836 */ /* 0x002fca0000000000 */
[----:B------:R-:W-:Y:S02]  /*a030*/  ISETP.GT.AND P3, PT, R26, 0xbf, PT ;  /* 0x000000bf1a00780c */ /* 0x000fe40003f64270 */
[----:B--2---:R-:W-:Y:S01]  /*a040*/  ISETP.GT.AND P2, PT, R155, 0x1, PT ;  /* 0x000000019b00780c */ /* 0x004fe20003f44270 */
[----:B0-----:R-:W-:-:S12]  /*a050*/  @P1 BRA `(.L_x_2065) ;  /* 0x0000000000101947 */ /* 0x001fd80003800000 */
[----:B------:R-:W-:Y:S05]  /*a060*/  @!P0 BRA `(.L_x_2065) ;  /* 0x00000000000c8947 */ /* 0x000fea0003800000 */
[----:B------:R-:W2:Y:S04]  /*a070*/  LDG.E R3, desc[UR40][R10.64] ;  /* 0x000000280a037981 */ /* 0x000ea8000c1e1900 */
[----:B-----5:R-:W2:Y:S02]  /*a080*/  LDG.E R0, desc[UR40][R10.64+0x4] ;  /* 0x000004280a007981 */ /* 0x020ea4000c1e1900 */
[----:B--2---:R-:W-:-:S07]  /*a090*/  IMAD.IADD R0, R0, 0x1, -R3 ;  /* 0x0000000100007824 */ /* 0x004fce00078e0a03 */
.L_x_2065:
[----:B------:R-:W2:Y:S01]  /*a0a0*/  LDL.LU R2, [R1] ;  /* 0x0000000001027983 */ /* 0x000ea20000300800 */
[----:B------:R-:W-:Y:S01]  /*a0b0*/  BSSY B1, `(.L_x_2066) ;  /* 0x0000036000017945 */ /* 0x000fe20003800000 */
[----:B------:R-:W-:Y:S02]  /*a0c0*/  SEL R153, R153, RZ, !P0 ;  /* 0x000000ff99997207 */ /* 0x000fe40004000000 */
[----:B-----5:R-:W-:Y:S02]  /*a0d0*/  SHF.R.S32.HI R20, RZ, 0x1f, R17 ;  /* 0x0000001fff147819 */ /* 0x020fe40000011411 */
[----:B--2---:R-:W-:Y:S01]  /*a0e0*/  SEL R24, R2, RZ, !P0 ;  /* 0x000000ff02187207 */ /* 0x004fe20004000000 */
[----:B------:R-:W-:Y:S06]  /*a0f0*/  @P3 BRA `(.L_x_2067) ;  /* 0x0000000000c43947 */ /* 0x000fec0003800000 */
[----:B------:R-:W0:Y:S01]  /*a100*/  LDC R31, c[0x0][0xbe8] ;  /* 0x0002fa00ff1f7b82 */ /* 0x000e220000000800 */
[----:B------:R-:W-:Y:S01]  /*a110*/  IADD3 R27, R16, -0x80, R4 ;  /* 0xffffff80101b7810 */ /* 0x000fe20007ffe004 */
[----:B0-----:R-:W-:-:S05]  /*a120*/  IMAD R2, R0, R31, RZ ;  /* 0x0000001f00027224 */ /* 0x001fca00078e02ff */
        /* <DEDUP_REMOVED lines=42> */
[----:B------:R-:W-:-:S05]  /*a3d0*/  IMAD.IADD R3, R3, 0x1, R11 ;  /* 0x0000000103037824 */ /* 0x000fca00078e020b */
[----:B----4-:R-:W-:Y:S01]  /*a3e0*/  LEA.HI.X R9, R2, R29, R3, 0x2, P0 ;  /* 0x0000001d02097211 */ /* 0x010fe200000f1403 */
[----:B------:R-:W-:-:S05]  /*a3f0*/  IMAD.MOV.U32 R3, RZ, RZ, -0x800000 ;  /* 0xff800000ff037424 */ /* 0x000fca00078e00ff */
[----:B------:R0:W-:Y:S02]  /*a400*/  STG.E desc[UR40][R8.64], R3 ;  /* 0x0000000308007986 */ /* 0x0001e4000c101928 */
.L_x_2067:
[----:B------:R-:W-:Y:S05]  /*a410*/  BSYNC B1 ;  /* 0x0000000000017941 */ /* 0x000fea0003800000 */
.L_x_2066:
[----:B------:R-:W-:Y:S05]  /*a420*/  @P2 BRA `(.L_x_2062) ;  /* 0x0000000400282947 */ /* 0x000fea0003800000 */
[----:B------:R-:W1:Y:S01]  /*a430*/  LDC R15, c[0x0][0xbe8] ;  /* 0x0002fa00ff0f7b82 */ /* 0x000e620000000800 */
[----:B------:R-:W-:Y:S01]  /*a440*/  SHF.R.S32.HI R14, RZ, 0x1f, R26 ;  /* 0x0000001fff0e7819 */ /* 0x000fe2000001141a */
[----:B------:R-:W-:Y:S01]  /*a450*/  ULDC.64 UR4, c[0x0][0xaa0] ;  /* 0x0002a80000047ab9 */ /* 0x000fe20000000a00 */
[----:B------:R-:W-:Y:S01]  /*a460*/  ULDC.64 UR6, c[0x0][0xaf0] ;  /* 0x0002bc0000067ab9 */ /* 0x000fe20000000a00 */
[----:B------:R-:W-:Y:S01]  /*a470*/  IMAD R2, R20, UR4, RZ ;  /* 0x0000000414027c24 */ /* 0x000fe2000f8e02ff */
[----:B------:R-:W-:Y:S01]  /*a480*/  LEA.HI R14, R14, R26, RZ, 0x3 ;  /* 0x0000001a0e0e7211 */ /* 0x000fe200078f18ff */
[----:B0-----:R-:W-:Y:S01]  /*a490*/  IMAD R8, R24, UR6, RZ ;  /* 0x0000000618087c24 */ /* 0x001fe2000f8e02ff */
[----:B------:R-:W-:Y:S01]  /*a4a0*/  SHF.R.S32.HI R23, RZ, 0x1f, R157 ;  /* 0x0000001fff177819 */ /* 0x000fe2000001149d */
[C---:B------:R-:W-:Y:S01]  /*a4b0*/  IMAD R9, R17.reuse, UR5, R2 ;  /* 0x0000000511097c24 */ /* 0x040fe2000f8e0202 */
[----:B------:R-:W-:Y:S01]  /*a4c0*/  SHF.R.S32.HI R14, RZ, 0x3, R14 ;  /* 0x00000003ff0e7819 */ /* 0x000fe2000001140e */
[----:B------:R-:W-:Y:S01]  /*a4d0*/  IMAD.WIDE.U32 R2, R17, UR4, RZ ;  /* 0x0000000411027c25 */ /* 0x000fe2000f8e00ff */
[----:B------:R-:W-:-:S03]  /*a4e0*/  ULDC.64 UR4, c[0x0][0xae8] ;  /* 0x0002ba0000047ab9 */ /* 0x000fc60000000a00 */
[----:B------:R-:W-:Y:S02]  /*a4f0*/  IMAD R11, R156, 0x30, R14 ;  /* 0x000000309c0b7824 */ /* 0x000fe400078e020e */
[----:B------:R-:W-:Y:S02]  /*a500*/  IMAD.IADD R3, R3, 0x1, R9 ;  /* 0x0000000103037824 */ /* 0x000fe400078e0209 */
[----:B------:R-:W-:Y:S02]  /*a510*/  IMAD.IADD R10, R16, 0x1, R11 ;  /* 0x00000001100a7824 */ /* 0x000fe400078e020b */
[----:B------:R-:W-:Y:S01]  /*a520*/  IMAD.WIDE.U32 R2, R154, UR4, R2 ;  /* 0x000000049a027c25 */ /* 0x000fe2000f8e0002 */
[----:B-1----:R-:W-:-:S03]  /*a530*/  ISETP.NE.AND P0, PT, R15, 0x1, PT ;  /* 0x000000010f00780c */ /* 0x002fc60003f05270 */
[----:B------:R-:W-:Y:S02]  /*a540*/  IMAD.MOV.U32 R9, RZ, RZ, R10 ;  /* 0x000000ffff097224 */ /* 0x000fe400078e000a */
[----:B------:R-:W-:Y:S01]  /*a550*/  IMAD R3, R154, UR5, R3 ;  /* 0x000000059a037c24 */ /* 0x000fe2000f8e0203 */
[----:B------:R-:W-:Y:S01]  /*a560*/  ULDC.64 UR4, c[0x0][0xae0] ;  /* 0x0002b80000047ab9 */ /* 0x000fe20000000a00 */
[----:B------:R-:W-:Y:S02]  /*a570*/  IMAD.IADD R28, R14, 0x1, R16 ;  /* 0x000000010e1c7824 */ /* 0x000fe400078e0210 */
[----:B------:R-:W-:-:S04]  /*a580*/  IMAD.WIDE.U32 R2, R153, UR6, R2 ;  /* 0x0000000699027c25 */ /* 0x000fc8000f8e0002 */
[----:B------:R-:W0:Y:S08]  /*a590*/  @P0 LDC R13, c[0x0][0xbec] ;  /* 0x0002fb00ff0d0b82 */ /* 0x000e300000000800 */
[----:B------:R-:W1:Y:S01]  /*a5a0*/  @P0 LDC R21, c[0x0][0xbf0] ;  /* 0x0002fc00ff150b82 */ /* 0x000e620000000800 */
[----:B0-----:R-:W-:-:S04]  /*a5b0*/  @P0 IMAD.HI.U32 R4, R10, R13, RZ ;  /* 0x0000000d0a040227 */ /* 0x001fc800078e00ff */
[----:B------:R-:W-:Y:S01]  /*a5c0*/  IMAD R13, R153, UR7, R8 ;  /* 0x00000007990d7c24 */ /* 0x000fe2000f8e0208 */
[----:B-1----:R-:W-:-:S03]  /*a5d0*/  @P0 SHF.R.U32.HI R9, RZ, R21, R4 ;  /* 0x00000015ff090219 */ /* 0x002fc60000011604 */
[----:B------:R-:W-:Y:S01]  /*a5e0*/  IMAD.IADD R3, R3, 0x1, R13 ;  /* 0x0000000103037824 */ /* 0x000fe200078e020d */
[--C-:B------:R-:W-:Y:S01]  /*a5f0*/  SHF.R.S32.HI R4, RZ, 0x1f, R9.reuse ;  /* 0x0000001fff047819 */ /* 0x100fe20000011409 */
[----:B------:R-:W-:Y:S02]  /*a600*/  IMAD.MOV R11, RZ, RZ, -R9 ;  /* 0x000000ffff0b7224 */ /* 0x000fe400078e0a09 */
[----:B------:R-:W-:-:S04]  /*a610*/  IMAD.WIDE.U32 R2, R9, UR4, R2 ;  /* 0x0000000409027c25 */ /* 0x000fc8000f8e0002 */
[----:B------:R-:W-:Y:S02]  /*a620*/  IMAD R11, R15, R11, R10 ;  /* 0x0000000b0f0b7224 */ /* 0x000fe400078e020a */
[----:B------:R-:W-:Y:S02]  /*a630*/  IMAD R4, R4, UR4, RZ ;  /* 0x0000000404047c24 */ /* 0x000fe4000f8e02ff */
[----:B------:R-:W-:Y:S02]  /*a640*/  IMAD R15, R0, R15, RZ ;  /* 0x0000000f000f7224 */ /* 0x000fe400078e02ff */
[----:B------:R-:W-:Y:S01]  /*a650*/  IMAD R13, R9, UR5, R4 ;  /* 0x00000005090d7c24 */ /* 0x000fe2000f8e0204 */
[----:B------:R-:W-:Y:S01]  /*a660*/  SHF.R.S32.HI R4, RZ, 0x1f, R11 ;  /* 0x0000001fff047819 */ /* 0x000fe2000001140b */
[----:B------:R-:W-:Y:S01]  /*a670*/  ULDC.64 UR4, c[0x0][0xad8] ;  /* 0x0002b60000047ab9 */ /* 0x000fe20000000a00 */
[----:B------:R-:W-:Y:S02]  /*a680*/  VIADD R0, R28, 0x30 ;  /* 0x000000301c007836 */ /* 0x000fe40000000000 */
[----:B------:R-:W-:-:S02]  /*a690*/  IMAD.IADD R3, R3, 0x1, R13 ;  /* 0x0000000103037824 */ /* 0x000fc400078e020d */
[----:B------:R-:W-:Y:S02]  /*a6a0*/  IMAD R4, R4, UR4, RZ ;  /* 0x0000000404047c24 */ /* 0x000fe4000f8e02ff */
[----:B------:R-:W-:-:S04]  /*a6b0*/  IMAD.WIDE.U32 R2, R11, UR4, R2 ;  /* 0x000000040b027c25 */ /* 0x000fc8000f8e0002 */
[----:B------:R-:W-:Y:S01]  /*a6c0*/  IMAD R9, R11, UR5, R4 ;  /* 0x000000050b097c24 */ /* 0x000fe2000f8e0204 */
[----:B------:R-:W-:Y:S02]  /*a6d0*/  ULDC.64 UR4, c[0x0][0xa80] ;  /* 0x0002a00000047ab9 */ /* 0x000fe40000000a00 */
[----:B------:R-:W-:Y:S01]  /*a6e0*/  LEA R4, P0, R2, UR4, 0x1 ;  /* 0x0000000402047c11 */ /* 0x000fe2000f8008ff */
[----:B------:R-:W-:Y:S01]  /*a6f0*/  IMAD.IADD R3, R3, 0x1, R9 ;  /* 0x0000000103037824 */ /* 0x000fe200078e0209 */
[----:B------:R-:W-:-:S03]  /*a700*/  ULDC UR4, c[0x0][0xac8] ;  /* 0x0002b20000047ab9 */ /* 0x000fc60000000800 */
[----:B------:R-:W0:Y:S01]  /*a710*/  SHFL.IDX PT, R8, R4, RZ, 0x181f ;  /* 0x00181fff04087589 */ /* 0x000e2200000e0000 */
[----:B------:R-:W-:Y:S01]  /*a720*/  LEA.HI.X R12, R2, UR5, R3, 0x1, P0 ;  /* 0x00000005020c7c11 */ /* 0x000fe200080f0c03 */
[C---:B------:R-:W-:Y:S01]  /*a730*/  VIADD R2, R28.reuse, 0x60 ;  /* 0x000000601c027836 */ /* 0x040fe20000000000 */
[----:B------:R-:W-:Y:S01]  /*a740*/  ISETP.GE.AND P0, PT, R157, UR4, PT ;  /* 0x000000049d007c0c */ /* 0x000fe2000bf06270 */
[----:B------:R-:W1:Y:S01]  /*a750*/  SHFL.IDX PT, R10, R4, 0x1, 0x181f ;  /* 0x00381f00040a7f89 */ /* 0x000e6200000e0000 */
[C---:B------:R-:W-:Y:S02]  /*a760*/  VIADD R3, R28.reuse, 0x90 ;  /* 0x000000901c037836 */ /* 0x040fe40000000000 */
[-C--:B------:R-:W-:Y:S01]  /*a770*/  ISETP.GE.OR P3, PT, R28, R15.reuse, P0 ;  /* 0x0000000f1c00720c */ /* 0x080fe20000766670 */
[----:B------:R-:W2:Y:S01]  /*a780*/  SHFL.IDX PT, R20, R4, 0x2, 0x181f ;  /* 0x00581f0004147f89 */ /* 0x000ea200000e0000 */
[-C--:B------:R-:W-:Y:S02]  /*a790*/  ISETP.GE.OR P2, PT, R0, R15.reuse, P0 ;  /* 0x0000000f0000720c */ /* 0x080fe40000746670 */
[-C--:B------:R-:W-:Y:S01]  /*a7a0*/  ISETP.GE.OR P1, PT, R2, R15.reuse, P0 ;  /* 0x0000000f0200720c */ /* 0x080fe20000726670 */
[----:B------:R-:W3:Y:S01]  /*a7b0*/  SHFL.IDX PT, R14, R12, RZ, 0x181f ;  /* 0x00181fff0c0e7589 */ /* 0x000ee200000e0000 */
[----:B------:R-:W-:-:S03]  /*a7c0*/  ISETP.GE.OR P0, PT, R3, R15, P0 ;  /* 0x0000000f0300720c */ /* 0x000fc60000706670 */
[----:B------:R-:W4:Y:S04]  /*a7d0*/  SHFL.IDX PT, R26, R4, 0x3, 0x181f ;  /* 0x00781f00041a7f89 */ /* 0x000f2800000e0000 */
        /* <DEDUP_REMOVED lines=15> */
.L_x_2062:
[----:B------:R-:W-:Y:S05]  /*a8d0*/  BSYNC B0 ;  /* 0x0000000000007941 */ /* 0x000fea0003800000 */
.L_x_2058:
[----:B------:R-:W-:Y:S02]  /*a8e0*/  ULDC UR4, c[0x0][0xc3c] ;  /* 0x00030f0000047ab9 */ /* 0x000fe40000000800 */
[----:B------:R-:W-:-:S13]  /*a8f0*/  ISETP.GE.AND P0, PT, R7, UR4, PT ;  /* 0x0000000407007c0c */ /* 0x000fda000bf06270 */
[----:B------:R-:W-:Y:S05]  /*a900*/  @!P0 BRA `(.L_x_2068) ;  /* 0xffffff64007c8947 */ /* 0x000fea000383ffff */
[----:B------:R-:W-:Y:S05]  /*a910*/  EXIT ;  /* 0x000000000000794d */ /* 0x000fea0003800000 */
.L_x_2021:
[----:B------:R-:W-:-:S08]  /*a920*/  NOP ;  /* 0x0000000000007918 */ /* 0x000fd00000000000 */
[----:B--2---:R-:W0:-:S00]  /*a930*/  USETMAXREG.DEALLOC.CTAPOOL 0x20 ;  /* 0x00000020000079c8 */ /* 0x004e0000080e0500 */
[----:B0-----:R-:W-:Y:S01]  /*a940*/  LOP3.LUT R0, R0, 0x3, RZ, 0xc0, !PT ;  /* 0x0000000300007812 */ /* 0x001fe200078ec0ff */
[----:B------:R-:W-:-:S05]  /*a950*/  IMAD.MOV.U32 R25, RZ, RZ, RZ ;  /* 0x000000ffff197224 */ /* 0x000fca00078e00ff */
[----:B------:R-:W0:Y:S02]  /*a960*/  SHFL.IDX PT, R0, R0, RZ, 0x1f ;  /* 0x00001fff00007589 */ /* 0x000e2400000e0000 */
[----:B0-----:R-:W-:-:S04]  /*a970*/  ISETP.NE.AND P0, PT, R0, RZ, PT ;  /* 0x000000ff0000720c */ /* 0x001fc80003f05270 */
[----:B------:R-:W-:-:S05]  /*a980*/  P2R R0, PR, RZ, 0x1 ;  /* 0x00000001ff007803 */ /* 0x000fca0000000000 */
[----:B------:R0:W-:Y:S04]  /*a990*/  STL [R1+0x3c], R0 ;  /* 0x00003c0001007387 */ /* 0x0001e80000100800 */
        /* <DEDUP_REMOVED lines=8> */
.L_x_2069:
[----:B0-----:R-:W0:Y:S01]  /*aa20*/  S2R R0, SR_TID.X ;  /* 0x0000000000007919 */ /* 0x001e220000002100 */
        /* <DEDUP_REMOVED lines=43> */
.L_x_2073:
        /* <DEDUP_REMOVED lines=37> */
.L_x_2071:
        /* <DEDUP_REMOVED lines=13> */
.L_x_2074:
        /* <DEDUP_REMOVED lines=61> */
.L_x_2075:
        /* <DEDUP_REMOVED lines=60> */
.L_x_2076:
[----:B------:R-:W-:-:S05]  /*b790*/  LOP3.LUT R2, RZ, R2, RZ, 0x33, !PT ;  /* 0x00000002ff027212 */ /* 0x000fca00078e33ff */
[----:B------:R-:W-:Y:S01]  /*b7a0*/  IMAD.IADD R25, R25, 0x1, R2 ;  /* 0x0000000119197824 */ /* 0x000fe200078e0202 */
[----:B------:R-:W-:Y:S06]  /*b7b0*/  BRA `(.L_x_2077) ;  /* 0x00000000000c7947 */ /* 0x000fec0003800000 */
.L_x_2072:
[----:B------:R-:W-:Y:S02]  /*b7c0*/  IMAD.MOV.U32 R25, RZ, RZ, RZ ;  /* 0x000000ffff197224 */ /* 0x000fe400078e00ff */
[----:B------:R-:W-:Y:S02]  /*b7d0*/  IMAD.U32 R24, RZ, RZ, UR6 ;  /* 0x00000006ff187e24 */ /* 0x000fe4000f8e00ff */
[----:B------:R-:W-:-:S07]  /*b7e0*/  IMAD.MOV.U32 R26, RZ, RZ, RZ ;  /* 0x000000ffff1a7224 */ /* 0x000fce00078e00ff */
.L_x_2077:
[----:B------:R-:W-:-:S13]  /*b7f0*/  ISETP.NE.AND P0, PT, R0, RZ, PT ;  /* 0x000000ff0000720c */ /* 0x000fda0003f05270 */
[----:B------:R-:W0:Y:S01]  /*b800*/  @!P0 S2R R3, SR_CgaCtaId ;  /* 0x0000000000038919 */ /* 0x000e220000008800 */
[----:B------:R-:W-:-:S04]  /*b810*/  @!P0 MOV R0, 0x400 ;  /* 0x0000040000008802 */ /* 0x000fc80000000f00 */
[----:B0-----:R-:W-:-:S05]  /*b820*/  @!P0 LEA R0, R3, R0, 0x18 ;  /* 0x0000000003008211 */ /* 0x001fca00078ec0ff */
[----:B------:R0:W-:Y:S01]  /*b830*/  @!P0 STS.128 [R0+0x168d0], R24 ;  /* 0x0168d01800008388 */ /* 0x0001e20000000c00 */
[----:B------:R-:W-:Y:S06]  /*b840*/  BAR.ARV 0x5, 0x200 ;  /* 0x0148000000007b1d */ /* 0x000fec0000002000 */
.L_x_2070:
        /* <DEDUP_REMOVED lines=17> */
[C---:B-1----:R-:W-:Y:S01]  /*b960*/  LOP3.LUT R4, R5.reuse, 0x7f, RZ, 0xc0, !PT ;  /* 0x0000007f05047812 */ /* 0x042fe200078ec0ff */
[----:B0-----:R-:W-:-:S04]  /*b970*/  IMAD.SHL.U32 R0, R5, 0x8, RZ ;  /* 0x0000000805007824 */ /* 0x001fc800078e00ff */
        /* <DEDUP_REMOVED lines=9> */
.L_x_2170:
        /* <DEDUP_REMOVED lines=48> */
[----:B------:R-:W-:Y:S01]  /*bd10*/  IMAD.MOV.U32 R10, RZ, RZ, R9 ;  /* 0x000000ffff0a7224 */ /* 0x000fe200078e0009 */
[----:B------:R-:W-:Y:S06]  /*bd20*/  @P2 BRA `(.L_x_2079) ;  /* 0x0000000000142947 */ /* 0x000fec0003800000 */
[----:B------:R-:W-:Y:S05]  /*bd30*/  @!P1 BRA `(.L_x_2079) ;  /* 0x0000000000109947 */ /* 0x000fea0003800000 */
[----:B------:R-:W2:Y:S04]  /*bd40*/  LDG.E R6, desc[UR40][R2.64] ;  /* 0x0000002802067981 */ /* 0x000ea8000c1e1900 */
[----:B0-----:R-:W2:Y:S02]  /*bd50*/  LDG.E R9, desc[UR40][R2.64+0x4] ;  /* 0x0000042802097981 */ /* 0x001ea4000c1e1900 */
[----:B--2---:R-:W-:-:S05]  /*bd60*/  IMAD.IADD R10, R9, 0x1, -R6 ;  /* 0x00000001090a7824 */ /* 0x004fca00078e0a06 */
[----:B------:R1:W-:Y:S02]  /*bd70*/  STL [R1+0x20], R10 ;  /* 0x0000200a01007387 */ /* 0x0003e40000100800 */
.L_x_2079:
[----:B------:R-:W-:Y:S01]  /*bd80*/  ULDC.64 UR4, c[0x0][0xa20] ;  /* 0x0002880000047ab9 */ /* 0x000fe20000000a00 */
[C---:B------:R-:W-:Y:S01]  /*bd90*/  LOP3.LUT R6, R26.reuse, 0xff000000, RZ, 0xc0, !PT ;  /* 0xff0000001a067812 */ /* 0x040fe200078ec0ff */
[----:B------:R-:W-:Y:S01]  /*bda0*/  IMAD.MOV.U32 R23, RZ, RZ, R11 ;  /* 0x000000ffff177224 */ /* 0x000fe200078e000b */
        /* <DEDUP_REMOVED lines=12> */
.L_x_2080:
[----:B------:R-:W-:Y:S05]  /*be70*/  @!P0 BRA `(.L_x_2081) ;  /* 0x00000000000c8947 */ /* 0x000fea0003800000 */
[----:B------:R-:W2:Y:S04]  /*be80*/  LDG.E R7, desc[UR40][R4.64] ;  /* 0x0000002804077981 */ /* 0x000ea8000c1e1900 */
[----:B------:R-:W2:Y:S02]  /*be90*/  LDG.E R2, desc[UR40][R4.64+0x4] ;  /* 0x0000042804027981 */ /* 0x000ea4000c1e1900 */
[----:B--2---:R-:W-:-:S07]  /*bea0*/  IMAD.IADD R7, R2, 0x1, -R7 ;  /* 0x0000000102077824 */ /* 0x004fce00078e0a07 */
.L_x_2081:
[----:B-----5:R-:W-:Y:S01]  /*beb0*/  IMAD.IADD R7, R7, 0x1, -R0 ;  /* 0x0000000107077824 */ /* 0x020fe200078e0a00 */
[----:B0-----:R-:W-:Y:S01]  /*bec0*/  LOP3.LUT R9, R6, 0xff, RZ, 0xc0, !PT ;  /* 0x000000ff06097812 */ /* 0x001fe200078ec0ff */
[----:B------:R-:W0:Y:S01]  /*bed0*/  LDC R0, c[0x0][0x448] ;  /* 0x00011200ff007b82 */ /* 0x000e220000000800 */
[----:B--2---:R-:W-:Y:S01]  /*bee0*/  IMAD R2, R25, 0xc0, RZ ;  /* 0x000000c019027824 */ /* 0x004fe200078e02ff */
[----:B------:R-:W-:Y:S01]  /*bef0*/  BSSY B0, `(.L_x_2082) ;  /* 0x0000036000007945 */ /* 0x000fe20003800000 */
[----:B------:R-:W-:Y:S02]  /*bf00*/  IMAD.MOV.U32 R4, RZ, RZ, RZ ;  /* 0x000000ffff047224 */ /* 0x000fe400078e00ff */
[----:B------:R-:W-:Y:S01]  /*bf10*/  VIADD R2, R2, 0xbf ;  /* 0x000000bf02027836 */ /* 0x000fe20000000000 */
[----:B0-----:R-:W-:-:S13]  /*bf20*/  ISETP.NE.AND P0, PT, R0, 0x1, PT ;  /* 0x000000010000780c */ /* 0x001fda0003f05270 */
[----:B------:R-:W0:Y:S08]  /*bf30*/  @P0 LDC R3, c[0x0][0x44c] ;  /* 0x00011300ff030b82 */ /* 0x000e300000000800 */
[----:B------:R-:W2:Y:S01]  /*bf40*/  @P0 LDC R0, c[0x0][0x450] ;  /* 0x00011400ff000b82 */ /* 0x000ea20000000800 */
[----:B0-----:R-:W-:-:S05]  /*bf50*/  @P0 IMAD.HI.U32 R3, R2, R3, RZ ;  /* 0x0000000302030227 */ /* 0x001fca00078e00ff */
[----:B--2---:R-:W-:Y:S02]  /*bf60*/  @P0 SHF.R.U32.HI R2, RZ, R0, R3 ;  /* 0x00000000ff020219 */ /* 0x004fe40000011603 */
[C---:B------:R-:W-:Y:S01]  /*bf70*/  IADD3 R3, R7.reuse, 0x80, -R10 ;  /* 0x0000008007037810 */ /* 0x040fe20007ffe80a */
        /* <DEDUP_REMOVED lines=8> */
[----:B------:R-:W-:Y:S01]  /*c000*/  VIMNMX R8, R7, R0, PT ;  /* 0x0000000007087248 */ /* 0x000fe20003fe0100 */
[----:B------:R-:W-:Y:S01]  /*c010*/  IMAD.MOV.U32 R7, RZ, RZ, R4 ;  /* 0x000000ffff077224 */ /* 0x000fe200078e0004 */
[----:B------:R-:W-:Y:S02]  /*c020*/  SHF.R.U32.HI R0, RZ, 0x10, R6 ;  /* 0x00000010ff007819 */ /* 0x000fe40000011606 */
[----:B------:R-:W-:Y:S01]  /*c030*/  ISETP.GE.AND P1, PT, R8, 0x1, PT ;  /* 0x000000010800780c */ /* 0x000fe20003f26270 */
[----:B------:R0:W-:Y:S01]  /*c040*/  STL [R1+0x14], R8 ;  /* 0x0000140801007387 */ /* 0x0001e20000100800 */
[----:B------:R-:W-:-:S03]  /*c050*/  ISETP.NE.AND P0, PT, R0, RZ, PT ;  /* 0x000000ff0000720c */ /* 0x000fc60003f05270 */
[----:B------:R0:W-:Y:S04]  /*c060*/  STL [R1+0x1c], R4 ;  /* 0x00001c0401007387 */ /* 0x0001e80000100800 */
[----:B------:R0:W-:Y:S06]  /*c070*/  STL [R1+0x38], R9 ;  /* 0x0000380901007387 */ /* 0x0001ec0000100800 */
[----:B------:R-:W2:Y:S01]  /*c080*/  @!P0 LDC R0, c[0x0][0x9f0] ;  /* 0x00027c00ff008b82 */ /* 0x000ea20000000800 */
[----:B------:R-:W-:Y:S05]  /*c090*/  @!P1 BRA `(.L_x_2083) ;  /* 0x00000000006c9947 */ /* 0x000fea0003800000 */
[-C--:B0-2---:R-:W-:Y:S02]  /*c0a0*/  IABS R4, R0.reuse ;  /* 0x0000000000047213 */ /* 0x085fe40000000000 */
        /* <DEDUP_REMOVED lines=26> */
.L_x_2083:
[----:B------:R-:W-:Y:S05]  /*c250*/  BSYNC B0 ;  /* 0x0000000000007941 */ /* 0x000fea0003800000 */
.L_x_2082:
[----:B--2---:R-:W-:Y:S01]  /*c260*/  IMAD.MOV.U32 R0, RZ, RZ, R7 ;  /* 0x000000ffff007224 */ /* 0x004fe200078e0007 */
[----:B------:R-:W-:Y:S03]  /*c270*/  BSSY B7, `(.L_x_2084) ;  /* 0x0000358000077945 */ /* 0x000fe60003800000 */
[----:B------:R-:W-:-:S05]  /*c280*/  IMAD R2, R9, R0, RZ ;  /* 0x0000000009027224 */ /* 0x000fca00078e02ff */
[----:B------:R-:W-:Y:S01]  /*c290*/  VIADDMNMX R0, R2, R0, R8, PT ;  /* 0x0000000002007246 */ /* 0x000fe20003800108 */
[----:B------:R2:W-:Y:S03]  /*c2a0*/  STL [R1+0x4], R2 ;  /* 0x0000040201007387 */ /* 0x0005e60000100800 */
[----:B------:R-:W-:Y:S01]  /*c2b0*/  ISETP.GT.AND P0, PT, R0, R2, PT ;  /* 0x000000020000720c */ /* 0x000fe20003f04270 */
[----:B------:R2:W-:-:S12]  /*c2c0*/  STL [R1+0x18], R0 ;  /* 0x0000180001007387 */ /* 0x0005d80000100800 */
[----:B------:R-:W-:Y:S05]  /*c2d0*/  @P0 BRA `(.L_x_2085) ;  /* 0x0000000000440947 */ /* 0x000fea0003800000 */
[----:B--2---:R-:W2:Y:S02]  /*c2e0*/  S2R R0, SR_TID.X ;  /* 0x0000000000007919 */ /* 0x004ea40000002100 */
[----:B--2---:R-:W-:-:S04]  /*c2f0*/  LOP3.LUT R0, R0, 0x7f, RZ, 0xc0, !PT ;  /* 0x0000007f00007812 */ /* 0x004fc800078ec0ff */
[----:B------:R-:W-:-:S13]  /*c300*/  ISETP.NE.AND P0, PT, R0, RZ, PT ;  /* 0x000000ff0000720c */ /* 0x000fda0003f05270 */
[----:B------:R-:W-:Y:S05]  /*c310*/  @P0 BRA `(.L_x_2086) ;  /* 0x0000003400340947 */ /* 0x000fea0003800000 */
[----:B------:R-:W2:Y:S01]  /*c320*/  S2R R5, SR_LANEID ;  /* 0x0000000000057919 */ /* 0x000ea20000000000 */
[----:B------:R-:W-:Y:S01]  /*c330*/  VOTEU.ANY UR4, UPT, PT ;  /* 0x0000000000047886 */ /* 0x000fe200038e0100 */
[----:B------:R-:W4:Y:S01]  /*c340*/  LDC.64 R2, c[0x0][0xc60] ;  /* 0x00031800ff027b82 */ /* 0x000f220000000a00 */
[----:B------:R-:W2:Y:S02]  /*c350*/  FLO.U32 R0, UR4 ;  /* 0x0000000400007d00 */ /* 0x000ea400080e0000 */
[----:B--2---:R-:W-:-:S06]  /*c360*/  ISETP.EQ.U32.AND P0, PT, R0, R5, PT ;  /* 0x000000050000720c */ /* 0x004fcc0003f02070 */
[----:B------:R-:W4:Y:S07]  /*c370*/  POPC R5, UR4 ;  /* 0x0000000400057d09 */ /* 0x000f2e0008000000 */
[----:B----4-:R-:W2:Y:S01]  /*c380*/  @P0 ATOMG.E.ADD.STRONG.GPU PT, R3, desc[UR40][R2.64], R5 ;  /* 0x00000005020309a8 */ /* 0x010ea200081ee1e8 */
[----:B0-----:R-:W0:Y:S02]  /*c390*/  S2R R4, SR_LTMASK ;  /* 0x0000000000047919 */ /* 0x001e240000003900 */
[----:B0-----:R-:W-:-:S04]  /*c3a0*/  LOP3.LUT R4, R4, UR4, RZ, 0xc0, !PT ;  /* 0x0000000404047c12 */ /* 0x001fc8000f8ec0ff */
[----:B---3--:R-:W0:Y:S01]  /*c3b0*/  POPC R7, R4 ;  /* 0x0000000400077309 */ /* 0x008e220000000000 */
[----:B--2---:R-:W0:Y:S02]  /*c3c0*/  SHFL.IDX PT, R0, R3, R0, 0x1f ;  /* 0x00001f0003007589 */ /* 0x004e2400000e0000 */
[----:B0-----:R-:W-:Y:S01]  /*c3d0*/  IADD3 R24, R0, UR36, R7 ;  /* 0x0000002400187c10 */ /* 0x001fe2000fffe007 */
[----:B------:R-:W-:Y:S06]  /*c3e0*/  BRA `(.L_x_2086) ;  /* 0x0000003400007947 */ /* 0x000fec0003800000 */
.L_x_2085:
[----:B--2---:R-:W-:Y:S01]  /*c3f0*/  VIADD R0, R17, 0xe400 ;  /* 0x0000e40011007836 */ /* 0x004fe20000000000 */
[----:B------:R-:W-:Y:S04]  /*c400*/  BSSY B6, `(.L_x_2087) ;  /* 0x0000013000067945 */ /* 0x000fe80003800000 */
[----:B------:R-:W-:-:S13]  /*c410*/  LOP3.LUT P0, RZ, R0, 0x3ff, RZ, 0xc0, !PT ;  /* 0x000003ff00ff7812 */ /* 0x000fda000780c0ff */
[----:B------:R-:W-:Y:S05]  /*c420*/  @!P0 BRA `(.L_x_2088) ;  /* 0x0000000000408947 */ /* 0x000fea0003800000 */
[----:B------:R-:W-:Y:S01]  /*c430*/  MOV R2, 0x0 ;  /* 0x0000000000027802 */ /* 0x000fe20000000f00 */
[----:B------:R-:W-:Y:S01]  /*c440*/  ULDC.64 UR6, c[0x4][0xa8] ;  /* 0x01002a0000067ab9 */ /* 0x000fe20000000a00 */
[----:B------:R-:W-:Y:S01]  /*c450*/  ULDC.64 UR8, c[0x4][0xb0] ;  /* 0x01002c0000087ab9 */ /* 0x000fe20000000a00 */
[----:B------:R-:W-:Y:S01]  /*c460*/  ULDC.64 UR4, c[0x4][0x8] ;  /* 0x0100020000047ab9 */ /* 0x000fe20000000a00 */
[----:B0-----:R-:W-:Y:S02]  /*c470*/  IMAD.U32 R4, RZ, RZ, UR6 ;  /* 0x00000006ff047e24 */ /* 0x001fe4000f8e00ff */
[----:B------:R-:W0:Y:S01]  /*c480*/  LDC.64 R2, c[0x4][R2] ;  /* 0x0100000002027b82 */ /* 0x000e220000000a00 */
[----:B------:R-:W-:Y:S02]  /*c490*/  IMAD.U32 R5, RZ, RZ, UR7 ;  /* 0x00000007ff057e24 */ /* 0x000fe4000f8e00ff */
[----:B------:R-:W-:Y:S02]  /*c4a0*/  IMAD.U32 R6, RZ, RZ, UR8 ;  /* 0x00000008ff067e24 */ /* 0x000fe4000f8e00ff */
[----:B---3--:R-:W-:-:S02]  /*c4b0*/  IMAD.U32 R7, RZ, RZ, UR9 ;  /* 0x00000009ff077e24 */ /* 0x008fc4000f8e00ff */
[----:B-1----:R-:W-:Y:S02]  /*c4c0*/  IMAD.U32 R10, RZ, RZ, UR4 ;  /* 0x00000004ff0a7e24 */ /* 0x002fe4000f8e00ff */
[----:B------:R-:W-:Y:S02]  /*c4d0*/  IMAD.U32 R11, RZ, RZ, UR5 ;  /* 0x00000005ff0b7e24 */ /* 0x000fe4000f8e00ff */
[----:B------:R-:W-:Y:S02]  /*c4e0*/  IMAD.MOV.U32 R8, RZ, RZ, 0x70 ;  /* 0x00000070ff087424 */ /* 0x000fe400078e00ff */
[----:B------:R-:W-:Y:S02]  /*c4f0*/  IMAD.MOV.U32 R12, RZ, RZ, 0x1 ;  /* 0x00000001ff0c7424 */ /* 0x000fe400078e00ff */
[----:B------:R-:W-:-:S07]  /*c500*/  IMAD.MOV.U32 R13, RZ, RZ, RZ ;  /* 0x000000ffff0d7224 */ /* 0x000fce00078e00ff */
[----:B------:R-:W-:-:S07]  /*c510*/  LEPC R20, `(.L_x_2088) ;  /* 0x000000001014794e */ /* 0x000fce0000000000 */
[----:B0-----:R-:W-:Y:S05]  /*c520*/  CALL.ABS.NOINC R2 ;  /* 0x0000000002007343 */ /* 0x001fea0003c00000 */
.L_x_2088:
[----:B------:R-:W-:Y:S05]  /*c530*/  BSYNC B6 ;  /* 0x0000000000067941 */ /* 0x000fea0003800000 */
.L_x_2087:
        /* <DEDUP_REMOVED lines=9> */
[----:B0-----:R-:W-:Y:S02]  /*c5d0*/  IMAD.U32 R4, RZ, RZ, UR6 ;  /* 0x00000006ff047e24 */ /* 0x001fe4000f8e00ff */
[----:B------:R-:W-:Y:S02]  /*c5e0*/  IMAD.U32 R5, RZ, RZ, UR7 ;  /* 0x00000007ff057e24 */ /* 0x000fe4000f8e00ff */
[----:B------:R-:W-:Y:S02]  /*c5f0*/  IMAD.U32 R6, RZ, RZ, UR8 ;  /* 0x00000008ff067e24 */ /* 0x000fe4000f8e00ff */
[----:B---3--:R-:W-:-:S02]  /*c600*/  IMAD.U32 R7, RZ, RZ, UR9 ;  /* 0x00000009ff077e24 */ /* 0x008fc4000f8e00ff */
[----:B-1----:R-:W-:Y:S02]  /*c610*/  IMAD.U32 R10, RZ, RZ, UR4 ;  /* 0x00000004ff0a7e24 */ /* 0x002fe4000f8e00ff */
[----:B------:R-:W-:Y:S02]  /*c620*/  IMAD.U32 R11, RZ, RZ, UR5 ;  /* 0x00000005ff0b7e24 */ /* 0x000fe4000f8e00ff */
[----:B------:R-:W-:Y:S02]  /*c630*/  IMAD.MOV.U32 R8, RZ, RZ, 0x70 ;  /* 0x00000070ff087424 */ /* 0x000fe400078e00ff */
[----:B------:R-:W-:Y:S02]  /*c640*/  IMAD.MOV.U32 R12, RZ, RZ, 0x1 ;  /* 0x00000001ff0c7424 */ /* 0x000fe400078e00ff */
[----:B--2---:R-:W-:-:S07]  /*c650*/  IMAD.MOV.U32 R13, RZ, RZ, RZ ;  /* 0x000000ffff0d7224 */ /* 0x004fce00078e00ff */
[----:B------:R-:W-:-:S07]  /*c660*/  LEPC R20, `(.L_x_2091) ;  /* 0x000000001014794e */ /* 0x000fce0000000000 */
[----:B----4-:R-:W-:Y:S05]  /*c670*/  CALL.ABS.NOINC R2 ;  /* 0x0000000002007343 */ /* 0x010fea0003c00000 */
.L_x_2091:
        /* <DEDUP_REMOVED lines=15> */
.L_x_2090:
[----:B------:R-:W-:Y:S05]  /*c770*/  BSYNC B6 ;  /* 0x0000000000067941 */ /* 0x000fea0003800000 */
.L_x_2089:
[----:B------:R-:W-:Y:S01]  /*c780*/  ULDC.64 UR4, c[0x0][0x9f8] ;  /* 0x00027e0000047ab9 */ /* 0x000fe20000000a00 */
[----:B------:R-:W2:Y:S01]  /*c790*/  LDL R20, [R1+0x18] ;  /* 0x0000180001147983 */ /* 0x000ea20000100800 */
        /* <DEDUP_REMOVED lines=10> */
[----:B--2---:R-:W-:Y:S01]  /*c840*/  VIADD R22, R20, 0xffffffff ;  /* 0xffffffff14167836 */ /* 0x004fe20000000000 */
[----:B-----5:R-:W-:Y:S02]  /*c850*/  SHF.R.S32.HI R29, RZ, 0x1f, R23 ;  /* 0x0000001fff1d7819 */ /* 0x020fe40000011417 */
[----:B------:R-:W-:Y:S01]  /*c860*/  SEL R19, R23, RZ, !P0 ;  /* 0x000000ff17137207 */ /* 0x000fe20004000000 */
[----:B------:R-:W-:Y:S08]  /*c870*/  BRA.DIV UR4, `(.L_x_2092) ;  /* 0x0000004604807947 */ /* 0x000ff0000b800000 */
[----:B------:R-:W2:Y:S02]  /*c880*/  S2R R0, SR_TID.X ;  /* 0x0000000000007919 */ /* 0x000ea40000002100 */
[----:B--2---:R-:W-:-:S04]  /*c890*/  SHF.R.U32.HI R0, RZ, 0x5, R0 ;  /* 0x00000005ff007819 */ /* 0x004fc80000011600 */
[----:B------:R-:W-:-:S05]  /*c8a0*/  LOP3.LUT R0, R0, 0x3, RZ, 0xc0, !PT ;  /* 0x0000000300007812 */ /* 0x000fca00078ec0ff */
[----:B------:R2:W4:Y:S02]  /*c8b0*/  SHFL.IDX PT, R14, R0, RZ, 0x1f ;  /* 0x00001fff000e7589 */ /* 0x00052400000e0000 */
.L_x_2186:
[----:B------:R-:W-:Y:S02]  /*c8c0*/  PLOP3.LUT P1, PT, PT, PT, PT, 0x8, 0x0 ;  /* 0x000000000000781c */ /* 0x000fe40003f2e170 */
[----:B----4-:R-:W-:Y:S02]  /*c8d0*/  ISETP.NE.AND P0, PT, R14, RZ, PT ;  /* 0x000000ff0e00720c */ /* 0x010fe40003f05270 */
[----:B--2---:R-:W-:-:S05]  /*c8e0*/  P2R R0, PR, RZ, 0x2 ;  /* 0x00000002ff007803 */ /* 0x004fca0000000000 */
[----:B------:R2:W-:Y:S06]  /*c8f0*/  STL [R1], R0 ;  /* 0x0000000001007387 */ /* 0x0005ec0000100800 */
[----:B------:R-:W-:Y:S05]  /*c900*/  @P0 BRA `(.L_x_2093) ;  /* 0x0000000000ec0947 */ /* 0x000fea0003800000 */
[----:B------:R-:W-:-:S03]  /*c910*/  UMOV UR4, 0xffffffff ;  /* 0xffffffff00047882 */ /* 0x000fc60000000000 */
[----:B------:R-:W-:Y:S05]  /*c920*/  BRA.DIV UR4, `(.L_x_2094) ;  /* 0x0000004604887947 */ /* 0x000fea000b800000 */
[----:B------:R-:W-:-:S13]  /*c930*/  ELECT P6, URZ, PT ;  /* 0x00000000003f782f */ /* 0x000fda00038c0000 */
.L_x_2189:
[----:B------:R-:W-:Y:S05]  /*c940*/  @!P6 BRA `(.L_x_2093) ;  /* 0x0000000000dce947 */ /* 0x000fea0003800000 */
[----:B------:R-:W-:-:S04]  /*c950*/  ISETP.NE.U32.AND P0, PT, R2, RZ, PT ;  /* 0x000000ff0200720c */ /* 0x000fc80003f05070 */
[----:B------:R-:W-:-:S13]  /*c960*/  ISETP.NE.AND.EX P0, PT, R3, RZ, PT, P0 ;  /* 0x000000ff0300720c */ /* 0x000fda0003f05300 */
[----:B------:R-:W-:Y:S05]  /*c970*/  @!P0 BRA `(.L_x_2095) ;  /* 0x0000000000448947 */ /* 0x000fea0003800000 */
[----:B------:R-:W4:Y:S01]  /*c980*/  LDC R6, c[0x0][0x43c] ;  /* 0x00010f00ff067b82 */ /* 0x000f220000000800 */
[----:B------:R-:W-:Y:S01]  /*c990*/  ULDC.64 UR4, c[0x0][0x428] ;  /* 0x00010a0000047ab9 */ /* 0x000fe20000000a00 */
[----:B----4-:R-:W-:-:S13]  /*c9a0*/  ISETP.NE.AND P0, PT, R6, 0x1, PT ;  /* 0x000000010600780c */ /* 0x010fda0003f05270 */
[----:B0-----:R-:W2:Y:S02]  /*c9b0*/  @P0 LDC.64 R4, c[0x0][0x440] ;  /* 0x00011000ff040b82 */ /* 0x001ea40000000a00 */
[----:B--2---:R-:W-:-:S04]  /*c9c0*/  @P0 IMAD.HI.U32 R0, R22, R4, RZ ;  /* 0x0000000416000227 */ /* 0x004fc800078e00ff */
        /* <DEDUP_REMOVED lines=12> */
.L_x_2095:
[----:B--2---:R-:W-:Y:S01]  /*ca90*/  IMAD R0, R18, 0x8, R17 ;  /* 0x0000000812007824 */ /* 0x004fe200078e0211 */
[----:B----4-:R-:W-:-:S04]  /*caa0*/  SHF.L.U32 R2, R28, 0x1f, RZ ;  /* 0x0000001f1c027819 */ /* 0x010fc800000006ff */
[----:B------:R-:W2:Y:S02]  /*cab0*/  SYNCS.PHASECHK.TRANS64.TRYWAIT P0, [R0+URZ+0x16840], R2 ;  /* 0x01684002000075a7 */ /* 0x000ea4000800017f */
[----:B--2---:R-:W-:Y:S05]  /*cac0*/  @!P0 BRA `(.L_x_2096) ;  /* 0x0000004400408947 */ /* 0x004fea0003800000 */
.L_x_2190:
[----:B------:R-:W4:Y:S02]  /*cad0*/  S2R R3, SR_TID.X ;  /* 0x0000000000037919 */ /* 0x000f240000002100 */
[----:B----4-:R-:W-:-:S04]  /*cae0*/  LOP3.LUT R3, R3, 0x7f, RZ, 0xc0, !PT ;  /* 0x0000007f03037812 */ /* 0x010fc800078ec0ff */
[----:B------:R-:W-:-:S13]  /*caf0*/  ISETP.NE.AND P0, PT, R3, RZ, PT ;  /* 0x000000ff0300720c */ /* 0x000fda0003f05270 */
[----:B------:R-:W-:Y:S05]  /*cb00*/  @P0 BRA `(.L_x_2097) ;  /* 0x00000000001c0947 */ /* 0x000fea0003800000 */
[----:B------:R-:W4:Y:S01]  /*cb10*/  S2R R3, SR_TID.X ;  /* 0x0000000000037919 */ /* 0x000f220000002100 */
[----:B--2---:R-:W-:-:S04]  /*cb20*/  IMAD.MOV.U32 R2, RZ, RZ, 0x4000 ;  /* 0x00004000ff027424 */ /* 0x004fc800078e00ff */
[----:B------:R2:W-:Y:S01]  /*cb30*/  SYNCS.ARRIVE.TRANS64 RZ, [R0+URZ+0x16830], R2 ;  /* 0x0168300200ff79a7 */ /* 0x0005e2000800003f */
[----:B----4-:R-:W-:-:S04]  /*cb40*/  LOP3.LUT R3, R3, 0x1f, RZ, 0xc0, !PT ;  /* 0x0000001f03037812 */ /* 0x010fc800078ec0ff */
[----:B------:R-:W-:-:S13]  /*cb50*/  ISETP.NE.AND P0, PT, R3, RZ, PT ;  /* 0x000000ff0300720c */ /* 0x000fda0003f05270 */
[----:B--2---:R-:W-:Y:S05]  /*cb60*/  @!P0 BRA `(.L_x_2097) ;  /* 0x0000000000048947 */ /* 0x004fea0003800000 */
[----:B------:R-:W-:Y:S01]  /*cb70*/  BPT.TRAP 0x1 ;  /* 0x000000040000795c */ /* 0x000fe20000300000 */
.L_x_2097:
        /* <DEDUP_REMOVED lines=12> */
[----:B------:R-:W-:-:S03]  /*cc40*/  UIADD3 UR9, UR9, 0x16830, URZ ;  /* 0x0001683009097890 */ /* 0x000fc6000fffe03f */
[----:B------:R-:W-:Y:S01]  /*cc50*/  P2R R0, PR, RZ, 0x1 ;  /* 0x00000001ff007803 */ /* 0x000fe20000000000 */
[----:B------:R-:W-:Y:S02]  /*cc60*/  ULEA UR11, UR11, UR4, 0x7 ;  /* 0x000000040b0b7291 */ /* 0x000fe4000f8e383f */
[----:B------:R-:W-:Y:S01]  /*cc70*/  UIADD3 UR8, UR8, 0xe400, URZ ;  /* 0x0000e40008087890 */ /* 0x000fe2000fffe03f */
[----:B------:R-:W-:Y:S01]  /*cc80*/  UMOV UR4, 0x0 ;  /* 0x0000000000047882 */ /* 0x000fe20000000000 */
[----:B------:R4:W-:Y:S07]  /*cc90*/  STL [R1], R0 ;  /* 0x0000000001007387 */ /* 0x0009ee0000100800 */
[----:B------:R4:W-:Y:S01]  /*cca0*/  UTMALDG.4D [UR8], [UR6], desc[UR4] ;  /* 0x00000408060075b4 */ /* 0x0009e20008019000 */
[----:B------:R-:W-:-:S02]  /*ccb0*/  NOP ;  /* 0x0000000000007918 */ /* 0x000fc40000000000 */
.L_x_2093:
[----:B0-----:R-:W5:Y:S04]  /*ccc0*/  LDL.LU R4, [R1+0x10] ;  /* 0x0000100001047983 */ /* 0x001f680000300800 */
[----:B------:R-:W3:Y:S04]  /*ccd0*/  LDL.LU R6, [R1+0xc] ;  /* 0x00000c0001067983 */ /* 0x000ee80000300800 */
[----:B------:R-:W3:Y:S01]  /*cce0*/  LDL.LU R3, [R1+0x24] ;  /* 0x0000240001037983 */ /* 0x000ee20000300800 */
[----:B------:R-:W-:Y:S05]  /*ccf0*/  WARPSYNC.ALL ;  /* 0x0000000000007948 */ /* 0x000fea0003800000 */
[----:B----4-:R-:W-:Y:S01]  /*cd00*/  ULDC.64 UR6, c[0x0][0xa00] ;  /* 0x0002800000067ab9 */ /* 0x010fe20000000a00 */
[----:B------:R-:W-:Y:S01]  /*cd10*/  ULDC.64 UR4, c[0x0][0x298] ;  /* 0x0000a60000047ab9 */ /* 0x000fe20000000a00 */
[----:B--2---:R-:W-:Y:S01]  /*cd20*/  VIADD R0, R17, 0x8400 ;  /* 0x0000840011007836 */ /* 0x004fe20000000000 */
[----:B------:R-:W-:Y:S01]  /*cd30*/  BAR.SYNC.DEFER_BLOCKING 0x8, 0x200 ;  /* 0x0208000000007b1d */ /* 0x000fe20000010000 */
[----:B------:R-:W-:-:S03]  /*cd40*/  ISETP.NE.U32.AND P0, PT, RZ, UR6, PT ;  /* 0x00000006ff007c0c */ /* 0x000fc6000bf05070 */
[----:B------:R-:W-:Y:S02]  /*cd50*/  LOP3.LUT P1, RZ, R0, 0x3ff, RZ, 0xc0, !PT ;  /* 0x000003ff00ff7812 */ /* 0x000fe4000782c0ff */
[----:B------:R-:W-:Y:S01]  /*cd60*/  ISETP.NE.AND.EX P0, PT, RZ, UR7, PT, P0 ;  /* 0x00000007ff007c0c */ /* 0x000fe2000bf05300 */
[----:B------:R-:W-:Y:S01]  /*cd70*/  BSSY B6, `(.L_x_2098) ;  /* 0x000001d000067945 */ /* 0x000fe20003800000 */
[----:B-----5:R-:W-:Y:S02]  /*cd80*/  SHF.R.S32.HI R2, RZ, 0x1f, R4 ;  /* 0x0000001fff027819 */ /* 0x020fe40000011404 */
[----:B---3--:R-:W-:-:S03]  /*cd90*/  SEL R6, R6, RZ, !P0 ;  /* 0x000000ff06067207 */ /* 0x008fc60004000000 */
[----:B------:R-:W-:-:S04]  /*cda0*/  IMAD R2, R2, UR4, RZ ;  /* 0x0000000402027c24 */ /* 0x000fc8000f8e02ff */
[C---:B------:R-:W-:Y:S01]  /*cdb0*/  IMAD R0, R4.reuse, UR5, R2 ;  /* 0x0000000504007c24 */ /* 0x040fe2000f8e0202 */
[----:B------:R-:W-:Y:S01]  /*cdc0*/  SEL R2, R3, RZ, !P0 ;  /* 0x000000ff03027207 */ /* 0x000fe20004000000 */
        /* <DEDUP_REMOVED lines=16> */
[----:B-1----:R-:W-:Y:S02]  /*ced0*/  IMAD.U32 R10, RZ, RZ, UR4 ;  /* 0x00000004ff0a7e24 */ /* 0x002fe4000f8e00ff */
[----:B------:R-:W-:Y:S02]  /*cee0*/  IMAD.U32 R11, RZ, RZ, UR5 ;  /* 0x00000005ff0b7e24 */ /* 0x000fe4000f8e00ff */
[----:B------:R-:W-:Y:S02]  /*cef0*/  IMAD.MOV.U32 R8, RZ, RZ, 0x70 ;  /* 0x00000070ff087424 */ /* 0x000fe400078e00ff */
[----:B------:R-:W-:Y:S02]  /*cf00*/  IMAD.MOV.U32 R12, RZ, RZ, 0x1 ;  /* 0x00000001ff0c7424 */ /* 0x000fe400078e00ff */
[----:B------:R-:W-:-:S07]  /*cf10*/  IMAD.MOV.U32 R13, RZ, RZ, RZ ;  /* 0x000000ffff0d7224 */ /* 0x000fce00078e00ff */
[----:B------:R-:W-:-:S07]  /*cf20*/  LEPC R20, `(.L_x_2099) ;  /* 0x000000001014794e */ /* 0x000fce0000000000 */
[----:B0-----:R-:W-:Y:S05]  /*cf30*/  CALL.ABS.NOINC R2 ;  /* 0x0000000002007343 */ /* 0x001fea0003c00000 */
.L_x_2099:
[----:B------:R-:W-:Y:S05]  /*cf40*/  BSYNC B6 ;  /* 0x0000000000067941 */ /* 0x000fea0003800000 */
.L_x_2098:
[----:B------:R-:W2:Y:S01]  /*cf50*/  LDL.LU R20, [R1+0x10] ;  /* 0x0000100001147983 */ /* 0x000ea20000300800 */
[----:B------:R-:W3:Y:S01]  /*cf60*/  LDC R9, c[0x0][0x448] ;  /* 0x00011200ff097b82 */ /* 0x000ee20000000800 */
[----:B------:R-:W-:Y:S01]  /*cf70*/  ULDC.64 UR4, c[0x0][0x2d8] ;  /* 0x0000b60000047ab9 */ /* 0x000fe20000000a00 */
[----:B------:R-:W-:Y:S01]  /*cf80*/  ULDC.64 UR6, c[0x0][0x2e0] ;  /* 0x0000b80000067ab9 */ /* 0x000fe20000000a00 */
[----:B0-----:R-:W2:Y:S01]  /*cf90*/  LDL.LU.64 R2, [R1+0x30] ;  /* 0x0000300001027983 */ /* 0x001ea20000300a00 */
[----:B------:R-:W-:-:S03]  /*cfa0*/  ULDC.64 UR8, c[0x0][0x280] ;  /* 0x0000a00000087ab9 */ /* 0x000fc60000000a00 */
[----:B------:R-:W4:Y:S04]  /*cfb0*/  LDL.LU R21, [R1+0x24] ;  /* 0x0000240001157983 */ /* 0x000f280000300800 */
[----:B------:R-:W4:Y:S04]  /*cfc0*/  LDL.LU R4, [R1+0xc] ;  /* 0x00000c0001047983 */ /* 0x000f280000300800 */
[----:B-1----:R0:W5:Y:S01]  /*cfd0*/  LDL R10, [R1+0x8] ;  /* 0x00000800010a7983 */ /* 0x0021620000100800 */
[----:B---3--:R-:W-:-:S13]  /*cfe0*/  ISETP.NE.AND P1, PT, R9, 0x1, PT ;  /* 0x000000010900780c */ /* 0x008fda0003f25270 */
[----:B------:R-:W1:Y:S08]  /*cff0*/  @P1 LDC R5, c[0x0][0x450] ;  /* 0x00011400ff051b82 */ /* 0x000e700000000800 */
[----:B------:R-:W3:Y:S01]  /*d000*/  @P1 LDC R8, c[0x0][0x450] ;  /* 0x00011400ff081b82 */ /* 0x000ee20000000800 */
[----:B------:R-:W0:Y:S01]  /*d010*/  S2R R11, SR_TID.X ;  /* 0x00000000000b7919 */ /* 0x000e220000002100 */
        /* <DEDUP_REMOVED lines=18> */
[----:B-1----:R-:W-:-:S04]  /*d140*/  @P1 SHF.R.U32.HI R4, RZ, R5, R0 ;  /* 0x00000005ff041219 */ /* 0x002fc80000011600 */
[----:B------:R-:W-:-:S05]  /*d150*/  SHF.R.S32.HI R0, RZ, 0x1f, R4 ;  /* 0x0000001fff007819 */ /* 0x000fca0000011404 */
[----:B------:R-:W-:-:S04]  /*d160*/  IMAD R0, R0, UR4, RZ ;  /* 0x0000000400007c24 */ /* 0x000fc8000f8e02ff */
[C---:B------:R-:W-:Y:S02]  /*d170*/  IMAD R7, R4.reuse, UR5, R0 ;  /* 0x0000000504077c24 */ /* 0x040fe4000f8e0200 */
        /* <DEDUP_REMOVED lines=9> */
[----:B------:R-:W1:Y:S01]  /*d210*/  @P1 LDC R7, c[0x0][0x44c] ;  /* 0x00011300ff071b82 */ /* 0x000e620000000800 */
[----:B------:R-:W-:-:S04]  /*d220*/  LEA R0, P0, R4, UR8, 0x1 ;  /* 0x0000000804007c11 */ /* 0x000fc8000f8008ff */
[----:B------:R-:W-:Y:S01]  /*d230*/  LEA.HI.X R4, R4, UR9, R5, 0x1, P0 ;  /* 0x0000000904047c11 */ /* 0x000fe200080f0c05 */
[----:B------:R-:W-:-:S04]  /*d240*/  VIADD R5, R6, 0x80 ;  /* 0x0000008006057836 */ /* 0x000fc80000000000 */
[----:B------:R-:W-:Y:S02]  /*d250*/  IMAD.MOV.U32 R6, RZ, RZ, R5 ;  /* 0x000000ffff067224 */ /* 0x000fe400078e0005 */
[----:B-1----:R-:W-:-:S05]  /*d260*/  @P1 IMAD.HI.U32 R7, R5, R7, RZ ;  /* 0x0000000705071227 */ /* 0x002fca00078e00ff */
[----:B---3--:R-:W-:-:S05]  /*d270*/  @P1 SHF.R.U32.HI R6, RZ, R8, R7 ;  /* 0x00000008ff061219 */ /* 0x008fca0000011607 */
        /* <DEDUP_REMOVED lines=8> */
[----:B0-----:R-:W-:Y:S02]  /*d300*/  IMAD.SHL.U32 R20, R11, 0x8, RZ ;  /* 0x000000080b147824 */ /* 0x001fe400078e00ff */
        /* <DEDUP_REMOVED lines=119> */
.L_x_2215:
        /* <DEDUP_REMOVED lines=11> */
.L_x_2101:
        /* <DEDUP_REMOVED lines=18> */
.L_x_2216:
[----:B------:R-:W-:Y:S05]  /*dc50*/  BSYNC B0 ;  /* 0x0000000000007941 */ /* 0x000fea0003800000 */
.L_x_2102:
        /* <DEDUP_REMOVED lines=27> */
[----:B--2---:R-:W-:-:S13]  /*de10*/  ISETP.NE.AND P1, PT, R3, RZ, PT ;  /* 0x000000ff0300720c */ /* 0x004fda0003f25270 */
        /* <DEDUP_REMOVED lines=21> */
[----:B------:R-:W-:-:S06]  /*df70*/  LEA.HI.X R5, R2, UR5, R3, 0x2, P0 ;  /* 0x0000000502057c11 */ /* 0x000fcc00080f1403 */
[----:B------:R0:W5:Y:S03]  /*df80*/  LDG.E R5, desc[UR40][R4.64] ;  /* 0x0000002804057981 */ /* 0x000166000c1e1900 */
.L_x_2110:
[----:B0-----:R-:W-:Y:S01]  /*df90*/  IMAD R4, R6, 0x8, R17 ;  /* 0x0000000806047824 */ /* 0x001fe200078e0211 */
[----:B------:R-:W-:Y:S01]  /*dfa0*/  SHF.L.U32 R2, R10, 0x1f, RZ ;  /* 0x0000001f0a027819 */ /* 0x000fe200000006ff */
[----:B------:R-:W-:Y:S03]  /*dfb0*/  BSSY B3, `(.L_x_2111) ;  /* 0x0000003000037945 */ /* 0x000fe60003800000 */
[----:B------:R-:W0:Y:S02]  /*dfc0*/  SYNCS.PHASECHK.TRANS64.TRYWAIT P0, [R4+URZ+0x16840], R2 ;  /* 0x01684002040075a7 */ /* 0x000e24000800017f */
[----:B0-----:R-:W-:Y:S05]  /*dfd0*/  @!P0 BRA `(.L_x_2112) ;  /* 0x00000040000c8947 */ /* 0x001fea0003800000 */
.L_x_2217:
[----:B------:R-:W-:Y:S05]  /*dfe0*/  BSYNC B3 ;  /* 0x0000000000037941 */ /* 0x000fea0003800000 */
.L_x_2111:
[----:B------:R-:W1:Y:S01]  /*dff0*/  S2R R3, SR_TID.X ;  /* 0x0000000000037919 */ /* 0x000e620000002100 */
[----:B------:R-:W-:Y:S01]  /*e000*/  BSSY B3, `(.L_x_2113) ;  /* 0x000000b000037945 */ /* 0x000fe20003800000 */
[----:B-1----:R-:W-:-:S04]  /*e010*/  LOP3.LUT R3, R3, 0x7f, RZ, 0xc0, !PT ;  /* 0x0000007f03037812 */ /* 0x002fc800078ec0ff */
[----:B------:R-:W-:-:S13]  /*e020*/  ISETP.NE.AND P1, PT, R3, RZ, PT ;  /* 0x000000ff0300720c */ /* 0x000fda0003f25270 */
        /* <DEDUP_REMOVED lines=8> */
.L_x_2114:
[----:B------:R-:W-:Y:S05]  /*e0b0*/  BSYNC B3 ;  /* 0x0000000000037941 */ /* 0x000fea0003800000 */
.L_x_2113:
[----:B------:R-:W-:Y:S01]  /*e0c0*/  IMAD.MOV.U32 R11, RZ, RZ, RZ ;  /* 0x000000ffff0b7224 */ /* 0x000fe200078e00ff */
[----:B------:R-:W-:Y:S01]  /*e0d0*/  UIADD3 UR4, UP0, UR38, 0x370, URZ ;  /* 0x0000037026047890 */ /* 0x000fe2000ff1e03f */
[----:B------:R-:W-:Y:S01]  /*e0e0*/  IMAD R3, R6, 0x4000, R17 ;  /* 0x0000400006037824 */ /* 0x000fe200078e0211 */
[----:B------:R-:W-:Y:S01]  /*e0f0*/  PLOP3.LUT P0, PT, PT, PT, PT, 0x80, 0x0 ;  /* 0x000000000000781c */ /* 0x000fe20003f0f070 */
[----:B0-----:R-:W-:Y:S01]  /*e100*/  VIADD R4, R4, 0x16830 ;  /* 0x0001683004047836 */ /* 0x001fe20000000000 */
[----:B------:R-:W-:Y:S01]  /*e110*/  R2UR UR10, R11 ;  /* 0x000000000b0a72ca */ /* 0x000fe200000e0000 */
[----:B------:R-:W-:Y:S01]  /*e120*/  VIADD R3, R3, 0xe400 ;  /* 0x0000e40003037836 */ /* 0x000fe20000000000 */
[----:B------:R-:W-:Y:S01]  /*e130*/  UIADD3.X UR5, URZ, UR39, URZ, UP0, !UPT ;  /* 0x000000273f057290 */ /* 0x000fe200087fe43f */
[----:B------:R-:W-:Y:S01]  /*e140*/  IMAD R2, R0, 0x80, R26 ;  /* 0x0000008000027824 */ /* 0x000fe200078e021a */
[----:B------:R-:W-:Y:S01]  /*e150*/  UMOV UR6, 0x0 ;  /* 0x0000000000067882 */ /* 0x000fe20000000000 */
[----:B------:R-:W-:-:S10]  /*e160*/  UMOV UR7, 0x14f00000 ;  /* 0x14f0000000077882 */ /* 0x000fd40000000000 */
.L_x_2115:
        /* <DEDUP_REMOVED lines=15> */
.L_x_2218:
[----:B------:R-:W-:Y:S05]  /*e260*/  BSYNC B3 ;  /* 0x0000000000037941 */ /* 0x000fea0003800000 */
.L_x_2116:
        /* <DEDUP_REMOVED lines=12> */
.L_x_2119:
[----:B------:R-:W-:Y:S05]  /*e330*/  BSYNC B3 ;  /* 0x0000000000037941 */ /* 0x000fea0003800000 */
.L_x_2118:
        /* <DEDUP_REMOVED lines=11> */
.L_x_2120:
        /* <DEDUP_REMOVED lines=12> */
.L_x_2109:
[----:B------:R-:W-:Y:S05]  /*e4b0*/  BSYNC B1 ;  /* 0x0000000000017941 */ /* 0x000fea0003800000 */
.L_x_2108:
[----:B------:R-:W2:Y:S01]  /*e4c0*/  LDL.LU R0, [R1+0x18] ;  /* 0x0000180001007983 */ /* 0x000ea20000300800 */
[----:B------:R-:W-:Y:S02]  /*e4d0*/  IMAD.MOV.U32 R28, RZ, RZ, R10 ;  /* 0x000000ffff1c7224 */ /* 0x000fe400078e000a */
[----:B------:R-:W-:Y:S02]  /*e4e0*/  IMAD.MOV.U32 R18, RZ, RZ, R6 ;  /* 0x000000ffff127224 */ /* 0x000fe400078e0006 */
[----:B--2---:R-:W-:-:S07]  /*e4f0*/  VIADD R0, R0, 0xfffffffd ;  /* 0xfffffffd00007836 */ /* 0x004fce0000000000 */
.L_x_2107:
[----:B------:R-:W-:Y:S05]  /*e500*/  BSYNC B2 ;  /* 0x0000000000027941 */ /* 0x000fea0003800000 */
.L_x_2106:
[----:B------:R-:W-:Y:S01]  /*e510*/  VIADD R7, R7, 0xfffffffe ;  /* 0xfffffffe07077836 */ /* 0x000fe20000000000 */
[----:B------:R-:W-:-:S04]  /*e520*/  LOP3.LUT R2, RZ, R9, RZ, 0x33, !PT ;  /* 0x00000009ff027212 */ /* 0x000fc800078e33ff */
[----:B------:R-:W-:-:S13]  /*e530*/  ISETP.NE.AND P0, PT, R7, R2, PT ;  /* 0x000000020700720c */ /* 0x000fda0003f05270 */
[----:B------:R-:W-:Y:S05]  /*e540*/  @!P0 BRA `(.L_x_2105) ;  /* 0x0000000c00a08947 */ /* 0x000fea0003800000 */
[----:B------:R-:W-:-:S07]  /*e550*/  IMAD.MOV.U32 R4, RZ, RZ, R19 ;  /* 0x000000ffff047224 */ /* 0x000fce00078e0013 */
.L_x_2147:
        /* <DEDUP_REMOVED lines=32> */
.L_x_2123:
[----:B------:R-:W-:Y:S01]  /*e760*/  IMAD R2, R6, 0x8, R17 ;  /* 0x0000000806027824 */ /* 0x000fe200078e0211 */
[----:B------:R-:W-:Y:S01]  /*e770*/  SHF.L.U32 R3, R7, 0x1f, RZ ;  /* 0x0000001f07037819 */ /* 0x000fe200000006ff */
[----:B------:R-:W-:Y:S03]  /*e780*/  BSSY B2, `(.L_x_2124) ;  /* 0x0000003000027945 */ /* 0x000fe60003800000 */
[----:B------:R-:W1:Y:S02]  /*e790*/  SYNCS.PHASECHK.TRANS64.TRYWAIT P0, [R2+URZ+0x16840], R3 ;  /* 0x01684003020075a7 */ /* 0x000e64000800017f */
[----:B-1----:R-:W-:Y:S05]  /*e7a0*/  @!P0 BRA `(.L_x_2125) ;  /* 0x0000003800408947 */ /* 0x002fea0003800000 */
.L_x_2219:
[----:B------:R-:W-:Y:S05]  /*e7b0*/  BSYNC B2 ;  /* 0x0000000000027941 */ /* 0x000fea0003800000 */
.L_x_2124:
        /* <DEDUP_REMOVED lines=12> */
.L_x_2127:
[----:B------:R-:W-:Y:S05]  /*e880*/  BSYNC B2 ;  /* 0x0000000000027941 */ /* 0x000fea0003800000 */
.L_x_2126:
        /* <DEDUP_REMOVED lines=11> */
.L_x_2128:
        /* <DEDUP_REMOVED lines=15> */
.L_x_2220:
[----:B------:R-:W-:Y:S05]  /*ea30*/  BSYNC B2 ;  /* 0x0000000000027941 */ /* 0x000fea0003800000 */
.L_x_2129:
        /* <DEDUP_REMOVED lines=11> */
.L_x_2132:
[----:B------:R-:W-:Y:S05]  /*eaf0*/  BSYNC B2 ;  /* 0x0000000000027941 */ /* 0x000fea0003800000 */
.L_x_2131:
        /* <DEDUP_REMOVED lines=10> */
.L_x_2133:
        /* <DEDUP_REMOVED lines=12> */
.L_x_2122:
[----:B------:R-:W-:Y:S05]  /*ec60*/  BSYNC B1 ;  /* 0x0000000000017941 */ /* 0x000fea0003800000 */
.L_x_2121:
        /* <DEDUP_REMOVED lines=32> */
.L_x_2136:
[----:B------:R-:W-:Y:S01]  /*ee70*/  IMAD R2, R18, 0x8, R17 ;  /* 0x0000000812027824 */ /* 0x000fe200078e0211 */
[----:B------:R-:W-:Y:S01]  /*ee80*/  SHF.L.U32 R3, R28, 0x1f, RZ ;  /* 0x0000001f1c037819 */ /* 0x000fe200000006ff */
[----:B------:R-:W-:Y:S03]  /*ee90*/  BSSY B2, `(.L_x_2137) ;  /* 0x0000003000027945 */ /* 0x000fe60003800000 */
[----:B------:R-:W1:Y:S02]  /*eea0*/  SYNCS.PHASECHK.TRANS64.TRYWAIT P0, [R2+URZ+0x16840], R3 ;  /* 0x01684003020075a7 */ /* 0x000e64000800017f */
[----:B-1----:R-:W-:Y:S05]  /*eeb0*/  @!P0 BRA `(.L_x_2138) ;  /* 0x0000003000a48947 */ /* 0x002fea0003800000 */
.L_x_2221:
[----:B------:R-:W-:Y:S05]  /*eec0*/  BSYNC B2 ;  /* 0x0000000000027941 */ /* 0x000fea0003800000 */
.L_x_2137:
        /* <DEDUP_REMOVED lines=12> */
.L_x_2140:
[----:B------:R-:W-:Y:S05]  /*ef90*/  BSYNC B2 ;  /* 0x0000000000027941 */ /* 0x000fea0003800000 */
.L_x_2139:
[----:B------:R-:W-:Y:S01]  /*efa0*/  IMAD.MOV.U32 R5, RZ, RZ, RZ ;  /* 0x000000ffff057224 */ /* 0x000fe200078e00ff */
[----:B------:R-:W-:Y:S01]  /*efb0*/  UIADD3 UR4, UP0, UR38, 0x370, URZ ;  /* 0x0000037026047890 */ /* 0x000fe2000ff1e03f */
[C---:B------:R-:W-:Y:S01]  /*efc0*/  IMAD R11, R18.reuse, 0x4000, R17 ;  /* 0x00004000120b7824 */ /* 0x040fe200078e0211 */
[----:B------:R-:W-:Y:S01]  /*efd0*/  PLOP3.LUT P0, PT, PT, PT, PT, 0x80, 0x0 ;  /* 0x000000000000781c */ /* 0x000fe20003f0f070 */
[----:B-1----:R-:W-:Y:S01]  /*efe0*/  IMAD R3, R18, 0x8, R8 ;  /* 0x0000000812037824 */ /* 0x002fe200078e0208 */
[----:B------:R-:W-:Y:S01]  /*eff0*/  R2UR UR10, R5 ;  /* 0x00000000050a72ca */ /* 0x000fe200000e0000 */
[----:B------:R-:W-:Y:S01]  /*f000*/  VIADD R11, R11, 0xe400 ;  /* 0x0000e4000b0b7836 */ /* 0x000fe20000000000 */
[----:B------:R-:W-:Y:S01]  /*f010*/  UIADD3.X UR5, URZ, UR39, URZ, UP0, !UPT ;  /* 0x000000273f057290 */ /* 0x000fe200087fe43f */
[----:B------:R-:W-:Y:S01]  /*f020*/  VIADD R3, R3, 0x30 ;  /* 0x0000003003037836 */ /* 0x000fe20000000000 */
[----:B------:R-:W-:Y:S01]  /*f030*/  UMOV UR6, 0x0 ;  /* 0x0000000000067882 */ /* 0x000fe20000000000 */
[----:B------:R-:W-:Y:S01]  /*f040*/  IMAD R2, R10, 0x80, R26 ;  /* 0x000000800a027824 */ /* 0x000fe200078e021a */
[----:B------:R-:W-:-:S09]  /*f050*/  UMOV UR7, 0x14f00000 ;  /* 0x14f0000000077882 */ /* 0x000fd20000000000 */
.L_x_2141:
        /* <DEDUP_REMOVED lines=15> */
.L_x_2222:
[----:B------:R-:W-:Y:S05]  /*f150*/  BSYNC B2 ;  /* 0x0000000000027941 */ /* 0x000fea0003800000 */
.L_x_2142:
        /* <DEDUP_REMOVED lines=11> */
.L_x_2145:
[----:B------:R-:W-:Y:S05]  /*f210*/  BSYNC B2 ;  /* 0x0000000000027941 */ /* 0x000fea0003800000 */
.L_x_2144:
        /* <DEDUP_REMOVED lines=10> */
.L_x_2146:
        /* <DEDUP_REMOVED lines=12> */
.L_x_2135:
[----:B------:R-:W-:Y:S05]  /*f380*/  BSYNC B1 ;  /* 0x0000000000017941 */ /* 0x000fea0003800000 */
.L_x_2134:
[----:B------:R-:W2:Y:S01]  /*f390*/  LDL R2, [R1+0x4] ;  /* 0x0000040001027983 */ /* 0x000ea20000100800 */
[----:B------:R-:W-:Y:S01]  /*f3a0*/  VIADD R0, R0, 0xfffffffe ;  /* 0xfffffffe00007836 */ /* 0x000fe20000000000 */
[----:B--2---:R-:W-:-:S13]  /*f3b0*/  ISETP.GT.AND P0, PT, R9, R2, PT ;  /* 0x000000020900720c */ /* 0x004fda0003f04270 */
[----:B------:R-:W-:Y:S05]  /*f3c0*/  @P0 BRA `(.L_x_2147) ;  /* 0xfffffff000640947 */ /* 0x000fea000383ffff */
.L_x_2105:
[----:B------:R-:W-:Y:S05]  /*f3d0*/  BSYNC B0 ;  /* 0x0000000000007941 */ /* 0x000fea0003800000 */
.L_x_2104:
        /* <DEDUP_REMOVED lines=17> */
.L_x_2149:
[----:B------:R-:W-:Y:S05]  /*f4f0*/  BSYNC B0 ;  /* 0x0000000000007941 */ /* 0x000fea0003800000 */
.L_x_2148:
[----:B------:R-:W2:Y:S01]  /*f500*/  LDL.LU R0, [R1] ;  /* 0x0000000001007983 */ /* 0x000ea20000300800 */
[----:B------:R-:W-:Y:S01]  /*f510*/  BSSY B0, `(.L_x_2150) ;  /* 0x0000028000007945 */ /* 0x000fe20003800000 */
[----:B--2---:R-:W-:-:S13]  /*f520*/  ISETP.NE.AND P0, PT, R0, RZ, PT ;  /* 0x000000ff0000720c */ /* 0x004fda0003f05270 */
[----:B------:R-:W-:Y:S05]  /*f530*/  @!P0 BRA `(.L_x_2151) ;  /* 0x0000000000948947 */ /* 0x000fea0003800000 */
[----:B------:R-:W-:Y:S01]  /*f540*/  IMAD R3, R18, 0x8, R17 ;  /* 0x0000000812037824 */ /* 0x000fe200078e0211 */
[----:B------:R-:W-:Y:S01]  /*f550*/  SHF.L.U32 R0, R28, 0x1f, RZ ;  /* 0x0000001f1c007819 */ /* 0x000fe200000006ff */
[----:B------:R-:W-:Y:S01]  /*f560*/  BSSY B1, `(.L_x_2152) ;  /* 0x0000004000017945 */ /* 0x000fe20003800000 */
[----:B------:R-:W-:Y:S02]  /*f570*/  ISETP.NE.AND P1, PT, R6, RZ, PT ;  /* 0x000000ff0600720c */ /* 0x000fe40003f25270 */
[----:B------:R-:W0:Y:S02]  /*f580*/  SYNCS.PHASECHK.TRANS64.TRYWAIT P0, [R3+URZ+0x16860], R0 ;  /* 0x01686000030075a7 */ /* 0x000e24000800017f */
[----:B0-----:R-:W-:Y:S09]  /*f590*/  @!P0 BRA `(.L_x_2153) ;  /* 0x0000002c00148947 */ /* 0x001ff20003800000 */
.L_x_2223:
[----:B------:R-:W-:Y:S05]  /*f5a0*/  BSYNC B1 ;  /* 0x0000000000017941 */ /* 0x000fea0003800000 */
.L_x_2152:
        /* <DEDUP_REMOVED lines=9> */
.L_x_2155:
[----:B------:R-:W-:Y:S05]  /*f640*/  BSYNC B1 ;  /* 0x0000000000017941 */ /* 0x000fea0003800000 */
.L_x_2154:
        /* <DEDUP_REMOVED lines=10> */
.L_x_2156:
        /* <DEDUP_REMOVED lines=10> */
.L_x_2151:
[----:B------:R-:W-:Y:S05]  /*f790*/  BSYNC B0 ;  /* 0x0000000000007941 */ /* 0x000fea0003800000 */
.L_x_2150:
[----:B------:R-:W-:-:S05]  /*f7a0*/  VIADD R18, R18, 0x1 ;  /* 0x0000000112127836 */ /* 0x000fca0000000000 */
[----:B------:R-:W-:-:S04]  /*f7b0*/  ISETP.NE.AND P0, PT, R18, 0x2, PT ;  /* 0x000000021200780c */ /* 0x000fc80003f05270 */
[----:B------:R-:W-:Y:S02]  /*f7c0*/  SEL R3, RZ, 0x1, P0 ;  /* 0x00000001ff037807 */ /* 0x000fe40000000000 */
[----:B------:R-:W-:Y:S02]  /*f7d0*/  SEL R18, R18, RZ, P0 ;  /* 0x000000ff12127207 */ /* 0x000fe40000000000 */
[----:B------:R-:W-:-:S07]  /*f7e0*/  LOP3.LUT R28, R28, R3, RZ, 0x3c, !PT ;  /* 0x000000031c1c7212 */ /* 0x000fce00078e3cff */
.L_x_2086:
[----:B------:R-:W-:Y:S05]  /*f7f0*/  BSYNC B7 ;  /* 0x0000000000077941 */ /* 0x000fea0003800000 */
.L_x_2084:
[----:B------:R-:W2:Y:S02]  /*f800*/  LDL R0, [R1+0x3c] ;  /* 0x00003c0001007983 */ /* 0x000ea40000100800 */
[----:B--2---:R-:W-:-:S13]  /*f810*/  ISETP.NE.AND P0, PT, R0, RZ, PT ;  /* 0x000000ff0000720c */ /* 0x004fda0003f05270 */
[----:B------:R-:W-:Y:S05]  /*f820*/  @!P0 BRA `(.L_x_2157) ;  /* 0x0000000000248947 */ /* 0x000fea0003800000 */
[----:B------:R-:W-:Y:S05]  /*f830*/  WARPSYNC.ALL ;  /* 0x0000000000007948 */ /* 0x000fea0003800000 */
[----:B------:R-:W2:Y:S08]  /*f840*/  S2UR UR5, SR_CgaCtaId ;  /* 0x00000000000579c3 */ /* 0x000eb00000008800 */
[----:B------:R-:W-:Y:S06]  /*f850*/  BAR.SYNC.DEFER_BLOCKING 0x5, 0x200 ;  /* 0x0148000000007b1d */ /* 0x000fec0000010000 */
[----:B------:R-:W-:-:S02]  /*f860*/  UMOV UR4, 0x400 ;  /* 0x0000040000047882 */ /* 0x000fc40000000000 */
[----:B--2---:R-:W-:-:S06]  /*f870*/  ULEA UR4, UR5, UR4, 0x18 ;  /* 0x0000000405047291 */ /* 0x004fcc000f8ec03f */
[----:B------:R-:W-:-:S05]  /*f880*/  IMAD.U32 R17, RZ, RZ, UR4 ;  /* 0x00000004ff117e24 */ /* 0x000fca000f8e00ff */
[----:B------:R2:W4:Y:S01]  /*f890*/  LDS.128 R24, [R17+0x168d0] ;  /* 0x0168d00011187984 */ /* 0x0005220000000c00 */
[----:B------:R-:W-:Y:S06]  /*f8a0*/  BAR.ARV 0x4, 0x200 ;  /* 0x0108000000007b1d */ /* 0x000fec0000002000 */
[----:B------:R-:W-:Y:S05]  /*f8b0*/  BRA `(.L_x_2158) ;  /* 0x0000000c00d47947 */ /* 0x000fea0003800000 */
.L_x_2157:
        /* <DEDUP_REMOVED lines=9> */
[----:B------:R-:W2:Y:S01]  /*f950*/  @!P1 LDC.64 R4, c[0x0][0xc78] ;  /* 0x00031e00ff049b82 */ /* 0x000ea20000000a00 */
[----:B0-----:R-:W-:-:S05]  /*f960*/  @!P1 IMAD.WIDE R2, R9, 0x4, R2 ;  /* 0x0000000409029825 */ /* 0x001fca00078e0202 */
[----:B---3--:R2:W3:Y:S02]  /*f970*/  @!P1 LDG.E R7, desc[UR40][R2.64] ;  /* 0x0000002802079981 */ /* 0x0084e4000c1e1900 */
        /* <DEDUP_REMOVED lines=11> */
[----:B---3--:R-:W-:Y:S02]  /*fa30*/  @!P1 IMAD.MOV.U32 R25, RZ, RZ, R7 ;  /* 0x000000ffff199224 */ /* 0x008fe400078e0007 */
[----:B--2---:R-:W-:Y:S01]  /*fa40*/  @!P1 IMAD.MOV.U32 R5, RZ, RZ, R4 ;  /* 0x000000ffff059224 */ /* 0x004fe200078e0004 */
        /* <DEDUP_REMOVED lines=17> */
[----:B------:R0:W2:Y:S02]  /*fb60*/  SHFL.IDX PT, R14, R3, 0x1f, 0x1f ;  /* 0x03e01f00030e7f89 */ /* 0x0000a400000e0000 */
.L_x_2233:
[----:B------:R-:W-:Y:S02]  /*fb70*/  ULDC UR4, c[0x0][0xc38] ;  /* 0x00030e0000047ab9 */ /* 0x000fe40000000800 */
[----:B------:R-:W-:-:S04]  /*fb80*/  IMAD.U32 R4, RZ, RZ, UR4 ;  /* 0x00000004ff047e24 */ /* 0x000fc8000f8e00ff */
[----:B--2---:R-:W-:-:S04]  /*fb90*/  IMAD R7, R14, R4, RZ ;  /* 0x000000040e077224 */ /* 0x004fc800078e02ff */
[----:B------:R-:W-:-:S05]  /*fba0*/  IMAD.IADD R6, R6, 0x1, R7 ;  /* 0x0000000106067824 */ /* 0x000fca00078e0207 */
[----:B------:R-:W-:-:S13]  /*fbb0*/  ISETP.GT.AND P6, PT, R6, R0, PT ;  /* 0x000000000600720c */ /* 0x000fda0003fc4270 */
[----:B------:R-:W-:Y:S05]  /*fbc0*/  @P6 BRA `(.L_x_2160) ;  /* 0x0000000000a46947 */ /* 0x000fea0003800000 */
.L_x_2163:
[----:B------:R-:W2:Y:S01]  /*fbd0*/  LDC R2, c[0x0][0xc3c] ;  /* 0x00030f00ff027b82 */ /* 0x000ea20000000800 */
[----:B------:R-:W-:-:S05]  /*fbe0*/  VIADD R27, R27, 0x1f ;  /* 0x0000001f1b1b7836 */ /* 0x000fca0000000000 */
[----:B--2---:R-:W-:-:S13]  /*fbf0*/  ISETP.GE.AND P6, PT, R27, R2, PT ;  /* 0x000000021b00720c */ /* 0x004fda0003fc6270 */
[----:B------:R-:W-:Y:S05]  /*fc00*/  @P6 BRA `(.L_x_2161) ;  /* 0x0000000800bc6947 */ /* 0x000fea0003800000 */
[----:B0-----:R-:W0:Y:S01]  /*fc10*/  S2R R3, SR_TID.X ;  /* 0x0000000000037919 */ /* 0x001e220000002100 */
[----:B------:R-:W-:Y:S01]  /*fc20*/  IMAD.MOV.U32 R25, RZ, RZ, RZ ;  /* 0x000000ffff197224 */ /* 0x000fe200078e00ff */
[----:B0-----:R-:W-:-:S05]  /*fc30*/  LOP3.LUT R3, R3, 0x1f, RZ, 0xc0, !PT ;  /* 0x0000001f03037812 */ /* 0x001fca00078ec0ff */
[----:B------:R-:W-:-:S05]  /*fc40*/  IMAD.IADD R7, R27, 0x1, R3 ;  /* 0x000000011b077824 */ /* 0x000fca00078e0203 */
[----:B------:R-:W-:-:S13]  /*fc50*/  ISETP.GE.OR P6, PT, R7, R2, !P0 ;  /* 0x000000020700720c */ /* 0x000fda00047c6670 */
[----:B------:R-:W0:Y:S08]  /*fc60*/  @!P6 LDC.64 R2, c[0x0][0xc80] ;  /* 0x00032000ff02eb82 */ /* 0x000e300000000a00 */
[----:B------:R-:W2:Y:S01]  /*fc70*/  @!P6 LDC.64 R4, c[0x0][0xc78] ;  /* 0x00031e00ff04eb82 */ /* 0x000ea20000000a00 */
[----:B0-----:R-:W-:-:S05]  /*fc80*/  @!P6 IMAD.WIDE R2, R7, 0x4, R2 ;  /* 0x000000040702e825 */ /* 0x001fca00078e0202 */
[----:B------:R2:W3:Y:S02]  /*fc90*/  @!P6 LDG.E R25, desc[UR40][R2.64] ;  /* 0x000000280219e981 */ /* 0x0004e4000c1e1900 */
[----:B--2---:R-:W-:-:S04]  /*fca0*/  @!P6 IMAD.WIDE R2, R7, 0x4, R4 ;  /* 0x000000040702e825 */ /* 0x004fc800078e0204 */
[----:B------:R-:W-:-:S06]  /*fcb0*/  IMAD.MOV.U32 R5, RZ, RZ, RZ ;  /* 0x000000ffff057224 */ /* 0x000fcc00078e00ff */
        /* <DEDUP_REMOVED lines=20> */
.L_x_2241:
[----:B------:R-:W-:Y:S02]  /*fe00*/  ULDC UR4, c[0x0][0xc38] ;  /* 0x00030e0000047ab9 */ /* 0x000fe40000000800 */
[----:B------:R-:W-:-:S04]  /*fe10*/  IMAD.U32 R4, RZ, RZ, UR4 ;  /* 0x00000004ff047e24 */ /* 0x000fc8000f8e00ff */
[----:B--2---:R-:W-:-:S04]  /*fe20*/  IMAD R7, R14, R4, RZ ;  /* 0x000000040e077224 */ /* 0x004fc800078e02ff */
[----:B------:R-:W-:-:S05]  /*fe30*/  IMAD.IADD R6, R7, 0x1, R6 ;  /* 0x0000000107067824 */ /* 0x000fca00078e0206 */
[----:B------:R-:W-:-:S13]  /*fe40*/  ISETP.GT.AND P6, PT, R6, R0, PT ;  /* 0x000000000600720c */ /* 0x000fda0003fc4270 */
[----:B------:R-:W-:Y:S05]  /*fe50*/  @!P6 BRA `(.L_x_2163) ;  /* 0xfffffffc005ce947 */ /* 0x000fea000383ffff */
.L_x_2160:
[----:B------:R-:W-:Y:S01]  /*fe60*/  IMAD.IADD R7, R6, 0x1, -R7 ;  /* 0x0000000106077824 */ /* 0x000fe200078e0a07 */
[----:B------:R-:W-:-:S03]  /*fe70*/  UMOV UR4, 0xffffffff ;  /* 0xffffffff00047882 */ /* 0x000fc60000000000 */
[----:B------:R-:W-:-:S05]  /*fe80*/  IMAD R9, R3, R4, R7 ;  /* 0x0000000403097224 */ /* 0x000fca00078e0207 */
[----:B------:R-:W-:Y:S01]  /*fe90*/  ISETP.GT.AND P6, PT, R9, R0, PT ;  /* 0x000000000900720c */ /* 0x000fe20003fc4270 */
[----:B------:R-:W-:-:S12]  /*fea0*/  BRA.DIV UR4, `(.L_x_2164) ;  /* 0x0000002a04d47947 */ /* 0x000fd8000b800000 */
[----:B------:R-:W-:-:S04]  /*feb0*/  VOTE.ANY R2, PT, !P6 ;  /* 0x0000000000027806 */ /* 0x000fc800070e0100 */
[----:B------:R-:W2:Y:S02]  /*fec0*/  POPC R12, R2 ;  /* 0x00000002000c7309 */ /* 0x000ea40000000000 */
[----:B--2---:R2:W3:Y:S01]  /*fed0*/  SHFL.IDX PT, R25, R25, R12, 0x1f ;  /* 0x00001f0c19197589 */ /* 0x0044e200000e0000 */
[----:B------:R-:W-:-:S03]  /*fee0*/  IMAD.IADD R27, R12, 0x1, R27 ;  /* 0x000000010c1b7824 */ /* 0x000fc600078e021b */
[----:B------:R2:W4:Y:S04]  /*fef0*/  SHFL.IDX PT, R5, R5, R12, 0x1f ;  /* 0x00001f0c05057589 */ /* 0x00052800000e0000 */
.L_x_2246:
[----:B------:R-:W-:-:S13]  /*ff00*/  ISETP.NE.AND P0, PT, R2, RZ, PT ;  /* 0x000000ff0200720c */ /* 0x000fda0003f05270 */
[----:B------:R-:W-:Y:S05]  /*ff10*/  @!P0 BRA `(.L_x_2165) ;  /* 0x0000000000108947 */ /* 0x000fea0003800000 */
[----:B------:R-:W-:Y:S01]  /*ff20*/  UMOV UR4, 0xffffffff ;  /* 0xffffffff00047882 */ /* 0x000fe20000000000 */
[----:B--2---:R-:W-:Y:S02]  /*ff30*/  VIADD R12, R12, 0xffffffff ;  /* 0xffffffff0c0c7836 */ /* 0x004fe40000000000 */
[----:B------:R-:W-:Y:S05]  /*ff40*/  BRA.DIV UR4, `(.L_x_2166) ;  /* 0x0000002e04087947 */ /* 0x000fea000b800000 */
[----:B------:R2:W0:Y:S02]  /*ff50*/  SHFL.IDX PT, R24, R3, R12, 0x1f ;  /* 0x00001f0c03187589 */ /* 0x00042400000e0000 */
.L_x_2165:
[----:B----4-:R-:W-:Y:S01]  /*ff60*/  ISETP.NE.AND P0, PT, R5, 0x1, PT ;  /* 0x000000010500780c */ /* 0x010fe20003f05270 */
[----:B0-----:R-:W-:-:S04]  /*ff70*/  IMAD R24, R24, R4, R7 ;  /* 0x0000000418187224 */ /* 0x001fc800078e0207 */
[----:B------:R-:W-:-:S08]  /*ff80*/  IMAD.IADD R0, R0, 0x1, -R24 ;  /* 0x0000000100007824 */ /* 0x000fd000078e0a18 */
[----:B------:R-:W-:Y:S05]  /*ff90*/  @!P0 BRA `(.L_x_2167) ;  /* 0x0000000000dc8947 */ /* 0x000fea0003800000 */
[----:B---3--:R-:W-:Y:S02]  /*ffa0*/  IABS R4, R25 ;  /* 0x0000001900047213 */ /* 0x008fe40000000000 */
[----:B------:R-:W-:Y:S02]  /*ffb0*/  IABS R6, R5 ;  /* 0x0000000500067213 */ /* 0x000fe40000000000 */
[----:B------:R-:W0:Y:S08]  /*ffc0*/  I2F.RP R7, R4 ;  /* 0x0000000400077306 */ /* 0x000e300000209400 */
[----:B------:R-:W3:Y:S08]  /*ffd0*/  I2F.RP R8, R6 ;  /* 0x0000000600087306 */ /* 0x000ef00000209400 */
[----:B0-----:R-:W0:Y:S08]  /*ffe0*/  MUFU.RCP R7, R7 ;  /* 0x0000000700077308 */ /* 0x001e300000001000 */
[----:B---3--:R-:W-:Y:S01]  /*fff0*/  MUFU.RCP R8, R8 ;  /* 0x0000000800087308 */ /* 0x008fe20000001000 */
[----:B0-----:R-:W-:Y:S01]  /*10000*/  VIADD R2, R7, 0xffffffe ;  /* 0x0ffffffe07027836 */ /* 0x001fe20000000000 */
[----:B------:R-:W-:-:S06]  /*10010*/  IABS R7, R25 ;  /* 0x0000001900077213 */ /* 0x000fcc0000000000 */
[----:B--2---:R0:W2:Y:S02]  /*10020*/  F2I.FTZ.U32.TRUNC.NTZ R3, R2 ;  /* 0x0000000200037305 */ /* 0x0040a4000021f000 */
[----:B0-----:R-:W-:Y:S02]  /*10030*/  IMAD.MOV.U32 R2, RZ, RZ, RZ ;  /* 0x000000ffff027224 */ /* 0x001fe400078e00ff */
[----:B--2---:R-:W-:-:S04]  /*10040*/  IMAD.MOV R9, RZ, RZ, -R3 ;  /* 0x000000ffff097224 */ /* 0x004fc800078e0a03 */
[----:B------:R-:W-:-:S04]  /*10050*/  IMAD R9, R9, R4, RZ ;  /* 0x0000000409097224 */ /* 0x000fc800078e02ff */
[----:B------:R-:W-:Y:S01]  /*10060*/  IMAD.HI.U32 R3, R3, R9, R2 ;  /* 0x0000000903037227 */ /* 0x000fe200078e0002 */
[----:B------:R-:W-:-:S03]  /*10070*/  IABS R2, R0 ;  /* 0x0000000000027213 */ /* 0x000fc60000000000 */
[----:B------:R-:W-:Y:S02]  /*10080*/  IMAD.MOV R9, RZ, RZ, -R7 ;  /* 0x000000ffff097224 */ /* 0x000fe400078e0a07 */
[----:B------:R-:W-:-:S04]  /*10090*/  IMAD.HI.U32 R7, R3, R2, RZ ;  /* 0x0000000203077227 */ /* 0x000fc800078e00ff */
[----:B------:R-:W-:Y:S02]  /*100a0*/  IMAD R9, R7, R9, R2 ;  /* 0x0000000907097224 */ /* 0x000fe400078e0202 */
[----:B------:R-:W-:Y:S02]  /*100b0*/  VIADD R3, R8, 0xffffffe ;  /* 0x0ffffffe08037836 */ /* 0x000fe40000000000 */
[----:B------:R-:W-:Y:S01]  /*100c0*/  IMAD.MOV.U32 R2, RZ, RZ, RZ ;  /* 0x000000ffff027224 */ /* 0x000fe200078e00ff */
[----:B------:R-:W-:-:S03]  /*100d0*/  ISETP.GT.U32.AND P1, PT, R4, R9, PT ;  /* 0x000000090400720c */ /* 0x000fc60003f24070 */
[----:B------:R-:W0:Y:S10]  /*100e0*/  F2I.FTZ.U32.TRUNC.NTZ R3, R3 ;  /* 0x0000000300037305 */ /* 0x000e34000021f000 */
[----:B------:R-:W-:-:S02]  /*100f0*/  @!P1 IMAD.IADD R9, R9, 0x1, -R4 ;  /* 0x0000000109099824 */ /* 0x000fc400078e0a04 */
[----:B------:R-:W-:Y:S01]  /*10100*/  @!P1 VIADD R7, R7, 0x1 ;  /* 0x0000000107079836 */ /* 0x000fe20000000000 */
[----:B------:R-:W-:Y:S02]  /*10110*/  ISETP.NE.AND P1, PT, R25, RZ, PT ;  /* 0x000000ff1900720c */ /* 0x000fe40003f25270 */
[----:B------:R-:W-:Y:S01]  /*10120*/  ISETP.GE.U32.AND P0, PT, R9, R4, PT ;  /* 0x000000040900720c */ /* 0x000fe20003f06070 */
[----:B0-----:R-:W-:-:S04]  /*10130*/  IMAD.MOV R9, RZ, RZ, -R3 ;  /* 0x000000ffff097224 */ /* 0x001fc800078e0a03 */
[----:B------:R-:W-:-:S04]  /*10140*/  IMAD R9, R9, R6, RZ ;  /* 0x0000000609097224 */ /* 0x000fc800078e02ff */
[----:B------:R-:W-:Y:S01]  /*10150*/  IMAD.HI.U32 R4, R3, R9, R2 ;  /* 0x0000000903047227 */ /* 0x000fe200078e0002 */
[----:B------:R-:W-:-:S03]  /*10160*/  LOP3.LUT R2, R0, R25, RZ, 0x3c, !PT ;  /* 0x0000001900027212 */ /* 0x000fc600078e3cff */
[----:B------:R-:W-:Y:S01]  /*10170*/  @P0 VIADD R7, R7, 0x1 ;  /* 0x0000000107070836 */ /* 0x000fe20000000000 */
[----:B------:R-:W-:Y:S02]  /*10180*/  ISETP.GE.AND P2, PT, R2, RZ, PT ;  /* 0x000000ff0200720c */ /* 0x000fe40003f46270 */
[----:B------:R-:W-:-:S05]  /*10190*/  IABS R2, R5 ;  /* 0x0000000500027213 */ /* 0x000fca0000000000 */
[----:B------:R-:W-:-:S06]  /*101a0*/  IMAD.MOV R2, RZ, RZ, -R2 ;  /* 0x000000ffff027224 */ /* 0x000fcc00078e0a02 */
[----:B------:R-:W-:Y:S01]  /*101b0*/  @!P2 IMAD.MOV R7, RZ, RZ, -R7 ;  /* 0x000000ffff07a224 */ /* 0x000fe200078e0a07 */
[----:B------:R-:W-:-:S04]  /*101c0*/  @!P1 LOP3.LUT R7, RZ, R25, RZ, 0x33, !PT ;  /* 0x00000019ff079212 */ /* 0x000fc800078e33ff */
[----:B------:R-:W-:-:S05]  /*101d0*/  IABS R3, R7 ;  /* 0x0000000700037213 */ /* 0x000fca0000000000 */
        /* <DEDUP_REMOVED lines=9> */
[----:B------:R-:W-:-:S04]  /*10270*/  IMAD.MOV R3, RZ, RZ, -R7 ;  /* 0x000000ffff037224 */ /* 0x000fc800078e0a07 */
[----:B------:R-:W-:-:S08]  /*10280*/  IMAD R3, R25, R3, R0 ;  /* 0x0000000319037224 */ /* 0x000fd000078e0200 */
[----:B------:R-:W-:-:S04]  /*10290*/  @P0 VIADD R4, R4, 0x1 ;  /* 0x0000000104040836 */ /* 0x000fc80000000000 */
[----:B------:R-:W-:Y:S01]  /*102a0*/  @!P2 IMAD.MOV R4, RZ, RZ, -R4 ;  /* 0x000000ffff04a224 */ /* 0x000fe200078e0a04 */
[----:B------:R-:W-:-:S05]  /*102b0*/  @!P1 LOP3.LUT R4, RZ, R5, RZ, 0x33, !PT ;  /* 0x00000005ff049212 */ /* 0x000fca00078e33ff */
[--C-:B------:R-:W-:Y:S02]  /*102c0*/  IMAD.MOV R2, RZ, RZ, -R4.reuse ;  /* 0x000000ffff027224 */ /* 0x100fe400078e0a04 */
[C---:B------:R-:W-:Y:S02]  /*102d0*/  IMAD R4, R5.reuse, 0x1000000, R4 ;  /* 0x0100000005047824 */ /* 0x040fe400078e0204 */
[----:B------:R-:W-:-:S04]  /*102e0*/  IMAD R5, R5, R2, R7 ;  /* 0x0000000205057224 */ /* 0x000fc800078e0207 */
[----:B------:R-:W-:Y:S01]  /*102f0*/  IMAD R26, R5, 0x10000, R4 ;  /* 0x00010000051a7824 */ /* 0x000fe200078e0204 */
[----:B------:R-:W-:Y:S06]  /*10300*/  BRA `(.L_x_2168) ;  /* 0x0000000000f07947 */ /* 0x000fec0003800000 */
.L_x_2167:
[----:B--2---:R-:W0:Y:S02]  /*10310*/  LDC.64 R2, c[0x0][0xc90] ;  /* 0x00032400ff027b82 */ /* 0x004e240000000a00 */
[----:B0-----:R-:W-:-:S05]  /*10320*/  IMAD.WIDE R2, R27, 0x4, R2 ;  /* 0x000000041b027825 */ /* 0x001fca00078e0202 */
[----:B------:R0:W3:Y:S02]  /*10330*/  LDG.E R6, desc[UR40][R2.64] ;  /* 0x0000002802067981 */ /* 0x0000e4000c1e1900 */
[----:B0-----:R-:W-:Y:S02]  /*10340*/  IMAD.MOV.U32 R2, RZ, RZ, RZ ;  /* 0x000000ffff027224 */ /* 0x001fe400078e00ff */
[----:B---3--:R-:W-:-:S05]  /*10350*/  IMAD R5, R25, R6, RZ ;  /* 0x0000000619057224 */ /* 0x008fca00078e02ff */
[----:B------:R-:W-:-:S04]  /*10360*/  IABS R7, R5 ;  /* 0x0000000500077213 */ /* 0x000fc80000000000 */
[----:B------:R-:W0:Y:S08]  /*10370*/  I2F.RP R8, R7 ;  /* 0x0000000700087306 */ /* 0x000e300000209400 */
[----:B0-----:R-:W0:Y:S02]  /*10380*/  MUFU.RCP R8, R8 ;  /* 0x0000000800087308 */ /* 0x001e240000001000 */
[----:B0-----:R-:W-:-:S06]  /*10390*/  VIADD R9, R8, 0xffffffe ;  /* 0x0ffffffe08097836 */ /* 0x001fcc0000000000 */
[----:B------:R-:W1:Y:S02]  /*103a0*/  F2I.FTZ.U32.TRUNC.NTZ R3, R9 ;  /* 0x0000000900037305 */ /* 0x000e64000021f000 */
[----:B-1----:R-:W-:-:S04]  /*103b0*/  IMAD.MOV R10, RZ, RZ, -R3 ;  /* 0x000000ffff0a7224 */ /* 0x002fc800078e0a03 */
        /* <DEDUP_REMOVED lines=49> */
.L_x_2168:
[----:B------:R-:W-:-:S05]  /*106d0*/  LOP3.LUT R0, RZ, R3, RZ, 0x33, !PT ;  /* 0x00000003ff007212 */ /* 0x000fca00078e33ff */
[----:B------:R-:W-:Y:S01]  /*106e0*/  IMAD.IADD R25, R25, 0x1, R0 ;  /* 0x0000000119197824 */ /* 0x000fe200078e0200 */
[----:B------:R-:W-:Y:S06]  /*106f0*/  BRA `(.L_x_2169) ;  /* 0x00000000001c7947 */ /* 0x000fec0003800000 */
.L_x_2161:
[----:B------:R-:W-:Y:S01]  /*10700*/  UMOV UR4, URZ ;  /* 0x0000003f00047c82 */ /* 0x000fe20008000000 */
[----:B------:R-:W-:Y:S01]  /*10710*/  UMOV UR5, URZ ;  /* 0x0000003f00057c82 */ /* 0x000fe20008000000 */
[----:B------:R-:W-:Y:S01]  /*10720*/  ULDC UR6, c[0x0][0xc3c] ;  /* 0x00030f0000067ab9 */ /* 0x000fe20000000800 */
[----:B------:R-:W-:Y:S02]  /*10730*/  IMAD.MOV.U32 R24, RZ, RZ, R0 ;  /* 0x000000ffff187224 */ /* 0x000fe400078e0000 */
[----:B------:R-:W-:Y:S02]  /*10740*/  IMAD.U32 R25, RZ, RZ, UR4 ;  /* 0x00000004ff197e24 */ /* 0x000fe4000f8e00ff */
[----:B------:R-:W-:Y:S02]  /*10750*/  IMAD.U32 R26, RZ, RZ, UR5 ;  /* 0x00000005ff1a7e24 */ /* 0x000fe4000f8e00ff */
[----:B------:R-:W-:-:S07]  /*10760*/  IMAD.U32 R27, RZ, RZ, UR6 ;  /* 0x00000006ff1b7e24 */ /* 0x000fce000f8e00ff */
.L_x_2169:
        /* <DEDUP_REMOVED lines=10> */
.L_x_2158:
[----:B------:R-:W-:Y:S02]  /*10810*/  ULDC UR4, c[0x0][0xc3c] ;  /* 0x00030f0000047ab9 */ /* 0x000fe40000000800 */
[----:B----4-:R-:W-:-:S13]  /*10820*/  ISETP.GE.AND P0, PT, R27, UR4, PT ;  /* 0x000000041b007c0c */ /* 0x010fda000bf06270 */
[----:B------:R-:W-:Y:S05]  /*10830*/  @!P0 BRA `(.L_x_2170) ;  /* 0xffffffb000748947 */ /* 0x000fea000383ffff */
[----:B------:R-:W-:Y:S05]  /*10840*/  BSYNC B8 ;  /* 0x0000000000087941 */ /* 0x000fea0003800000 */
.L_x_2078:
[----:B0-----:R-:W4:Y:S01]  /*10850*/  LDL.LU R0, [R1+0x28] ;  /* 0x0000280001007983 */ /* 0x001f220000300800 */
[----:B------:R-:W-:Y:S01]  /*10860*/  BSSY B0, `(.L_x_2171) ;  /* 0x000000b000007945 */ /* 0x000fe20003800000 */
[----:B------:R-:W0:Y:S01]  /*10870*/  S2R R5, SR_CgaCtaId ;  /* 0x0000000000057919 */ /* 0x000e220000008800 */
        /* <DEDUP_REMOVED lines=9> */
.L_x_2249:
[----:B------:R-:W-:Y:S05]  /*10910*/  BSYNC B0 ;  /* 0x0000000000007941 */ /* 0x000fea0003800000 */
.L_x_2171:
[----:B------:R-:W-:-:S03]  /*10920*/  UMOV UR4, 0xffffffff ;  /* 0xffffffff00047882 */ /* 0x000fc60000000000 */
[----:B------:R-:W-:Y:S05]  /*10930*/  BRA.DIV UR4, `(.L_x_2173) ;  /* 0x0000002204c87947 */ /* 0x000fea000b800000 */
[----:B0-----:R-:W0:Y:S02]  /*10940*/  S2R R0, SR_TID.X ;  /* 0x0000000000007919 */ /* 0x001e240000002100 */
[----:B0-----:R-:W-:-:S04]  /*10950*/  SHF.R.U32.HI R0, RZ, 0x5, R0 ;  /* 0x00000005ff007819 */ /* 0x001fc80000011600 */
[----:B------:R-:W-:-:S05]  /*10960*/  LOP3.LUT R0, R0, 0x3, RZ, 0xc0, !PT ;  /* 0x0000000300007812 */ /* 0x000fca00078ec0ff */
[----:B------:R0:W4:Y:S02]  /*10970*/  SHFL.IDX PT, R14, R0, RZ, 0x1f ;  /* 0x00001fff000e7589 */ /* 0x00012400000e0000 */
.L_x_2252:
[----:B----4-:R-:W-:Y:S01]  /*10980*/  ISETP.NE.AND P0, PT, R14, RZ, PT ;  /* 0x000000ff0e00720c */ /* 0x010fe20003f05270 */
[----:B------:R-:W-:-:S12]  /*10990*/  BSSY B0, `(.L_x_2174) ;  /* 0x0000024000007945 */ /* 0x000fd80003800000 */
[----:B------:R-:W-:Y:S05]  /*109a0*/  @P0 BRA `(.L_x_2175) ;  /* 0x0000000000880947 */ /* 0x000fea0003800000 */
[----:B------:R-:W-:-:S03]  /*109b0*/  UMOV UR4, 0xffffffff ;  /* 0xffffffff00047882 */ /* 0x000fc60000000000 */
[----:B------:R-:W-:Y:S05]  /*109c0*/  BRA.DIV UR4, `(.L_x_2176) ;  /* 0x0000002204d87947 */ /* 0x000fea000b800000 */
[----:B------:R-:W-:-:S13]  /*109d0*/  ELECT P6, URZ, PT ;  /* 0x00000000003f782f */ /* 0x000fda00038c0000 */
.L_x_2255:
[----:B------:R-:W-:Y:S05]  /*109e0*/  @!P6 BRA `(.L_x_2175) ;  /* 0x000000000078e947 */ /* 0x000fea0003800000 */
[----:B0-----:R-:W4:Y:S02]  /*109f0*/  LDL.LU R0, [R1+0x40] ;  /* 0x0000400001007983 */ /* 0x001f240000300800 */
[----:B----4-:R-:W-:-:S04]  /*10a00*/  LOP3.LUT R0, R0, 0x2, RZ, 0xfc, !PT ;  /* 0x0000000200007812 */ /* 0x010fc800078efcff */
[----:B------:R-:W-:-:S13]  /*10a10*/  ISETP.NE.AND P2, PT, R0, 0x3, PT ;  /* 0x000000030000780c */ /* 0x000fda0003f45270 */
[----:B------:R-:W-:Y:S05]  /*10a20*/  @!P2 BRA `(.L_x_2177) ;  /* 0x000000000004a947 */ /* 0x000fea0003800000 */
[----:B------:R-:W-:Y:S01]  /*10a30*/  BPT.TRAP 0x1 ;  /* 0x000000040000795c */ /* 0x000fe20000300000 */
.L_x_2177:
[----:B------:R-:W-:Y:S01]  /*10a40*/  VIADD R3, R9, 0x16840 ;  /* 0x0001684009037836 */ /* 0x000fe20000000000 */
[----:B------:R-:W-:Y:S01]  /*10a50*/  SHF.L.U32 R2, R28, 0x1f, RZ ;  /* 0x0000001f1c027819 */ /* 0x000fe200000006ff */
[C---:B------:R-:W-:Y:S02]  /*10a60*/  VIADD R0, R18.reuse, 0x1 ;  /* 0x0000000112007836 */ /* 0x040fe40000000000 */
[----:B---3--:R-:W-:-:S03]  /*10a70*/  IMAD R7, R18, 0x8, R3 ;  /* 0x0000000812077824 */ /* 0x008fc600078e0203 */
        /* <DEDUP_REMOVED lines=8> */
.L_x_2256:
[----:B------:R-:W3:Y:S02]  /*10b00*/  SYNCS.PHASECHK.TRANS64.TRYWAIT P0, [R3+URZ], R0 ;  /* 0x00000000030075a7 */ /* 0x000ee4000800017f */
[----:B---3--:R-:W-:Y:S05]  /*10b10*/  @!P0 BRA `(.L_x_2179) ;  /* 0x0000002000b88947 */ /* 0x008fea0003800000 */
.L_x_2257:
[----:B------:R-:W-:Y:S05]  /*10b20*/  @!P2 BRA `(.L_x_2180) ;  /* 0x000000000004a947 */ /* 0x000fea0003800000 */
[----:B------:R-:W-:Y:S01]  /*10b30*/  BPT.TRAP 0x1 ;  /* 0x000000040000795c */ /* 0x000fe20000300000 */
.L_x_2180:
[----:B---3--:R-:W-:-:S04]  /*10b40*/  VIADD R3, R9, 0x16860 ;  /* 0x0001686009037836 */ /* 0x008fc80000000000 */
[----:B------:R-:W-:-:S04]  /*10b50*/  IMAD R5, R18, 0x8, R3 ;  /* 0x0000000812057824 */ /* 0x000fc800078e0203 */
[----:B------:R-:W3:Y:S02]  /*10b60*/  SYNCS.PHASECHK.TRANS64.TRYWAIT P0, [R5+URZ], R2 ;  /* 0x00000002050075a7 */ /* 0x000ee4000800017f */
[----:B---3--:R-:W-:Y:S05]  /*10b70*/  @!P0 BRA `(.L_x_2181) ;  /* 0x0000002000b48947 */ /* 0x008fea0003800000 */
.L_x_2258:
[----:B------:R-:W-:-:S07]  /*10b80*/  IMAD R3, R4, 0x8, R3 ;  /* 0x0000000804037824 */ /* 0x000fce00078e0203 */
.L_x_2182:
[----:B----4-:R4:W0:Y:S02]  /*10b90*/  SYNCS.PHASECHK.TRANS64.TRYWAIT P0, [R3+URZ], R0 ;  /* 0x00000000030075a7 */ /* 0x010824000800017f */
[----:B0-----:R-:W-:Y:S05]  /*10ba0*/  @!P0 NANOSLEEP.SYNCS 0x989680 ;  /* 0x009896800000895d */ /* 0x001fea0003900000 */
[----:B------:R-:W0:Y:S02]  /*10bb0*/  @!P0 SYNCS.PHASECHK.TRANS64 P0, [R3+URZ], R0 ;  /* 0x00000000030085a7 */ /* 0x000e24000800007f */
[----:B0-----:R-:W-:Y:S05]  /*10bc0*/  @!P0 BRA `(.L_x_2182) ;  /* 0xfffffffc00f08947 */ /* 0x001fea000383ffff */
.L_x_2175:
[----:B------:R-:W-:Y:S05]  /*10bd0*/  BSYNC B0 ;  /* 0x0000000000007941 */ /* 0x000fea0003800000 */
.L_x_2174:
[----:B------:R-:W-:Y:S05]  /*10be0*/  EXIT ;  /* 0x000000000000794d */ /* 0x000fea0003800000 */
.L_x_2029:
[----:B0-----:R-:W-:-:S04]  /*10bf0*/  IMAD.U32 R3, RZ, RZ, UR38 ;  /* 0x00000026ff037e24 */ /* 0x001fc8000f8e00ff */
[----:B------:R0:W1:Y:S03]  /*10c00*/  SYNCS.PHASECHK.TRANS64.TRYWAIT P1, [R3+URZ+0x16800], R0 ;  /* 0x01680000030075a7 */ /* 0x000066000802017f */
[----:B-1----:R-:W-:Y:S05]  /*10c10*/  @!P1 NANOSLEEP.SYNCS 0x989680 ;  /* 0x009896800000995d */ /* 0x002fea0003900000 */
[----:B------:R-:W1:Y:S02]  /*10c20*/  @!P1 SYNCS.PHASECHK.TRANS64 P1, [R3+URZ+0x16800], R0 ;  /* 0x01680000030095a7 */ /* 0x000e64000802007f */
[----:B-1----:R-:W-:Y:S05]  /*10c30*/  @!P1 BRA `(.L_x_2029) ;  /* 0xfffffffc00ec9947 */ /* 0x002fea000383ffff */
[----:B------:R-:W-:Y:S05]  /*10c40*/  BRA `(.L_x_2183) ;  /* 0xffffff0c00787947 */ /* 0x000fea000383ffff */
.L_x_2033:
[----:B-1----:R1:W2:Y:S02]  /*10c50*/  SYNCS.PHASECHK.TRANS64.TRYWAIT P2, [R3+URZ+0x16830], R0 ;  /* 0x01683000030075a7 */ /* 0x0022a4000804017f */
[----:B--2---:R-:W-:Y:S05]  /*10c60*/  @!P2 NANOSLEEP.SYNCS 0x989680 ;  /* 0x009896800000a95d */ /* 0x004fea0003900000 */
[----:B------:R-:W2:Y:S02]  /*10c70*/  @!P2 SYNCS.PHASECHK.TRANS64 P2, [R3+URZ+0x16830], R0 ;  /* 0x016830000300a5a7 */ /* 0x000ea4000804007f */
[----:B--2---:R-:W-:Y:S05]  /*10c80*/  @!P2 BRA `(.L_x_2033) ;  /* 0xfffffffc00f0a947 */ /* 0x004fea000383ffff */
[----:B------:R-:W-:Y:S05]  /*10c90*/  BRA `(.L_x_2032) ;  /* 0xffffff0c009c7947 */ /* 0x000fea000383ffff */
.L_x_2038:
[----:B-1----:R-:W-:-:S04]  /*10ca0*/  IMAD.U32 R11, RZ, RZ, UR10 ;  /* 0x0000000aff0b7e24 */ /* 0x002fc8000f8e00ff */
[----:B------:R1:W2:Y:S03]  /*10cb0*/  SYNCS.PHASECHK.TRANS64.TRYWAIT P3, [R11+URZ+0x16830], R0 ;  /* 0x016830000b0075a7 */ /* 0x0002a6000806017f */
[----:B--2---:R-:W-:Y:S05]  /*10cc0*/  @!P3 NANOSLEEP.SYNCS 0x989680 ;  /* 0x009896800000b95d */ /* 0x004fea0003900000 */
[----:B------:R-:W2:Y:S02]  /*10cd0*/  @!P3 SYNCS.PHASECHK.TRANS64 P3, [R11+URZ+0x16830], R0 ;  /* 0x016830000b00b5a7 */ /* 0x000ea4000806007f */
[----:B--2---:R-:W-:Y:S05]  /*10ce0*/  @!P3 BRA `(.L_x_2038) ;  /* 0xfffffffc00ecb947 */ /* 0x004fea000383ffff */
[----:B------:R-:W-:Y:S05]  /*10cf0*/  BRA `(.L_x_2035) ;  /* 0xffffff2c00d47947 */ /* 0x000fea000383ffff */
.L_x_2042:
[----:B-1----:R-:W-:-:S04]  /*10d00*/  IMAD.U32 R2, RZ, RZ, UR10 ;  /* 0x0000000aff027e24 */ /* 0x002fc8000f8e00ff */
[----:B------:R1:W2:Y:S03]  /*10d10*/  SYNCS.PHASECHK.TRANS64.TRYWAIT P3, [R2+URZ+0x16850], R0 ;  /* 0x01685000020075a7 */ /* 0x0002a6000806017f */
[----:B--2---:R-:W-:Y:S05]  /*10d20*/  @!P3 NANOSLEEP.SYNCS 0x989680 ;  /* 0x009896800000b95d */ /* 0x004fea0003900000 */
[----:B------:R-:W2:Y:S02]  /*10d30*/  @!P3 SYNCS.PHASECHK.TRANS64 P3, [R2+URZ+0x16850], R0 ;  /* 0x016850000200b5a7 */ /* 0x000ea4000806007f */
[----:B--2---:R-:W-:Y:S05]  /*10d40*/  @!P3 BRA `(.L_x_2042) ;  /* 0xfffffffc00ecb947 */ /* 0x004fea000383ffff */
[----:B------:R-:W-:Y:S05]  /*10d50*/  BRA `(.L_x_2039) ;  /* 0xffffff3000547947 */ /* 0x000fea000383ffff */
.L_x_2048:
[----:B-1----:R-:W-:-:S04]  /*10d60*/  IMAD.U32 R7, RZ, RZ, UR10 ;  /* 0x0000000aff077e24 */ /* 0x002fc8000f8e00ff */
[----:B------:R1:W2:Y:S03]  /*10d70*/  SYNCS.PHASECHK.TRANS64.TRYWAIT P2, [R7+URZ+0x16830], R0 ;  /* 0x01683000070075a7 */ /* 0x0002a6000804017f */
[----:B--2---:R-:W-:Y:S05]  /*10d80*/  @!P2 NANOSLEEP.SYNCS 0x989680 ;  /* 0x009896800000a95d */ /* 0x004fea0003900000 */
[----:B------:R-:W2:Y:S02]  /*10d90*/  @!P2 SYNCS.PHASECHK.TRANS64 P2, [R7+URZ+0x16830], R0 ;  /* 0x016830000700a5a7 */ /* 0x000ea4000804007f */
[----:B--2---:R-:W-:Y:S05]  /*10da0*/  @!P2 BRA `(.L_x_2048) ;  /* 0xfffffffc00eca947 */ /* 0x004fea000383ffff */
[----:B------:R-:W-:Y:S05]  /*10db0*/  BRA `(.L_x_2045) ;  /* 0xffffff5400347947 */ /* 0x000fea000383ffff */
.L_x_2052:
[----:B-1----:R-:W-:-:S04]  /*10dc0*/  IMAD.U32 R2, RZ, RZ, UR10 ;  /* 0x0000000aff027e24 */ /* 0x002fc8000f8e00ff */
[----:B------:R1:W2:Y:S03]  /*10dd0*/  SYNCS.PHASECHK.TRANS64.TRYWAIT P2, [R2+URZ+0x16850], R0 ;  /* 0x01685000020075a7 */ /* 0x0002a6000804017f */
[----:B--2---:R-:W-:Y:S05]  /*10de0*/  @!P2 NANOSLEEP.SYNCS 0x989680 ;  /* 0x009896800000a95d */ /* 0x004fea0003900000 */
[----:B------:R-:W2:Y:S02]  /*10df0*/  @!P2 SYNCS.PHASECHK.TRANS64 P2, [R2+URZ+0x16850], R0 ;  /* 0x016850000200a5a7 */ /* 0x000ea4000804007f */
[----:B--2---:R-:W-:Y:S05]  /*10e00*/  @!P2 BRA `(.L_x_2052) ;  /* 0xfffffffc00eca947 */ /* 0x004fea000383ffff */
[----:B------:R-:W-:Y:S05]  /*10e10*/  BRA `(.L_x_2049) ;  /* 0xffffff5400b47947 */ /* 0x000fea000383ffff */
.L_x_2057:
[----:B-1----:R-:W-:-:S04]  /*10e20*/  IMAD.U32 R6, RZ, RZ, UR5 ;  /* 0x00000005ff067e24 */ /* 0x002fc8000f8e00ff */
[----:B------:R1:W2:Y:S03]  /*10e30*/  SYNCS.PHASECHK.TRANS64.TRYWAIT P0, [R6+URZ+0x16850], R5 ;  /* 0x01685005060075a7 */ /* 0x0002a6000800017f */
[----:B--2---:R-:W-:Y:S05]  /*10e40*/  @!P0 NANOSLEEP.SYNCS 0x989680 ;  /* 0x009896800000895d */ /* 0x004fea0003900000 */
[----:B------:R-:W2:Y:S02]  /*10e50*/  @!P0 SYNCS.PHASECHK.TRANS64 P0, [R6+URZ+0x16850], R5 ;  /* 0x01685005060085a7 */ /* 0x000ea4000800007f */
[----:B--2---:R-:W-:Y:S05]  /*10e60*/  @!P0 BRA `(.L_x_2057) ;  /* 0xfffffffc00ec8947 */ /* 0x004fea000383ffff */
[----:B------:R-:W-:Y:S05]  /*10e70*/  BRA `(.L_x_2056) ;  /* 0xffffff7000187947 */ /* 0x000fea000383ffff */
.L_x_2092:
        /* <DEDUP_REMOVED lines=11> */
.L_x_2185:
[----:B------:R-:W-:Y:S05]  /*10f30*/  BSYNC B0 ;  /* 0x0000000000007941 */ /* 0x000fea0003800000 */
.L_x_2184:
[----:B------:R-:W-:Y:S05]  /*10f40*/  BRA `(.L_x_2186) ;  /* 0xffffffb8005c7947 */ /* 0x000fea000383ffff */
.L_x_2094:
[----:B------:R-:W-:Y:S01]  /*10f50*/  BSSY B0, `(.L_x_2187) ;  /* 0x0000006000007945 */ /* 0x000fe20003800000 */
[----:B------:R-:W-:-:S07]  /*10f60*/  IMAD.MOV.U32 R15, RZ, RZ, -0x1 ;  /* 0xffffffffff0f7424 */ /* 0x000fce00078e00ff */
[----:B0123--:R-:W-:Y:S05]  /*10f70*/  WARPSYNC.COLLECTIVE R15, `(.L_x_2188) ;  /* 0x000000000f0c7348 */ /* 0x00ffea0003c00000 */
[----:B------:R-:W-:Y:S02]  /*10f80*/  ELECT P6, UR62, PT ;  /* 0x00000000003e782f */ /* 0x000fe400038c0000 */
[----:B------:R-:W-:Y:S01]  /*10f90*/  MOV R14, UR62 ;  /* 0x0000003e000e7c02 */ /* 0x000fe20008000f00 */
[----:B0123--:R-:W-:Y:S10]  /*10fa0*/  ENDCOLLECTIVE ;  /* 0x000000000000791b */ /* 0x00fff40003800000 */
.L_x_2188:
[----:B------:R-:W-:Y:S05]  /*10fb0*/  BSYNC B0 ;  /* 0x0000000000007941 */ /* 0x000fea0003800000 */
.L_x_2187:
[----:B------:R-:W-:Y:S05]  /*10fc0*/  BRA `(.L_x_2189) ;  /* 0xffffffb8005c7947 */ /* 0x000fea000383ffff */
.L_x_2096:
[----:B--2---:R2:W4:Y:S02]  /*10fd0*/  SYNCS.PHASECHK.TRANS64.TRYWAIT P0, [R0+URZ+0x16840], R2 ;  /* 0x01684002000075a7 */ /* 0x004524000800017f */
[----:B----4-:R-:W-:Y:S05]  /*10fe0*/  @!P0 NANOSLEEP.SYNCS 0x989680 ;  /* 0x009896800000895d */ /* 0x010fea0003900000 */
[----:B------:R-:W4:Y:S02]  /*10ff0*/  @!P0 SYNCS.PHASECHK.TRANS64 P0, [R0+URZ+0x16840], R2 ;  /* 0x01684002000085a7 */ /* 0x000f24000800007f */
[----:B----4-:R-:W-:Y:S05]  /*11000*/  @!P0 BRA `(.L_x_2096) ;  /* 0xfffffffc00f08947 */ /* 0x010fea000383ffff */
[----:B------:R-:W-:Y:S05]  /*11010*/  BRA `(.L_x_2190) ;  /* 0xffffffb800ac7947 */ /* 0x000fea000383ffff */
.L_x_2100:
        /* <DEDUP_REMOVED lines=12> */
.L_x_2191:
[----:B------:R-:W-:Y:S02]  /*110e0*/  IMAD.MOV.U32 R13, RZ, RZ, R0 ;  /* 0x000000ffff0d7224 */ /* 0x000fe400078e0000 */
[----:B------:R-:W-:-:S07]  /*110f0*/  IMAD.MOV.U32 R6, RZ, RZ, R14 ;  /* 0x000000ffff067224 */ /* 0x000fce00078e000e */
[----:B------:R-:W-:Y:S05]  /*11100*/  WARPSYNC.COLLECTIVE R15, `(.L_x_2192) ;  /* 0x000000000f087348 */ /* 0x000fea0003c00000 */
[----:B------:R0:W1:Y:S02]  /*11110*/  SHFL.IDX P6, R14, R13, R12, R11 ;  /* 0x0000000c0d0e7389 */ /* 0x00006400000c000b */
[----:B01----:R-:W-:Y:S01]  /*11120*/  ENDCOLLECTIVE ;  /* 0x000000000000791b */ /* 0x003fe20003800000 */
.L_x_2192:
[----:B------:R-:W-:Y:S02]  /*11130*/  IMAD.MOV.U32 R13, RZ, RZ, R4 ;  /* 0x000000ffff0d7224 */ /* 0x000fe400078e0004 */
[----:B------:R-:W-:Y:S02]  /*11140*/  IMAD.MOV.U32 R12, RZ, RZ, 0x1 ;  /* 0x00000001ff0c7424 */ /* 0x000fe400078e00ff */
[----:B------:R-:W-:-:S07]  /*11150*/  IMAD.MOV.U32 R7, RZ, RZ, R14 ;  /* 0x000000ffff077224 */ /* 0x000fce00078e000e */
[----:B------:R-:W-:Y:S05]  /*11160*/  WARPSYNC.COLLECTIVE R15, `(.L_x_2193) ;  /* 0x000000000f087348 */ /* 0x000fea0003c00000 */
[----:B------:R0:W1:Y:S02]  /*11170*/  SHFL.IDX P6, R14, R13, R12, R11 ;  /* 0x0000000c0d0e7389 */ /* 0x00006400000c000b */
[----:B01----:R-:W-:Y:S01]  /*11180*/  ENDCOLLECTIVE ;  /* 0x000000000000791b */ /* 0x003fe20003800000 */
.L_x_2193:
        /* <DEDUP_REMOVED lines=15> */
.L_x_2194:
[----:B------:R-:W-:Y:S02]  /*11280*/  IMAD.MOV.U32 R13, RZ, RZ, R4 ;  /* 0x000000ffff0d7224 */ /* 0x000fe400078e0004 */
[----:B------:R-:W-:Y:S02]  /*11290*/  IMAD.MOV.U32 R12, RZ, RZ, 0x2 ;  /* 0x00000002ff0c7424 */ /* 0x000fe400078e00ff */
[----:B------:R-:W-:-:S07]  /*112a0*/  IMAD.MOV.U32 R7, RZ, RZ, R14 ;  /* 0x000000ffff077224 */ /* 0x000fce00078e000e */
[----:B------:R-:W-:Y:S05]  /*112b0*/  WARPSYNC.COLLECTIVE R15, `(.L_x_2195) ;  /* 0x000000000f087348 */ /* 0x000fea0003c00000 */
[----:B------:R0:W1:Y:S02]  /*112c0*/  SHFL.IDX P6, R14, R13, R12, R11 ;  /* 0x0000000c0d0e7389 */ /* 0x00006400000c000b */
[----:B01----:R-:W-:Y:S01]  /*112d0*/  ENDCOLLECTIVE ;  /* 0x000000000000791b */ /* 0x003fe20003800000 */
.L_x_2195:
        /* <DEDUP_REMOVED lines=16> */
.L_x_2196:
[----:B------:R-:W-:Y:S02]  /*113e0*/  IMAD.MOV.U32 R13, RZ, RZ, R4 ;  /* 0x000000ffff0d7224 */ /* 0x000fe400078e0004 */
[----:B------:R-:W-:Y:S02]  /*113f0*/  IMAD.MOV.U32 R12, RZ, RZ, 0x3 ;  /* 0x00000003ff0c7424 */ /* 0x000fe400078e00ff */
[----:B------:R-:W-:-:S07]  /*11400*/  IMAD.MOV.U32 R7, RZ, RZ, R14 ;  /* 0x000000ffff077224 */ /* 0x000fce00078e000e */
[----:B------:R-:W-:Y:S05]  /*11410*/  WARPSYNC.COLLECTIVE R15, `(.L_x_2197) ;  /* 0x000000000f087348 */ /* 0x000fea0003c00000 */
[----:B------:R0:W1:Y:S02]  /*11420*/  SHFL.IDX P6, R14, R13, R12, R11 ;  /* 0x0000000c0d0e7389 */ /* 0x00006400000c000b */
[----:B01----:R-:W-:Y:S01]  /*11430*/  ENDCOLLECTIVE ;  /* 0x000000000000791b */ /* 0x003fe20003800000 */
.L_x_2197:
        /* <DEDUP_REMOVED lines=16> */
.L_x_2198:
[----:B------:R-:W-:Y:S02]  /*11540*/  IMAD.MOV.U32 R13, RZ, RZ, R4 ;  /* 0x000000ffff0d7224 */ /* 0x000fe400078e0004 */
[----:B------:R-:W-:Y:S02]  /*11550*/  IMAD.MOV.U32 R12, RZ, RZ, 0x4 ;  /* 0x00000004ff0c7424 */ /* 0x000fe400078e00ff */
[----:B------:R-:W-:-:S07]  /*11560*/  IMAD.MOV.U32 R7, RZ, RZ, R14 ;  /* 0x000000ffff077224 */ /* 0x000fce00078e000e */
[----:B------:R-:W-:Y:S05]  /*11570*/  WARPSYNC.COLLECTIVE R15, `(.L_x_2199) ;  /* 0x000000000f087348 */ /* 0x000fea0003c00000 */
[----:B------:R0:W1:Y:S02]  /*11580*/  SHFL.IDX P6, R14, R13, R12, R11 ;  /* 0x0000000c0d0e7389 */ /* 0x00006400000c000b */
[----:B01----:R-:W-:Y:S01]  /*11590*/  ENDCOLLECTIVE ;  /* 0x000000000000791b */ /* 0x003fe20003800000 */
.L_x_2199:
        /* <DEDUP_REMOVED lines=16> */
.L_x_2200:
[----:B------:R-:W-:Y:S02]  /*116a0*/  IMAD.MOV.U32 R13, RZ, RZ, R4 ;  /* 0x000000ffff0d7224 */ /* 0x000fe400078e0004 */
[----:B------:R-:W-:Y:S02]  /*116b0*/  IMAD.MOV.U32 R12, RZ, RZ, 0x5 ;  /* 0x00000005ff0c7424 */ /* 0x000fe400078e00ff */
[----:B------:R-:W-:-:S07]  /*116c0*/  IMAD.MOV.U32 R7, RZ, RZ, R14 ;  /* 0x000000ffff077224 */ /* 0x000fce00078e000e */
[----:B------:R-:W-:Y:S05]  /*116d0*/  WARPSYNC.COLLECTIVE R15, `(.L_x_2201) ;  /* 0x000000000f087348 */ /* 0x000fea0003c00000 */
[----:B------:R0:W1:Y:S02]  /*116e0*/  SHFL.IDX P6, R14, R13, R12, R11 ;  /* 0x0000000c0d0e7389 */ /* 0x00006400000c000b */
[----:B01----:R-:W-:Y:S01]  /*116f0*/  ENDCOLLECTIVE ;  /* 0x000000000000791b */ /* 0x003fe20003800000 */
.L_x_2201:
        /* <DEDUP_REMOVED lines=16> */
.L_x_2202:
[----:B------:R-:W-:Y:S02]  /*11800*/  IMAD.MOV.U32 R13, RZ, RZ, R4 ;  /* 0x000000ffff0d7224 */ /* 0x000fe400078e0004 */
[----:B------:R-:W-:Y:S02]  /*11810*/  IMAD.MOV.U32 R12, RZ, RZ, 0x6 ;  /* 0x00000006ff0c7424 */ /* 0x000fe400078e00ff */
[----:B------:R-:W-:-:S07]  /*11820*/  IMAD.MOV.U32 R7, RZ, RZ, R14 ;  /* 0x000000ffff077224 */ /* 0x000fce00078e000e */
[----:B------:R-:W-:Y:S05]  /*11830*/  WARPSYNC.COLLECTIVE R15, `(.L_x_2203) ;  /* 0x000000000f087348 */ /* 0x000fea0003c00000 */
[----:B------:R0:W1:Y:S02]  /*11840*/  SHFL.IDX P6, R14, R13, R12, R11 ;  /* 0x0000000c0d0e7389 */ /* 0x00006400000c000b */
[----:B01----:R-:W-:Y:S01]  /*11850*/  ENDCOLLECTIVE ;  /* 0x000000000000791b */ /* 0x003fe20003800000 */
.L_x_2203:
        /* <DEDUP_REMOVED lines=16> */
.L_x_2204:
[----:B------:R-:W-:Y:S02]  /*11960*/  IMAD.MOV.U32 R13, RZ, RZ, R4 ;  /* 0x000000ffff0d7224 */ /* 0x000fe400078e0004 */
[----:B------:R-:W-:Y:S02]  /*11970*/  IMAD.MOV.U32 R12, RZ, RZ, 0x7 ;  /* 0x00000007ff0c7424 */ /* 0x000fe400078e00ff */
[----:B------:R-:W-:-:S07]  /*11980*/  IMAD.MOV.U32 R7, RZ, RZ, R14 ;  /* 0x000000ffff077224 */ /* 0x000fce00078e000e */
[----:B------:R-:W-:Y:S05]  /*11990*/  WARPSYNC.COLLECTIVE R15, `(.L_x_2205) ;  /* 0x000000000f087348 */ /* 0x000fea0003c00000 */
[----:B------:R0:W1:Y:S02]  /*119a0*/  SHFL.IDX P6, R14, R13, R12, R11 ;  /* 0x0000000c0d0e7389 */ /* 0x00006400000c000b */
[----:B01----:R-:W-:Y:S01]  /*119b0*/  ENDCOLLECTIVE ;  /* 0x000000000000791b */ /* 0x003fe20003800000 */
.L_x_2205:
        /* <DEDUP_REMOVED lines=11> */
.L_x_2206:
        /* <DEDUP_REMOVED lines=13> */
.L_x_2207:
        /* <DEDUP_REMOVED lines=13> */
.L_x_2208:
[----:B------:R-:W-:Y:S02]  /*11c10*/  IMAD.MOV.U32 R13, RZ, RZ, R2 ;  /* 0x000000ffff0d7224 */ /* 0x000fe400078e0002 */
[----:B------:R-:W-:Y:S02]  /*11c20*/  IMAD.MOV.U32 R12, RZ, RZ, 0x1 ;  /* 0x00000001ff0c7424 */ /* 0x000fe400078e00ff */
[----:B------:R-:W-:-:S07]  /*11c30*/  IMAD.MOV.U32 R8, RZ, RZ, R14 ;  /* 0x000000ffff087224 */ /* 0x000fce00078e000e */
[----:B------:R-:W-:Y:S05]  /*11c40*/  WARPSYNC.COLLECTIVE R15, `(.L_x_2209) ;  /* 0x000000000f087348 */ /* 0x000fea0003c00000 */
[----:B------:R0:W1:Y:S02]  /*11c50*/  SHFL.IDX P6, R14, R13, R12, R11 ;  /* 0x0000000c0d0e7389 */ /* 0x00006400000c000b */
[----:B01----:R-:W-:Y:S01]  /*11c60*/  ENDCOLLECTIVE ;  /* 0x000000000000791b */ /* 0x003fe20003800000 */
.L_x_2209:
        /* <DEDUP_REMOVED lines=14> */
.L_x_2210:
[----:B------:R-:W-:Y:S02]  /*11d50*/  IMAD.MOV.U32 R13, RZ, RZ, R2 ;  /* 0x000000ffff0d7224 */ /* 0x000fe400078e0002 */
[----:B------:R-:W-:Y:S02]  /*11d60*/  IMAD.MOV.U32 R12, RZ, RZ, 0x2 ;  /* 0x00000002ff0c7424 */ /* 0x000fe400078e00ff */
[----:B------:R-:W-:-:S07]  /*11d70*/  IMAD.MOV.U32 R6, RZ, RZ, R14 ;  /* 0x000000ffff067224 */ /* 0x000fce00078e000e */
[----:B------:R-:W-:Y:S05]  /*11d80*/  WARPSYNC.COLLECTIVE R15, `(.L_x_2211) ;  /* 0x000000000f087348 */ /* 0x000fea0003c00000 */
[----:B------:R0:W1:Y:S02]  /*11d90*/  SHFL.IDX P6, R14, R13, R12, R11 ;  /* 0x0000000c0d0e7389 */ /* 0x00006400000c000b */
[----:B01----:R-:W-:Y:S01]  /*11da0*/  ENDCOLLECTIVE ;  /* 0x000000000000791b */ /* 0x003fe20003800000 */
.L_x_2211:
        /* <DEDUP_REMOVED lines=13> */
.L_x_2212:
[----:B------:R-:W-:Y:S02]  /*11e80*/  IMAD.MOV.U32 R13, RZ, RZ, R2 ;  /* 0x000000ffff0d7224 */ /* 0x000fe400078e0002 */
[----:B------:R-:W-:Y:S02]  /*11e90*/  IMAD.MOV.U32 R12, RZ, RZ, 0x3 ;  /* 0x00000003ff0c7424 */ /* 0x000fe400078e00ff */
[----:B------:R-:W-:-:S07]  /*11ea0*/  IMAD.MOV.U32 R6, RZ, RZ, R14 ;  /* 0x000000ffff067224 */ /* 0x000fce00078e000e */
[----:B------:R-:W-:Y:S05]  /*11eb0*/  WARPSYNC.COLLECTIVE R15, `(.L_x_2213) ;  /* 0x000000000f087348 */ /* 0x000fea0003c00000 */
[----:B------:R0:W1:Y:S02]  /*11ec0*/  SHFL.IDX P6, R14, R13, R12, R11 ;  /* 0x0000000c0d0e7389 */ /* 0x00006400000c000b */
[----:B01----:R-:W-:Y:S01]  /*11ed0*/  ENDCOLLECTIVE ;  /* 0x000000000000791b */ /* 0x003fe20003800000 */
.L_x_2213:
        /* <DEDUP_REMOVED lines=12> */
.L_x_2214:
[----:B------:R-:W-:Y:S01]  /*11fa0*/  IMAD.MOV.U32 R2, RZ, RZ, R14 ;  /* 0x000000ffff027224 */ /* 0x000fe200078e000e */
[----:B------:R-:W-:Y:S06]  /*11fb0*/  BRA `(.L_x_2215) ;  /* 0xffffffb800b07947 */ /* 0x000fec000383ffff */
.L_x_2103:
[----:B0-----:R0:W1:Y:S02]  /*11fc0*/  SYNCS.PHASECHK.TRANS64.TRYWAIT P0, [R17+URZ+0x16820], R0 ;  /* 0x01682000110075a7 */ /* 0x001064000800017f */
[----:B-1----:R-:W-:Y:S05]  /*11fd0*/  @!P0 NANOSLEEP.SYNCS 0x989680 ;  /* 0x009896800000895d */ /* 0x002fea0003900000 */
[----:B------:R-:W1:Y:S02]  /*11fe0*/  @!P0 SYNCS.PHASECHK.TRANS64 P0, [R17+URZ+0x16820], R0 ;  /* 0x01682000110085a7 */ /* 0x000e64000800007f */
[----:B-1----:R-:W-:Y:S05]  /*11ff0*/  @!P0 BRA `(.L_x_2103) ;  /* 0xfffffffc00f08947 */ /* 0x002fea000383ffff */
[----:B------:R-:W-:Y:S05]  /*12000*/  BRA `(.L_x_2216) ;  /* 0xffffffbc00107947 */ /* 0x000fea000383ffff */
.L_x_2112:
[----:B0-----:R0:W1:Y:S02]  /*12010*/  SYNCS.PHASECHK.TRANS64.TRYWAIT P0, [R4+URZ+0x16840], R2 ;  /* 0x01684002040075a7 */ /* 0x001064000800017f */
[----:B-1----:R-:W-:Y:S05]  /*12020*/  @!P0 NANOSLEEP.SYNCS 0x989680 ;  /* 0x009896800000895d */ /* 0x002fea0003900000 */
[----:B------:R-:W1:Y:S02]  /*12030*/  @!P0 SYNCS.PHASECHK.TRANS64 P0, [R4+URZ+0x16840], R2 ;  /* 0x01684002040085a7 */ /* 0x000e64000800007f */
[----:B-1----:R-:W-:Y:S05]  /*12040*/  @!P0 BRA `(.L_x_2112) ;  /* 0xfffffffc00f08947 */ /* 0x002fea000383ffff */
[----:B------:R-:W-:Y:S05]  /*12050*/  BRA `(.L_x_2217) ;  /* 0xffffffbc00e07947 */ /* 0x000fea000383ffff */
.L_x_2117:
[----:B0-----:R0:W1:Y:S02]  /*12060*/  SYNCS.PHASECHK.TRANS64.TRYWAIT P0, [R3+URZ+0x60], R2 ;  /* 0x00006002030075a7 */ /* 0x001064000800017f */
[----:B-1----:R-:W-:Y:S05]  /*12070*/  @!P0 NANOSLEEP.SYNCS 0x989680 ;  /* 0x009896800000895d */ /* 0x002fea0003900000 */
[----:B------:R-:W1:Y:S02]  /*12080*/  @!P0 SYNCS.PHASECHK.TRANS64 P0, [R3+URZ+0x60], R2 ;  /* 0x00006002030085a7 */ /* 0x000e64000800007f */
[----:B-1----:R-:W-:Y:S05]  /*12090*/  @!P0 BRA `(.L_x_2117) ;  /* 0xfffffffc00f08947 */ /* 0x002fea000383ffff */
[----:B------:R-:W-:Y:S05]  /*120a0*/  BRA `(.L_x_2218) ;  /* 0xffffffc0006c7947 */ /* 0x000fea000383ffff */
.L_x_2125:
[----:B-1----:R1:W2:Y:S02]  /*120b0*/  SYNCS.PHASECHK.TRANS64.TRYWAIT P0, [R2+URZ+0x16840], R3 ;  /* 0x01684003020075a7 */ /* 0x0022a4000800017f */
[----:B--2---:R-:W-:Y:S05]  /*120c0*/  @!P0 NANOSLEEP.SYNCS 0x989680 ;  /* 0x009896800000895d */ /* 0x004fea0003900000 */
[----:B------:R-:W2:Y:S02]  /*120d0*/  @!P0 SYNCS.PHASECHK.TRANS64 P0, [R2+URZ+0x16840], R3 ;  /* 0x01684003020085a7 */ /* 0x000ea4000800007f */
[----:B--2---:R-:W-:Y:S05]  /*120e0*/  @!P0 BRA `(.L_x_2125) ;  /* 0xfffffffc00f08947 */ /* 0x004fea000383ffff */
[----:B------:R-:W-:Y:S05]  /*120f0*/  BRA `(.L_x_2219) ;  /* 0xffffffc400ac7947 */ /* 0x000fea000383ffff */
.L_x_2130:
[----:B0-----:R0:W1:Y:S02]  /*12100*/  SYNCS.PHASECHK.TRANS64.TRYWAIT P0, [R10+URZ+0x60], R28 ;  /* 0x0000601c0a0075a7 */ /* 0x001064000800017f */
[----:B-1----:R-:W-:Y:S05]  /*12110*/  @!P0 NANOSLEEP.SYNCS 0x989680 ;  /* 0x009896800000895d */ /* 0x002fea0003900000 */
[----:B------:R-:W1:Y:S02]  /*12120*/  @!P0 SYNCS.PHASECHK.TRANS64 P0, [R10+URZ+0x60], R28 ;  /* 0x0000601c0a0085a7 */ /* 0x000e64000800007f */
[----:B-1----:R-:W-:Y:S05]  /*12130*/  @!P0 BRA `(.L_x_2130) ;  /* 0xfffffffc00f08947 */ /* 0x002fea000383ffff */
[----:B------:R-:W-:Y:S05]  /*12140*/  BRA `(.L_x_2220) ;  /* 0xffffffc800387947 */ /* 0x000fea000383ffff */
.L_x_2138:
[----:B-1----:R1:W2:Y:S02]  /*12150*/  SYNCS.PHASECHK.TRANS64.TRYWAIT P0, [R2+URZ+0x16840], R3 ;  /* 0x01684003020075a7 */ /* 0x0022a4000800017f */
[----:B--2---:R-:W-:Y:S05]  /*12160*/  @!P0 NANOSLEEP.SYNCS 0x989680 ;  /* 0x009896800000895d */ /* 0x004fea0003900000 */
[----:B------:R-:W2:Y:S02]  /*12170*/  @!P0 SYNCS.PHASECHK.TRANS64 P0, [R2+URZ+0x16840], R3 ;  /* 0x01684003020085a7 */ /* 0x000ea4000800007f */
[----:B--2---:R-:W-:Y:S05]  /*12180*/  @!P0 BRA `(.L_x_2138) ;  /* 0xfffffffc00f08947 */ /* 0x004fea000383ffff */
[----:B------:R-:W-:Y:S05]  /*12190*/  BRA `(.L_x_2221) ;  /* 0xffffffcc00487947 */ /* 0x000fea000383ffff */
.L_x_2143:
[----:B0-----:R0:W1:Y:S02]  /*121a0*/  SYNCS.PHASECHK.TRANS64.TRYWAIT P0, [R7+URZ+0x60], R2 ;  /* 0x00006002070075a7 */ /* 0x001064000800017f */
[----:B-1----:R-:W-:Y:S05]  /*121b0*/  @!P0 NANOSLEEP.SYNCS 0x989680 ;  /* 0x009896800000895d */ /* 0x002fea0003900000 */
[----:B------:R-:W1:Y:S02]  /*121c0*/  @!P0 SYNCS.PHASECHK.TRANS64 P0, [R7+URZ+0x60], R2 ;  /* 0x00006002070085a7 */ /* 0x000e64000800007f */
[----:B-1----:R-:W-:Y:S05]  /*121d0*/  @!P0 BRA `(.L_x_2143) ;  /* 0xfffffffc00f08947 */ /* 0x002fea000383ffff */
[----:B------:R-:W-:Y:S05]  /*121e0*/  BRA `(.L_x_2222) ;  /* 0xffffffcc00d87947 */ /* 0x000fea000383ffff */
.L_x_2153:
[----:B0-----:R0:W1:Y:S02]  /*121f0*/  SYNCS.PHASECHK.TRANS64.TRYWAIT P0, [R3+URZ+0x16860], R0 ;  /* 0x01686000030075a7 */ /* 0x001064000800017f */
[----:B-1----:R-:W-:Y:S05]  /*12200*/  @!P0 NANOSLEEP.SYNCS 0x989680 ;  /* 0x009896800000895d */ /* 0x002fea0003900000 */
[----:B------:R-:W1:Y:S02]  /*12210*/  @!P0 SYNCS.PHASECHK.TRANS64 P0, [R3+URZ+0x16860], R0 ;  /* 0x01686000030085a7 */ /* 0x000e64000800007f */
[----:B-1----:R-:W-:Y:S05]  /*12220*/  @!P0 BRA `(.L_x_2153) ;  /* 0xfffffffc00f08947 */ /* 0x002fea000383ffff */
[----:B------:R-:W-:Y:S05]  /*12230*/  BRA `(.L_x_2223) ;  /* 0xffffffd000d87947 */ /* 0x000fea000383ffff */
.L_x_2159:
[----:B------:R-:W-:Y:S01]  /*12240*/  BSSY B0, `(.L_x_2224) ;  /* 0x0000008000007945 */ /* 0x000fe20003800000 */
[----:B------:R-:W-:Y:S02]  /*12250*/  IMAD.MOV.U32 R13, RZ, RZ, R24 ;  /* 0x000000ffff0d7224 */ /* 0x000fe400078e0018 */
[----:B------:R-:W-:Y:S02]  /*12260*/  IMAD.MOV.U32 R12, RZ, RZ, RZ ;  /* 0x000000ffff0c7224 */ /* 0x000fe400078e00ff */
[----:B------:R-:W-:Y:S02]  /*12270*/  IMAD.MOV.U32 R11, RZ, RZ, 0x1f ;  /* 0x0000001fff0b7424 */ /* 0x000fe400078e00ff */
[----:B------:R-:W-:-:S07]  /*12280*/  IMAD.MOV.U32 R15, RZ, RZ, -0x1 ;  /* 0xffffffffff0f7424 */ /* 0x000fce00078e00ff */
[----:B-1-3--:R-:W-:Y:S05]  /*12290*/  WARPSYNC.COLLECTIVE R15, `(.L_x_2225) ;  /* 0x000000000f087348 */ /* 0x00afea0003c00000 */
[----:B------:R0:W2:Y:S02]  /*122a0*/  SHFL.IDX P6, R14, R13, R12, R11 ;  /* 0x0000000c0d0e7389 */ /* 0x0000a400000c000b */
[----:B0123--:R-:W-:Y:S01]  /*122b0*/  ENDCOLLECTIVE ;  /* 0x000000000000791b */ /* 0x00ffe20003800000 */
.L_x_2225:
[----:B------:R-:W-:Y:S05]  /*122c0*/  BSYNC B0 ;  /* 0x0000000000007941 */ /* 0x000fea0003800000 */
.L_x_2224:
        /* <DEDUP_REMOVED lines=9> */
.L_x_2226:
        /* <DEDUP_REMOVED lines=23> */
.L_x_2227:
[----:B------:R-:W-:Y:S01]  /*124d0*/  IMAD.MOV.U32 R12, RZ, RZ, 0x2 ;  /* 0x00000002ff0c7424 */ /* 0x000fe200078e00ff */
[----:B------:R-:W-:-:S05]  /*124e0*/  SEL R4, R14, RZ, P1 ;  /* 0x000000ff0e047207 */ /* 0x000fca0000800000 */
[----:B------:R-:W-:-:S04]  /*124f0*/  IMAD.IADD R4, R13, 0x1, R4 ;  /* 0x000000010d047824 */ /* 0x000fc800078e0204 */
[----:B------:R-:W-:-:S07]  /*12500*/  IMAD.MOV.U32 R13, RZ, RZ, R4 ;  /* 0x000000ffff0d7224 */ /* 0x000fce00078e0004 */
[----:B------:R-:W-:Y:S05]  /*12510*/  WARPSYNC.COLLECTIVE R15, `(.L_x_2228) ;  /* 0x000000000f087348 */ /* 0x000fea0003c00000 */
[----:B------:R0:W1:Y:S02]  /*12520*/  SHFL.UP P6, R14, R13, R12, R11 ;  /* 0x0400000c0d0e7389 */ /* 0x00006400000c000b */
[----:B01----:R-:W-:Y:S01]  /*12530*/  ENDCOLLECTIVE ;  /* 0x000000000000791b */ /* 0x003fe20003800000 */
.L_x_2228:
[----:B------:R-:W-:Y:S01]  /*12540*/  IMAD.MOV.U32 R12, RZ, RZ, 0x4 ;  /* 0x00000004ff0c7424 */ /* 0x000fe200078e00ff */
[----:B------:R-:W-:-:S05]  /*12550*/  SEL R3, R14, RZ, P2 ;  /* 0x000000ff0e037207 */ /* 0x000fca0001000000 */
[----:B------:R-:W-:-:S04]  /*12560*/  IMAD.IADD R2, R4, 0x1, R3 ;  /* 0x0000000104027824 */ /* 0x000fc800078e0203 */
[----:B------:R-:W-:-:S07]  /*12570*/  IMAD.MOV.U32 R13, RZ, RZ, R2 ;  /* 0x000000ffff0d7224 */ /* 0x000fce00078e0002 */
[----:B------:R-:W-:Y:S05]  /*12580*/  WARPSYNC.COLLECTIVE R15, `(.L_x_2229) ;  /* 0x000000000f087348 */ /* 0x000fea0003c00000 */
[----:B------:R0:W1:Y:S02]  /*12590*/  SHFL.UP P6, R14, R13, R12, R11 ;  /* 0x0400000c0d0e7389 */ /* 0x00006400000c000b */
[----:B01----:R-:W-:Y:S01]  /*125a0*/  ENDCOLLECTIVE ;  /* 0x000000000000791b */ /* 0x003fe20003800000 */
.L_x_2229:
[----:B------:R-:W-:Y:S01]  /*125b0*/  IMAD.MOV.U32 R12, RZ, RZ, 0x8 ;  /* 0x00000008ff0c7424 */ /* 0x000fe200078e00ff */
[----:B------:R-:W-:-:S05]  /*125c0*/  SEL R3, R14, RZ, P3 ;  /* 0x000000ff0e037207 */ /* 0x000fca0001800000 */
[----:B------:R-:W-:-:S04]  /*125d0*/  IMAD.IADD R3, R2, 0x1, R3 ;  /* 0x0000000102037824 */ /* 0x000fc800078e0203 */
[----:B------:R-:W-:-:S07]  /*125e0*/  IMAD.MOV.U32 R13, RZ, RZ, R3 ;  /* 0x000000ffff0d7224 */ /* 0x000fce00078e0003 */
[----:B------:R-:W-:Y:S05]  /*125f0*/  WARPSYNC.COLLECTIVE R15, `(.L_x_2230) ;  /* 0x000000000f087348 */ /* 0x000fea0003c00000 */
[----:B------:R0:W1:Y:S02]  /*12600*/  SHFL.UP P6, R14, R13, R12, R11 ;  /* 0x0400000c0d0e7389 */ /* 0x00006400000c000b */
[----:B01----:R-:W-:Y:S01]  /*12610*/  ENDCOLLECTIVE ;  /* 0x000000000000791b */ /* 0x003fe20003800000 */
.L_x_2230:
[----:B------:R-:W-:Y:S01]  /*12620*/  IMAD.MOV.U32 R12, RZ, RZ, 0x10 ;  /* 0x00000010ff0c7424 */ /* 0x000fe200078e00ff */
[----:B------:R-:W-:-:S05]  /*12630*/  SEL R4, R14, RZ, P4 ;  /* 0x000000ff0e047207 */ /* 0x000fca0002000000 */
[----:B------:R-:W-:-:S04]  /*12640*/  IMAD.IADD R4, R3, 0x1, R4 ;  /* 0x0000000103047824 */ /* 0x000fc800078e0204 */
[----:B------:R-:W-:-:S07]  /*12650*/  IMAD.MOV.U32 R13, RZ, RZ, R4 ;  /* 0x000000ffff0d7224 */ /* 0x000fce00078e0004 */
[----:B------:R-:W-:Y:S05]  /*12660*/  WARPSYNC.COLLECTIVE R15, `(.L_x_2231) ;  /* 0x000000000f087348 */ /* 0x000fea0003c00000 */
[----:B------:R0:W1:Y:S02]  /*12670*/  SHFL.UP P6, R14, R13, R12, R11 ;  /* 0x0400000c0d0e7389 */ /* 0x00006400000c000b */
[----:B01----:R-:W-:Y:S01]  /*12680*/  ENDCOLLECTIVE ;  /* 0x000000000000791b */ /* 0x003fe20003800000 */
.L_x_2231:
        /* <DEDUP_REMOVED lines=8> */
.L_x_2232:
[----:B------:R-:W-:Y:S05]  /*12710*/  BRA `(.L_x_2233) ;  /* 0xffffffd400147947 */ /* 0x000fea000383ffff */
.L_x_2162:
[----:B------:R-:W-:Y:S01]  /*12720*/  BSSY B0, `(.L_x_2234) ;  /* 0x0000007000007945 */ /* 0x000fe20003800000 */
[----:B------:R-:W-:Y:S02]  /*12730*/  IMAD.MOV.U32 R12, RZ, RZ, 0x1 ;  /* 0x00000001ff0c7424 */ /* 0x000fe400078e00ff */
[----:B------:R-:W-:Y:S02]  /*12740*/  IMAD.MOV.U32 R11, RZ, RZ, RZ ;  /* 0x000000ffff0b7224 */ /* 0x000fe400078e00ff */
[----:B------:R-:W-:-:S07]  /*12750*/  IMAD.MOV.U32 R15, RZ, RZ, -0x1 ;  /* 0xffffffffff0f7424 */ /* 0x000fce00078e00ff */
[----:B-1----:R-:W-:Y:S05]  /*12760*/  WARPSYNC.COLLECTIVE R15, `(.L_x_2235) ;  /* 0x000000000f087348 */ /* 0x002fea0003c00000 */
[----:B------:R0:W2:Y:S02]  /*12770*/  SHFL.UP P6, R14, R13, R12, R11 ;  /* 0x0400000c0d0e7389 */ /* 0x0000a400000c000b */
[----:B012---:R-:W-:Y:S01]  /*12780*/  ENDCOLLECTIVE ;  /* 0x000000000000791b */ /* 0x007fe20003800000 */
.L_x_2235:
[----:B------:R-:W-:Y:S05]  /*12790*/  BSYNC B0 ;  /* 0x0000000000007941 */ /* 0x000fea0003800000 */
.L_x_2234:
        /* <DEDUP_REMOVED lines=8> */
.L_x_2236:
[----:B------:R-:W-:Y:S01]  /*12820*/  IMAD.MOV.U32 R12, RZ, RZ, 0x4 ;  /* 0x00000004ff0c7424 */ /* 0x000fe200078e00ff */
[----:B------:R-:W-:-:S05]  /*12830*/  SEL R2, R14, RZ, P2 ;  /* 0x000000ff0e027207 */ /* 0x000fca0001000000 */
[----:B------:R-:W-:-:S04]  /*12840*/  IMAD.IADD R2, R13, 0x1, R2 ;  /* 0x000000010d027824 */ /* 0x000fc800078e0202 */
[----:B------:R-:W-:-:S07]  /*12850*/  IMAD.MOV.U32 R13, RZ, RZ, R2 ;  /* 0x000000ffff0d7224 */ /* 0x000fce00078e0002 */
[----:B------:R-:W-:Y:S05]  /*12860*/  WARPSYNC.COLLECTIVE R15, `(.L_x_2237) ;  /* 0x000000000f087348 */ /* 0x000fea0003c00000 */
[----:B------:R0:W1:Y:S02]  /*12870*/  SHFL.UP P6, R14, R13, R12, R11 ;  /* 0x0400000c0d0e7389 */ /* 0x00006400000c000b */
[----:B01----:R-:W-:Y:S01]  /*12880*/  ENDCOLLECTIVE ;  /* 0x000000000000791b */ /* 0x003fe20003800000 */
.L_x_2237:
[----:B------:R-:W-:Y:S01]  /*12890*/  IMAD.MOV.U32 R12, RZ, RZ, 0x8 ;  /* 0x00000008ff0c7424 */ /* 0x000fe200078e00ff */
[----:B------:R-:W-:-:S05]  /*128a0*/  SEL R3, R14, RZ, P3 ;  /* 0x000000ff0e037207 */ /* 0x000fca0001800000 */
[----:B------:R-:W-:-:S04]  /*128b0*/  IMAD.IADD R3, R2, 0x1, R3 ;  /* 0x0000000102037824 */ /* 0x000fc800078e0203 */
[----:B------:R-:W-:-:S07]  /*128c0*/  IMAD.MOV.U32 R13, RZ, RZ, R3 ;  /* 0x000000ffff0d7224 */ /* 0x000fce00078e0003 */
[----:B------:R-:W-:Y:S05]  /*128d0*/  WARPSYNC.COLLECTIVE R15, `(.L_x_2238) ;  /* 0x000000000f087348 */ /* 0x000fea0003c00000 */
[----:B------:R0:W1:Y:S02]  /*128e0*/  SHFL.UP P6, R14, R13, R12, R11 ;  /* 0x0400000c0d0e7389 */ /* 0x00006400000c000b */
[----:B01----:R-:W-:Y:S01]  /*128f0*/  ENDCOLLECTIVE ;  /* 0x000000000000791b */ /* 0x003fe20003800000 */
.L_x_2238:
[----:B------:R-:W-:Y:S01]  /*12900*/  IMAD.MOV.U32 R12, RZ, RZ, 0x10 ;  /* 0x00000010ff0c7424 */ /* 0x000fe200078e00ff */
[----:B------:R-:W-:-:S05]  /*12910*/  SEL R4, R14, RZ, P4 ;  /* 0x000000ff0e047207 */ /* 0x000fca0002000000 */
[----:B------:R-:W-:-:S04]  /*12920*/  IMAD.IADD R4, R3, 0x1, R4 ;  /* 0x0000000103047824 */ /* 0x000fc800078e0204 */
[----:B------:R-:W-:-:S07]  /*12930*/  IMAD.MOV.U32 R13, RZ, RZ, R4 ;  /* 0x000000ffff0d7224 */ /* 0x000fce00078e0004 */
[----:B------:R-:W-:Y:S05]  /*12940*/  WARPSYNC.COLLECTIVE R15, `(.L_x_2239) ;  /* 0x000000000f087348 */ /* 0x000fea0003c00000 */
[----:B------:R0:W1:Y:S02]  /*12950*/  SHFL.UP P6, R14, R13, R12, R11 ;  /* 0x0400000c0d0e7389 */ /* 0x00006400000c000b */
[----:B01----:R-:W-:Y:S01]  /*12960*/  ENDCOLLECTIVE ;  /* 0x000000000000791b */ /* 0x003fe20003800000 */
.L_x_2239:
        /* <DEDUP_REMOVED lines=8> */
.L_x_2240:
[----:B------:R-:W-:Y:S05]  /*129f0*/  BRA `(.L_x_2241) ;  /* 0xffffffd400007947 */ /* 0x000fea000383ffff */
.L_x_2164:
[----:B------:R-:W-:Y:S01]  /*12a00*/  BSSY B0, `(.L_x_2242) ;  /* 0x0000006000007945 */ /* 0x000fe20003800000 */
[----:B------:R-:W-:Y:S01]  /*12a10*/  PLOP3.LUT P6, PT, P6, PT, PT, 0x8, 0x0 ;  /* 0x000000000000781c */ /* 0x000fe200037ce170 */
[----:B------:R-:W-:-:S12]  /*12a20*/  IMAD.MOV.U32 R15, RZ, RZ, -0x1 ;  /* 0xffffffffff0f7424 */ /* 0x000fd800078e00ff */
[----:B01----:R-:W-:Y:S05]  /*12a30*/  WARPSYNC.COLLECTIVE R15, `(.L_x_2243) ;  /* 0x000000000f087348 */ /* 0x003fea0003c00000 */
[----:B------:R-:W-:Y:S01]  /*12a40*/  VOTE.ANY R14, PT, P6 ;  /* 0x00000000000e7806 */ /* 0x000fe200030e0100 */
[----:B01----:R-:W-:Y:S06]  /*12a50*/  ENDCOLLECTIVE ;  /* 0x000000000000791b */ /* 0x003fec0003800000 */
.L_x_2243:
[----:B------:R-:W-:Y:S05]  /*12a60*/  BSYNC B0 ;  /* 0x0000000000007941 */ /* 0x000fea0003800000 */
.L_x_2242:
        /* <DEDUP_REMOVED lines=8> */
.L_x_2244:
[----:B------:R-:W-:Y:S02]  /*12af0*/  IMAD.IADD R27, R12, 0x1, R27 ;  /* 0x000000010c1b7824 */ /* 0x000fe400078e021b */
[----:B------:R-:W-:Y:S02]  /*12b00*/  IMAD.MOV.U32 R13, RZ, RZ, R5 ;  /* 0x000000ffff0d7224 */ /* 0x000fe400078e0005 */
[----:B------:R-:W-:-:S07]  /*12b10*/  IMAD.MOV.U32 R25, RZ, RZ, R14 ;  /* 0x000000ffff197224 */ /* 0x000fce00078e000e */
[----:B------:R-:W-:Y:S05]  /*12b20*/  WARPSYNC.COLLECTIVE R15, `(.L_x_2245) ;  /* 0x000000000f087348 */ /* 0x000fea0003c00000 */
[----:B------:R0:W1:Y:S02]  /*12b30*/  SHFL.IDX P6, R14, R13, R12, R11 ;  /* 0x0000000c0d0e7389 */ /* 0x00006400000c000b */
[----:B01----:R-:W-:Y:S01]  /*12b40*/  ENDCOLLECTIVE ;  /* 0x000000000000791b */ /* 0x003fe20003800000 */
.L_x_2245:
[----:B------:R-:W-:Y:S01]  /*12b50*/  IMAD.MOV.U32 R5, RZ, RZ, R14 ;  /* 0x000000ffff057224 */ /* 0x000fe200078e000e */
[----:B------:R-:W-:Y:S06]  /*12b60*/  BRA `(.L_x_2246) ;  /* 0xffffffd000e47947 */ /* 0x000fec000383ffff */
.L_x_2166:
[----:B------:R-:W-:Y:S01]  /*12b70*/  BSSY B0, `(.L_x_2247) ;  /* 0x0000007000007945 */ /* 0x000fe20003800000 */
[----:B------:R-:W-:Y:S02]  /*12b80*/  IMAD.MOV.U32 R13, RZ, RZ, R3 ;  /* 0x000000ffff0d7224 */ /* 0x000fe400078e0003 */
[----:B------:R-:W-:Y:S02]  /*12b90*/  IMAD.MOV.U32 R11, RZ, RZ, 0x1f ;  /* 0x0000001fff0b7424 */ /* 0x000fe400078e00ff */
[----:B------:R-:W-:-:S07]  /*12ba0*/  IMAD.MOV.U32 R15, RZ, RZ, -0x1 ;  /* 0xffffffffff0f7424 */ /* 0x000fce00078e00ff */
[----:B01-34-:R-:W-:Y:S05]  /*12bb0*/  WARPSYNC.COLLECTIVE R15, `(.L_x_2248) ;  /* 0x000000000f087348 */ /* 0x01bfea0003c00000 */
[----:B------:R2:W0:Y:S02]  /*12bc0*/  SHFL.IDX P6, R14, R13, R12, R11 ;  /* 0x0000000c0d0e7389 */ /* 0x00042400000c000b */
[----:B01234-:R-:W-:Y:S01]  /*12bd0*/  ENDCOLLECTIVE ;  /* 0x000000000000791b */ /* 0x01ffe20003800000 */
.L_x_2248:
[----:B------:R-:W-:Y:S05]  /*12be0*/  BSYNC B0 ;  /* 0x0000000000007941 */ /* 0x000fea0003800000 */
.L_x_2247:
[----:B------:R-:W-:Y:S01]  /*12bf0*/  IMAD.MOV.U32 R24, RZ, RZ, R14 ;  /* 0x000000ffff187224 */ /* 0x000fe200078e000e */
[----:B------:R-:W-:Y:S06]  /*12c00*/  BRA `(.L_x_2165) ;  /* 0xffffffd000d47947 */ /* 0x000fec000383ffff */
.L_x_2172:
[----:B0-----:R0:W4:Y:S02]  /*12c10*/  SYNCS.PHASECHK.TRANS64.TRYWAIT P0, [R9+URZ+0x16820], R0 ;  /* 0x01682000090075a7 */ /* 0x001124000800017f */
[----:B----4-:R-:W-:Y:S05]  /*12c20*/  @!P0 NANOSLEEP.SYNCS 0x989680 ;  /* 0x009896800000895d */ /* 0x010fea0003900000 */
[----:B------:R-:W4:Y:S02]  /*12c30*/  @!P0 SYNCS.PHASECHK.TRANS64 P0, [R9+URZ+0x16820], R0 ;  /* 0x01682000090085a7 */ /* 0x000f24000800007f */
[----:B----4-:R-:W-:Y:S05]  /*12c40*/  @!P0 BRA `(.L_x_2172) ;  /* 0xfffffffc00f08947 */ /* 0x010fea000383ffff */
[----:B------:R-:W-:Y:S05]  /*12c50*/  BRA `(.L_x_2249) ;  /* 0xffffffdc002c7947 */ /* 0x000fea000383ffff */
.L_x_2173:
[----:B------:R-:W4:Y:S01]  /*12c60*/  S2R R2, SR_TID.X ;  /* 0x0000000000027919 */ /* 0x000f220000002100 */
[----:B------:R-:W-:Y:S01]  /*12c70*/  BSSY B0, `(.L_x_2250) ;  /* 0x000000a000007945 */ /* 0x000fe20003800000 */
[----:B------:R-:W-:Y:S02]  /*12c80*/  IMAD.MOV.U32 R12, RZ, RZ, RZ ;  /* 0x000000ffff0c7224 */ /* 0x000fe400078e00ff */
[----:B------:R-:W-:Y:S02]  /*12c90*/  IMAD.MOV.U32 R11, RZ, RZ, 0x1f ;  /* 0x0000001fff0b7424 */ /* 0x000fe400078e00ff */
[----:B------:R-:W-:Y:S01]  /*12ca0*/  IMAD.MOV.U32 R15, RZ, RZ, -0x1 ;  /* 0xffffffffff0f7424 */ /* 0x000fe200078e00ff */
[----:B----4-:R-:W-:-:S04]  /*12cb0*/  SHF.R.U32.HI R2, RZ, 0x5, R2 ;  /* 0x00000005ff027819 */ /* 0x010fc80000011602 */
[----:B------:R-:W-:-:S05]  /*12cc0*/  LOP3.LUT R2, R2, 0x3, RZ, 0xc0, !PT ;  /* 0x0000000302027812 */ /* 0x000fca00078ec0ff */
[----:B------:R-:W-:-:S07]  /*12cd0*/  IMAD.MOV.U32 R13, RZ, RZ, R2 ;  /* 0x000000ffff0d7224 */ /* 0x000fce00078e0002 */
[----:B0123--:R-:W-:Y:S05]  /*12ce0*/  WARPSYNC.COLLECTIVE R15, `(.L_x_2251) ;  /* 0x000000000f087348 */ /* 0x00ffea0003c00000 */
[----:B------:R4:W0:Y:S02]  /*12cf0*/  SHFL.IDX P6, R14, R13, R12, R11 ;  /* 0x0000000c0d0e7389 */ /* 0x00082400000c000b */
[----:B01234-:R-:W-:Y:S01]  /*12d00*/  ENDCOLLECTIVE ;  /* 0x000000000000791b */ /* 0x01ffe20003800000 */
.L_x_2251:
[----:B------:R-:W-:Y:S05]  /*12d10*/  BSYNC B0 ;  /* 0x0000000000007941 */ /* 0x000fea0003800000 */
.L_x_2250:
[----:B------:R-:W-:Y:S05]  /*12d20*/  BRA `(.L_x_2252) ;  /* 0xffffffdc00147947 */ /* 0x000fea000383ffff */
.L_x_2176:
[----:B------:R-:W-:Y:S01]  /*12d30*/  BSSY B1, `(.L_x_2253) ;  /* 0x0000006000017945 */ /* 0x000fe20003800000 */
[----:B------:R-:W-:-:S07]  /*12d40*/  IMAD.MOV.U32 R15, RZ, RZ, -0x1 ;  /* 0xffffffffff0f7424 */ /* 0x000fce00078e00ff */
[----:B0123--:R-:W-:Y:S05]  /*12d50*/  WARPSYNC.COLLECTIVE R15, `(.L_x_2254) ;  /* 0x000000000f0c7348 */ /* 0x00ffea0003c00000 */
[----:B------:R-:W-:Y:S02]  /*12d60*/  ELECT P6, UR62, PT ;  /* 0x00000000003e782f */ /* 0x000fe400038c0000 */
[----:B------:R-:W-:Y:S01]  /*12d70*/  MOV R14, UR62 ;  /* 0x0000003e000e7c02 */ /* 0x000fe20008000f00 */
[----:B0123--:R-:W-:Y:S10]  /*12d80*/  ENDCOLLECTIVE ;  /* 0x000000000000791b */ /* 0x00fff40003800000 */
.L_x_2254:
[----:B------:R-:W-:Y:S05]  /*12d90*/  BSYNC B1 ;  /* 0x0000000000017941 */ /* 0x000fea0003800000 */
.L_x_2253:
[----:B------:R-:W-:Y:S05]  /*12da0*/  BRA `(.L_x_2255) ;  /* 0xffffffdc000c7947 */ /* 0x000fea000383ffff */
.L_x_2178:
[----:B0-----:R0:W3:Y:S02]  /*12db0*/  SYNCS.PHASECHK.TRANS64.TRYWAIT P0, [R7+URZ], R2 ;  /* 0x00000002070075a7 */ /* 0x0010e4000800017f */
[----:B---3--:R-:W-:Y:S05]  /*12dc0*/  @!P0 NANOSLEEP.SYNCS 0x989680 ;  /* 0x009896800000895d */ /* 0x008fea0003900000 */
[----:B------:R-:W3:Y:S02]  /*12dd0*/  @!P0 SYNCS.PHASECHK.TRANS64 P0, [R7+URZ], R2 ;  /* 0x00000002070085a7 */ /* 0x000ee4000800007f */
[----:B---3--:R-:W-:Y:S05]  /*12de0*/  @!P0 BRA `(.L_x_2178) ;  /* 0xfffffffc00f08947 */ /* 0x008fea000383ffff */
[----:B------:R-:W-:Y:S05]  /*12df0*/  BRA `(.L_x_2256) ;  /* 0xffffffdc00407947 */ /* 0x000fea000383ffff */
.L_x_2179:
[----:B---3--:R3:W4:Y:S02]  /*12e00*/  SYNCS.PHASECHK.TRANS64.TRYWAIT P0, [R3+URZ], R0 ;  /* 0x00000000030075a7 */ /* 0x008724000800017f */
[----:B----4-:R-:W-:Y:S05]  /*12e10*/  @!P0 NANOSLEEP.SYNCS 0x989680 ;  /* 0x009896800000895d */ /* 0x010fea0003900000 */
[----:B------:R-:W4:Y:S02]  /*12e20*/  @!P0 SYNCS.PHASECHK.TRANS64 P0, [R3+URZ], R0 ;  /* 0x00000000030085a7 */ /* 0x000f24000800007f */
[----:B----4-:R-:W-:Y:S05]  /*12e30*/  @!P0 BRA `(.L_x_2179) ;  /* 0xfffffffc00f08947 */ /* 0x010fea000383ffff */
[----:B------:R-:W-:Y:S05]  /*12e40*/  BRA `(.L_x_2257) ;  /* 0xffffffdc00347947 */ /* 0x000fea000383ffff */
.L_x_2181:
[----:B---3--:R3:W4:Y:S02]  /*12e50*/  SYNCS.PHASECHK.TRANS64.TRYWAIT P0, [R5+URZ], R2 ;  /* 0x00000002050075a7 */ /* 0x008724000800017f */
[----:B----4-:R-:W-:Y:S05]  /*12e60*/  @!P0 NANOSLEEP.SYNCS 0x989680 ;  /* 0x009896800000895d */ /* 0x010fea0003900000 */
[----:B------:R-:W4:Y:S02]  /*12e70*/  @!P0 SYNCS.PHASECHK.TRANS64 P0, [R5+URZ], R2 ;  /* 0x00000002050085a7 */ /* 0x000f24000800007f */
[----:B----4-:R-:W-:Y:S05]  /*12e80*/  @!P0 BRA `(.L_x_2181) ;  /* 0xfffffffc00f08947 */ /* 0x010fea000383ffff */
[----:B------:R-:W-:Y:S05]  /*12e90*/  BRA `(.L_x_2258) ;  /* 0xffffffdc00387947 */ /* 0x000fea000383ffff */
.L_x_2259:
        /* <DEDUP_REMOVED lines=14> */
.L_x_2709:


//--------------------- .text._ZN7cutlass13device_kernelIN5flash11enable_sm90INS1_16FlashAttnFwdSm90INS1_25CollectiveMainloopFwdSm90ILi2EN4cute5tupleIJNS5_1CILi1EEES8_S8_EEENS6_IJNS7_ILi192EEENS7_ILi128EEENS7_ILi64EEEEEELi64ENS_10bfloat16_tEfNS_4arch4Sm90ELb1ELb0ELb0ELb1ELb0ELb1ELb0ELb1ELb1ELb1ELb1ELb0EEENS1_21CollectiveEpilogueFwdINS6_IJSA_SC_SB_EEES9_SE_SG_Li384ELb1ELb1ELb1ELb0EEENS1_36VarlenDynamicPersistentTileSchedulerILi192ELi128ELi384ELi128ELb1ELb1ELb1ELb1ELb1ELb1EEEEEEEEEvNT_6ParamsE --------------------------
	.section	.text._ZN7cutlass13device_kernelIN5flash11enable_sm90INS1_16FlashAttnFwdSm90INS1_25CollectiveMainloopFwdSm90ILi2EN4cute5tupleIJNS5_1CILi1EEES8_S8_EEENS6_IJNS7_ILi192EEENS7_ILi128EEENS7_ILi64EEEEEELi64ENS_10bfloat16_tEfNS_4arch4Sm90ELb1ELb0ELb0ELb1ELb0ELb1ELb0ELb1ELb1ELb1ELb1ELb0EEENS1_21CollectiveEpilogueFwdINS6_IJSA_SC_SB_EEES9_SE_SG_Li384ELb1ELb1ELb1ELb0EEENS1_36VarlenDynamicPersistentTileSchedulerILi192ELi128ELi384ELi128ELb1ELb1ELb1ELb1ELb1ELb1EEEEEEEEEvNT_6ParamsE,"ax",@progbits
	.align	128
.text._ZN7cutlass13device_kernelIN5flash11enable_sm90INS1_16FlashAttnFwdSm90INS1_25CollectiveMainloopFwdSm90ILi2EN4cute5tupleIJNS5_1CILi1EEES8_S8_EEENS6_IJNS7_ILi192EEENS7_ILi128EEENS7_ILi64EEEEEELi64ENS_10bfloat16_tEfNS_4arch4Sm90ELb1ELb0ELb0ELb1ELb0ELb1ELb0ELb1ELb1ELb1ELb1ELb0EEENS1_21CollectiveEpilogueFwdINS6_IJSA_SC_SB_EEES9_SE_SG_Li384ELb1ELb1ELb1ELb0EEENS1_36VarlenDynamicPersistentTileSchedulerILi192ELi128ELi384ELi128ELb1ELb1ELb1ELb1ELb1ELb1EEEEEEEEEvNT_6ParamsE:
        .type           _ZN7cutlass13device_kernelIN5flash11enable_sm90INS1_16FlashAttnFwdSm90INS1_25CollectiveMainloopFwdSm90ILi2EN4cute5tupleIJNS5_1CILi1EEES8_S8_EEENS6_IJNS7_ILi192EEENS7_ILi128EEENS7_ILi64EEEEEELi64ENS_10bfloat16_tEfNS_4arch4Sm90ELb1ELb0ELb0ELb1ELb0ELb1ELb0ELb1ELb1ELb1ELb1ELb0EEENS1_21CollectiveEpilogueFwdINS6_IJSA_SC_SB_EEES9_SE_SG_Li384ELb1ELb1ELb1ELb0EEENS1_36VarlenDynamicPersistentTileSchedulerILi192ELi128ELi384ELi128ELb1ELb1ELb1ELb1ELb1ELb1EEEEEEEEEvNT_6ParamsE,@function
        .size           _ZN7cutlass13device_kernelIN5flash11enable_sm90INS1_16FlashAttnFwdSm90INS1_25CollectiveMainloopFwdSm90ILi2EN4cute5tupleIJNS5_1CILi1EEES8_S8_EEENS6_IJNS7_ILi192EEENS7_ILi128EEENS7_ILi64EEEEEELi64ENS_10bfloat16_tEfNS_4arch4Sm90ELb1ELb0ELb0ELb1ELb0ELb1ELb0ELb1ELb1ELb1ELb1ELb0EEENS1_21CollectiveEpilogueFwdINS6_IJSA_SC_SB_EEES9_SE_SG_Li384ELb1ELb1ELb1ELb0EEENS1_36VarlenDynamicPersistentTileSchedulerILi192ELi128ELi384ELi128ELb1ELb1ELb1ELb1ELb1ELb1EEEEEEEEEvNT_6ParamsE,(.L_x_2710 - _ZN7cutlass13device_kernelIN5flash11enable_sm90INS1_16FlashAttnFwdSm90INS1_25CollectiveMainloopFwdSm90ILi2EN4cute5tupleIJNS5_1CILi1EEES8_S8_EEENS6_IJNS7_ILi192EEENS7_ILi128EEENS7_ILi64EEEEEELi64ENS_10bfloat16_tEfNS_4arch4Sm90ELb1ELb0ELb0ELb1ELb0ELb1ELb0ELb1ELb1ELb1ELb1ELb0EEENS1_21CollectiveEpilogueFwdINS6_IJSA_SC_SB_EEES9_SE_SG_Li384ELb1ELb1ELb1ELb0EEENS1_36VarlenDynamicPersistentTileSchedulerILi192ELi128ELi384ELi128ELb1ELb1ELb1ELb1ELb1ELb1EEEEEEEEEvNT_6ParamsE)
        .other          _ZN7cutlass13device_kernelIN5flash11enable_sm90INS1_16FlashAttnFwdSm90INS1_25CollectiveMainloopFwdSm90ILi2EN4cute5tupleIJNS5_1CILi1EEES8_S8_EEENS6_IJNS7_ILi192EEENS7_ILi128EEENS7_ILi64EEEEEELi64ENS_10bfloat16_tEfNS_4arch4Sm90ELb1ELb0ELb0ELb1ELb0ELb1ELb0ELb1ELb1ELb1ELb1ELb0EEENS1_21CollectiveEpilogueFwdINS6_IJSA_SC_SB_EEES9_SE_SG_Li384ELb1ELb1ELb1ELb0EEENS1_36VarlenDynamicPersistentTileSchedulerILi192ELi128ELi384ELi128ELb1ELb1ELb1ELb1ELb1ELb1EEEEEEEEEvNT_6ParamsE,@"STO_CUDA_ENTRY STV_DEFAULT"
_ZN7cutlass13device_kernelIN5flash11enable_sm90INS1_16FlashAttnFwdSm90INS1_25CollectiveMainloopFwdSm90ILi2EN4cute5tupleIJNS5_1CILi1EEES8_S8_EEENS6_IJNS7_ILi192EEENS7_ILi128EEENS7_ILi64EEEEEELi64ENS_10bfloat16_tEfNS_4arch4Sm90ELb1ELb0ELb0ELb1ELb0ELb1ELb0ELb1ELb1ELb1ELb1ELb0EEENS1_21CollectiveEpilogueFwdINS6_IJSA_SC_SB_EEES9_SE_SG_Li384ELb1ELb1ELb1ELb0EEENS1_36VarlenDynamicPersistentTileSchedulerILi192ELi128ELi384ELi128ELb1ELb1ELb1ELb1ELb1ELb1EEEEEEEEEvNT_6ParamsE:
        /* <DEDUP_REMOVED lines=23> */
.L_x_2261:
[----:B------:R-:W-:Y:S05]  /*0170*/  BSYNC B0 ;  /* 0x0000000000007941 */ /* 0x000fea0003800000 */
.L_x_2260:
        /* <DEDUP_REMOVED lines=40> */
.L_x_2262:
        /* <DEDUP_REMOVED lines=22> */
.L_x_2263:
        /* <DEDUP_REMOVED lines=18> */
.L_x_2264:
        /* <DEDUP_REMOVED lines=22> */
.L_x_2265:
        /* <DEDUP_REMOVED lines=22> */
.L_x_2266:
        /* <DEDUP_REMOVED lines=9> */
.L_x_2269:
        /* <DEDUP_REMOVED lines=28> */
[----:B------:R-:W-:-:S05]  /*0b90*/  LOP3.LUT R4, R3, 0xffffff80, RZ, 0xc0, !PT ;  /* 0xffffff8003047812 */ /* 0x000fca00078ec0ff */
[----:B------:R-:W-:Y:S01]  /*0ba0*/  IMAD.IADD R11, R12, 0x1, -R4 ;  /* 0x000000010c0b7824 */ /* 0x000fe200078e0a04 */
[-C--:B------:R-:W-:Y:S02]  /*0bb0*/  LEA.HI R4, R0, R12.reuse, RZ, 0x4 ;  /* 0x0000000c00047211 */ /* 0x080fe400078f20ff */
[----:B------:R-:W-:Y:S02]  /*0bc0*/  SHF.R.S32.HI R14, RZ, 0x7, R3 ;  /* 0x00000007ff0e7819 */ /* 0x000fe40000011403 */
[----:B------:R-:W-:Y:S02]  /*0bd0*/  SHF.R.S32.HI R7, RZ, 0x4, R4 ;  /* 0x00000004ff077819 */ /* 0x000fe40000011404 */
[----:B------:R-:W-:Y:S02]  /*0be0*/  SHF.R.S32.HI R6, RZ, 0x1f, R11 ;  /* 0x0000001fff067819 */ /* 0x000fe4000001140b */
[----:B------:R-:W-:Y:S02]  /*0bf0*/  LOP3.LUT R3, R4, 0x3fffff0, RZ, 0xc0, !PT ;  /* 0x03fffff004037812 */ /* 0x000fe400078ec0ff */
[----:B------:R-:W-:-:S02]  /*0c00*/  LEA.HI R5, R0, R12, RZ, 0x5 ;  /* 0x0000000c00057211 */ /* 0x000fc400078f28ff */
[----:B------:R-:W-:Y:S02]  /*0c10*/  LEA.HI R4, R4, R7, RZ, 0x1 ;  /* 0x0000000704047211 */ /* 0x000fe400078f08ff */
[----:B------:R-:W-:Y:S01]  /*0c20*/  LEA.HI R8, R6, R11, RZ, 0x2 ;  /* 0x0000000b06087211 */ /* 0x000fe200078f10ff */
[----:B------:R-:W-:Y:S01]  /*0c30*/  IMAD.IADD R3, R12, 0x1, -R3 ;  /* 0x000000010c037824 */ /* 0x000fe200078e0a03 */
[----:B------:R-:W-:Y:S02]  /*0c40*/  SHF.R.S32.HI R15, RZ, 0x5, R5 ;  /* 0x00000005ff0f7819 */ /* 0x000fe40000011405 */
[----:B------:R-:W-:Y:S02]  /*0c50*/  LOP3.LUT R4, R4, 0x1ffffffe, RZ, 0xc0, !PT ;  /* 0x1ffffffe04047812 */ /* 0x000fe400078ec0ff */
[--C-:B------:R-:W-:Y:S02]  /*0c60*/  SHF.R.S32.HI R9, RZ, 0x2, R8.reuse ;  /* 0x00000002ff097819 */ /* 0x100fe40000011408 */
[----:B------:R-:W-:Y:S01]  /*0c70*/  SHF.R.S32.HI R10, RZ, 0x1f, R8 ;  /* 0x0000001fff0a7819 */ /* 0x000fe20000011408 */
[----:B------:R-:W-:-:S02]  /*0c80*/  IMAD.IADD R4, R7, 0x1, -R4 ;  /* 0x0000000107047824 */ /* 0x000fc400078e0a04 */
[----:B------:R-:W-:Y:S01]  /*0c90*/  IMAD R3, R15, 0x10, R3 ;  /* 0x000000100f037824 */ /* 0x000fe200078e0203 */
[----:B------:R-:W-:Y:S01]  /*0ca0*/  LEA.HI R10, R10, R9, RZ, 0x3 ;  /* 0x000000090a0a7211 */ /* 0x000fe200078f18ff */
[----:B------:R-:W-:Y:S01]  /*0cb0*/  IMAD.HI R5, R14, 0x55555556, RZ ;  /* 0x555555560e057827 */ /* 0x000fe200078e02ff */
[----:B------:R-:W-:Y:S02]  /*0cc0*/  LEA.HI R6, R6, R11, RZ, 0x5 ;  /* 0x0000000b06067211 */ /* 0x000fe400078f28ff */
[----:B------:R-:W-:Y:S01]  /*0cd0*/  LOP3.LUT R10, R10, 0xfffffff8, RZ, 0xc0, !PT ;  /* 0xfffffff80a0a7812 */ /* 0x000fe200078ec0ff */
[----:B------:R-:W-:Y:S01]  /*0ce0*/  IMAD R7, R3, 0x8, R4 ;  /* 0x0000000803077824 */ /* 0x000fe200078e0204 */
[CC--:B------:R-:W-:Y:S02]  /*0cf0*/  LEA.HI R3, R0.reuse, R12.reuse, RZ, 0x3 ;  /* 0x0000000c00037211 */ /* 0x0c0fe400078f18ff */
[----:B------:R-:W-:Y:S01]  /*0d00*/  LEA.HI R0, R0, R12, RZ, 0x2 ;  /* 0x0000000c00007211 */ /* 0x000fe200078f10ff */
[----:B------:R-:W-:Y:S01]  /*0d10*/  IMAD.IADD R9, R9, 0x1, -R10 ;  /* 0x0000000109097824 */ /* 0x000fe200078e0a0a */
[----:B------:R-:W-:-:S02]  /*0d20*/  SHF.R.S32.HI R6, RZ, 0x5, R6 ;  /* 0x00000005ff067819 */ /* 0x000fc40000011406 */
[----:B------:R-:W-:Y:S02]  /*0d30*/  LEA.HI R5, R5, R5, RZ, 0x1 ;  /* 0x0000000505057211 */ /* 0x000fe400078f08ff */
[--C-:B------:R-:W-:Y:S01]  /*0d40*/  SHF.R.S32.HI R19, RZ, 0x2, R0.reuse ;  /* 0x00000002ff137819 */ /* 0x100fe20000011400 */
[----:B------:R-:W-:Y:S01]  /*0d50*/  IMAD R6, R6, 0x10, R9 ;  /* 0x0000001006067824 */ /* 0x000fe200078e0209 */
[----:B------:R-:W-:Y:S01]  /*0d60*/  SHF.R.S32.HI R4, RZ, 0x1f, R0 ;  /* 0x0000001fff047819 */ /* 0x000fe20000011400 */
[----:B------:R-:W-:Y:S02]  /*0d70*/  IMAD R5, R5, -0x3, R14 ;  /* 0xfffffffd05057824 */ /* 0x000fe400078e020e */
[----:B------:R-:W-:Y:S01]  /*0d80*/  VIADD R9, R19, 0x60 ;  /* 0x0000006013097836 */ /* 0x000fe20000000000 */
[----:B------:R-:W-:Y:S01]  /*0d90*/  LOP3.LUT R3, R3, 0xfffffff8, RZ, 0xc0, !PT ;  /* 0xfffffff803037812 */ /* 0x000fe200078ec0ff */
[----:B------:R-:W-:Y:S01]  /*0da0*/  IMAD R10, R5, 0x40, R6 ;  /* 0x00000040050a7824 */ /* 0x000fe200078e0206 */
[----:B------:R-:W-:-:S02]  /*0db0*/  LOP3.LUT R0, R0, 0xfffffffc, RZ, 0xc0, !PT ;  /* 0xfffffffc00007812 */ /* 0x000fc400078ec0ff */
[----:B------:R-:W-:Y:S02]  /*0dc0*/  LEA.HI R4, R4, R19, RZ, 0x3 ;  /* 0x0000001304047211 */ /* 0x000fe400078f18ff */
[----:B------:R-:W-:Y:S01]  /*0dd0*/  SHF.R.S32.HI R5, RZ, 0x1f, R9 ;  /* 0x0000001fff057819 */ /* 0x000fe20000011409 */
[----:B------:R-:W-:Y:S01]  /*0de0*/  IMAD.IADD R3, R12, 0x1, -R3 ;  /* 0x000000010c037824 */ /* 0x000fe200078e0a03 */
[----:B------:R-:W-:Y:S01]  /*0df0*/  LOP3.LUT R4, R4, 0xfffffff8, RZ, 0xc0, !PT ;  /* 0xfffffff804047812 */ /* 0x000fe200078ec0ff */
[----:B------:R-:W-:Y:S01]  /*0e00*/  IMAD.IADD R6, R12, 0x1, -R0 ;  /* 0x000000010c067824 */ /* 0x000fe200078e0a00 */
[----:B------:R-:W-:Y:S01]  /*0e10*/  LEA.HI R5, R5, R9, RZ, 0x3 ;  /* 0x0000000905057211 */ /* 0x000fe200078f18ff */
[----:B------:R-:W-:Y:S01]  /*0e20*/  IMAD.SHL.U32 R3, R9, 0x40, RZ ;  /* 0x0000004009037824 */ /* 0x000fe200078e00ff */
[----:B------:R-:W-:Y:S01]  /*0e30*/  SHF.R.S32.HI R0, RZ, 0x1f, R19 ;  /* 0x0000001fff007819 */ /* 0x000fe20000011413 */
[----:B------:R-:W-:Y:S01]  /*0e40*/  IMAD.IADD R4, R19, 0x1, -R4 ;  /* 0x0000000113047824 */ /* 0x000fe200078e0a04 */
[C---:B------:R-:W-:Y:S01]  /*0e50*/  LEA.HI R0, R6.reuse, R6, RZ, 0x1 ;  /* 0x0000000606007211 */ /* 0x040fe200078f08ff */
[----:B------:R-:W-:Y:S01]  /*0e60*/  IMAD.SHL.U32 R16, R6, 0x8, RZ ;  /* 0x0000000806107824 */ /* 0x000fe200078e00ff */
[----:B------:R-:W-:Y:S01]  /*0e70*/  LOP3.LUT R3, R3, 0x1c0, RZ, 0xc0, !PT ;  /* 0x000001c003037812 */ /* 0x000fe200078ec0ff */
[----:B------:R-:W-:Y:S01]  /*0e80*/  IMAD.SHL.U32 R5, R5, 0x40, RZ ;  /* 0x0000004005057824 */ /* 0x000fe200078e00ff */
[----:B------:R-:W-:Y:S01]  /*0e90*/  STL [R1+0x64], R10 ;  /* 0x0000640a01007387 */ /* 0x000fe20000100800 */
[----:B------:R-:W-:-:S02]  /*0ea0*/  LOP3.LUT R8, R8, 0x7ffffffc, RZ, 0xc0, !PT ;  /* 0x7ffffffc08087812 */ /* 0x000fc400078ec0ff */
[----:B------:R-:W-:Y:S01]  /*0eb0*/  SHF.R.U32.HI R9, RZ, 0x3, R3 ;  /* 0x00000003ff097819 */ /* 0x000fe20000011603 */
[----:B------:R-:W-:Y:S01]  /*0ec0*/  STL [R1+0x58], RZ ;  /* 0x000058ff01007387 */ /* 0x000fe20000100800 */
[----:B------:R-:W-:Y:S02]  /*0ed0*/  LOP3.LUT R0, R0, 0x1ffffffe, RZ, 0xc0, !PT ;  /* 0x1ffffffe00007812 */ /* 0x000fe400078ec0ff */
[----:B------:R-:W-:Y:S01]  /*0ee0*/  LOP3.LUT R3, R3, 0x38, R16, 0xf8, !PT ;  /* 0x0000003803037812 */ /* 0x000fe200078ef810 */
[----:B------:R0:W-:Y:S01]  /*0ef0*/  STL [R1+0x40], R4 ;  /* 0x0000400401007387 */ /* 0x0001e20000100800 */
[----:B------:R-:W-:Y:S02]  /*0f00*/  IMAD.IADD R8, R11, 0x1, -R8 ;  /* 0x000000010b087824 */ /* 0x000fe400078e0a08 */
[----:B------:R-:W-:Y:S01]  /*0f10*/  IMAD.IADD R0, R6, 0x1, -R0 ;  /* 0x0000000106007824 */ /* 0x000fe200078e0a00 */
[----:B0-----:R-:W-:Y:S01]  /*0f20*/  LOP3.LUT R4, R5, 0xfffffe00, RZ, 0xc0, !PT ;  /* 0xfffffe0005047812 */ /* 0x001fe200078ec0ff */
[----:B------:R-:W-:-:S03]  /*0f30*/  IMAD.SHL.U32 R5, R7, 0x8, RZ ;  /* 0x0000000807057824 */ /* 0x000fc600078e00ff */
[----:B------:R-:W-:Y:S01]  /*0f40*/  LOP3.LUT R3, R4, R3, R9, 0xf6, !PT ;  /* 0x0000000304037212 */ /* 0x000fe200078ef609 */
[----:B------:R0:W-:Y:S01]  /*0f50*/  STL [R1+0x44], R4 ;  /* 0x0000440401007387 */ /* 0x0001e20000100800 */
[----:B------:R-:W-:-:S03]  /*0f60*/  IMAD R0, R0, 0x8, R10 ;  /* 0x0000000800007824 */ /* 0x000fc600078e020a */
[----:B------:R-:W-:Y:S01]  /*0f70*/  IMAD R3, R3, 0x2, R2 ;  /* 0x0000000203037824 */ /* 0x000fe200078e0202 */
[----:B------:R1:W-:Y:S01]  /*0f80*/  STL [R1+0x68], R5 ;  /* 0x0000680501007387 */ /* 0x0003e20000100800 */
[----:B0-----:R-:W-:-:S05]  /*0f90*/  IMAD.SHL.U32 R4, R8, 0x2, RZ ;  /* 0x0000000208047824 */ /* 0x001fca00078e00ff */
[----:B------:R1:W-:Y:S04]  /*0fa0*/  STL [R1+0x30], R4 ;  /* 0x0000300401007387 */ /* 0x0003e80000100800 */
[----:B------:R1:W-:Y:S04]  /*0fb0*/  STL [R1+0x48], R0 ;  /* 0x0000480001007387 */ /* 0x0003e80000100800 */
[----:B------:R1:W-:Y:S01]  /*0fc0*/  STL [R1+0x60], R3 ;  /* 0x0000600301007387 */ /* 0x0003e20000100800 */
[----:B------:R-:W-:Y:S01]  /*0fd0*/  IMAD.SHL.U32 R152, R6, 0x4, RZ ;  /* 0x0000000406987824 */ /* 0x000fe200078e00ff */
[----:B------:R-:W-:Y:S01]  /*0fe0*/  CS2R R22, SRZ ;  /* 0x0000000000167805 */ /* 0x000fe2000001ff00 */
[----:B------:R-:W-:-:S02]  /*0ff0*/  IMAD.MOV.U32 R154, RZ, RZ, RZ ;  /* 0x000000ffff9a7224 */ /* 0x000fc400078e00ff */
[----:B------:R-:W-:Y:S02]  /*1000*/  IMAD.MOV.U32 R18, RZ, RZ, RZ ;  /* 0x000000ffff127224 */ /* 0x000fe400078e00ff */
[----:B------:R-:W-:Y:S01]  /*1010*/  VIADD R155, R152, 0x10 ;  /* 0x00000010989b7836 */ /* 0x000fe20000000000 */
[----:B-12---:R-:W-:-:S07]  /*1020*/  LOP3.LUT R156, R13, 0x1, RZ, 0xfc, !PT ;  /* 0x000000010d9c7812 */ /* 0x006fce00078efcff */
.L_x_2413:
[----:B01-3--:R-:W0:Y:S02]  /*1030*/  LDC.64 R4, c[0x0][0xc88] ;  /* 0x00032200ff047b82 */ /* 0x00be240000000a00 */
[----:B0-----:R-:W-:-:S05]  /*1040*/  IMAD.WIDE R4, R31, 0x4, R4 ;  /* 0x000000041f047825 */ /* 0x001fca00078e0204 */
[----:B--2---:R-:W2:Y:S01]  /*1050*/  LDG.E R35, desc[UR40][R4.64] ;  /* 0x0000002804237981 */ /* 0x004ea2000c1e1900 */
[----:B------:R-:W-:Y:S05]  /*1060*/  YIELD ;  /* 0x0000000000007946 */ /* 0x000fea0003800000 */
[----:B------:R-:W-:Y:S01]  /*1070*/  ULDC.64 UR4, c[0x0][0xa28] ;  /* 0x00028a0000047ab9 */ /* 0x000fe20000000a00 */
[----:B------:R-:W-:Y:S01]  /*1080*/  ULDC.64 UR8, c[0x0][0xa18] ;  /* 0x0002860000087ab9 */ /* 0x000fe20000000a00 */
[----:B------:R-:W-:Y:S01]  /*1090*/  ISETP.NE.U32.AND P1, PT, RZ, UR4, PT ;  /* 0x00000004ff007c0c */ /* 0x000fe2000bf25070 */
[----:B------:R-:W-:Y:S01]  /*10a0*/  IMAD.MOV.U32 R11, RZ, RZ, RZ ;  /* 0x000000ffff0b7224 */ /* 0x000fe200078e00ff */
[----:B------:R-:W-:Y:S01]  /*10b0*/  ULDC.64 UR6, c[0x0][0xa08] ;  /* 0x0002820000067ab9 */ /* 0x000fe20000000a00 */
[----:B------:R-:W-:Y:S01]  /*10c0*/  IMAD.MOV.U32 R31, RZ, RZ, RZ ;  /* 0x000000ffff1f7224 */ /* 0x000fe200078e00ff */
[----:B------:R-:W-:-:S02]  /*10d0*/  ISETP.NE.AND.EX P1, PT, RZ, UR5, PT, P1 ;  /* 0x00000005ff007c0c */ /* 0x000fc4000bf25310 */
[----:B------:R-:W-:-:S04]  /*10e0*/  ISETP.NE.U32.AND P0, PT, RZ, UR6, PT ;  /* 0x00000006ff007c0c */ /* 0x000fc8000bf05070 */
[----:B------:R-:W-:Y:S02]  /*10f0*/  ISETP.NE.AND.EX P0, PT, RZ, UR7, PT, P0 ;  /* 0x00000007ff007c0c */ /* 0x000fe4000bf05300 */
[----:B--2---:R-:W-:Y:S01]  /*1100*/  SHF.R.S32.HI R0, RZ, 0x1f, R35 ;  /* 0x0000001fff007819 */ /* 0x004fe20000011423 */
[----:B------:R-:W-:-:S04]  /*1110*/  IMAD.SHL.U32 R33, R35, 0x4, RZ ;  /* 0x0000000423217824 */ /* 0x000fc800078e00ff */
[C---:B------:R-:W-:Y:S01]  /*1120*/  @P1 LEA R6, P2, R35.reuse, UR4, 0x2 ;  /* 0x0000000423061c11 */ /* 0x040fe2000f8410ff */
[----:B------:R0:W-:Y:S01]  /*1130*/  STL [R1+0x50], R35 ;  /* 0x0000502301007387 */ /* 0x0001e20000100800 */
[C-C-:B------:R-:W-:Y:S02]  /*1140*/  SHF.L.U64.HI R34, R35.reuse, 0x2, R0.reuse ;  /* 0x0000000223227819 */ /* 0x140fe40000010200 */
[----:B------:R-:W-:Y:S02]  /*1150*/  @P1 LEA.HI.X R7, R35, UR5, R0, 0x2, P2 ;  /* 0x0000000523071c11 */ /* 0x000fe400090f1400 */
[----:B------:R-:W-:Y:S01]  /*1160*/  ISETP.NE.U32.AND P2, PT, RZ, UR8, PT ;  /* 0x00000008ff007c0c */ /* 0x000fe2000bf45070 */
[----:B------:R-:W-:Y:S01]  /*1170*/  ULDC UR4, c[0x0][0x288] ;  /* 0x0000a20000047ab9 */ /* 0x000fe20000000800 */
[----:B------:R-:W-:Y:S01]  /*1180*/  IADD3 R8, P3, R33, UR6, RZ ;  /* 0x0000000621087c10 */ /* 0x000fe2000ff7e0ff */
[----:B------:R0:W5:Y:S01]  /*1190*/  @P1 LDG.E R11, desc[UR40][R6.64] ;  /* 0x00000028060b1981 */ /* 0x000162000c1e1900 */
[----:B------:R-:W-:Y:S01]  /*11a0*/  ISETP.NE.AND.EX P2, PT, RZ, UR9, PT, P2 ;  /* 0x00000009ff007c0c */ /* 0x000fe2000bf45320 */
[----:B----4-:R-:W-:Y:S01]  /*11b0*/  IMAD.U32 R3, RZ, RZ, UR4 ;  /* 0x00000004ff037e24 */ /* 0x010fe2000f8e00ff */
[----:B------:R-:W-:Y:S01]  /*11c0*/  IADD3.X R9, R34, UR7, RZ, P3, !PT ;  /* 0x0000000722097c10 */ /* 0x000fe20009ffe4ff */
[----:B------:R-:W-:-:S04]  /*11d0*/  ULDC.64 UR4, c[0x0][0x418] ;  /* 0x0001060000047ab9 */ /* 0x000fc80000000a00 */
[----:B------:R0:W5:Y:S06]  /*11e0*/  @P0 LDG.E R31, desc[UR40][R8.64] ;  /* 0x00000028081f0981 */ /* 0x00016c000c1e1900 */
[----:B------:R-:W-:-:S04]  /*11f0*/  @P2 IADD3 R4, P1, R33, UR8, RZ ;  /* 0x0000000821042c10 */ /* 0x000fc8000ff3e0ff */
[----:B------:R-:W-:-:S05]  /*1200*/  @P2 IADD3.X R5, R34, UR9, RZ, P1, !PT ;  /* 0x0000000922052c10 */ /* 0x000fca0008ffe4ff */
[----:B------:R-:W2:Y:S01]  /*1210*/  @P2 LDG.E R3, desc[UR40][R4.64] ;  /* 0x0000002804032981 */ /* 0x000ea2000c1e1900 */
        /* <DEDUP_REMOVED lines=9> */
[----:B--2---:R0:W-:Y:S01]  /*12b0*/  STL [R1+0x20], R3 ;  /* 0x0000200301007387 */ /* 0x0041e20000100800 */
[----:B------:R-:W-:Y:S01]  /*12c0*/  IMAD.MOV.U32 R13, RZ, RZ, R3 ;  /* 0x000000ffff0d7224 */ /* 0x000fe200078e0003 */
[----:B------:R-:W-:Y:S06]  /*12d0*/  @P2 BRA `(.L_x_2271) ;  /* 0x0000000000282947 */ /* 0x000fec0003800000 */
[----:B------:R-:W-:Y:S02]  /*12e0*/  ULDC.64 UR4, c[0x0][0xa00] ;  /* 0x0002800000047ab9 */ /* 0x000fe40000000a00 */
[----:B------:R-:W-:-:S04]  /*12f0*/  ISETP.NE.U32.AND P1, PT, RZ, UR4, PT ;  /* 0x00000004ff007c0c */ /* 0x000fc8000bf25070 */
[----:B------:R-:W-:-:S13]  /*1300*/  ISETP.NE.AND.EX P1, PT, RZ, UR5, PT, P1 ;  /* 0x00000005ff007c0c */ /* 0x000fda000bf25310 */
[----:B------:R-:W-:Y:S05]  /*1310*/  @!P1 BRA `(.L_x_2271) ;  /* 0x0000000000189947 */ /* 0x000fea0003800000 */
[----:B------:R-:W1:Y:S02]  /*1320*/  LDC.64 R4, c[0x0][0xa00] ;  /* 0x00028000ff047b82 */ /* 0x000e640000000a00 */
[----:B-1----:R-:W-:-:S05]  /*1330*/  IMAD.WIDE R4, R35, 0x4, R4 ;  /* 0x0000000423047825 */ /* 0x002fca00078e0204 */
[----:B------:R-:W2:Y:S04]  /*1340*/  LDG.E R0, desc[UR40][R4.64] ;  /* 0x0000002804007981 */ /* 0x000ea8000c1e1900 */
[----:B0-----:R-:W2:Y:S02]  /*1350*/  LDG.E R3, desc[UR40][R4.64+0x4] ;  /* 0x0000042804037981 */ /* 0x001ea4000c1e1900 */
[----:B--2---:R-:W-:-:S05]  /*1360*/  IMAD.IADD R13, R3, 0x1, -R0 ;  /* 0x00000001030d7824 */ /* 0x004fca00078e0a00 */
[----:B------:R1:W-:Y:S02]  /*1370*/  STL [R1+0x20], R13 ;  /* 0x0000200d01007387 */ /* 0x0003e40000100800 */
.L_x_2271:
[C---:B------:R-:W-:Y:S01]  /*1380*/  LOP3.LUT R37, R30.reuse, 0xffff, RZ, 0xc0, !PT ;  /* 0x0000ffff1e257812 */ /* 0x040fe200078ec0ff */
[----:B------:R-:W-:Y:S01]  /*1390*/  ULDC.64 UR4, c[0x0][0xa20] ;  /* 0x0002880000047ab9 */ /* 0x000fe20000000a00 */
[C---:B0-----:R-:W-:Y:S02]  /*13a0*/  LOP3.LUT R3, R30.reuse, 0xff000000, RZ, 0xc0, !PT ;  /* 0xff0000001e037812 */ /* 0x041fe400078ec0ff */
[----:B------:R-:W-:Y:S01]  /*13b0*/  ISETP.NE.U32.AND P1, PT, RZ, UR4, PT ;  /* 0x00000004ff007c0c */ /* 0x000fe2000bf25070 */
[----:B------:R0:W-:Y:S01]  /*13c0*/  STL [R1+0x4c], R37 ;  /* 0x00004c2501007387 */ /* 0x0001e20000100800 */
[----:B------:R-:W-:Y:S02]  /*13d0*/  LOP3.LUT R0, R30, 0xff0000, RZ, 0xc0, !PT ;  /* 0x00ff00001e007812 */ /* 0x000fe400078ec0ff */
[----:B------:R-:W-:Y:S02]  /*13e0*/  ISETP.NE.AND.EX P1, PT, RZ, UR5, PT, P1 ;  /* 0x00000005ff007c0c */ /* 0x000fe4000bf25310 */
[----:B------:R-:W-:-:S04]  /*13f0*/  SHF.R.U32.HI R3, RZ, 0x8, R3 ;  /* 0x00000008ff037819 */ /* 0x000fc80000011603 */
[----:B------:R-:W-:-:S07]  /*1400*/  LEA.HI R10, R0, R3, RZ, 0x10 ;  /* 0x00000003000a7211 */ /* 0x000fce00078f80ff */
[----:B0-----:R-:W-:Y:S05]  /*1410*/  @!P1 BRA `(.L_x_2272) ;  /* 0x0000000000109947 */ /* 0x001fea0003800000 */
[----:B------:R-:W-:-:S04]  /*1420*/  IADD3 R4, P0, R33, UR4, RZ ;  /* 0x0000000421047c10 */ /* 0x000fc8000ff1e0ff */
[----:B------:R-:W-:-:S05]  /*1430*/  IADD3.X R5, R34, UR5, RZ, P0, !PT ;  /* 0x0000000522057c10 */ /* 0x000fca00087fe4ff */
[----:B------:R0:W5:Y:S01]  /*1440*/  LDG.E R32, desc[UR40][R4.64] ;  /* 0x0000002804207981 */ /* 0x000162000c1e1900 */
[----:B------:R-:W-:Y:S05]  /*1450*/  BRA `(.L_x_2273) ;  /* 0x0000000000107947 */ /* 0x000fea0003800000 */
.L_x_2272:
[----:B------:R-:W-:Y:S05]  /*1460*/  @!P0 BRA `(.L_x_2273) ;  /* 0x00000000000c8947 */ /* 0x000fea0003800000 */
[----:B------:R-:W2:Y:S04]  /*1470*/  LDG.E R3, desc[UR40][R8.64] ;  /* 0x0000002808037981 */ /* 0x000ea8000c1e1900 */
[----:B------:R-:W2:Y:S02]  /*1480*/  LDG.E R32, desc[UR40][R8.64+0x4] ;  /* 0x0000042808207981 */ /* 0x000ea4000c1e1900 */
[----:B--2---:R-:W-:-:S07]  /*1490*/  IMAD.IADD R32, R32, 0x1, -R3 ;  /* 0x0000000120207824 */ /* 0x004fce00078e0a03 */
.L_x_2273:
[----:B------:R-:W-:Y:S01]  /*14a0*/  ULDC.64 UR4, c[0x0][0xa10] ;  /* 0x0002840000047ab9 */ /* 0x000fe20000000a00 */
[----:B------:R-:W2:Y:S01]  /*14b0*/  LDC R8, c[0x0][0x448] ;  /* 0x00011200ff087b82 */ /* 0x000ea20000000800 */
[----:B------:R-:W-:-:S04]  /*14c0*/  ISETP.NE.U32.AND P0, PT, RZ, UR4, PT ;  /* 0x00000004ff007c0c */ /* 0x000fc8000bf05070 */
[----:B------:R-:W-:Y:S01]  /*14d0*/  ISETP.NE.AND.EX P0, PT, RZ, UR5, PT, P0 ;  /* 0x00000005ff007c0c */ /* 0x000fe2000bf05300 */
[----:B------:R-:W-:-:S12]  /*14e0*/  ULDC.64 UR4, c[0x0][0xa30] ;  /* 0x00028c0000047ab9 */ /* 0x000fd80000000a00 */
[----:B0-----:R-:W0:Y:S02]  /*14f0*/  @P0 LDC.64 R4, c[0x0][0xa10] ;  /* 0x00028400ff040b82 */ /* 0x001e240000000a00 */
[----:B0-----:R-:W-:-:S05]  /*1500*/  @P0 IMAD.WIDE R4, R35, 0x4, R4 ;  /* 0x0000000423040825 */ /* 0x001fca00078e0204 */
[----:B------:R-:W3:Y:S04]  /*1510*/  @P0 LDG.E R0, desc[UR40][R4.64] ;  /* 0x0000002804000981 */ /* 0x000ee8000c1e1900 */
[----:B------:R0:W3:Y:S01]  /*1520*/  @P0 LDG.E R3, desc[UR40][R4.64+0x4] ;  /* 0x0000042804030981 */ /* 0x0000e2000c1e1900 */
[----:B------:R-:W-:Y:S01]  /*1530*/  ISETP.NE.U32.AND P1, PT, RZ, UR4, PT ;  /* 0x00000004ff007c0c */ /* 0x000fe2000bf25070 */
[----:B-----5:R-:W-:-:S03]  /*1540*/  IMAD.MOV.U32 R24, RZ, RZ, R32 ;  /* 0x000000ffff187224 */ /* 0x020fc600078e0020 */
[----:B------:R-:W-:-:S13]  /*1550*/  ISETP.NE.AND.EX P1, PT, RZ, UR5, PT, P1 ;  /* 0x00000005ff007c0c */ /* 0x000fda000bf25310 */
[----:B------:R-:W-:-:S04]  /*1560*/  @P1 IADD3 R6, P2, R33, UR4, RZ ;  /* 0x0000000421061c10 */ /* 0x000fc8000ff5e0ff */
[----:B------:R-:W-:-:S05]  /*1570*/  @P1 IADD3.X R7, R34, UR5, RZ, P2, !PT ;  /* 0x0000000522071c10 */ /* 0x000fca00097fe4ff */
[----:B------:R4:W5:Y:S01]  /*1580*/  @P1 LDG.E R24, desc[UR40][R6.64] ;  /* 0x0000002806181981 */ /* 0x000962000c1e1900 */
[----:B--2---:R-:W-:Y:S01]  /*1590*/  ISETP.NE.AND P1, PT, R8, 0x1, PT ;  /* 0x000000010800780c */ /* 0x004fe20003f25270 */
[----:B------:R-:W-:Y:S01]  /*15a0*/  IMAD R12, R29, 0xc0, RZ ;  /* 0x000000c01d0c7824 */ /* 0x000fe200078e02ff */
[----:B------:R-:W-:Y:S03]  /*15b0*/  BSSY B0, `(.L_x_2274) ;  /* 0x0000039000007945 */ /* 0x000fe60003800000 */
[----:B0-----:R-:W-:Y:S01]  /*15c0*/  VIADD R4, R12, 0xbf ;  /* 0x000000bf0c047836 */ /* 0x001fe20000000000 */
[----:B------:R0:W-:Y:S07]  /*15d0*/  STL [R1+0x24], R12 ;  /* 0x0000240c01007387 */ /* 0x0001ee0000100800 */
[----:B------:R-:W2:Y:S01]  /*15e0*/  @P1 LDC R9, c[0x0][0x44c] ;  /* 0x00011300ff091b82 */ /* 0x000ea20000000800 */
[----:B0-----:R-:W-:-:S07]  /*15f0*/  IMAD.IADD R12, R32, 0x1, -R11 ;  /* 0x00000001200c7824 */ /* 0x001fce00078e0a0b */
[----:B------:R-:W0:Y:S01]  /*1600*/  @P1 LDC R5, c[0x0][0x450] ;  /* 0x00011400ff051b82 */ /* 0x000e220000000800 */
[----:B---3--:R-:W-:Y:S02]  /*1610*/  @P0 IMAD.IADD R25, R3, 0x1, -R0 ;  /* 0x0000000103190824 */ /* 0x008fe400078e0a00 */
[----:B--2---:R-:W-:-:S04]  /*1620*/  @P1 IMAD.HI.U32 R0, R4, R9, RZ ;  /* 0x0000000904001227 */ /* 0x004fc800078e00ff */
[----:B----4-:R-:W-:Y:S01]  /*1630*/  IMAD.IADD R6, R12, 0x1, R25 ;  /* 0x000000010c067824 */ /* 0x010fe200078e0219 */
[----:B0-----:R-:W-:-:S03]  /*1640*/  @P1 SHF.R.U32.HI R4, RZ, R5, R0 ;  /* 0x00000005ff041219 */ /* 0x001fc60000011600 */
[C---:B------:R-:W-:Y:S01]  /*1650*/  VIADD R0, R6.reuse, 0x7f ;  /* 0x0000007f06007836 */ /* 0x040fe20000000000 */
[----:B------:R-:W-:Y:S01]  /*1660*/  IADD3 R91, R6, 0x80, -R13 ;  /* 0x00000080065b7810 */ /* 0x000fe20007ffe80d */
[----:B------:R0:W-:Y:S01]  /*1670*/  STL [R1+0x2c], R6 ;  /* 0x00002c0601007387 */ /* 0x0001e20000100800 */
[----:B-1----:R-:W-:Y:S02]  /*1680*/  LOP3.LUT R13, R10, 0xff, RZ, 0xc0, !PT ;  /* 0x000000ff0a0d7812 */ /* 0x002fe400078ec0ff */
[----:B------:R-:W-:Y:S01]  /*1690*/  SHF.R.S32.HI R3, RZ, 0x1f, R0 ;  /* 0x0000001fff037819 */ /* 0x000fe20000011400 */
[----:B------:R-:W-:Y:S02]  /*16a0*/  IMAD.IADD R4, R91, 0x1, R4 ;  /* 0x000000015b047824 */ /* 0x000fe400078e0204 */
[----:B------:R1:W-:Y:S01]  /*16b0*/  STL [R1+0x5c], R13 ;  /* 0x00005c0d01007387 */ /* 0x0003e20000100800 */
[----:B------:R-:W-:Y:S01]  /*16c0*/  LEA.HI R3, R3, R0, RZ, 0x7 ;  /* 0x0000000003037211 */ /* 0x000fe200078f38ff */
[----:B------:R-:W-:Y:S01]  /*16d0*/  IMAD.MOV.U32 R0, RZ, RZ, RZ ;  /* 0x000000ffff007224 */ /* 0x000fe200078e00ff */
[----:B------:R-:W-:-:S02]  /*16e0*/  SHF.R.S32.HI R5, RZ, 0x1f, R4 ;  /* 0x0000001fff057819 */ /* 0x000fc40000011404 */
[----:B0-----:R-:W-:Y:S02]  /*16f0*/  SHF.R.U32.HI R6, RZ, 0x10, R10 ;  /* 0x00000010ff067819 */ /* 0x001fe4000001160a */
[----:B------:R-:W-:Y:S02]  /*1700*/  LEA.HI R5, R5, R4, RZ, 0x7 ;  /* 0x0000000405057211 */ /* 0x000fe400078f38ff */
[----:B------:R-:W-:Y:S01]  /*1710*/  SHF.R.S32.HI R92, RZ, 0x7, R3 ;  /* 0x00000007ff5c7819 */ /* 0x000fe20000011403 */
[----:B------:R1:W-:Y:S01]  /*1720*/  STL [R1+0x54], R6 ;  /* 0x0000540601007387 */ /* 0x0003e20000100800 */
[----:B------:R-:W-:-:S04]  /*1730*/  SHF.R.S32.HI R5, RZ, 0x7, R5 ;  /* 0x00000007ff057819 */ /* 0x000fc80000011405 */
[----:B------:R-:W-:-:S04]  /*1740*/  VIMNMX R9, R92, R5, PT ;  /* 0x000000055c097248 */ /* 0x000fc80003fe0100 */
[----:B------:R-:W-:-:S13]  /*1750*/  ISETP.GE.AND P0, PT, R9, 0x1, PT ;  /* 0x000000010900780c */ /* 0x000fda0003f06270 */
[----:B-1----:R-:W-:Y:S05]  /*1760*/  @!P0 BRA `(.L_x_2275) ;  /* 0x0000000000748947 */ /* 0x002fea0003800000 */
[----:B------:R-:W-:Y:S01]  /*1770*/  ISETP.NE.AND P0, PT, R6, RZ, PT ;  /* 0x000000ff0600720c */ /* 0x000fe20003f05270 */
[----:B------:R-:W-:-:S03]  /*1780*/  ULDC UR4, c[0x0][0x9f0] ;  /* 0x00027c0000047ab9 */ /* 0x000fc60000000800 */
[----:B------:R-:W-:-:S04]  /*1790*/  SEL R10, R6, UR4, P0 ;  /* 0x00000004060a7c07 */ /* 0x000fc80008000000 */
[-C--:B------:R-:W-:Y:S02]  /*17a0*/  IABS R6, R10.reuse ;  /* 0x0000000a00067213 */ /* 0x080fe40000000000 */
[----:B------:R-:W-:Y:S02]  /*17b0*/  IADD3 R0, R10, -0x1, R9 ;  /* 0xffffffff0a007810 */ /* 0x000fe40007ffe009 */
[----:B------:R-:W0:Y:S01]  /*17c0*/  I2F.RP R3, R6 ;  /* 0x0000000600037306 */ /* 0x000e220000209400 */
[----:B------:R-:W-:Y:S02]  /*17d0*/  IABS R11, R10 ;  /* 0x0000000a000b7213 */ /* 0x000fe40000000000 */
        /* <DEDUP_REMOVED lines=22> */
.L_x_2275:
[----:B------:R-:W-:Y:S05]  /*1940*/  BSYNC B0 ;  /* 0x0000000000007941 */ /* 0x000fea0003800000 */
.L_x_2274:
[----:B------:R-:W-:-:S05]  /*1950*/  IMAD R3, R13, R0, RZ ;  /* 0x000000000d037224 */ /* 0x000fca00078e02ff */
        /* <DEDUP_REMOVED lines=35> */
.L_x_2278:
[----:B------:R-:W-:Y:S05]  /*1b90*/  BSYNC B6 ;  /* 0x0000000000067941 */ /* 0x000fea0003800000 */
.L_x_2277:
        /* <DEDUP_REMOVED lines=20> */
.L_x_2280:
[----:B------:R-:W-:Y:S05]  /*1ce0*/  BSYNC B6 ;  /* 0x0000000000067941 */ /* 0x000fea0003800000 */
.L_x_2279:
[----:B------:R-:W-:Y:S01]  /*1cf0*/  ULDC.64 UR4, c[0x0][0x9f8] ;  /* 0x00027e0000047ab9 */ /* 0x000fe20000000a00 */
[----:B------:R-:W-:Y:S01]  /*1d00*/  IMAD.MOV.U32 R0, RZ, RZ, R35 ;  /* 0x000000ffff007224 */ /* 0x000fe200078e0023 */
[----:B------:R-:W-:Y:S01]  /*1d10*/  ISETP.NE.U32.AND P0, PT, RZ, UR4, PT ;  /* 0x00000004ff007c0c */ /* 0x000fe2000bf05070 */
[----:B------:R-:W2:Y:S01]  /*1d20*/  LDL R14, [R1+0x40] ;  /* 0x00004000010e7983 */ /* 0x000ea20000100800 */
[----:B------:R-:W0:Y:S02]  /*1d30*/  LDC.64 R72, c[0x0][0x300] ;  /* 0x0000c000ff487b82 */ /* 0x000e240000000a00 */
[----:B------:R-:W-:Y:S01]  /*1d40*/  ISETP.NE.AND.EX P0, PT, RZ, UR5, PT, P0 ;  /* 0x00000005ff007c0c */ /* 0x000fe2000bf05300 */
[----:B------:R-:W1:Y:S01]  /*1d50*/  S2R R20, SR_TID.X ;  /* 0x0000000000147919 */ /* 0x000e620000002100 */
[----:B------:R-:W-:-:S04]  /*1d60*/  IMAD.IADD R10, R31, 0x1, R32 ;  /* 0x000000011f0a7824 */ /* 0x000fc800078e0220 */
[----:B------:R-:W3:Y:S07]  /*1d70*/  LDC R63, c[0x0][0x3f4] ;  /* 0x0000fd00ff3f7b82 */ /* 0x000eee0000000800 */
[----:B------:R-:W-:Y:S01]  /*1d80*/  @P0 IADD3 R4, P1, R33, UR4, RZ ;  /* 0x0000000421040c10 */ /* 0x000fe2000ff3e0ff */
[----:B------:R-:W4:Y:S01]  /*1d90*/  LDC.64 R70, c[0x0][0x3f8] ;  /* 0x0000fe00ff467b82 */ /* 0x000f220000000a00 */
[----:B------:R-:W2:Y:S02]  /*1da0*/  LDL.LU R33, [R1] ;  /* 0x0000000001217983 */ /* 0x000ea40000300800 */
[----:B------:R-:W-:Y:S01]  /*1db0*/  @P0 IADD3.X R5, R34, UR5, RZ, P1, !PT ;  /* 0x0000000522050c10 */ /* 0x000fe20008ffe4ff */
[----:B------:R-:W-:Y:S01]  /*1dc0*/  ULDC.64 UR4, c[0x0][0xa08] ;  /* 0x0002820000047ab9 */ /* 0x000fe20000000a00 */
[----:B------:R-:W2:Y:S04]  /*1dd0*/  LDL R12, [R1+0x44] ;  /* 0x00004400010c7983 */ /* 0x000ea80000100800 */
[----:B------:R1:W3:Y:S01]  /*1de0*/  @P0 LDG.E R0, desc[UR40][R4.64] ;  /* 0x0000002804000981 */ /* 0x0002e2000c1e1900 */
[----:B------:R-:W-:Y:S01]  /*1df0*/  SHF.R.S32.HI R15, RZ, 0x1f, R10 ;  /* 0x0000001fff0f7819 */ /* 0x000fe2000001140a */
[----:B0-----:R-:W-:Y:S01]  /*1e00*/  IMAD.WIDE.U32 R6, R10, R72, RZ ;  /* 0x000000480a067225 */ /* 0x001fe200078e00ff */
[----:B------:R-:W-:-:S02]  /*1e10*/  ISETP.NE.U32.AND P0, PT, RZ, UR4, PT ;  /* 0x00000004ff007c0c */ /* 0x000fc4000bf05070 */
[----:B------:R-:W-:Y:S01]  /*1e20*/  SHF.R.S32.HI R35, RZ, 0x1f, R19 ;  /* 0x0000001fff237819 */ /* 0x000fe20000011413 */
[----:B------:R-:W-:Y:S01]  /*1e30*/  IMAD R8, R15, R72, RZ ;  /* 0x000000480f087224 */ /* 0x000fe200078e02ff */
[----:B------:R-:W-:Y:S01]  /*1e40*/  ISETP.NE.AND.EX P0, PT, RZ, UR5, PT, P0 ;  /* 0x00000005ff007c0c */ /* 0x000fe2000bf05300 */
[----:B------:R-:W-:Y:S01]  /*1e50*/  ULDC.64 UR4, c[0x0][0x308] ;  /* 0x0000c20000047ab9 */ /* 0x000fe20000000a00 */
[----:B------:R-:W-:Y:S01]  /*1e60*/  SHF.R.S32.HI R17, RZ, 0x1f, R16 ;  /* 0x0000001fff117819 */ /* 0x000fe20000011410 */
[----:B------:R-:W-:Y:S01]  /*1e70*/  IMAD R3, R10, R73, R8 ;  /* 0x000000490a037224 */ /* 0x000fe200078e0208 */
[----:B-1----:R-:W-:-:S03]  /*1e80*/  SHF.R.U32.HI R36, RZ, 0x7, R20 ;  /* 0x00000007ff247819 */ /* 0x002fc60000011614 */
[----:B------:R-:W-:Y:S01]  /*1e90*/  IMAD.IADD R7, R7, 0x1, R3 ;  /* 0x0000000107077824 */ /* 0x000fe200078e0203 */
[----:B------:R-:W-:Y:S01]  /*1ea0*/  ISETP.NE.AND P6, PT, R36, 0x1, PT ;  /* 0x000000012400780c */ /* 0x000fe20003fc5270 */
[----:B------:R-:W0:Y:S01]  /*1eb0*/  S2R R32, SR_TID.X ;  /* 0x0000000000207919 */ /* 0x000e220000002100 */
[----:B------:R-:W-:-:S04]  /*1ec0*/  IMAD.WIDE.U32 R4, R37, UR4, R6 ;  /* 0x0000000425047c25 */ /* 0x000fc8000f8e0006 */
[----:B------:R-:W-:Y:S01]  /*1ed0*/  IMAD R5, R37, UR5, R5 ;  /* 0x0000000525057c24 */ /* 0x000fe2000f8e0205 */
[----:B------:R-:W-:Y:S01]  /*1ee0*/  ULDC.64 UR4, c[0x0][0x310] ;  /* 0x0000c40000047ab9 */ /* 0x000fe20000000a00 */
[----:B------:R-:W-:Y:S01]  /*1ef0*/  IMAD.WIDE.U32 R6, R19, R72, R16 ;  /* 0x0000004813067225 */ /* 0x000fe200078e0010 */
[----:B------:R-:W-:-:S03]  /*1f00*/  SHF.R.S32.HI R153, RZ, 0x1f, R152 ;  /* 0x0000001fff997819 */ /* 0x000fc60000011498 */
[----:B----4-:R-:W-:-:S04]  /*1f10*/  IMAD.WIDE.U32 R48, R19, R70, R16 ;  /* 0x0000004613307225 */ /* 0x010fc800078e0010 */
[----:B------:R-:W-:-:S04]  /*1f20*/  IMAD.WIDE.U32 R50, R19, R70, R152 ;  /* 0x0000004613327225 */ /* 0x000fc800078e0098 */
[----:B------:R-:W-:Y:S02]  /*1f30*/  VIADD R65, R16, 0x20 ;  /* 0x0000002010417836 */ /* 0x000fe40000000000 */
[----:B------:R-:W-:Y:S01]  /*1f40*/  VIADD R90, R36, 0x8 ;  /* 0x00000008245a7836 */ /* 0x000fe20000000000 */
[----:B---3--:R-:W-:Y:S02]  /*1f50*/  SHF.R.S32.HI R3, RZ, 0x1f, R0 ;  /* 0x0000001fff037819 */ /* 0x008fe40000011400 */
[----:B------:R-:W-:Y:S02]  /*1f60*/  SEL R53, R0, RZ, !P0 ;  /* 0x000000ff00357207 */ /* 0x000fe40004000000 */
[----:B------:R-:W-:-:S03]  /*1f70*/  SEL R3, R3, RZ, !P0 ;  /* 0x000000ff03037207 */ /* 0x000fc60004000000 */
[----:B------:R-:W-:Y:S02]  /*1f80*/  IMAD.WIDE.U32 R54, R53, UR4, R4 ;  /* 0x0000000435367c25 */ /* 0x000fe4000f8e0004 */
[----:B------:R-:W1:Y:S02]  /*1f90*/  LDC.64 R4, c[0x0][0x408] ;  /* 0x00010200ff047b82 */ /* 0x000e640000000a00 */
[----:B------:R-:W-:Y:S01]  /*1fa0*/  IMAD R0, R3, UR4, RZ ;  /* 0x0000000403007c24 */ /* 0x000fe2000f8e02ff */
[----:B------:R-:W-:-:S03]  /*1fb0*/  IADD3 R76, P0, R54, R6, RZ ;  /* 0x00000006364c7210 */ /* 0x000fc60007f1e0ff */
[----:B------:R-:W-:Y:S01]  /*1fc0*/  IMAD R75, R53, UR5, R0 ;  /* 0x00000005354b7c24 */ /* 0x000fe2000f8e0200 */
[----:B------:R-:W-:Y:S05]  /*1fd0*/  @!P6 WARPSYNC.ALL ;  /* 0x000000000000e948 */ /* 0x000fea0003800000 */
[----:B------:R-:W-:Y:S01]  /*1fe0*/  IMAD R0, R35, R72, RZ ;  /* 0x0000004823007224 */ /* 0x000fe200078e02ff */
[----:B------:R-:W-:Y:S01]  /*1ff0*/  ULDC.64 UR4, c[0x0][0x330] ;  /* 0x0000cc0000047ab9 */ /* 0x000fe20000000a00 */
[----:B------:R-:W-:Y:S02]  /*2000*/  IMAD.IADD R75, R55, 0x1, R75 ;  /* 0x00000001374b7824 */ /* 0x000fe400078e024b */
[----:B------:R-:W-:-:S04]  /*2010*/  IMAD.WIDE.U32 R8, R37, UR4, R16 ;  /* 0x0000000425087c25 */ /* 0x000fc8000f8e0010 */
[----:B------:R-:W-:Y:S02]  /*2020*/  IMAD R0, R19, R73, R0 ;  /* 0x0000004913007224 */ /* 0x000fe400078e0200 */
[----:B------:R-:W-:Y:S01]  /*2030*/  IMAD R9, R37, UR5, R9 ;  /* 0x0000000525097c24 */ /* 0x000fe2000f8e0209 */
[----:B------:R-:W-:Y:S02]  /*2040*/  ULDC.64 UR4, c[0x0][0x338] ;  /* 0x0000ce0000047ab9 */ /* 0x000fe40000000a00 */
[----:B------:R-:W-:Y:S01]  /*2050*/  IADD3.X R74, R75, R7, R0, P0, !PT ;  /* 0x000000074b4a7210 */ /* 0x000fe200007fe400 */
[----:B------:R-:W-:Y:S01]  /*2060*/  IMAD R3, R3, UR4, RZ ;  /* 0x0000000403037c24 */ /* 0x000fe2000f8e02ff */
[----:B------:R-:W-:Y:S01]  /*2070*/  ISETP.GE.AND P0, PT, R16, R63, PT ;  /* 0x0000003f1000720c */ /* 0x000fe20003f06270 */
[----:B------:R-:W-:Y:S02]  /*2080*/  IMAD R0, R35, R70, RZ ;  /* 0x0000004623007224 */ /* 0x000fe400078e02ff */
[----:B------:R-:W-:Y:S01]  /*2090*/  IMAD R13, R53, UR5, R3 ;  /* 0x00000005350d7c24 */ /* 0x000fe2000f8e0203 */
[----:B------:R-:W-:Y:S01]  /*20a0*/  SEL R3, R63, RZ, P0 ;  /* 0x000000ff3f037207 */ /* 0x000fe20000000000 */
[----:B------:R-:W-:Y:S01]  /*20b0*/  IMAD R7, R19, R71, R0 ;  /* 0x0000004713077224 */ /* 0x000fe200078e0200 */
[----:B--2---:R-:W-:Y:S01]  /*20c0*/  LOP3.LUT P1, RZ, R14, 0x4, RZ, 0xc0, !PT ;  /* 0x000000040eff7812 */ /* 0x004fe2000782c0ff */
[----:B0-----:R-:W-:-:S02]  /*20d0*/  VIADD R37, R32, 0xffffff80 ;  /* 0xffffff8020257836 */ /* 0x001fc40000000000 */
[-C--:B-1----:R-:W-:Y:S02]  /*20e0*/  IMAD R0, R35, R4.reuse, RZ ;  /* 0x0000000423007224 */ /* 0x082fe400078e02ff */
[----:B------:R-:W-:Y:S02]  /*20f0*/  IMAD.IADD R3, R16, 0x1, R3 ;  /* 0x0000000110037824 */ /* 0x000fe400078e0203 */
[----:B------:R-:W-:Y:S02]  /*2100*/  VIADD R32, R19, 0x60 ;  /* 0x0000006013207836 */ /* 0x000fe40000000000 */
[----:B------:R-:W-:Y:S01]  /*2110*/  IMAD.WIDE.U32 R52, R53, UR4, R8 ;  /* 0x0000000435347c25 */ /* 0x000fe2000f8e0008 */
[----:B------:R-:W-:Y:S01]  /*2120*/  LOP3.LUT R33, R33, 0xfffffffb, RZ, 0xc0, !PT ;  /* 0xfffffffb21217812 */ /* 0x000fe200078ec0ff */
[----:B------:R-:W-:Y:S02]  /*2130*/  ULDC UR4, c[0x0][0x2f4] ;  /* 0x0000bd0000047ab9 */ /* 0x000fe40000000800 */
        /* <DEDUP_REMOVED lines=8> */
[----:B------:R-:W-:Y:S02]  /*21c0*/  IMAD.SHL.U32 R69, R14, 0x40, RZ ;  /* 0x000000400e457824 */ /* 0x000fe400078e00ff */
[----:B------:R-:W-:Y:S01]  /*21d0*/  VIADD R14, R19, 0x60 ;  /* 0x00000060130e7836 */ /* 0x000fe20000000000 */
[----:B------:R-:W-:Y:S01]  /*21e0*/  LEA.HI R0, R0, R3, RZ, 0x3 ;  /* 0x0000000300007211 */ /* 0x000fe200078f18ff */
[----:B------:R-:W-:Y:S01]  /*21f0*/  IMAD.IADD R31, R31, 0x1, R9 ;  /* 0x000000011f1f7824 */ /* 0x000fe200078e0209 */
[----:B------:R-:W-:Y:S01]  /*2200*/  LOP3.LUT R32, R32, 0x1c0, RZ, 0xc0, !PT ;  /* 0x000001c020207812 */ /* 0x000fe200078ec0ff */
[----:B------:R-:W-:Y:S01]  /*2210*/  IMAD.IADD R21, R9, 0x1, R21 ;  /* 0x0000000109157824 */ /* 0x000fe200078e0215 */
[----:B------:R-:W-:Y:S01]  /*2220*/  @P1 LOP3.LUT R33, R33, 0x4, RZ, 0xfc, !PT ;  /* 0x0000000421211812 */ /* 0x000fe200078efcff */
[C---:B------:R-:W-:Y:S01]  /*2230*/  IMAD R3, R7.reuse, R70, RZ ;  /* 0x0000004607037224 */ /* 0x040fe200078e02ff */
[----:B------:R-:W-:Y:S01]  /*2240*/  SHF.R.S32.HI R64, RZ, 0x1f, R14 ;  /* 0x0000001fff407819 */ /* 0x000fe2000001140e */
[-C--:B------:R-:W-:Y:S01]  /*2250*/  IMAD R7, R7, R4.reuse, RZ ;  /* 0x0000000407077224 */ /* 0x080fe200078e02ff */
[----:B------:R-:W-:Y:S01]  /*2260*/  LOP3.LUT R69, R69, 0x1c0, RZ, 0xc0, !PT ;  /* 0x000001c045457812 */ /* 0x000fe200078ec0ff */
[----:B------:R-:W-:Y:S01]  /*2270*/  IMAD.WIDE.U32 R30, R24, R4, R30 ;  /* 0x00000004181e7225 */ /* 0x000fe200078e001e */
[----:B------:R-:W-:-:S02]  /*2280*/  SHF.L.U64.HI R68, R4, 0x7, R5 ;  /* 0x0000000704447819 */ /* 0x000fc40000010205 */
[----:B------:R-:W-:Y:S01]  /*2290*/  SHF.R.S32.HI R14, RZ, 0x1f, R37 ;  /* 0x0000001fff0e7819 */ /* 0x000fe20000011425 */
[----:B------:R-:W-:-:S04]  /*22a0*/  IMAD.WIDE.U32 R20, R24, R4, R20 ;  /* 0x0000000418147225 */ /* 0x000fc800078e0014 */
[----:B------:R-:W-:Y:S01]  /*22b0*/  IMAD.SHL.U32 R67, R4, 0x80, RZ ;  /* 0x0000008004437824 */ /* 0x000fe200078e00ff */
[----:B------:R-:W-:Y:S01]  /*22c0*/  LOP3.LUT R4, R32, 0x38, R0, 0xf8, !PT ;  /* 0x0000003820047812 */ /* 0x000fe200078ef800 */
[----:B------:R-:W-:Y:S01]  /*22d0*/  VIADD R32, R19, 0x60 ;  /* 0x0000006013207836 */ /* 0x000fe20000000000 */
[----:B------:R-:W-:Y:S01]  /*22e0*/  SHF.R.U32.HI R66, RZ, 0x3, R69 ;  /* 0x00000003ff427819 */ /* 0x000fe20000011645 */
[----:B------:R-:W-:Y:S01]  /*22f0*/  IMAD R9, R24, R71, R3 ;  /* 0x0000004718097224 */ /* 0x000fe200078e0203 */
[----:B------:R-:W-:Y:S01]  /*2300*/  LOP3.LUT R3, R69, 0x18, R16, 0xf8, !PT ;  /* 0x0000001845037812 */ /* 0x000fe200078ef810 */
[----:B------:R0:W-:Y:S01]  /*2310*/  STL [R1], R33 ;  /* 0x0000002101007387 */ /* 0x0001e20000100800 */
[----:B------:R-:W-:Y:S01]  /*2320*/  LEA.HI R14, R14, R37, RZ, 0x5 ;  /* 0x000000250e0e7211 */ /* 0x000fe200078f28ff */
[----:B------:R-:W-:Y:S01]  /*2330*/  IMAD.SHL.U32 R32, R32, 0x40, RZ ;  /* 0x0000004020207824 */ /* 0x000fe200078e00ff */
[----:B------:R-:W-:Y:S02]  /*2340*/  LOP3.LUT R3, R3, R66, RZ, 0x3c, !PT ;  /* 0x0000004203037212 */ /* 0x000fe400078e3cff */
[----:B------:R-:W-:-:S02]  /*2350*/  SHF.R.S32.HI R14, RZ, 0x5, R14 ;  /* 0x00000005ff0e7819 */ /* 0x000fc4000001140e */
[----:B------:R-:W-:-:S03]  /*2360*/  LOP3.LUT R32, R32, 0x1c0, RZ, 0xc0, !PT ;  /* 0x000001c020207812 */ /* 0x000fc600078ec0ff */
[----:B------:R-:W-:Y:S01]  /*2370*/  IMAD R62, R14, 0x200, R3 ;  /* 0x000002000e3e7824 */ /* 0x000fe200078e0203 */
[----:B------:R-:W-:Y:S02]  /*2380*/  LOP3.LUT R3, R69, 0x38, R0, 0xf8, !PT ;  /* 0x0000003845037812 */ /* 0x000fe400078ef800 */
[----:B------:R-:W-:Y:S02]  /*2390*/  SHF.R.U32.HI R32, RZ, 0x3, R32 ;  /* 0x00000003ff207819 */ /* 0x000fe40000011620 */
[----:B------:R-:W-:Y:S02]  /*23a0*/  IADD3 R6, P1, R19, R10, RZ ;  /* 0x0000000a13067210 */ /* 0x000fe40007f3e0ff */
[----:B------:R-:W-:Y:S01]  /*23b0*/  LOP3.LUT R3, R3, R66, RZ, 0x3c, !PT ;  /* 0x0000004203037212 */ /* 0x000fe200078e3cff */
[----:B------:R-:W-:Y:S01]  /*23c0*/  IMAD.WIDE.U32 R50, R24, R70, R50 ;  /* 0x0000004618327225 */ /* 0x000fe200078e0032 */
[----:B------:R-:W-:Y:S02]  /*23d0*/  LOP3.LUT R8, R4, R32, RZ, 0x3c, !PT ;  /* 0x0000002004087212 */ /* 0x000fe400078e3cff */
[----:B------:R-:W-:Y:S01]  /*23e0*/  LOP3.LUT R57, R0, 0xfffffff8, RZ, 0xc0, !PT ;  /* 0xfffffff800397812 */ /* 0x000fe200078ec0ff */
[----:B------:R-:W-:Y:S01]  /*23f0*/  IMAD.WIDE.U32 R48, R24, R70, R48 ;  /* 0x0000004618307225 */ /* 0x000fe200078e0030 */
[----:B------:R-:W-:-:S03]  /*2400*/  SHF.L.U64.HI R73, R72, 0x7, R73 ;  /* 0x0000000748497819 */ /* 0x000fc60000010249 */
[----:B------:R-:W-:Y:S01]  /*2410*/  IMAD R11, R24, R5, R7 ;  /* 0x00000005180b7224 */ /* 0x000fe200078e0207 */
[----:B------:R-:W-:Y:S01]  /*2420*/  SHF.L.U64.HI R71, R70, 0x7, R71 ;  /* 0x0000000746477819 */ /* 0x000fe20000010247 */
[----:B------:R-:W-:Y:S01]  /*2430*/  IMAD.X R7, R35, 0x1, R15, P1 ;  /* 0x0000000123077824 */ /* 0x000fe200008e060f */
[----:B------:R-:W-:Y:S01]  /*2440*/  SHF.R.S32.HI R56, RZ, 0x3, R0 ;  /* 0x00000003ff387819 */ /* 0x000fe20000011400 */
[----:B------:R-:W-:Y:S01]  /*2450*/  IMAD R4, R14, 0x200, R3 ;  /* 0x000002000e047824 */ /* 0x000fe200078e0203 */
[----:B------:R-:W-:Y:S01]  /*2460*/  ISETP.GE.AND P1, PT, R16, UR4, PT ;  /* 0x0000000410007c0c */ /* 0x000fe2000bf26270 */
[----:B------:R-:W-:Y:S01]  /*2470*/  IMAD.SHL.U32 R72, R72, 0x80, RZ ;  /* 0x0000008048487824 */ /* 0x000fe200078e00ff */
[----:B------:R-:W-:Y:S01]  /*2480*/  ISETP.GE.AND P2, PT, R65, UR4, PT ;  /* 0x0000000441007c0c */ /* 0x000fe2000bf46270 */
[----:B------:R-:W-:Y:S01]  /*2490*/  IMAD.SHL.U32 R70, R70, 0x80, RZ ;  /* 0x0000008046467824 */ /* 0x000fe200078e00ff */
[----:B------:R-:W-:Y:S01]  /*24a0*/  SHF.R.S32.HI R5, RZ, 0x1f, R57 ;  /* 0x0000001fff057819 */ /* 0x000fe20000011439 */
[----:B------:R-:W-:-:S02]  /*24b0*/  IMAD.SHL.U32 R63, R63, 0x2, RZ ;  /* 0x000000023f3f7824 */ /* 0x000fc400078e00ff */
[----:B------:R-:W-:Y:S02]  /*24c0*/  IMAD.IADD R61, R51, 0x1, R9 ;  /* 0x00000001333d7824 */ /* 0x000fe400078e0209 */
[----:B------:R-:W-:Y:S02]  /*24d0*/  IMAD.IADD R60, R9, 0x1, R49 ;  /* 0x00000001093c7824 */ /* 0x000fe400078e0231 */
[----:B------:R-:W-:Y:S02]  /*24e0*/  IMAD.IADD R59, R31, 0x1, R11 ;  /* 0x000000011f3b7824 */ /* 0x000fe400078e020b */
[----:B------:R-:W-:Y:S02]  /*24f0*/  IMAD.IADD R58, R11, 0x1, R21 ;  /* 0x000000010b3a7824 */ /* 0x000fe400078e0215 */
[----:B------:R-:W-:Y:S02]  /*2500*/  IMAD.IADD R3, R12, 0x1, R8 ;  /* 0x000000010c037824 */ /* 0x000fe400078e0208 */
[----:B------:R-:W-:Y:S01]  /*2510*/  IMAD.IADD R0, R53, 0x1, R13 ;  /* 0x0000000135007824 */ /* 0x000fe200078e020d */
[----:B0-----:R-:W-:Y:S06]  /*2520*/  @!P6 BAR.SYNC.DEFER_BLOCKING 0x9, 0x100 ;  /* 0x024400000000eb1d */ /* 0x001fec0000010000 */
.L_x_2330:
        /* <DEDUP_REMOVED lines=11> */
[----:B------:R-:W4:Y:S01]  /*25e0*/  LDC R86, c[0x0][0x3f4] ;  /* 0x0000fd00ff567b82 */ /* 0x000f220000000800 */
[----:B------:R-:W-:Y:S02]  /*25f0*/  IMAD.MOV.U32 R82, RZ, RZ, R10 ;  /* 0x000000ffff527224 */ /* 0x000fe400078e000a */
[----:B------:R-:W-:Y:S01]  /*2600*/  IMAD.IADD R83, R11, 0x1, R9 ;  /* 0x000000010b537824 */ /* 0x000fe200078e0209 */
[----:B------:R-:W-:Y:S01]  /*2610*/  IADD3 R11, P3, R76, R10, RZ ;  /* 0x0000000a4c0b7210 */ /* 0x000fe20007f7e0ff */
[----:B0-----:R-:W-:Y:S02]  /*2620*/  IMAD R13, R85, 0x60, RZ ;  /* 0x00000060550d7824 */ /* 0x001fe400078e02ff */
[----:B------:R-:W-:-:S04]  /*2630*/  IMAD.WIDE.U32 R8, R84, 0x60, R82 ;  /* 0x0000006054087825 */ /* 0x000fc800078e0052 */
[----:B------:R-:W-:Y:S01]  /*2640*/  IMAD.X R12, R83, 0x1, R74, P3 ;  /* 0x00000001530c7824 */ /* 0x000fe200018e064a */
[----:B------:R-:W-:Y:S01]  /*2650*/  IADD3 R8, P4, R76, R8, RZ ;  /* 0x000000084c087210 */ /* 0x000fe20007f9e0ff */
[----:B------:R-:W-:Y:S01]  /*2660*/  IMAD R81, R22, 0x2000, R62 ;  /* 0x0000200016517824 */ /* 0x000fe200078e023e */
[-C--:B-1----:R-:W-:Y:S02]  /*2670*/  LEA R34, P3, R11, R78.reuse, 0x1 ;  /* 0x0000004e0b227211 */ /* 0x082fe400078608ff */
[----:B------:R-:W-:Y:S01]  /*2680*/  IADD3.X R10, R74, R9, R13, P4, !PT ;  /* 0x000000094a0a7210 */ /* 0x000fe200027fe40d */
[----:B------:R-:W-:Y:S01]  /*2690*/  VIADD R9, R81, 0x20 ;  /* 0x0000002051097836 */ /* 0x000fe20000000000 */
[C---:B------:R-:W-:Y:S02]  /*26a0*/  LEA R32, P4, R8.reuse, R78, 0x1 ;  /* 0x0000004e08207211 */ /* 0x040fe400078808ff */
[-C--:B------:R-:W-:Y:S02]  /*26b0*/  LEA.HI.X R35, R11, R79.reuse, R12, 0x1, P3 ;  /* 0x0000004f0b237211 */ /* 0x080fe400018f0c0c */
[----:B------:R-:W-:-:S02]  /*26c0*/  LEA.HI.X R33, R8, R79, R10, 0x1, P4 ;  /* 0x0000004f08217211 */ /* 0x000fc400020f0c0a */
[----:B------:R-:W-:Y:S02]  /*26d0*/  ISETP.GT.AND P4, PT, R27, R28, PT ;  /* 0x0000001c1b00720c */ /* 0x000fe40003f84270 */
[----:B----4-:R-:W-:Y:S02]  /*26e0*/  ISETP.GE.AND P3, PT, R86, 0x1, PT ;  /* 0x000000015600780c */ /* 0x010fe40003f66270 */
[----:B--2---:R-:W-:Y:S02]  /*26f0*/  LOP3.LUT P5, RZ, R15, 0x4, RZ, 0xc0, !PT ;  /* 0x000000040fff7812 */ /* 0x004fe400078ac0ff */
[----:B---3--:R-:W-:-:S07]  /*2700*/  LOP3.LUT R14, R14, 0xfffffffd, RZ, 0xc0, !PT ;  /* 0xfffffffd0e0e7812 */ /* 0x008fce00078ec0ff */
[----:B------:R-:W-:-:S05]  /*2710*/  @P4 LOP3.LUT R14, R14, 0x2, RZ, 0xfc, !PT ;  /* 0x000000020e0e4812 */ /* 0x000fca00078efcff */
[----:B------:R0:W-:Y:S01]  /*2720*/  STL [R1], R14 ;  /* 0x0000000e01007387 */ /* 0x0001e20000100800 */
[C---:B------:R-:W-:Y:S02]  /*2730*/  @P5 VIADD R9, R81.reuse, 0xffffffe0 ;  /* 0xffffffe051095836 */ /* 0x040fe40000000000 */
[--C-:B------:R-:W-:Y:S02]  /*2740*/  IMAD R81, R81, 0x2, R26.reuse ;  /* 0x0000000251517824 */ /* 0x100fe400078e021a */
[----:B------:R-:W-:Y:S01]  /*2750*/  IMAD R80, R9, 0x2, R26 ;  /* 0x0000000209507824 */ /* 0x000fe200078e021a */
[----:B------:R-:W-:Y:S06]  /*2760*/  @!P3 BRA `(.L_x_2282) ;  /* 0x0000002c000cb947 */ /* 0x000fec0003800000 */
[----:B------:R-:W-:Y:S01]  /*2770*/  ULDC.U8 UR4, c[0x0][0x410] ;  /* 0x0001040000047ab9 */ /* 0x000fe20000000000 */
[-C--:B------:R-:W-:Y:S01]  /*2780*/  IMAD R9, R71, R27.reuse, RZ ;  /* 0x0000001b47097224 */ /* 0x080fe200078e02ff */
[----:B------:R-:W-:Y:S01]  /*2790*/  ISETP.NE.AND P3, PT, RZ, UR4, PT ;  /* 0x00000004ff007c0c */ /* 0x000fe2000bf65270 */
[----:B------:R-:W-:Y:S02]  /*27a0*/  IMAD R8, R68, R27, RZ ;  /* 0x0000001b44087224 */ /* 0x000fe400078e02ff */
[----:B------:R-:W-:Y:S02]  /*27b0*/  IMAD R9, R77, R70, R9 ;  /* 0x000000464d097224 */ /* 0x000fe400078e0209 */
        /* <DEDUP_REMOVED lines=15> */
[----:B0-----:R-:W-:Y:S02]  /*28b0*/  CS2R R14, SRZ ;  /* 0x00000000000e7805 */ /* 0x001fe4000001ff00 */
        /* <DEDUP_REMOVED lines=23> */
.L_x_2285:
[----:B------:R-:W-:Y:S05]  /*2a30*/  BSYNC B1 ;  /* 0x0000000000017941 */ /* 0x000fea0003800000 */
.L_x_2284:
        /* <DEDUP_REMOVED lines=34> */
.L_x_2287:
[----:B------:R-:W-:Y:S05]  /*2c60*/  BSYNC B1 ;  /* 0x0000000000017941 */ /* 0x000fea0003800000 */
.L_x_2286:
        /* <DEDUP_REMOVED lines=33> */
.L_x_2288:
[----:B------:R-:W-:Y:S01]  /*2e80*/  IMAD R77, R22, 0x8, R2 ;  /* 0x00000008164d7824 */ /* 0x000fe200078e0202 */
[----:B------:R-:W-:Y:S01]  /*2e90*/  SHF.L.U32 R89, R154, 0x1f, RZ ;  /* 0x0000001f9a597819 */ /* 0x000fe200000006ff */
[----:B------:R-:W-:Y:S03]  /*2ea0*/  BSSY B1, `(.L_x_2289) ;  /* 0x0000003000017945 */ /* 0x000fe60003800000 */
[----:B------:R-:W0:Y:S02]  /*2eb0*/  SYNCS.PHASECHK.TRANS64.TRYWAIT P6, [R77+URZ+0x16890], R89 ;  /* 0x016890594d0075a7 */ /* 0x000e2400080c017f */
[----:B0-----:R-:W-:Y:S05]  /*2ec0*/  @!P6 BRA `(.L_x_2290) ;  /* 0x000001700090e947 */ /* 0x001fea0003800000 */
.L_x_2560:
[----:B------:R-:W-:Y:S05]  /*2ed0*/  BSYNC B1 ;  /* 0x0000000000017941 */ /* 0x000fea0003800000 */
.L_x_2289:
        /* <DEDUP_REMOVED lines=9> */
[----:B------:R-:W-:Y:S02]  /*2f70*/  SHF.R.U64 R98, R78, 0x10, R79 ;  /* 0x000000104e627819 */ /* 0x000fe4000000124f */
[----:B------:R-:W-:Y:S02]  /*2f80*/  PRMT R101, R99, 0x5410, R101 ;  /* 0x0000541063657816 */ /* 0x000fe40000000065 */
[----:B------:R-:W-:Y:S02]  /*2f90*/  PRMT R98, R40, 0x5432, R98 ;  /* 0x0000543228627816 */ /* 0x000fe40000000062 */
[----:B------:R-:W-:Y:S01]  /*2fa0*/  SHF.R.U32.HI R100, RZ, 0x10, R79 ;  /* 0x00000010ff647819 */ /* 0x000fe2000001164f */
[----:B--2---:R-:W-:Y:S01]  /*2fb0*/  IMAD.U32 R79, R10, 0x10000, RZ ;  /* 0x000100000a4f7824 */ /* 0x004fe200078e00ff */
[----:B------:R-:W-:-:S02]  /*2fc0*/  SHF.R.U32.HI R104, RZ, 0x10, R83 ;  /* 0x00000010ff687819 */ /* 0x000fc40000011653 */
[----:B------:R-:W-:Y:S02]  /*2fd0*/  LOP3.LUT R82, R9, 0xffff0000, RZ, 0xc0, !PT ;  /* 0xffff000009527812 */ /* 0x000fe400078ec0ff */
[C---:B------:R-:W-:Y:S01]  /*2fe0*/  LOP3.LUT R103, R101.reuse, 0xffff0000, RZ, 0xc0, !PT ;  /* 0xffff000065677812 */ /* 0x040fe200078ec0ff */
[----:B------:R-:W-:Y:S01]  /*2ff0*/  IMAD.U32 R101, R101, 0x10000, RZ ;  /* 0x0001000065657824 */ /* 0x000fe200078e00ff */
[C---:B------:R-:W-:Y:S01]  /*3000*/  LOP3.LUT R99, R98.reuse, 0xffff0000, RZ, 0xc0, !PT ;  /* 0xffff000062637812 */ /* 0x040fe200078ec0ff */
[----:B------:R-:W-:Y:S01]  /*3010*/  IMAD.U32 R98, R98, 0x10000, RZ ;  /* 0x0001000062627824 */ /* 0x000fe200078e00ff */
[----:B------:R-:W-:Y:S01]  /*3020*/  PRMT R100, R41, 0x5432, R100 ;  /* 0x0000543229647816 */ /* 0x000fe20000000064 */
[----:B------:R-:W-:Y:S01]  /*3030*/  FMUL.FTZ R108, R82, R103 ;  /* 0x00000067526c7220 */ /* 0x000fe20000410000 */
[----:B------:R-:W-:Y:S01]  /*3040*/  PRMT R104, R42, 0x5432, R104 ;  /* 0x000054322a687816 */ /* 0x000fe20000000068 */
[----:B------:R-:W-:Y:S01]  /*3050*/  FMUL.FTZ R82, R82, R99 ;  /* 0x0000006352527220 */ /* 0x000fe20000410000 */
[----:B------:R-:W-:Y:S01]  /*3060*/  LOP3.LUT R83, R10, 0xffff0000, RZ, 0xc0, !PT ;  /* 0xffff00000a537812 */ /* 0x000fe200078ec0ff */
[C---:B------:R-:W-:Y:S01]  /*3070*/  IMAD.U32 R10, R11.reuse, 0x10000, RZ ;  /* 0x000100000b0a7824 */ /* 0x040fe200078e00ff */
[----:B------:R-:W-:Y:S01]  /*3080*/  LOP3.LUT R78, R11, 0xffff0000, RZ, 0xc0, !PT ;  /* 0xffff00000b4e7812 */ /* 0x000fe200078ec0ff */
[----:B------:R-:W-:-:S02]  /*3090*/  IMAD.U32 R11, R9, 0x10000, RZ ;  /* 0x00010000090b7824 */ /* 0x000fc400078e00ff */
[----:B------:R-:W-:Y:S02]  /*30a0*/  IMAD.U32 R106, R104, 0x10000, RZ ;  /* 0x00010000686a7824 */ /* 0x000fe400078e00ff */
[----:B------:R-:W-:Y:S02]  /*30b0*/  IMAD.U32 R102, R100, 0x10000, RZ ;  /* 0x0001000064667824 */ /* 0x000fe400078e00ff */
[----:B------:R-:W-:Y:S01]  /*30c0*/  FFMA.FTZ R103, R11, R103, R82 ;  /* 0x000000670b677223 */ /* 0x000fe20000010052 */
[----:B------:R-:W-:Y:S01]  /*30d0*/  FMUL.FTZ R110, R83, R106 ;  /* 0x0000006a536e7220 */ /* 0x000fe20000410000 */
[----:B------:R-:W-:Y:S01]  /*30e0*/  FFMA.FTZ R108, R11, R99, -R108 ;  /* 0x000000630b6c7223 */ /* 0x000fe2000001086c */
[-C--:B------:R-:W-:Y:S01]  /*30f0*/  FMUL.FTZ R82, R83, R102.reuse ;  /* 0x0000006653527220 */ /* 0x080fe20000410000 */
[----:B------:R-:W-:Y:S01]  /*3100*/  IMAD.U32 R9, R8, 0x10000, RZ ;  /* 0x0001000008097824 */ /* 0x000fe200078e00ff */
[----:B------:R-:W-:Y:S01]  /*3110*/  LOP3.LUT R83, R104, 0xffff0000, RZ, 0xc0, !PT ;  /* 0xffff000068537812 */ /* 0x000fe200078ec0ff */
[C---:B------:R-:W-:Y:S01]  /*3120*/  FFMA.FTZ R110, R79.reuse, R102, -R110 ;  /* 0x000000664f6e7223 */ /* 0x040fe2000001086e */
[----:B------:R-:W-:Y:S01]  /*3130*/  LOP3.LUT R11, R100, 0xffff0000, RZ, 0xc0, !PT ;  /* 0xffff0000640b7812 */ /* 0x000fe200078ec0ff */
[----:B------:R-:W-:Y:S01]  /*3140*/  FFMA.FTZ R79, R79, R106, R82 ;  /* 0x0000006a4f4f7223 */ /* 0x000fe20000010052 */
[----:B------:R-:W-:Y:S01]  /*3150*/  LOP3.LUT R8, R8, 0xffff0000, RZ, 0xc0, !PT ;  /* 0xffff000008087812 */ /* 0x000fe200078ec0ff */
[C---:B------:R-:W-:Y:S01]  /*3160*/  FMUL.FTZ R99, R78.reuse, R83 ;  /* 0x000000534e637220 */ /* 0x040fe20000410000 */
[----:B------:R-:W-:Y:S01]  /*3170*/  F2FP.BF16.F32.PACK_AB R103, R103, R108 ;  /* 0x0000006c6767723e */ /* 0x000fe200000010ff */
[----:B------:R-:W-:-:S02]  /*3180*/  FMUL.FTZ R82, R78, R11 ;  /* 0x0000000b4e527220 */ /* 0x000fc40000410000 */
[C---:B------:R-:W-:Y:S01]  /*3190*/  FMUL.FTZ R78, R8.reuse, R101 ;  /* 0x00000065084e7220 */ /* 0x040fe20000410000 */
[-C--:B------:R-:W-:Y:S01]  /*31a0*/  FMUL.FTZ R8, R8, R98.reuse ;  /* 0x0000006208087220 */ /* 0x080fe20000410000 */
[C---:B------:R-:W-:Y:S01]  /*31b0*/  FFMA.FTZ R99, R10.reuse, R11, -R99 ;  /* 0x0000000b0a637223 */ /* 0x040fe20000010863 */
[----:B------:R-:W-:Y:S01]  /*31c0*/  FFMA.FTZ R82, R10, R83, R82 ;  /* 0x000000530a527223 */ /* 0x000fe20000010052 */
[C---:B------:R-:W-:Y:S01]  /*31d0*/  FFMA.FTZ R78, R9.reuse, R98, -R78 ;  /* 0x00000062094e7223 */ /* 0x040fe2000001084e */
[----:B------:R-:W-:Y:S01]  /*31e0*/  FFMA.FTZ R9, R9, R101, R8 ;  /* 0x0000006509097223 */ /* 0x000fe20000010008 */
[----:B------:R-:W-:Y:S02]  /*31f0*/  F2FP.BF16.F32.PACK_AB R10, R79, R110 ;  /* 0x0000006e4f0a723e */ /* 0x000fe400000010ff */
[----:B------:R-:W-:Y:S02]  /*3200*/  F2FP.BF16.F32.PACK_AB R11, R82, R99 ;  /* 0x00000063520b723e */ /* 0x000fe400000010ff */
[----:B------:R-:W-:Y:S01]  /*3210*/  F2FP.BF16.F32.PACK_AB R8, R9, R78 ;  /* 0x0000004e0908723e */ /* 0x000fe200000010ff */
[----:B------:R-:W-:-:S07]  /*3220*/  IMAD.MOV.U32 R9, RZ, RZ, R103 ;  /* 0x000000ffff097224 */ /* 0x000fce00078e0067 */
.L_x_2296:
[----:B------:R-:W-:Y:S05]  /*3230*/  BSYNC B3 ;  /* 0x0000000000037941 */ /* 0x000fea0003800000 */
.L_x_2295:
[----:B--2---:R1:W-:Y:S02]  /*3240*/  STG.E.128 desc[UR40][R34.64], R8 ;  /* 0x0000000822007986 */ /* 0x0043e4000c101d28 */
.L_x_2294:
[----:B------:R-:W-:Y:S05]  /*3250*/  BSYNC B2 ;  /* 0x0000000000027941 */ /* 0x000fea0003800000 */
.L_x_2293:
[----:B------:R-:W-:Y:S05]  /*3260*/  @P2 BRA `(.L_x_2292) ;  /* 0x0000000000cc2947 */ /* 0x000fea0003800000 */
[----:B-1----:R1:W2:Y:S01]  /*3270*/  LDS.128 R8, [R80+0xe000] ;  /* 0x00e0000050087984 */ /* 0x0022a20000000c00 */
[----:B------:R-:W-:Y:S01]  /*3280*/  ISETP.GE.AND P4, PT, R155, R86, PT ;  /* 0x000000569b00720c */ /* 0x000fe20003f86270 */
[----:B------:R-:W-:-:S12]  /*3290*/  BSSY B2, `(.L_x_2297) ;  /* 0x000002f000027945 */ /* 0x000fd80003800000 */
[----:B-1----:R-:W-:Y:S05]  /*32a0*/  @P4 BRA `(.L_x_2298) ;  /* 0x0000000000b44947 */ /* 0x002fea0003800000 */
[----:B------:R-:W-:Y:S02]  /*32b0*/  SHF.R.U64 R78, R44, 0x10, R45 ;  /* 0x000000102c4e7819 */ /* 0x000fe4000000122d */
[--C-:B------:R-:W-:Y:S02]  /*32c0*/  SHF.R.U64 R44, R46, 0x10, R47.reuse ;  /* 0x000000102e2c7819 */ /* 0x100fe4000000122f */
[----:B------:R-:W-:Y:S02]  /*32d0*/  SHF.R.U32.HI R79, RZ, 0x10, R47 ;  /* 0x00000010ff4f7819 */ /* 0x000fe4000001162f */
[----:B------:R-:W-:Y:S01]  /*32e0*/  SHF.R.U32.HI R83, RZ, 0x10, R45 ;  /* 0x00000010ff537819 */ /* 0x000fe2000001162d */
[----:B--2---:R-:W-:Y:S01]  /*32f0*/  IMAD.U32 R45, R10, 0x10000, RZ ;  /* 0x000100000a2d7824 */ /* 0x004fe200078e00ff */
        /* <DEDUP_REMOVED lines=13> */
[----:B------:R-:W-:-:S02]  /*33d0*/  IMAD.U32 R11, R9, 0x10000, RZ ;  /* 0x00010000090b7824 */ /* 0x000fc400078e00ff */
[----:B------:R-:W-:Y:S01]  /*33e0*/  FMUL.FTZ R98, R44, R82 ;  /* 0x000000522c627220 */ /* 0x000fe20000410000 */
[----:B------:R-:W-:Y:S02]  /*33f0*/  IMAD.U32 R9, R8, 0x10000, RZ ;  /* 0x0001000008097824 */ /* 0x000fe400078e00ff */
[-C--:B------:R-:W-:Y:S01]  /*3400*/  FMUL.FTZ R99, R44, R78.reuse ;  /* 0x0000004e2c637220 */ /* 0x080fe20000410000 */
[----:B------:R-:W-:Y:S01]  /*3410*/  LOP3.LUT R8, R8, 0xffff0000, RZ, 0xc0, !PT ;  /* 0xffff000008087812 */ /* 0x000fe200078ec0ff */
[----:B------:R-:W-:Y:S01]  /*3420*/  FMUL.FTZ R44, R46, R83 ;  /* 0x000000532e2c7220 */ /* 0x000fe20000410000 */
[----:B------:R-:W-:Y:S01]  /*3430*/  LOP3.LUT R94, R94, 0xffff0000, RZ, 0xc0, !PT ;  /* 0xffff00005e5e7812 */ /* 0x000fe200078ec0ff */
[----:B------:R-:W-:Y:S01]  /*3440*/  IMAD.U32 R97, R97, 0x10000, RZ ;  /* 0x0001000061617824 */ /* 0x000fe200078e00ff */
[----:B------:R-:W-:Y:S01]  /*3450*/  LOP3.LUT R96, R96, 0xffff0000, RZ, 0xc0, !PT ;  /* 0xffff000060607812 */ /* 0x000fe200078ec0ff */
[-C--:B------:R-:W-:Y:S01]  /*3460*/  FMUL.FTZ R46, R46, R79.reuse ;  /* 0x0000004f2e2e7220 */ /* 0x080fe20000410000 */
[C---:B------:R-:W-:Y:S01]  /*3470*/  FFMA.FTZ R98, R11.reuse, R78, -R98 ;  /* 0x0000004e0b627223 */ /* 0x040fe20000010862 */
[----:B------:R-:W-:Y:S01]  /*3480*/  FFMA.FTZ R99, R11, R82, R99 ;  /* 0x000000520b637223 */ /* 0x000fe20000010063 */
[----:B------:R-:W-:Y:S01]  /*3490*/  FFMA.FTZ R79, R45, R79, -R44 ;  /* 0x0000004f2d4f7223 */ /* 0x000fe2000001082c */
[C---:B------:R-:W-:Y:S01]  /*34a0*/  FMUL.FTZ R11, R47.reuse, R94 ;  /* 0x0000005e2f0b7220 */ /* 0x040fe20000410000 */
[C---:B------:R-:W-:Y:S01]  /*34b0*/  FMUL.FTZ R44, R8.reuse, R95 ;  /* 0x0000005f082c7220 */ /* 0x040fe20000410000 */
[-C--:B------:R-:W-:Y:S01]  /*34c0*/  FMUL.FTZ R47, R47, R96.reuse ;  /* 0x000000602f2f7220 */ /* 0x080fe20000410000 */
[-C--:B------:R-:W-:Y:S01]  /*34d0*/  FMUL.FTZ R8, R8, R97.reuse ;  /* 0x0000006108087220 */ /* 0x080fe20000410000 */
[C---:B------:R-:W-:Y:S01]  /*34e0*/  FFMA.FTZ R11, R10.reuse, R96, -R11 ;  /* 0x000000600a0b7223 */ /* 0x040fe2000001080b */
[C---:B------:R-:W-:Y:S01]  /*34f0*/  FFMA.FTZ R44, R9.reuse, R97, -R44 ;  /* 0x00000061092c7223 */ /* 0x040fe2000001082c */
[----:B------:R-:W-:Y:S01]  /*3500*/  FFMA.FTZ R10, R10, R94, R47 ;  /* 0x0000005e0a0a7223 */ /* 0x000fe2000001002f */
[----:B------:R-:W-:Y:S01]  /*3510*/  FFMA.FTZ R9, R9, R95, R8 ;  /* 0x0000005f09097223 */ /* 0x000fe20000010008 */
[----:B------:R-:W-:Y:S01]  /*3520*/  FFMA.FTZ R46, R45, R83, R46 ;  /* 0x000000532d2e7223 */ /* 0x000fe2000001002e */
[----:B------:R-:W-:-:S02]  /*3530*/  F2FP.BF16.F32.PACK_AB R98, R99, R98 ;  /* 0x000000626362723e */ /* 0x000fc400000010ff */
[----:B------:R-:W-:Y:S02]  /*3540*/  F2FP.BF16.F32.PACK_AB R11, R10, R11 ;  /* 0x0000000b0a0b723e */ /* 0x000fe400000010ff */
[----:B------:R-:W-:Y:S01]  /*3550*/  F2FP.BF16.F32.PACK_AB R8, R9, R44 ;  /* 0x0000002c0908723e */ /* 0x000fe200000010ff */
[----:B------:R-:W-:Y:S01]  /*3560*/  IMAD.MOV.U32 R9, RZ, RZ, R98 ;  /* 0x000000ffff097224 */ /* 0x000fe200078e0062 */
[----:B------:R-:W-:-:S07]  /*3570*/  F2FP.BF16.F32.PACK_AB R10, R46, R79 ;  /* 0x0000004f2e0a723e */ /* 0x000fce00000010ff */
.L_x_2298:
[----:B------:R-:W-:Y:S05]  /*3580*/  BSYNC B2 ;  /* 0x0000000000027941 */ /* 0x000fea0003800000 */
.L_x_2297:
[----:B--2---:R2:W-:Y:S02]  /*3590*/  STG.E.128 desc[UR40][R34.64+0x40], R8 ;  /* 0x0000400822007986 */ /* 0x0045e4000c101d28 */
.L_x_2292:
[----:B------:R-:W-:Y:S05]  /*35a0*/  BSYNC B1 ;  /* 0x0000000000017941 */ /* 0x000fea0003800000 */
.L_x_2291:
        /* <DEDUP_REMOVED lines=31> */
[-C--:B------:R-:W-:Y:S01]  /*37a0*/  FMUL.FTZ R35, R35, R39.reuse ;  /* 0x0000002723237220 */ /* 0x080fe20000410000 */
[----:B------:R-:W-:Y:S01]  /*37b0*/  LOP3.LUT R93, R93, 0xffff0000, RZ, 0xc0, !PT ;  /* 0xffff00005d5d7812 */ /* 0x000fe200078ec0ff */
[----:B------:R-:W-:Y:S01]  /*37c0*/  IMAD.U32 R84, R84, 0x10000, RZ ;  /* 0x0001000054547824 */ /* 0x000fe200078e00ff */
[----:B------:R-:W-:Y:S01]  /*37d0*/  LOP3.LUT R85, R85, 0xffff0000, RZ, 0xc0, !PT ;  /* 0xffff000055557812 */ /* 0x000fe200078ec0ff */
[C---:B------:R-:W-:Y:S01]  /*37e0*/  FFMA.FTZ R47, R10.reuse, R38, -R47 ;  /* 0x000000260a2f7223 */ /* 0x040fe2000001082f */
[----:B------:R-:W-:Y:S01]  /*37f0*/  FFMA.FTZ R44, R10, R44, R11 ;  /* 0x0000002c0a2c7223 */ /* 0x000fe2000001000b */
[----:B------:R-:W-:Y:S01]  /*3800*/  FFMA.FTZ R79, R34, R39, -R79 ;  /* 0x00000027224f7223 */ /* 0x000fe2000001084f */
[----:B------:R-:W-:Y:S01]  /*3810*/  FMUL.FTZ R10, R8, R87 ;  /* 0x00000057080a7220 */ /* 0x000fe20000410000 */
[----:B------:R-:W-:Y:S01]  /*3820*/  FFMA.FTZ R34, R34, R45, R35 ;  /* 0x0000002d22227223 */ /* 0x000fe20000010023 */
        /* <DEDUP_REMOVED lines=13> */
.L_x_2303:
[----:B------:R-:W-:Y:S05]  /*3900*/  BSYNC B2 ;  /* 0x0000000000027941 */ /* 0x000fea0003800000 */
.L_x_2302:
[----:B--2---:R3:W-:Y:S02]  /*3910*/  STG.E.128 desc[UR40][R32.64], R8 ;  /* 0x0000000820007986 */ /* 0x0047e4000c101d28 */
.L_x_2301:
[----:B------:R-:W-:Y:S05]  /*3920*/  BSYNC B1 ;  /* 0x0000000000017941 */ /* 0x000fea0003800000 */
.L_x_2300:
[----:B------:R-:W-:Y:S05]  /*3930*/  @P2 BRA `(.L_x_2299) ;  /* 0x0000001c00002947 */ /* 0x000fea0003800000 */
[----:B-123--:R1:W2:Y:S01]  /*3940*/  LDS.128 R8, [R80+0x11000] ;  /* 0x0110000050087984 */ /* 0x00e2a20000000c00 */
[----:B------:R-:W-:Y:S01]  /*3950*/  ISETP.GE.AND P4, PT, R155, R86, PT ;  /* 0x000000569b00720c */ /* 0x000fe20003f86270 */
[----:B------:R-:W-:-:S12]  /*3960*/  BSSY B1, `(.L_x_2304) ;  /* 0x0000030000017945 */ /* 0x000fd80003800000 */
[----:B-1----:R-:W-:Y:S05]  /*3970*/  @P4 BRA `(.L_x_2305) ;  /* 0x0000000000b84947 */ /* 0x002fea0003800000 */
[----:B------:R-:W-:Y:S02]  /*3980*/  SHF.R.U32.HI R34, RZ, 0x10, R15 ;  /* 0x00000010ff227819 */ /* 0x000fe4000001160f */
[----:B------:R-:W-:Y:S02]  /*3990*/  SHF.R.U32.HI R36, RZ, 0x10, R13 ;  /* 0x00000010ff247819 */ /* 0x000fe4000001160d */
[----:B------:R-:W-:Y:S01]  /*39a0*/  SHF.R.U64 R35, R14, 0x10, R15 ;  /* 0x000000100e237819 */ /* 0x000fe2000000120f */
[----:B--2---:R-:W-:Y:S01]  /*39b0*/  IMAD.U32 R14, R11, 0x10000, RZ ;  /* 0x000100000b0e7824 */ /* 0x004fe200078e00ff */
        /* <DEDUP_REMOVED lines=14> */
[C---:B------:R-:W-:Y:S01]  /*3aa0*/  FMUL.FTZ R45, R13.reuse, R37 ;  /* 0x000000250d2d7220 */ /* 0x040fe20000410000 */
        /* <DEDUP_REMOVED lines=11> */
[C---:B------:R-:W-:Y:S01]  /*3b60*/  FMUL.FTZ R13, R15.reuse, R43 ;  /* 0x0000002b0f0d7220 */ /* 0x040fe20000410000 */
[----:B------:R-:W-:Y:S02]  /*3b70*/  IMAD.U32 R40, R40, 0x10000, RZ ;  /* 0x0001000028287824 */ /* 0x000fe400078e00ff */
[-C--:B------:R-:W-:Y:S01]  /*3b80*/  FMUL.FTZ R34, R15, R41.reuse ;  /* 0x000000290f227220 */ /* 0x080fe20000410000 */
[----:B------:R-:W-:Y:S01]  /*3b90*/  FFMA.FTZ R36, R10, R36, R11 ;  /* 0x000000240a247223 */ /* 0x000fe2000001000b */
        /* <DEDUP_REMOVED lines=12> */
.L_x_2305:
[----:B------:R-:W-:Y:S05]  /*3c60*/  BSYNC B1 ;  /* 0x0000000000017941 */ /* 0x000fea0003800000 */
.L_x_2304:
[----:B--2---:R4:W-:Y:S01]  /*3c70*/  STG.E.128 desc[UR40][R32.64+0x40], R8 ;  /* 0x0000400820007986 */ /* 0x0049e2000c101d28 */
[----:B------:R-:W-:Y:S05]  /*3c80*/  BRA `(.L_x_2299) ;  /* 0x00000018002c7947 */ /* 0x000fea0003800000 */
.L_x_2283:
[C---:B------:R-:W-:Y:S02]  /*3c90*/  ISETP.GE.AND P3, PT, R19.reuse, R88, PT ;  /* 0x000000581300720c */ /* 0x040fe40003f66270 */
[----:B0-----:R-:W-:Y:S02]  /*3ca0*/  CS2R R14, SRZ ;  /* 0x00000000000e7805 */ /* 0x001fe4000001ff00 */
        /* <DEDUP_REMOVED lines=46> */
.L_x_2307:
[----:B------:R-:W-:Y:S05]  /*3f90*/  BSYNC B1 ;  /* 0x0000000000017941 */ /* 0x000fea0003800000 */
.L_x_2306:
[----:B-----5:R-:W-:Y:S01]  /*3fa0*/  IMAD.MOV.U32 R40, RZ, RZ, R34 ;  /* 0x000000ffff287224 */ /* 0x020fe200078e0022 */
[----:B------:R-:W-:Y:S01]  /*3fb0*/  ISETP.NE.AND P3, PT, R156, 0x3, PT ;  /* 0x000000039c00780c */ /* 0x000fe20003f65270 */
        /* <DEDUP_REMOVED lines=33> */
.L_x_2308:
[----:B------:R-:W-:Y:S01]  /*41d0*/  IMAD R77, R22, 0x8, R2 ;  /* 0x00000008164d7824 */ /* 0x000fe200078e0202 */
[----:B------:R-:W-:Y:S01]  /*41e0*/  SHF.L.U32 R89, R154, 0x1f, RZ ;  /* 0x0000001f9a597819 */ /* 0x000fe200000006ff */
[----:B------:R-:W0:Y:S01]  /*41f0*/  LDC R94, c[0x0][0x2f4] ;  /* 0x0000bd00ff5e7b82 */ /* 0x000e220000000800 */
[----:B------:R-:W-:Y:S02]  /*4200*/  BSSY B1, `(.L_x_2309) ;  /* 0x0000004000017945 */ /* 0x000fe40003800000 */
[----:B------:R-:W1:Y:S01]  /*4210*/  SYNCS.PHASECHK.TRANS64.TRYWAIT P5, [R77+URZ+0x16890], R89 ;  /* 0x016890594d0075a7 */ /* 0x000e6200080a017f */
[----:B0-----:R-:W-:Y:S01]  /*4220*/  IMAD.IADD R96, R94, 0x1, -R63 ;  /* 0x000000015e607824 */ /* 0x001fe200078e0a3f */
[----:B-1----:R-:W-:Y:S06]  /*4230*/  @!P5 BRA `(.L_x_2310) ;  /* 0x0000015c00c8d947 */ /* 0x002fec0003800000 */
.L_x_2561:
[----:B------:R-:W-:Y:S05]  /*4240*/  BSYNC B1 ;  /* 0x0000000000017941 */ /* 0x000fea0003800000 */
.L_x_2309:
        /* <DEDUP_REMOVED lines=11> */
[----:B------:R-:W-:Y:S01]  /*4300*/  IMAD.IADD R100, R41, 0x1, R87 ;  /* 0x0000000129647824 */ /* 0x000fe200078e0257 */
[----:B------:R-:W-:-:S04]  /*4310*/  SHF.R.S32.HI R41, RZ, 0x1f, R40 ;  /* 0x0000001fff297819 */ /* 0x000fc80000011428 */
[----:B------:R-:W-:Y:S02]  /*4320*/  LEA.HI R41, R41, R40, RZ, 0x4 ;  /* 0x0000002829297211 */ /* 0x000fe400078f20ff */
[----:B------:R-:W-:Y:S02]  /*4330*/  IADD3.X R98, R75, R100, R5, P5, P6 ;  /* 0x000000644b627210 */ /* 0x000fe40002fec405 */
[----:B------:R-:W-:-:S05]  /*4340*/  LEA.HI.SX32 R41, R41, R56, 0x1c ;  /* 0x0000003829297211 */ /* 0x000fca00078fe2ff */
[----:B------:R-:W-:Y:S02]  /*4350*/  IMAD.SHL.U32 R95, R41, 0x8, RZ ;  /* 0x00000008295f7824 */ /* 0x000fe400078e00ff */
[----:B-1----:R-:W-:-:S03]  /*4360*/  VIADD R43, R42, 0xffffff80 ;  /* 0xffffff802a2b7836 */ /* 0x002fc60000000000 */
[----:B------:R-:W-:Y:S02]  /*4370*/  LOP3.LUT R41, R69, 0x38, R95, 0xf8, !PT ;  /* 0x0000003845297812 */ /* 0x000fe400078ef85f */
[----:B------:R-:W-:Y:S02]  /*4380*/  SHF.R.S32.HI R42, RZ, 0x1f, R43 ;  /* 0x0000001fff2a7819 */ /* 0x000fe4000001142b */
[----:B------:R-:W-:Y:S02]  /*4390*/  LOP3.LUT R41, R41, R66, RZ, 0x3c, !PT ;  /* 0x0000004229297212 */ /* 0x000fe400078e3cff */
[----:B------:R-:W-:-:S04]  /*43a0*/  LEA.HI R42, R42, R43, RZ, 0x5 ;  /* 0x0000002b2a2a7211 */ /* 0x000fc800078f28ff */
[----:B------:R-:W-:-:S05]  /*43b0*/  SHF.R.S32.HI R42, RZ, 0x5, R42 ;  /* 0x00000005ff2a7819 */ /* 0x000fca000001142a */
        /* <DEDUP_REMOVED lines=8> */
[----:B------:R-:W-:Y:S01]  /*4440*/  SHF.R.U64 R12, R12, 0x10, R13 ;  /* 0x000000100c0c7819 */ /* 0x000fe2000000120d */
[----:B--2---:R-:W-:Y:S01]  /*4450*/  IMAD.U32 R101, R45, 0x10000, RZ ;  /* 0x000100002d657824 */ /* 0x004fe200078e00ff */
[----:B------:R-:W-:Y:S01]  /*4460*/  SHF.R.U64 R8, R8, 0x10, R9 ;  /* 0x0000001008087819 */ /* 0x000fe20000001209 */
[----:B-1----:R-:W-:Y:S01]  /*4470*/  IMAD.U32 R99, R41, 0x10000, RZ ;  /* 0x0001000029637824 */ /* 0x002fe200078e00ff */
[----:B------:R-:W-:Y:S01]  /*4480*/  SHF.R.U32.HI R13, RZ, 0x10, R13 ;  /* 0x00000010ff0d7819 */ /* 0x000fe2000001160d */
[----:B------:R-:W-:Y:S01]  /*4490*/  IMAD.U32 R106, R47, 0x10000, RZ ;  /* 0x000100002f6a7824 */ /* 0x000fe200078e00ff */
[----:B------:R-:W-:Y:S01]  /*44a0*/  SHF.R.U32.HI R9, RZ, 0x10, R9 ;  /* 0x00000010ff097819 */ /* 0x000fe20000011609 */
[----:B------:R-:W-:Y:S01]  /*44b0*/  IMAD.U32 R104, R43, 0x10000, RZ ;  /* 0x000100002b687824 */ /* 0x000fe200078e00ff */
[----:B------:R-:W-:Y:S01]  /*44c0*/  SHF.R.U64 R10, R10, 0x10, R11 ;  /* 0x000000100a0a7819 */ /* 0x000fe2000000120b */
[----:B------:R-:W-:Y:S01]  /*44d0*/  IMAD.U32 R97, R40, 0x10000, RZ ;  /* 0x0001000028617824 */ /* 0x000fe200078e00ff */
[----:B------:R-:W-:Y:S01]  /*44e0*/  PRMT R13, R116, 0x5410, R13 ;  /* 0x00005410740d7816 */ /* 0x000fe2000000000d */
[----:B------:R-:W-:Y:S01]  /*44f0*/  IMAD.U32 R103, R42, 0x10000, RZ ;  /* 0x000100002a677824 */ /* 0x000fe200078e00ff */
[----:B------:R-:W-:-:S02]  /*4500*/  SHF.R.U32.HI R11, RZ, 0x10, R11 ;  /* 0x00000010ff0b7819 */ /* 0x000fc4000001160b */
[----:B------:R-:W-:Y:S01]  /*4510*/  PRMT R115, R115, 0x5410, R9 ;  /* 0x0000541073737816 */ /* 0x000fe20000000009 */
[----:B------:R-:W-:Y:S01]  /*4520*/  IMAD.U32 R116, R13, 0x10000, RZ ;  /* 0x000100000d747824 */ /* 0x000fe200078e00ff */
[----:B------:R-:W-:Y:S02]  /*4530*/  PRMT R11, R118, 0x5410, R11 ;  /* 0x00005410760b7816 */ /* 0x000fe4000000000b */
[--C-:B------:R-:W-:Y:S01]  /*4540*/  SHF.R.U64 R14, R14, 0x10, R15.reuse ;  /* 0x000000100e0e7819 */ /* 0x100fe2000000120f */
[----:B------:R-:W-:Y:S01]  /*4550*/  IMAD.U32 R118, R115, 0x10000, RZ ;  /* 0x0001000073767824 */ /* 0x000fe200078e00ff */
[----:B------:R-:W-:Y:S01]  /*4560*/  SHF.R.U32.HI R15, RZ, 0x10, R15 ;  /* 0x00000010ff0f7819 */ /* 0x000fe2000001160f */
[----:B------:R-:W-:Y:S01]  /*4570*/  FMUL.FTZ R120, R101, R116 ;  /* 0x0000007465787220 */ /* 0x000fe20000410000 */
[----:B------:R-:W-:Y:S01]  /*4580*/  LOP3.LUT R102, R45, 0xffff0000, RZ, 0xc0, !PT ;  /* 0xffff00002d667812 */ /* 0x000fe200078ec0ff */
[-C--:B------:R-:W-:Y:S01]  /*4590*/  FMUL.FTZ R101, R101, R118.reuse ;  /* 0x0000007665657220 */ /* 0x080fe20000410000 */
[----:B------:R-:W-:Y:S01]  /*45a0*/  LOP3.LUT R13, R13, 0xffff0000, RZ, 0xc0, !PT ;  /* 0xffff00000d0d7812 */ /* 0x000fe200078ec0ff */
[----:B------:R-:W-:Y:S01]  /*45b0*/  FFMA.FTZ R9, R99, R118, -R120 ;  /* 0x0000007663097223 */ /* 0x000fe20000010878 */
[----:B------:R-:W-:Y:S01]  /*45c0*/  PRMT R15, R117, 0x5410, R15 ;  /* 0x00005410750f7816 */ /* 0x000fe2000000000f */
[----:B------:R-:W-:Y:S01]  /*45d0*/  FFMA.FTZ R99, R99, R116, R101 ;  /* 0x0000007463637223 */ /* 0x000fe20000010065 */
[----:B------:R-:W-:Y:S01]  /*45e0*/  LOP3.LUT R115, R115, 0xffff0000, RZ, 0xc0, !PT ;  /* 0xffff000073737812 */ /* 0x000fe200078ec0ff */
[----:B------:R-:W-:Y:S01]  /*45f0*/  FMUL.FTZ R116, R102, R13 ;  /* 0x0000000d66747220 */ /* 0x000fe20000410000 */
[----:B------:R-:W-:Y:S01]  /*4600*/  LOP3.LUT R41, R41, 0xffff0000, RZ, 0xc0, !PT ;  /* 0xffff000029297812 */ /* 0x000fe200078ec0ff */
[----:B------:R-:W-:Y:S01]  /*4610*/  IMAD.U32 R101, R15, 0x10000, RZ ;  /* 0x000100000f657824 */ /* 0x000fe200078e00ff */
[----:B------:R-:W-:Y:S01]  /*4620*/  PRMT R12, R108, 0x5432, R12 ;  /* 0x000054326c0c7816 */ /* 0x000fe2000000000c */
[----:B------:R-:W-:-:S02]  /*4630*/  IMAD.U32 R117, R11, 0x10000, RZ ;  /* 0x000100000b757824 */ /* 0x000fc400078e00ff */
[-C--:B------:R-:W-:Y:S01]  /*4640*/  FMUL.FTZ R118, R102, R115.reuse ;  /* 0x0000007366767220 */ /* 0x080fe20000410000 */
[C---:B------:R-:W-:Y:S01]  /*4650*/  FFMA.FTZ R102, R41.reuse, R115, -R116 ;  /* 0x0000007329667223 */ /* 0x040fe20000010874 */
[C---:B------:R-:W-:Y:S01]  /*4660*/  FMUL.FTZ R115, R106.reuse, R101 ;  /* 0x000000656a737220 */ /* 0x040fe20000410000 */
[----:B------:R-:W-:Y:S01]  /*4670*/  FMUL.FTZ R120, R106, R117 ;  /* 0x000000756a787220 */ /* 0x000fe20000410000 */
[----:B------:R-:W-:Y:S01]  /*4680*/  PRMT R8, R110, 0x5432, R8 ;  /* 0x000054326e087816 */ /* 0x000fe20000000008 */
[----:B------:R-:W-:Y:S01]  /*4690*/  FFMA.FTZ R106, R41, R13, R118 ;  /* 0x0000000d296a7223 */ /* 0x000fe20000010076 */
[C---:B------:R-:W-:Y:S01]  /*46a0*/  FFMA.FTZ R13, R104.reuse, R117, -R115 ;  /* 0x00000075680d7223 */ /* 0x040fe20000010873 */
[----:B------:R-:W-:Y:S01]  /*46b0*/  FFMA.FTZ R104, R104, R101, R120 ;  /* 0x0000006568687223 */ /* 0x000fe20000010078 */
[----:B------:R-:W-:Y:S01]  /*46c0*/  IMAD.U32 R45, R44, 0x10000, RZ ;  /* 0x000100002c2d7824 */ /* 0x000fe200078e00ff */
[----:B------:R-:W-:Y:S01]  /*46d0*/  LOP3.LUT R118, R11, 0xffff0000, RZ, 0xc0, !PT ;  /* 0xffff00000b767812 */ /* 0x000fe200078ec0ff */
[----:B------:R-:W-:Y:S01]  /*46e0*/  IMAD.U32 R120, R12, 0x10000, RZ ;  /* 0x000100000c787824 */ /* 0x000fe200078e00ff */
[----:B------:R-:W-:Y:S01]  /*46f0*/  LOP3.LUT R44, R44, 0xffff0000, RZ, 0xc0, !PT ;  /* 0xffff00002c2c7812 */ /* 0x000fe200078ec0ff */
[----:B------:R-:W-:Y:S01]  /*4700*/  IMAD.U32 R122, R8, 0x10000, RZ ;  /* 0x00010000087a7824 */ /* 0x000fe200078e00ff */
[----:B------:R-:W-:-:S02]  /*4710*/  LOP3.LUT R116, R15, 0xffff0000, RZ, 0xc0, !PT ;  /* 0xffff00000f747812 */ /* 0x000fc400078ec0ff */
[----:B------:R-:W-:Y:S02]  /*4720*/  LOP3.LUT R11, R12, 0xffff0000, RZ, 0xc0, !PT ;  /* 0xffff00000c0b7812 */ /* 0x000fe400078ec0ff */
[----:B------:R-:W-:Y:S01]  /*4730*/  LOP3.LUT R15, R8, 0xffff0000, RZ, 0xc0, !PT ;  /* 0xffff0000080f7812 */ /* 0x000fe200078ec0ff */
[C---:B------:R-:W-:Y:S01]  /*4740*/  FMUL.FTZ R8, R45.reuse, R120 ;  /* 0x000000782d087220 */ /* 0x040fe20000410000 */
[-C--:B------:R-:W-:Y:S01]  /*4750*/  FMUL.FTZ R45, R45, R122.reuse ;  /* 0x0000007a2d2d7220 */ /* 0x080fe20000410000 */
[----:B------:R-:W-:Y:S01]  /*4760*/  LOP3.LUT R40, R40, 0xffff0000, RZ, 0xc0, !PT ;  /* 0xffff000028287812 */ /* 0x000fe200078ec0ff */
[C---:B------:R-:W-:Y:S01]  /*4770*/  FMUL.FTZ R41, R44.reuse, R11 ;  /* 0x0000000b2c297220 */ /* 0x040fe20000410000 */
[----:B------:R-:W-:Y:S01]  /*4780*/  LOP3.LUT R47, R47, 0xffff0000, RZ, 0xc0, !PT ;  /* 0xffff00002f2f7812 */ /* 0x000fe200078ec0ff */
[----:B------:R-:W-:Y:S01]  /*4790*/  FFMA.FTZ R8, R97, R122, -R8 ;  /* 0x0000007a61087223 */ /* 0x000fe20000010808 */
[----:B------:R-:W-:Y:S01]  /*47a0*/  PRMT R14, R107, 0x5432, R14 ;  /* 0x000054326b0e7816 */ /* 0x000fe2000000000e */
[----:B------:R-:W-:Y:S01]  /*47b0*/  FFMA.FTZ R97, R97, R120, R45 ;  /* 0x0000007861617223 */ /* 0x000fe2000001002d */
[-C--:B------:R-:W-:Y:S01]  /*47c0*/  FMUL.FTZ R45, R44, R15.reuse ;  /* 0x0000000f2c2d7220 */ /* 0x080fe20000410000 */
[----:B------:R-:W-:Y:S01]  /*47d0*/  LOP3.LUT R43, R43, 0xffff0000, RZ, 0xc0, !PT ;  /* 0xffff00002b2b7812 */ /* 0x000fe200078ec0ff */
[----:B------:R-:W-:Y:S01]  /*47e0*/  FFMA.FTZ R15, R40, R15, -R41 ;  /* 0x0000000f280f7223 */ /* 0x000fe20000010829 */
[----:B------:R-:W-:Y:S01]  /*47f0*/  LOP3.LUT R105, R42, 0xffff0000, RZ, 0xc0, !PT ;  /* 0xffff00002a697812 */ /* 0x000fe200078ec0ff */
[----:B------:R-:W-:Y:S01]  /*4800*/  IMAD.U32 R42, R46, 0x10000, RZ ;  /* 0x000100002e2a7824 */ /* 0x000fe200078e00ff */
[----:B------:R-:W-:Y:S01]  /*4810*/  PRMT R10, R109, 0x5432, R10 ;  /* 0x000054326d0a7816 */ /* 0x000fe2000000000a */
[C---:B------:R-:W-:Y:S01]  /*4820*/  FMUL.FTZ R124, R47.reuse, R116 ;  /* 0x000000742f7c7220 */ /* 0x040fe20000410000 */
[----:B------:R-:W-:Y:S01]  /*4830*/  IMAD.U32 R41, R14, 0x10000, RZ ;  /* 0x000100000e297824 */ /* 0x000fe200078e00ff */
[----:B------:R-:W-:Y:S01]  /*4840*/  LOP3.LUT R46, R46, 0xffff0000, RZ, 0xc0, !PT ;  /* 0xffff00002e2e7812 */ /* 0x000fe200078ec0ff */
[-C--:B------:R-:W-:Y:S01]  /*4850*/  FMUL.FTZ R126, R47, R118.reuse ;  /* 0x000000762f7e7220 */ /* 0x080fe20000410000 */
[----:B------:R-:W-:Y:S01]  /*4860*/  LOP3.LUT R14, R14, 0xffff0000, RZ, 0xc0, !PT ;  /* 0xffff00000e0e7812 */ /* 0x000fe200078ec0ff */
[----:B------:R-:W-:Y:S01]  /*4870*/  FFMA.FTZ R118, R43, R118, -R124 ;  /* 0x000000762b767223 */ /* 0x000fe2000001087c */
[----:B------:R-:W-:-:S02]  /*4880*/  IMAD.U32 R12, R10, 0x10000, RZ ;  /* 0x000100000a0c7824 */ /* 0x000fc400078e00ff */
[----:B------:R-:W-:Y:S01]  /*4890*/  FFMA.FTZ R43, R43, R116, R126 ;  /* 0x000000742b2b7223 */ /* 0x000fe2000001007e */
[----:B------:R-:W-:Y:S01]  /*48a0*/  LOP3.LUT R10, R10, 0xffff0000, RZ, 0xc0, !PT ;  /* 0xffff00000a0a7812 */ /* 0x000fe200078ec0ff */
[----:B------:R-:W-:Y:S01]  /*48b0*/  FMUL.FTZ R44, R42, R41 ;  /* 0x000000292a2c7220 */ /* 0x000fe20000410000 */
[----:B------:R-:W-:Y:S01]  /*48c0*/  FMUL.FTZ R116, R46, R14 ;  /* 0x0000000e2e747220 */ /* 0x000fe20000410000 */
        /* <DEDUP_REMOVED lines=18> */
[----:B------:R-:W-:-:S02]  /*49f0*/  IMAD.MOV.U32 R42, RZ, RZ, R12 ;  /* 0x000000ffff2a7224 */ /* 0x000fc400078e000c */
[----:B------:R-:W-:-:S07]  /*4a00*/  IMAD.MOV.U32 R43, RZ, RZ, R13 ;  /* 0x000000ffff2b7224 */ /* 0x000fce00078e000d */
.L_x_2314:
[----:B------:R-:W-:Y:S05]  /*4a10*/  BSYNC B2 ;  /* 0x0000000000027941 */ /* 0x000fea0003800000 */
.L_x_2313:
[----:B------:R-:W-:Y:S02]  /*4a20*/  ISETP.GE.AND P5, PT, R95, R94, PT ;  /* 0x0000005e5f00720c */ /* 0x000fe40003fa6270 */
[----:B------:R-:W-:-:S11]  /*4a30*/  P2R R9, PR, RZ, 0x1 ;  /* 0x00000001ff097803 */ /* 0x000fd60000000000 */
[--C-:B------:R-:W-:Y:S02]  /*4a40*/  @!P5 SHF.R.S32.HI R8, RZ, 0x1f, R95.reuse ;  /* 0x0000001fff08d819 */ /* 0x100fe4000001145f */
[----:B------:R-:W-:-:S04]  /*4a50*/  @!P5 IADD3 R86, P0, P6, R54, R86, R95 ;  /* 0x000000563656d210 */ /* 0x000fc80007e1e05f */
[----:B------:R-:W-:Y:S02]  /*4a60*/  @!P5 IADD3.X R100, R75, R100, R8, P0, P6 ;  /* 0x000000644b64d210 */ /* 0x000fe400007ec408 */
[-C--:B------:R-:W-:Y:S02]  /*4a70*/  LEA R8, P6, R93, R78.reuse, 0x1 ;  /* 0x0000004e5d087211 */ /* 0x080fe400078c08ff */
[----:B------:R-:W-:Y:S02]  /*4a80*/  ISETP.NE.AND P0, PT, R9, RZ, PT ;  /* 0x000000ff0900720c */ /* 0x000fe40003f05270 */
[----:B------:R-:W-:Y:S02]  /*4a90*/  LEA.HI.X R9, R93, R79, R98, 0x1, P6 ;  /* 0x0000004f5d097211 */ /* 0x000fe400030f0c62 */
[----:B------:R-:W-:-:S03]  /*4aa0*/  @!P5 LEA R10, P6, R86, R78, 0x1 ;  /* 0x0000004e560ad211 */ /* 0x000fc600078c08ff */
[----:B-1----:R1:W-:Y:S01]  /*4ab0*/  STG.E.128 desc[UR40][R8.64], R40 ;  /* 0x0000002808007986 */ /* 0x0023e2000c101d28 */
[----:B------:R-:W-:-:S05]  /*4ac0*/  @!P5 LEA.HI.X R11, R86, R79, R100, 0x1, P6 ;  /* 0x0000004f560bd211 */ /* 0x000fca00030f0c64 */
[----:B--2---:R1:W-:Y:S04]  /*4ad0*/  @!P5 STG.E.128 desc[UR40][R10.64], R44 ;  /* 0x0000002c0a00d986 */ /* 0x0043e8000c101d28 */
.L_x_2312:
[----:B------:R-:W-:Y:S05]  /*4ae0*/  BSYNC B1 ;  /* 0x0000000000017941 */ /* 0x000fea0003800000 */
.L_x_2311:
        /* <DEDUP_REMOVED lines=17> */
[----:B------:R-:W-:-:S02]  /*4c00*/  LEA.HI.X R41, R8, R79, R9, 0x1, P5 ;  /* 0x0000004f08297211 */ /* 0x000fc400028f0c09 */
[----:B------:R-:W-:Y:S02]  /*4c10*/  SHF.R.S32.HI R9, RZ, 0x1f, R96 ;  /* 0x0000001fff097819 */ /* 0x000fe40000011460 */
[----:B------:R-:W-:Y:S02]  /*4c20*/  LOP3.LUT R11, R11, 0x1c0, RZ, 0xc0, !PT ;  /* 0x000001c00b0b7812 */ /* 0x000fe400078ec0ff */
[----:B------:R-:W-:Y:S02]  /*4c30*/  LEA.HI R9, R9, R96, RZ, 0x4 ;  /* 0x0000006009097211 */ /* 0x000fe400078f20ff */
[----:B------:R-:W-:Y:S02]  /*4c40*/  LOP3.LUT R12, R12, 0x1c0, RZ, 0xc0, !PT ;  /* 0x000001c00c0c7812 */ /* 0x000fe400078ec0ff */
[----:B------:R-:W-:Y:S02]  /*4c50*/  LEA.HI.SX32 R9, R9, R56, 0x1c ;  /* 0x0000003809097211 */ /* 0x000fe400078fe2ff */
[----:B------:R-:W-:-:S03]  /*4c60*/  SHF.R.U32.HI R11, RZ, 0x3, R11 ;  /* 0x00000003ff0b7819 */ /* 0x000fc6000001160b */
[----:B------:R-:W-:Y:S02]  /*4c70*/  IMAD.SHL.U32 R43, R9, 0x8, RZ ;  /* 0x00000008092b7824 */ /* 0x000fe400078e00ff */
[----:B------:R-:W-:-:S03]  /*4c80*/  IMAD R9, R22, 0x2000, R3 ;  /* 0x0000200016097824 */ /* 0x000fc600078e0203 */
[----:B------:R-:W-:Y:S01]  /*4c90*/  LOP3.LUT R8, R12, 0x38, R43, 0xf8, !PT ;  /* 0x000000380c087812 */ /* 0x000fe200078ef82b */
[----:B------:R-:W-:-:S03]  /*4ca0*/  IMAD R9, R9, 0x2, R2 ;  /* 0x0000000209097824 */ /* 0x000fc600078e0202 */
        /* <DEDUP_REMOVED lines=11> */
[----:B-1----:R-:W-:Y:S01]  /*4d60*/  IMAD.U32 R34, R9, 0x10000, RZ ;  /* 0x0001000009227824 */ /* 0x002fe200078e00ff */
[----:B------:R-:W-:Y:S02]  /*4d70*/  PRMT R107, R107, 0x5410, R84 ;  /* 0x000054106b6b7816 */ /* 0x000fe40000000054 */
[----:B------:R-:W-:Y:S02]  /*4d80*/  PRMT R111, R111, 0x5410, R96 ;  /* 0x000054106f6f7816 */ /* 0x000fe40000000060 */
[----:B------:R-:W-:-:S02]  /*4d90*/  SHF.R.U32.HI R46, RZ, 0x10, R39 ;  /* 0x00000010ff2e7819 */ /* 0x000fc40000011627 */
[----:B------:R-:W-:Y:S02]  /*4da0*/  SHF.R.U32.HI R86, RZ, 0x10, R35 ;  /* 0x00000010ff567819 */ /* 0x000fe40000011623 */
[----:B------:R-:W-:Y:S02]  /*4db0*/  SHF.R.U64 R85, R36, 0x10, R37 ;  /* 0x0000001024557819 */ /* 0x000fe40000001225 */
[----:B------:R-:W-:Y:S01]  /*4dc0*/  SHF.R.U64 R47, R38, 0x10, R39 ;  /* 0x00000010262f7819 */ /* 0x000fe20000001227 */
[----:B------:R-:W-:Y:S01]  /*4dd0*/  IMAD.U32 R39, R15, 0x10000, RZ ;  /* 0x000100000f277824 */ /* 0x000fe200078e00ff */
[----:B------:R-:W-:Y:S01]  /*4de0*/  PRMT R114, R114, 0x5410, R45 ;  /* 0x0000541072727816 */ /* 0x000fe2000000002d */
[----:B------:R-:W-:Y:S01]  /*4df0*/  IMAD.U32 R45, R107, 0x10000, RZ ;  /* 0x000100006b2d7824 */ /* 0x000fe200078e00ff */
[----:B------:R-:W-:Y:S01]  /*4e00*/  LOP3.LUT R37, R15, 0xffff0000, RZ, 0xc0, !PT ;  /* 0xffff00000f257812 */ /* 0x000fe200078ec0ff */
[----:B------:R-:W-:Y:S01]  /*4e10*/  IMAD.U32 R15, R111, 0x10000, RZ ;  /* 0x000100006f0f7824 */ /* 0x000fe200078e00ff */
[----:B------:R-:W-:Y:S01]  /*4e20*/  LOP3.LUT R36, R13, 0xffff0000, RZ, 0xc0, !PT ;  /* 0xffff00000d247812 */ /* 0x000fe200078ec0ff */
[----:B------:R-:W-:Y:S01]  /*4e30*/  IMAD.U32 R38, R11, 0x10000, RZ ;  /* 0x000100000b267824 */ /* 0x000fe200078e00ff */
[----:B------:R-:W-:Y:S01]  /*4e40*/  PRMT R109, R109, 0x5410, R46 ;  /* 0x000054106d6d7816 */ /* 0x000fe2000000002e */
[----:B------:R-:W-:Y:S01]  /*4e50*/  IMAD.U32 R13, R12, 0x10000, RZ ;  /* 0x000100000c0d7824 */ /* 0x000fe200078e00ff */
[----:B------:R-:W-:-:S02]  /*4e60*/  LOP3.LUT R107, R107, 0xffff0000, RZ, 0xc0, !PT ;  /* 0xffff00006b6b7812 */ /* 0x000fc400078ec0ff */
[----:B------:R-:W-:Y:S01]  /*4e70*/  PRMT R113, R113, 0x5410, R86 ;  /* 0x0000541071717816 */ /* 0x000fe20000000056 */
[----:B------:R-:W-:Y:S01]  /*4e80*/  IMAD.U32 R46, R109, 0x10000, RZ ;  /* 0x000100006d2e7824 */ /* 0x000fe200078e00ff */
[----:B------:R-:W-:Y:S01]  /*4e90*/  PRMT R110, R110, 0x5410, R47 ;  /* 0x000054106e6e7816 */ /* 0x000fe2000000002f */
[----:B------:R-:W-:Y:S01]  /*4ea0*/  FMUL.FTZ R47, R44, R45 ;  /* 0x0000002d2c2f7220 */ /* 0x000fe20000410000 */
[----:B------:R-:W-:Y:S01]  /*4eb0*/  PRMT R108, R108, 0x5410, R85 ;  /* 0x000054106c6c7816 */ /* 0x000fe20000000055 */
[----:B------:R-:W-:Y:S01]  /*4ec0*/  FMUL.FTZ R85, R44, R15 ;  /* 0x0000000f2c557220 */ /* 0x000fe20000410000 */
[----:B------:R-:W-:Y:S01]  /*4ed0*/  LOP3.LUT R111, R111, 0xffff0000, RZ, 0xc0, !PT ;  /* 0xffff00006f6f7812 */ /* 0x000fe200078ec0ff */
[----:B------:R-:W-:Y:S01]  /*4ee0*/  FMUL.FTZ R84, R36, R107 ;  /* 0x0000006b24547220 */ /* 0x000fe20000410000 */
[----:B------:R-:W-:Y:S01]  /*4ef0*/  LOP3.LUT R35, R9, 0xffff0000, RZ, 0xc0, !PT ;  /* 0xffff000009237812 */ /* 0x000fe200078ec0ff */
[----:B------:R-:W-:Y:S01]  /*4f00*/  FFMA.FTZ R15, R34, R15, -R47 ;  /* 0x0000000f220f7223 */ /* 0x000fe2000001082f */
[----:B------:R-:W-:Y:S01]  /*4f10*/  SHF.R.U64 R87, R32, 0x10, R33 ;  /* 0x0000001020577819 */ /* 0x000fe20000001221 */
[----:B------:R-:W-:-:S02]  /*4f20*/  IMAD.U32 R44, R113, 0x10000, RZ ;  /* 0x00010000712c7824 */ /* 0x000fc400078e00ff */
[----:B------:R-:W-:Y:S01]  /*4f30*/  FFMA.FTZ R34, R34, R45, R85 ;  /* 0x0000002d22227223 */ /* 0x000fe20000010055 */
[-C--:B------:R-:W-:Y:S01]  /*4f40*/  FMUL.FTZ R86, R36, R111.reuse ;  /* 0x0000006f24567220 */ /* 0x080fe20000410000 */
[----:B------:R-:W-:Y:S01]  /*4f50*/  FFMA.FTZ R36, R35, R111, -R84 ;  /* 0x0000006f23247223 */ /* 0x000fe20000010854 */
[----:B------:R-:W-:Y:S01]  /*4f60*/  FMUL.FTZ R45, R39, R46 ;  /* 0x0000002e272d7220 */ /* 0x000fe20000410000 */
[----:B------:R-:W-:Y:S01]  /*4f70*/  LOP3.LUT R84, R109, 0xffff0000, RZ, 0xc0, !PT ;  /* 0xffff00006d547812 */ /* 0x000fe200078ec0ff */
[-C--:B------:R-:W-:Y:S01]  /*4f80*/  FMUL.FTZ R47, R39, R44.reuse ;  /* 0x0000002c272f7220 */ /* 0x080fe20000410000 */
[----:B------:R-:W-:Y:S01]  /*4f90*/  PRMT R112, R112, 0x5410, R87 ;  /* 0x0000541070707816 */ /* 0x000fe20000000057 */
[C---:B------:R-:W-:Y:S01]  /*4fa0*/  FFMA.FTZ R39, R38.reuse, R44, -R45 ;  /* 0x0000002c26277223 */ /* 0x040fe2000001082d */
[----:B------:R-:W-:Y:S01]  /*4fb0*/  LOP3.LUT R33, R11, 0xffff0000, RZ, 0xc0, !PT ;  /* 0xffff00000b217812 */ /* 0x000fe200078ec0ff */
[----:B------:R-:W-:Y:S01]  /*4fc0*/  FFMA.FTZ R35, R35, R107, R86 ;  /* 0x0000006b23237223 */ /* 0x000fe20000010056 */
[----:B------:R-:W-:Y:S01]  /*4fd0*/  LOP3.LUT R44, R113, 0xffff0000, RZ, 0xc0, !PT ;  /* 0xffff0000712c7812 */ /* 0x000fe200078ec0ff */
[----:B------:R-:W-:Y:S01]  /*4fe0*/  FFMA.FTZ R46, R38, R46, R47 ;  /* 0x0000002e262e7223 */ /* 0x000fe2000001002f */
[----:B------:R-:W-:Y:S01]  /*4ff0*/  FMUL.FTZ R86, R37, R84 ;  /* 0x0000005425567220 */ /* 0x000fe20000410000 */
[----:B------:R-:W-:Y:S01]  /*5000*/  LOP3.LUT R12, R12, 0xffff0000, RZ, 0xc0, !PT ;  /* 0xffff00000c0c7812 */ /* 0x000fe200078ec0ff */
[----:B------:R-:W-:Y:S01]  /*5010*/  IMAD.U32 R38, R112, 0x10000, RZ ;  /* 0x0001000070267824 */ /* 0x000fe200078e00ff */
[C---:B------:R-:W-:Y:S01]  /*5020*/  LOP3.LUT R47, R108.reuse, 0xffff0000, RZ, 0xc0, !PT ;  /* 0xffff00006c2f7812 */ /* 0x040fe200078ec0ff */
[----:B------:R-:W-:-:S02]  /*5030*/  IMAD.U32 R45, R108, 0x10000, RZ ;  /* 0x000100006c2d7824 */ /* 0x000fc400078e00ff */
[-C--:B------:R-:W-:Y:S01]  /*5040*/  FMUL.FTZ R96, R37, R44.reuse ;  /* 0x0000002c25607220 */ /* 0x080fe20000410000 */
[C---:B------:R-:W-:Y:S02]  /*5050*/  IMAD.U32 R32, R8.reuse, 0x10000, RZ ;  /* 0x0001000008207824 */ /* 0x040fe400078e00ff */
[----:B------:R-:W-:Y:S01]  /*5060*/  FFMA.FTZ R86, R33, R44, -R86 ;  /* 0x0000002c21567223 */ /* 0x000fe20000010856 */
[----:B------:R-:W-:Y:S01]  /*5070*/  LOP3.LUT R8, R8, 0xffff0000, RZ, 0xc0, !PT ;  /* 0xffff000008087812 */ /* 0x000fe200078ec0ff */
[C---:B------:R-:W-:Y:S01]  /*5080*/  FMUL.FTZ R85, R13.reuse, R45 ;  /* 0x0000002d0d557220 */ /* 0x040fe20000410000 */
[----:B------:R-:W-:Y:S01]  /*5090*/  LOP3.LUT R37, R112, 0xffff0000, RZ, 0xc0, !PT ;  /* 0xffff000070257812 */ /* 0x000fe200078ec0ff */
[----:B------:R-:W-:Y:S01]  /*50a0*/  FMUL.FTZ R44, R13, R38 ;  /* 0x000000260d2c7220 */ /* 0x000fe20000410000 */
[----:B------:R-:W-:Y:S01]  /*50b0*/  FMUL.FTZ R13, R12, R47 ;  /* 0x0000002f0c0d7220 */ /* 0x000fe20000410000 */
[----:B------:R-:W-:Y:S01]  /*50c0*/  FFMA.FTZ R87, R33, R84, R96 ;  /* 0x0000005421577223 */ /* 0x000fe20000010060 */
[C---:B------:R-:W-:Y:S01]  /*50d0*/  FFMA.FTZ R85, R32.reuse, R38, -R85 ;  /* 0x0000002620557223 */ /* 0x040fe20000010855 */
[----:B------:R-:W-:Y:S01]  /*50e0*/  FFMA.FTZ R44, R32, R45, R44 ;  /* 0x0000002d202c7223 */ /* 0x000fe2000001002c */
[C---:B------:R-:W-:Y:S01]  /*50f0*/  IMAD.U32 R9, R10.reuse, 0x10000, RZ ;  /* 0x000100000a097824 */ /* 0x040fe200078e00ff */
[----:B------:R-:W-:Y:S01]  /*5100*/  LOP3.LUT R11, R10, 0xffff0000, RZ, 0xc0, !PT ;  /* 0xffff00000a0b7812 */ /* 0x000fe200078ec0ff */
[-C--:B------:R-:W-:Y:S01]  /*5110*/  FMUL.FTZ R33, R12, R37.reuse ;  /* 0x000000250c217220 */ /* 0x080fe20000410000 */
[----:B------:R-:W-:Y:S01]  /*5120*/  FFMA.FTZ R32, R8, R37, -R13 ;  /* 0x0000002508207223 */ /* 0x000fe2000001080d */
[C---:B------:R-:W-:Y:S01]  /*5130*/  IMAD.U32 R10, R14.reuse, 0x10000, RZ ;  /* 0x000100000e0a7824 */ /* 0x040fe200078e00ff */
[----:B------:R-:W-:Y:S01]  /*5140*/  LOP3.LUT R14, R14, 0xffff0000, RZ, 0xc0, !PT ;  /* 0xffff00000e0e7812 */ /* 0x000fe200078ec0ff */
[C---:B------:R-:W-:Y:S01]  /*5150*/  IMAD.U32 R13, R110.reuse, 0x10000, RZ ;  /* 0x000100006e0d7824 */ /* 0x040fe200078e00ff */
[----:B------:R-:W-:Y:S01]  /*5160*/  LOP3.LUT R110, R110, 0xffff0000, RZ, 0xc0, !PT ;  /* 0xffff00006e6e7812 */ /* 0x000fe200078ec0ff */
[C---:B------:R-:W-:Y:S01]  /*5170*/  IMAD.U32 R12, R114.reuse, 0x10000, RZ ;  /* 0x00010000720c7824 */ /* 0x040fe200078e00ff */
[----:B------:R-:W-:Y:S01]  /*5180*/  LOP3.LUT R114, R114, 0xffff0000, RZ, 0xc0, !PT ;  /* 0xffff000072727812 */ /* 0x000fe200078ec0ff */
[----:B------:R-:W-:Y:S01]  /*5190*/  FFMA.FTZ R33, R8, R47, R33 ;  /* 0x0000002f08217223 */ /* 0x000fe20000010021 */
[CC--:B------:R-:W-:Y:S01]  /*51a0*/  FMUL.FTZ R8, R10.reuse, R13.reuse ;  /* 0x0000000d0a087220 */ /* 0x0c0fe20000410000 */
        /* <DEDUP_REMOVED lines=18> */
[----:B------:R-:W-:Y:S01]  /*52d0*/  F2FP.BF16.F32.PACK_AB R12, R33, R44 ;  /* 0x0000002c210c723e */ /* 0x000fe200000010ff */
[----:B------:R-:W-:-:S07]  /*52e0*/  IMAD.MOV.U32 R15, RZ, RZ, R46 ;  /* 0x000000ffff0f7224 */ /* 0x000fce00078e002e */
.L_x_2316:
[----:B------:R-:W-:Y:S05]  /*52f0*/  BSYNC B1 ;  /* 0x0000000000017941 */ /* 0x000fea0003800000 */
.L_x_2315:
        /* <DEDUP_REMOVED lines=10> */
.L_x_2282:
[----:B------:R-:W-:-:S13]  /*53a0*/  ISETP.NE.AND P3, PT, R156, 0x3, PT ;  /* 0x000000039c00780c */ /* 0x000fda0003f65270 */
[----:B------:R-:W-:Y:S05]  /*53b0*/  @!P3 BRA `(.L_x_2317) ;  /* 0x000000000004b947 */ /* 0x000fea0003800000 */
[----:B------:R-:W-:Y:S01]  /*53c0*/  BPT.TRAP 0x1 ;  /* 0x000000040000795c */ /* 0x000fe20000300000 */
.L_x_2317:
[----:B------:R-:W-:Y:S01]  /*53d0*/  IMAD R77, R22, 0x8, R2 ;  /* 0x00000008164d7824 */ /* 0x000fe200078e0202 */
[----:B------:R-:W-:Y:S01]  /*53e0*/  SHF.L.U32 R89, R154, 0x1f, RZ ;  /* 0x0000001f9a597819 */ /* 0x000fe200000006ff */
[----:B------:R-:W-:Y:S01]  /*53f0*/  IMAD R88, R27, -0x80, R25 ;  /* 0xffffff801b587824 */ /* 0x000fe200078e0219 */
[----:B------:R-:W-:Y:S02]  /*5400*/  BSSY B1, `(.L_x_2318) ;  /* 0x0000004000017945 */ /* 0x000fe40003800000 */
[----:B------:R-:W1:Y:S02]  /*5410*/  SYNCS.PHASECHK.TRANS64.TRYWAIT P4, [R77+URZ+0x16890], R89 ;  /* 0x016890594d0075a7 */ /* 0x000e64000808017f */
[----:B------:R-:W-:Y:S01]  /*5420*/  VIMNMX R88, R88, 0x80, PT ;  /* 0x0000008058587848 */ /* 0x000fe20003fe0100 */
[----:B-1----:R-:W-:Y:S06]  /*5430*/  @!P4 BRA `(.L_x_2319) ;  /* 0x0000014c005cc947 */ /* 0x002fec0003800000 */
.L_x_2562:
[----:B------:R-:W-:Y:S05]  /*5440*/  BSYNC B1 ;  /* 0x0000000000017941 */ /* 0x000fea0003800000 */
.L_x_2318:
[----:B------:R-:W-:Y:S01]  /*5450*/  ISETP.GE.AND P4, PT, R19, R88, PT ;  /* 0x000000581300720c */ /* 0x000fe20003f86270 */
[----:B------:R-:W-:-:S12]  /*5460*/  BSSY B1, `(.L_x_2320) ;  /* 0x0000006000017945 */ /* 0x000fd80003800000 */
[----:B------:R-:W-:Y:S05]  /*5470*/  @P4 BRA `(.L_x_2321) ;  /* 0x0000000000104947 */ /* 0x000fea0003800000 */
[----:B------:R-:W2:Y:S04]  /*5480*/  @!P1 LDS.128 R8, [R81+0xe000] ;  /* 0x00e0000051089984 */ /* 0x000ea80000000c00 */
[----:B0-----:R-:W0:Y:S04]  /*5490*/  @!P2 LDS.128 R12, [R80+0xe000] ;  /* 0x00e00000500ca984 */ /* 0x001e280000000c00 */
[----:B--2---:R2:W-:Y:S04]  /*54a0*/  @!P1 STG.E.128 desc[UR40][R34.64], R8 ;  /* 0x0000000822009986 */ /* 0x0045e8000c101d28 */
[----:B0-----:R2:W-:Y:S02]  /*54b0*/  @!P2 STG.E.128 desc[UR40][R34.64+0x40], R12 ;  /* 0x0000400c2200a986 */ /* 0x0015e4000c101d28 */
.L_x_2321:
[----:B------:R-:W-:Y:S05]  /*54c0*/  BSYNC B1 ;  /* 0x0000000000017941 */ /* 0x000fea0003800000 */
.L_x_2320:
[----:B--2---:R-:W-:-:S05]  /*54d0*/  VIADD R8, R19, 0x60 ;  /* 0x0000006013087836 */ /* 0x004fca0000000000 */
[----:B------:R-:W-:-:S13]  /*54e0*/  ISETP.GE.AND P4, PT, R8, R88, PT ;  /* 0x000000580800720c */ /* 0x000fda0003f86270 */
[----:B------:R-:W-:Y:S05]  /*54f0*/  @P4 BRA `(.L_x_2299) ;  /* 0x0000000000104947 */ /* 0x000fea0003800000 */
[----:B------:R-:W2:Y:S04]  /*5500*/  @!P1 LDS.128 R8, [R81+0x11000] ;  /* 0x0110000051089984 */ /* 0x000ea80000000c00 */
[----:B0-----:R-:W0:Y:S04]  /*5510*/  @!P2 LDS.128 R12, [R80+0x11000] ;  /* 0x01100000500ca984 */ /* 0x001e280000000c00 */
[----:B--2---:R2:W-:Y:S04]  /*5520*/  @!P1 STG.E.128 desc[UR40][R32.64], R8 ;  /* 0x0000000820009986 */ /* 0x0045e8000c101d28 */
[----:B0-----:R2:W-:Y:S02]  /*5530*/  @!P2 STG.E.128 desc[UR40][R32.64+0x40], R12 ;  /* 0x0000400c2000a986 */ /* 0x0015e4000c101d28 */
.L_x_2299:
[----:B------:R-:W-:Y:S05]  /*5540*/  BSYNC B0 ;  /* 0x0000000000007941 */ /* 0x000fea0003800000 */
.L_x_2281:
        /* <DEDUP_REMOVED lines=17> */
.L_x_2323:
[----:B------:R-:W-:Y:S05]  /*5660*/  BSYNC B0 ;  /* 0x0000000000007941 */ /* 0x000fea0003800000 */
.L_x_2322:
[----:B------:R-:W2:Y:S01]  /*5670*/  SYNCS.PHASECHK.TRANS64.TRYWAIT P3, [R77+URZ+0x168b0], R89 ;  /* 0x0168b0594d0075a7 */ /* 0x000ea2000806017f */
[----:B------:R-:W-:Y:S01]  /*5680*/  ULDC UR42, c[0x0][0x2f4] ;  /* 0x0000bd00002a7ab9 */ /* 0x000fe20000000800 */
[----:B------:R-:W-:Y:S01]  /*5690*/  ULDC.64 UR38, c[0x0][0x328] ;  /* 0x0000ca0000267ab9 */ /* 0x000fe20000000a00 */
[----:B------:R-:W-:Y:S01]  /*56a0*/  ULDC.64 UR36, c[0x0][0x318] ;  /* 0x0000c60000247ab9 */ /* 0x000fe20000000a00 */
[----:B------:R-:W-:Y:S01]  /*56b0*/  BSSY B0, `(.L_x_2324) ;  /* 0x0000003000007945 */ /* 0x000fe20003800000 */
[----:B------:R-:W-:-:S03]  /*56c0*/  IMAD.WIDE R12, R27, 0x80, R6 ;  /* 0x000000801b0c7825 */ /* 0x000fc600078e0206 */
[----:B--2---:R-:W-:Y:S05]  /*56d0*/  @!P3 BRA `(.L_x_2325) ;  /* 0x0000014800c8b947 */ /* 0x004fea0003800000 */
.L_x_2563:
[----:B------:R-:W-:Y:S05]  /*56e0*/  BSYNC B0 ;  /* 0x0000000000007941 */ /* 0x000fea0003800000 */
.L_x_2324:
        /* <DEDUP_REMOVED lines=9> */
[----:B0-----:R-:W-:-:S04]  /*5780*/  LEA R14, P3, R8, UR36, 0x1 ;  /* 0x00000024080e7c11 */ /* 0x001fc8000f8608ff */
[----:B------:R-:W-:Y:S02]  /*5790*/  LEA.HI.X R15, R8, UR37, R9, 0x1, P3 ;  /* 0x00000025080f7c11 */ /* 0x000fe400098f0c09 */
[----:B------:R-:W-:-:S13]  /*57a0*/  ISETP.GE.AND P3, PT, R16, UR42, PT ;  /* 0x0000002a10007c0c */ /* 0x000fda000bf66270 */
[----:B------:R-:W0:Y:S04]  /*57b0*/  @!P3 LDS.128 R8, [R81] ;  /* 0x000000005108b984 */ /* 0x000e280000000c00 */
[----:B0-----:R-:W-:Y:S01]  /*57c0*/  @!P3 STG.E.128 desc[UR40][R14.64], R8 ;  /* 0x000000080e00b986 */ /* 0x001fe2000c101d28 */
[----:B------:R-:W-:-:S13]  /*57d0*/  ISETP.GE.AND P3, PT, R65, UR42, PT ;  /* 0x0000002a41007c0c */ /* 0x000fda000bf66270 */
[----:B------:R-:W0:Y:S04]  /*57e0*/  @!P3 LDS.128 R8, [R80] ;  /* 0x000000005008b984 */ /* 0x000e280000000c00 */
[----:B0-----:R3:W-:Y:S02]  /*57f0*/  @!P3 STG.E.128 desc[UR40][R14.64+0x40], R8 ;  /* 0x000040080e00b986 */ /* 0x0017e4000c101d28 */
.L_x_2327:
[----:B------:R-:W-:Y:S05]  /*5800*/  BSYNC B0 ;  /* 0x0000000000007941 */ /* 0x000fea0003800000 */
.L_x_2326:
        /* <DEDUP_REMOVED lines=20> */
.L_x_2329:
[----:B------:R-:W-:Y:S05]  /*5950*/  BSYNC B0 ;  /* 0x0000000000007941 */ /* 0x000fea0003800000 */
.L_x_2328:
        /* <DEDUP_REMOVED lines=13> */
[----:B------:R-:W-:Y:S02]  /*5a30*/  SEL R22, R22, RZ, P3 ;  /* 0x000000ff16167207 */ /* 0x000fe40001800000 */
[----:B------:R-:W-:Y:S01]  /*5a40*/  LOP3.LUT R154, R154, R9, RZ, 0x3c, !PT ;  /* 0x000000099a9a7212 */ /* 0x000fe200078e3cff */
[----:B------:R0:W-:Y:S01]  /*5a50*/  @!P4 SYNCS.ARRIVE.TRANS64.RED.A1T0 RZ, [R77+URZ], RZ ;  /* 0x000000ff4dffc9a7 */ /* 0x0001e2000810043f */
[----:B---3--:R-:W-:-:S13]  /*5a60*/  LOP3.LUT P5, RZ, R8, 0x2, RZ, 0xc0, !PT ;  /* 0x0000000208ff7812 */ /* 0x008fda00078ac0ff */
[----:B0-----:R-:W-:Y:S05]  /*5a70*/  @P5 BRA `(.L_x_2330) ;  /* 0xffffffc800ac5947 */ /* 0x001fea000383ffff */
[----:B------:R-:W0:Y:S01]  /*5a80*/  S2R R8, SR_TID.X ;  /* 0x0000000000087919 */ /* 0x000e220000002100 */
[----:B------:R-:W-:Y:S02]  /*5a90*/  PLOP3.LUT P0, PT, PT, PT, PT, 0x8, 0x0 ;  /* 0x000000000000781c */ /* 0x000fe40003f0e170 */
[----:B0-----:R-:W-:-:S04]  /*5aa0*/  SHF.R.U32.HI R8, RZ, 0x7, R8 ;  /* 0x00000007ff087819 */ /* 0x001fc80000011608 */
[----:B------:R-:W-:-:S13]  /*5ab0*/  ISETP.NE.AND P5, PT, R8, 0x1, PT ;  /* 0x000000010800780c */ /* 0x000fda0003fa5270 */
[----:B------:R-:W-:Y:S06]  /*5ac0*/  @!P5 BAR.ARV 0x9, 0x100 ;  /* 0x024400000000db1d */ /* 0x000fec0000002000 */
.L_x_2276:
[----:B------:R-:W2:Y:S01]  /*5ad0*/  LDL R5, [R1+0x24] ;  /* 0x0000240001057983 */ /* 0x000ea20000100800 */
[----:B------:R-:W0:Y:S01]  /*5ae0*/  LDC R0, c[0x0][0x448] ;  /* 0x00011200ff007b82 */ /* 0x000e220000000800 */
[----:B------:R-:W-:Y:S01]  /*5af0*/  IMAD.MOV.U32 R88, RZ, RZ, RZ ;  /* 0x000000ffff587224 */ /* 0x000fe200078e00ff */
[----:B0-----:R-:W-:-:S13]  /*5b00*/  ISETP.NE.AND P1, PT, R0, 0x1, PT ;  /* 0x000000010000780c */ /* 0x001fda0003f25270 */
[----:B------:R-:W0:Y:S08]  /*5b10*/  @P1 LDC R3, c[0x0][0x44c] ;  /* 0x00011300ff031b82 */ /* 0x000e300000000800 */
[----:B------:R-:W1:Y:S01]  /*5b20*/  @P1 LDC R4, c[0x0][0x450] ;  /* 0x00011400ff041b82 */ /* 0x000e620000000800 */
[----:B--2---:R-:W-:-:S04]  /*5b30*/  VIADD R0, R5, 0xbf ;  /* 0x000000bf05007836 */ /* 0x004fc80000000000 */
[----:B0-----:R-:W-:-:S05]  /*5b40*/  @P1 IMAD.HI.U32 R3, R0, R3, RZ ;  /* 0x0000000300031227 */ /* 0x001fca00078e00ff */
[----:B-1----:R-:W-:-:S05]  /*5b50*/  @P1 SHF.R.U32.HI R0, RZ, R4, R3 ;  /* 0x00000004ff001219 */ /* 0x002fca0000011603 */
[----:B------:R-:W-:-:S05]  /*5b60*/  IMAD.IADD R0, R91, 0x1, R0 ;  /* 0x000000015b007824 */ /* 0x000fca00078e0200 */
[----:B------:R-:W-:-:S04]  /*5b70*/  SHF.R.S32.HI R3, RZ, 0x1f, R0 ;  /* 0x0000001fff037819 */ /* 0x000fc80000011400 */
[----:B------:R-:W-:-:S04]  /*5b80*/  LEA.HI R3, R3, R0, RZ, 0x7 ;  /* 0x0000000003037211 */ /* 0x000fc800078f38ff */
[----:B------:R-:W-:-:S04]  /*5b90*/  SHF.R.S32.HI R3, RZ, 0x7, R3 ;  /* 0x00000007ff037819 */ /* 0x000fc80000011403 */
[----:B------:R-:W-:-:S04]  /*5ba0*/  VIMNMX R9, R92, R3, PT ;  /* 0x000000035c097248 */ /* 0x000fc80003fe0100 */
[----:B------:R-:W-:Y:S01]  /*5bb0*/  ISETP.GE.AND P1, PT, R9, 0x1, PT ;  /* 0x000000010900780c */ /* 0x000fe20003f26270 */
[----:B------:R-:W-:-:S12]  /*5bc0*/  @P0 BRA `(.L_x_2331) ;  /* 0x00000000000c0947 */ /* 0x000fd80003800000 */
[----:B------:R-:W0:Y:S01]  /*5bd0*/  FENCE.VIEW.ASYNC.G ;  /* 0x00000000000073c6 */ /* 0x000e220000000100 */
[----:B------:R-:W-:Y:S05]  /*5be0*/  WARPSYNC.ALL ;  /* 0x0000000000007948 */ /* 0x000fea0003800000 */
[----:B0-----:R-:W-:Y:S06]  /*5bf0*/  BAR.ARV 0xc, 0x200 ;  /* 0x0308000000007b1d */ /* 0x001fec0000002000 */
.L_x_2331:
[----:B------:R-:W-:Y:S04]  /*5c00*/  BSSY B0, `(.L_x_2332) ;  /* 0x0000020000007945 */ /* 0x000fe80003800000 */
        /* <DEDUP_REMOVED lines=31> */
.L_x_2333:
[----:B------:R-:W-:Y:S05]  /*5e00*/  BSYNC B0 ;  /* 0x0000000000007941 */ /* 0x000fea0003800000 */
.L_x_2332:
        /* <DEDUP_REMOVED lines=18> */
[----:B------:R-:W-:Y:S01]  /*5f30*/  CS2R R20, SRZ ;  /* 0x0000000000147805 */ /* 0x000fe2000001ff00 */
[----:B--2---:R-:W-:-:S05]  /*5f40*/  IMAD R0, R0, R88, RZ ;  /* 0x0000005800007224 */ /* 0x004fca00078e02ff */
[----:B------:R0:W-:Y:S01]  /*5f50*/  STL [R1+0x38], R0 ;  /* 0x0000380001007387 */ /* 0x0001e20000100800 */
[----:B------:R-:W-:-:S04]  /*5f60*/  VIADDMNMX R88, R0, R88, R9, PT ;  /* 0x0000005800587246 */ /* 0x000fc80003800109 */
        /* <DEDUP_REMOVED lines=8> */
[----:B------:R-:W-:-:S05]  /*5ff0*/  SHF.R.S32.HI R0, RZ, 0x7, R0 ;  /* 0x00000007ff007819 */ /* 0x000fca0000011400 */
[----:B------:R0:W1:Y:S02]  /*6000*/  SHFL.IDX PT, R157, R0, RZ, 0x1f ;  /* 0x00001fff009d7589 */ /* 0x00006400000e0000 */
.L_x_2566:
[----:B01----:R-:W-:Y:S01]  /*6010*/  IMAD.HI R0, R157, 0x55555556, RZ ;  /* 0x555555569d007827 */ /* 0x003fe200078e02ff */
[----:B------:R-:W-:Y:S03]  /*6020*/  BSSY B6, `(.L_x_2336) ;  /* 0x000001a000067945 */ /* 0x000fe60003800000 */
[----:B------:R-:W-:Y:S01]  /*6030*/  VIADD R3, R2, 0x8400 ;  /* 0x0000840002037836 */ /* 0x000fe20000000000 */
[----:B------:R-:W-:-:S04]  /*6040*/  LEA.HI R0, R0, R0, RZ, 0x1 ;  /* 0x0000000000007211 */ /* 0x000fc800078f08ff */
[----:B------:R-:W-:Y:S01]  /*6050*/  LOP3.LUT P0, RZ, R3, 0x3ff, RZ, 0xc0, !PT ;  /* 0x000003ff03ff7812 */ /* 0x000fe2000780c0ff */
[----:B------:R-:W-:-:S03]  /*6060*/  IMAD R0, R0, -0x3, R157 ;  /* 0xfffffffd00007824 */ /* 0x000fc600078e029d */
[----:B------:R-:W-:Y:S01]  /*6070*/  P2R R25, PR, RZ, 0x1 ;  /* 0x00000001ff197803 */ /* 0x000fe20000000000 */
[----:B------:R-:W-:-:S05]  /*6080*/  IMAD R0, R0, 0x2000, R3 ;  /* 0x0000200000007824 */ /* 0x000fca00078e0203 */
[----:B------:R-:W-:-:S04]  /*6090*/  SHF.R.U32.HI R0, RZ, 0x4, R0 ;  /* 0x00000004ff007819 */ /* 0x000fc80000011600 */
[----:B------:R-:W-:Y:S01]  /*60a0*/  LOP3.LUT R28, R0, 0x3fff, RZ, 0xc0, !PT ;  /* 0x00003fff001c7812 */ /* 0x000fe200078ec0ff */
[----:B------:R-:W-:Y:S06]  /*60b0*/  @!P0 BRA `(.L_x_2337) ;  /* 0x0000000000408947 */ /* 0x000fec0003800000 */
        /* <DEDUP_REMOVED lines=16> */
.L_x_2337:
[----:B------:R-:W-:Y:S05]  /*61c0*/  BSYNC B6 ;  /* 0x0000000000067941 */ /* 0x000fea0003800000 */
.L_x_2336:
        /* <DEDUP_REMOVED lines=8> */
[----:B------:R0:W1:Y:S03]  /*6250*/  SYNCS.PHASECHK.TRANS64.TRYWAIT P0, [R2+URZ+0x16800], R3 ;  /* 0x01680003020075a7 */ /* 0x000066000800017f */
[----:B-1----:R-:W-:Y:S05]  /*6260*/  @!P0 NANOSLEEP.SYNCS 0x989680 ;  /* 0x009896800000895d */ /* 0x002fea0003900000 */
[----:B------:R-:W1:Y:S01]  /*6270*/  @!P0 SYNCS.PHASECHK.TRANS64 P0, [R2+URZ+0x16800], R3 ;  /* 0x01680003020085a7 */ /* 0x000e62000800007f */
[----:B------:R-:W-:Y:S04]  /*6280*/  BSSY B0, `(.L_x_2339) ;  /* 0x0000006000007945 */ /* 0x000fe80003800000 */
[----:B-1----:R-:W-:Y:S05]  /*6290*/  @P0 BRA `(.L_x_2340) ;  /* 0x0000000000100947 */ /* 0x002fea0003800000 */
.L_x_2341:
[----:B-1----:R1:W2:Y:S02]  /*62a0*/  SYNCS.PHASECHK.TRANS64.TRYWAIT P0, [R2+URZ+0x16800], R3 ;  /* 0x01680003020075a7 */ /* 0x0022a4000800017f */
[----:B--2---:R-:W-:Y:S05]  /*62b0*/  @!P0 NANOSLEEP.SYNCS 0x989680 ;  /* 0x009896800000895d */ /* 0x004fea0003900000 */
[----:B------:R-:W2:Y:S02]  /*62c0*/  @!P0 SYNCS.PHASECHK.TRANS64 P0, [R2+URZ+0x16800], R3 ;  /* 0x01680003020085a7 */ /* 0x000ea4000800007f */
[----:B--2---:R-:W-:Y:S05]  /*62d0*/  @!P0 BRA `(.L_x_2341) ;  /* 0xfffffffc00f08947 */ /* 0x004fea000383ffff */
.L_x_2340:
[----:B------:R-:W-:Y:S05]  /*62e0*/  BSYNC B0 ;  /* 0x0000000000007941 */ /* 0x000fea0003800000 */
.L_x_2339:
[----:B------:R-:W-:Y:S05]  /*62f0*/  BRA `(.L_x_2342) ;  /* 0x00000030002c7947 */ /* 0x000fea0003800000 */
.L_x_2338:
        /* <DEDUP_REMOVED lines=30> */
.L_x_2344:
[----:B------:R-:W-:Y:S05]  /*64e0*/  BSYNC B6 ;  /* 0x0000000000067941 */ /* 0x000fea0003800000 */
.L_x_2343:
[----:B------:R-:W2:Y:S01]  /*64f0*/  LDL R20, [R1+0x24] ;  /* 0x0000240001147983 */ /* 0x000ea20000100800 */
[----:B------:R-:W-:Y:S01]  /*6500*/  ULDC.U8 UR4, c[0x0][0x410] ;  /* 0x0001040000047ab9 */ /* 0x000fe20000000000 */
[----:B------:R-:W-:Y:S01]  /*6510*/  BSSY B0, `(.L_x_2345) ;  /* 0x00002e1000007945 */ /* 0x000fe20003800000 */
[----:B------:R-:W-:Y:S01]  /*6520*/  ISETP.NE.AND P0, PT, RZ, UR4, PT ;  /* 0x00000004ff007c0c */ /* 0x000fe2000bf05270 */
[----:B--2---:R-:W-:-:S12]  /*6530*/  IMAD.IADD R35, R19, 0x1, R20 ;  /* 0x0000000113237824 */ /* 0x004fd800078e0214 */
[----:B------:R-:W-:Y:S05]  /*6540*/  @!P0 BRA `(.L_x_2346) ;  /* 0x0000001400e08947 */ /* 0x000fea0003800000 */
[----:B------:R-:W0:Y:S01]  /*6550*/  LDC R38, c[0x0][0x448] ;  /* 0x00011200ff267b82 */ /* 0x000e220000000800 */
[----:B------:R-:W1:Y:S01]  /*6560*/  S2R R20, SR_TID.X ;  /* 0x0000000000147919 */ /* 0x000e620000002100 */
[----:B------:R-:W-:Y:S01]  /*6570*/  ULDC.64 UR4, c[0x0][0x3f8] ;  /* 0x0000fe0000047ab9 */ /* 0x000fe20000000a00 */
[----:B------:R-:W-:Y:S01]  /*6580*/  ULDC.64 UR6, c[0x0][0x408] ;  /* 0x0001020000067ab9 */ /* 0x000fe20000000a00 */
[----:B------:R-:W-:Y:S01]  /*6590*/  IMAD.MOV.U32 R6, RZ, RZ, R26 ;  /* 0x000000ffff067224 */ /* 0x000fe200078e001a */
[----:B------:R-:W-:Y:S01]  /*65a0*/  SHF.R.S32.HI R34, RZ, 0x1f, R155 ;  /* 0x0000001fff227819 */ /* 0x000fe2000001149b */
[----:B------:R-:W-:Y:S02]  /*65b0*/  IMAD.MOV.U32 R7, RZ, RZ, R31 ;  /* 0x000000ffff077224 */ /* 0x000fe400078e001f */
[----:B------:R-:W-:Y:S02]  /*65c0*/  IMAD.MOV.U32 R8, RZ, RZ, R24 ;  /* 0x000000ffff087224 */ /* 0x000fe400078e0018 */
[----:B------:R-:W-:Y:S01]  /*65d0*/  IMAD.MOV.U32 R9, RZ, RZ, R33 ;  /* 0x000000ffff097224 */ /* 0x000fe200078e0021 */
[----:B0-----:R-:W-:Y:S01]  /*65e0*/  ISETP.NE.AND P0, PT, R38, 0x1, PT ;  /* 0x000000012600780c */ /* 0x001fe20003f05270 */
[----:B-1----:R-:W-:-:S12]  /*65f0*/  VIADD R21, R20, 0xffffff80 ;  /* 0xffffff8014157836 */ /* 0x002fd80000000000 */
[----:B------:R-:W0:Y:S01]  /*6600*/  @P0 LDC R0, c[0x0][0x44c] ;  /* 0x00011300ff000b82 */ /* 0x000e220000000800 */
[----:B------:R-:W-:-:S04]  /*6610*/  SHF.R.S32.HI R20, RZ, 0x1f, R21 ;  /* 0x0000001fff147819 */ /* 0x000fc80000011415 */
[----:B------:R-:W-:-:S03]  /*6620*/  LEA.HI R20, R20, R21, RZ, 0x2 ;  /* 0x0000001514147211 */ /* 0x000fc600078f10ff */
[----:B------:R-:W1:Y:S01]  /*6630*/  @P0 LDC R5, c[0x0][0x450] ;  /* 0x00011400ff050b82 */ /* 0x000e620000000800 */
[----:B------:R-:W-:-:S05]  /*6640*/  LOP3.LUT R20, R20, 0xfffffffc, RZ, 0xc0, !PT ;  /* 0xfffffffc14147812 */ /* 0x000fca00078ec0ff */
[----:B------:R-:W-:-:S04]  /*6650*/  IMAD.IADD R20, R21, 0x1, -R20 ;  /* 0x0000000115147824 */ /* 0x000fc800078e0a14 */
[----:B------:R-:W-:-:S04]  /*6660*/  IMAD R3, R20, 0x60, R35 ;  /* 0x0000006014037824 */ /* 0x000fc800078e0223 */
[----:B0-----:R-:W-:-:S05]  /*6670*/  @P0 IMAD.HI.U32 R0, R3, R0, RZ ;  /* 0x0000000003000227 */ /* 0x001fca00078e00ff */
[----:B-1----:R-:W-:-:S04]  /*6680*/  @P0 SHF.R.U32.HI R3, RZ, R5, R0 ;  /* 0x00000005ff030219 */ /* 0x002fc80000011600 */
        /* <DEDUP_REMOVED lines=17> */
[----:B------:R0:W1:Y:S04]  /*67a0*/  SHFL.IDX PT, R3, R6, RZ, 0x1c1f ;  /* 0x001c1fff06037589 */ /* 0x00006800000e0000 */
[----:B------:R0:W2:Y:S04]  /*67b0*/  SHFL.IDX PT, R0, R4, RZ, 0x1c1f ;  /* 0x001c1fff04007589 */ /* 0x0000a800000e0000 */
[----:B------:R0:W3:Y:S04]  /*67c0*/  SHFL.IDX PT, R5, R8, RZ, 0x1c1f ;  /* 0x001c1fff08057589 */ /* 0x0000e800000e0000 */
[----:B------:R0:W4:Y:S02]  /*67d0*/  SHFL.IDX PT, R14, R7, RZ, 0x1c1f ;  /* 0x001c1fff070e7589 */ /* 0x00012400000e0000 */
.L_x_2572:
[----:B------:R-:W5:Y:S01]  /*67e0*/  LDL R9, [R1+0x20] ;  /* 0x0000200001097983 */ /* 0x000f620000100800 */
[----:B------:R-:W-:Y:S01]  /*67f0*/  BSSY B1, `(.L_x_2348) ;  /* 0x000001e000017945 */ /* 0x000fe20003800000 */
[----:B------:R-:W-:Y:S02]  /*6800*/  CS2R R30, SRZ ;  /* 0x00000000001e7805 */ /* 0x000fe4000001ff00 */
[----:B------:R-:W-:Y:S02]  /*6810*/  CS2R R26, SRZ ;  /* 0x00000000001a7805 */ /* 0x000fe4000001ff00 */
[----:B------:R-:W-:Y:S02]  /*6820*/  CS2R R32, SRZ ;  /* 0x0000000000207805 */ /* 0x000fe4000001ff00 */
[----:B------:R-:W-:Y:S01]  /*6830*/  CS2R R24, SRZ ;  /* 0x0000000000187805 */ /* 0x000fe2000001ff00 */
[----:B-----5:R-:W-:-:S05]  /*6840*/  IMAD R38, R9, R38, RZ ;  /* 0x0000002609267224 */ /* 0x020fca00078e02ff */
[----:B------:R-:W-:-:S13]  /*6850*/  ISETP.GE.AND P0, PT, R35, R38, PT ;  /* 0x000000262300720c */ /* 0x000fda0003f06270 */
[----:B------:R-:W-:Y:S05]  /*6860*/  @P0 BRA `(.L_x_2349) ;  /* 0x0000000000580947 */ /* 0x000fea0003800000 */
[----:B------:R-:W-:Y:S01]  /*6870*/  ULDC UR4, c[0x0][0x3f4] ;  /* 0x0000fd0000047ab9 */ /* 0x000fe20000000800 */
[----:B--2---:R-:W-:Y:S01]  /*6880*/  IMAD.MOV.U32 R10, RZ, RZ, R0 ;  /* 0x000000ffff0a7224 */ /* 0x004fe200078e0000 */
[----:B------:R-:W-:Y:S01]  /*6890*/  ISETP.GE.AND P3, PT, R155, UR4, PT ;  /* 0x000000049b007c0c */ /* 0x000fe2000bf66270 */
[----:B-1----:R-:W-:Y:S01]  /*68a0*/  IMAD.MOV.U32 R11, RZ, RZ, R3 ;  /* 0x000000ffff0b7224 */ /* 0x002fe200078e0003 */
[----:B------:R-:W-:Y:S01]  /*68b0*/  ISETP.GE.AND P2, PT, R152, UR4, PT ;  /* 0x0000000498007c0c */ /* 0x000fe2000bf46270 */
[----:B---3--:R-:W-:Y:S01]  /*68c0*/  IMAD.MOV.U32 R15, RZ, RZ, R5 ;  /* 0x000000ffff0f7224 */ /* 0x008fe200078e0005 */
[----:B------:R-:W-:-:S09]  /*68d0*/  CS2R R32, SRZ ;  /* 0x0000000000207805 */ /* 0x000fd2000001ff00 */
[C---:B------:R-:W-:Y:S01]  /*68e0*/  @!P3 IMAD.SHL.U32 R37, R155.reuse, 0x2, RZ ;  /* 0x000000029b25b824 */ /* 0x040fe200078e00ff */
[----:B------:R-:W-:Y:S02]  /*68f0*/  @!P3 SHF.L.U64.HI R26, R155, 0x1, R34 ;  /* 0x000000019b1ab819 */ /* 0x000fe40000010222 */
[----:B------:R-:W-:Y:S02]  /*6900*/  CS2R R30, SRZ ;  /* 0x00000000001e7805 */ /* 0x000fe4000001ff00 */
[----:B------:R-:W-:Y:S01]  /*6910*/  CS2R R24, SRZ ;  /* 0x0000000000187805 */ /* 0x000fe2000001ff00 */
[----:B------:R-:W-:Y:S01]  /*6920*/  @!P2 IMAD.WIDE R10, R152, 0x2, R10 ;  /* 0x00000002980aa825 */ /* 0x000fe200078e020a */
[-C--:B------:R-:W-:Y:S02]  /*6930*/  @!P3 IADD3 R20, P0, R0, R37.reuse, RZ ;  /* 0x000000250014b210 */ /* 0x080fe40007f1e0ff */
[----:B----4-:R-:W-:Y:S01]  /*6940*/  @!P3 IADD3 R36, P1, R14, R37, RZ ;  /* 0x000000250e24b210 */ /* 0x010fe20007f3e0ff */
[----:B------:R-:W-:Y:S01]  /*6950*/  @!P2 IMAD.WIDE R12, R152, 0x2, R14 ;  /* 0x00000002980ca825 */ /* 0x000fe200078e020e */
[----:B------:R1:W5:Y:S03]  /*6960*/  @!P2 LD.E.64 R32, desc[UR40][R10.64] ;  /* 0x000000280a20a980 */ /* 0x000366000c101b00 */
[--C-:B------:R-:W-:Y:S01]  /*6970*/  @!P3 IMAD.X R21, R3, 0x1, R26.reuse, P0 ;  /* 0x000000010315b824 */ /* 0x100fe200000e061a */
[----:B------:R1:W5:Y:S01]  /*6980*/  @!P2 LD.E.64 R30, desc[UR40][R12.64] ;  /* 0x000000280c1ea980 */ /* 0x000362000c101b00 */
[----:B------:R-:W-:Y:S01]  /*6990*/  @!P3 IMAD.X R37, R5, 0x1, R26, P1 ;  /* 0x000000010525b824 */ /* 0x000fe200008e061a */
[----:B------:R-:W-:-:S02]  /*69a0*/  CS2R R26, SRZ ;  /* 0x00000000001a7805 */ /* 0x000fc4000001ff00 */
[----:B------:R1:W5:Y:S04]  /*69b0*/  @!P3 LD.E.64 R24, desc[UR40][R20.64] ;  /* 0x000000281418b980 */ /* 0x000368000c101b00 */
[----:B------:R1:W5:Y:S02]  /*69c0*/  @!P3 LD.E.64 R26, desc[UR40][R36.64] ;  /* 0x00000028241ab980 */ /* 0x000364000c101b00 */
.L_x_2349:
[----:B------:R-:W-:Y:S05]  /*69d0*/  BSYNC B1 ;  /* 0x0000000000017941 */ /* 0x000fea0003800000 */
.L_x_2348:
[----:B--2--5:R-:W-:Y:S01]  /*69e0*/  IMAD.MOV.U32 R0, RZ, RZ, R30 ;  /* 0x000000ffff007224 */ /* 0x024fe200078e001e */
[----:B------:R-:W-:Y:S01]  /*69f0*/  UMOV UR4, 0xffffffff ;  /* 0xffffffff00047882 */ /* 0x000fe20000000000 */
[----:B-1----:R-:W-:Y:S01]  /*6a00*/  IMAD.MOV.U32 R3, RZ, RZ, R31 ;  /* 0x000000ffff037224 */ /* 0x002fe200078e001f */
[----:B------:R-:W-:Y:S01]  /*6a10*/  CS2R R20, SRZ ;  /* 0x0000000000147805 */ /* 0x000fe2000001ff00 */
[----:B---3--:R-:W-:Y:S01]  /*6a20*/  IMAD.MOV.U32 R5, RZ, RZ, R26 ;  /* 0x000000ffff057224 */ /* 0x008fe200078e001a */
        /* <DEDUP_REMOVED lines=13> */
[----:B------:R-:W-:Y:S06]  /*6b00*/  BRA.DIV UR4, `(.L_x_2350) ;  /* 0x0000013a04807947 */ /* 0x000fec000b800000 */
[----:B------:R1:W2:Y:S04]  /*6b10*/  SHFL.IDX PT, R3, R6, 0x1, 0x1c1f ;  /* 0x003c1f0006037f89 */ /* 0x0002a800000e0000 */
[----:B------:R1:W3:Y:S04]  /*6b20*/  SHFL.IDX PT, R0, R4, 0x1, 0x1c1f ;  /* 0x003c1f0004007f89 */ /* 0x0002e800000e0000 */
[----:B------:R1:W0:Y:S04]  /*6b30*/  SHFL.IDX PT, R5, R8, 0x1, 0x1c1f ;  /* 0x003c1f0008057f89 */ /* 0x00022800000e0000 */
[----:B----4-:R1:W4:Y:S02]  /*6b40*/  SHFL.IDX PT, R14, R7, 0x1, 0x1c1f ;  /* 0x003c1f00070e7f89 */ /* 0x01032400000e0000 */
.L_x_2578:
[----:B01----:R-:W5:Y:S04]  /*6b50*/  LDL R6, [R1+0x58] ;  /* 0x0000580001067983 */ /* 0x003f680000100800 */
[----:B------:R-:W2:Y:S01]  /*6b60*/  LDL R42, [R1+0x40] ;  /* 0x00004000012a7983 */ /* 0x000ea20000100800 */
[----:B------:R-:W-:Y:S01]  /*6b70*/  VIADD R35, R35, 0x60 ;  /* 0x0000006023237836 */ /* 0x000fe20000000000 */
[----:B------:R-:W-:Y:S01]  /*6b80*/  BSSY B1, `(.L_x_2351) ;  /* 0x0000021000017945 */ /* 0x000fe20003800000 */
[----:B------:R-:W-:Y:S02]  /*6b90*/  CS2R R10, SRZ ;  /* 0x00000000000a7805 */ /* 0x000fe4000001ff00 */
[----:B------:R-:W-:Y:S02]  /*6ba0*/  CS2R R12, SRZ ;  /* 0x00000000000c7805 */ /* 0x000fe4000001ff00 */
[----:B------:R-:W-:-:S02]  /*6bb0*/  CS2R R8, SRZ ;  /* 0x0000000000087805 */ /* 0x000fc4000001ff00 */
[----:B------:R-:W-:Y:S02]  /*6bc0*/  ISETP.GE.AND P0, PT, R35, R38, PT ;  /* 0x000000262300720c */ /* 0x000fe40003f06270 */
[----:B-----5:R-:W-:-:S04]  /*6bd0*/  LEA.HI R4, R6, R6, RZ, 0x1 ;  /* 0x0000000606047211 */ /* 0x020fc800078f08ff */
[----:B------:R-:W-:Y:S01]  /*6be0*/  LOP3.LUT R4, R4, 0xfffffffe, RZ, 0xc0, !PT ;  /* 0xfffffffe04047812 */ /* 0x000fe200078ec0ff */
[----:B--2---:R-:W-:-:S04]  /*6bf0*/  IMAD.SHL.U32 R36, R42, 0x40, RZ ;  /* 0x000000402a247824 */ /* 0x004fc800078e00ff */
[----:B------:R-:W-:-:S05]  /*6c00*/  IMAD.IADD R4, R6, 0x1, -R4 ;  /* 0x0000000106047824 */ /* 0x000fca00078e0a04 */
[----:B------:R-:W-:Y:S01]  /*6c10*/  SHF.L.U32 R43, R4, 0x1f, RZ ;  /* 0x0000001f042b7819 */ /* 0x000fe200000006ff */
[----:B------:R-:W-:Y:S06]  /*6c20*/  @P0 BRA `(.L_x_2352) ;  /* 0x0000000000580947 */ /* 0x000fec0003800000 */
[----:B------:R-:W-:Y:S01]  /*6c30*/  ULDC UR4, c[0x0][0x3f4] ;  /* 0x0000fd0000047ab9 */ /* 0x000fe20000000800 */
[----:B---3--:R-:W-:Y:S01]  /*6c40*/  IMAD.MOV.U32 R6, RZ, RZ, R0 ;  /* 0x000000ffff067224 */ /* 0x008fe200078e0000 */
[----:B------:R-:W-:Y:S01]  /*6c50*/  ISETP.GE.AND P3, PT, R155, UR4, PT ;  /* 0x000000049b007c0c */ /* 0x000fe2000bf66270 */
[----:B------:R-:W-:Y:S01]  /*6c60*/  IMAD.MOV.U32 R7, RZ, RZ, R3 ;  /* 0x000000ffff077224 */ /* 0x000fe200078e0003 */
[----:B------:R-:W-:Y:S01]  /*6c70*/  ISETP.GE.AND P2, PT, R152, UR4, PT ;  /* 0x0000000498007c0c */ /* 0x000fe2000bf46270 */
[----:B------:R-:W-:Y:S01]  /*6c80*/  IMAD.MOV.U32 R15, RZ, RZ, R5 ;  /* 0x000000ffff0f7224 */ /* 0x000fe200078e0005 */
[----:B------:R-:W-:-:S09]  /*6c90*/  CS2R R12, SRZ ;  /* 0x00000000000c7805 */ /* 0x000fd2000001ff00 */
[C---:B------:R-:W-:Y:S01]  /*6ca0*/  @!P3 IMAD.SHL.U32 R9, R155.reuse, 0x2, RZ ;  /* 0x000000029b09b824 */ /* 0x040fe200078e00ff */
[----:B------:R-:W-:Y:S02]  /*6cb0*/  @!P3 SHF.L.U64.HI R10, R155, 0x1, R34 ;  /* 0x000000019b0ab819 */ /* 0x000fe40000010222 */
[----:B------:R-:W-:Y:S01]  /*6cc0*/  CS2R R20, SRZ ;  /* 0x0000000000147805 */ /* 0x000fe2000001ff00 */
[----:B------:R-:W-:Y:S01]  /*6cd0*/  @!P2 IMAD.WIDE R6, R152, 0x2, R6 ;  /* 0x000000029806a825 */ /* 0x000fe200078e0206 */
[-C--:B------:R-:W-:Y:S02]  /*6ce0*/  @!P3 IADD3 R34, P0, R0, R9.reuse, RZ ;  /* 0x000000090022b210 */ /* 0x080fe40007f1e0ff */
[----:B----4-:R-:W-:Y:S02]  /*6cf0*/  @!P3 IADD3 R4, P1, R14, R9, RZ ;  /* 0x000000090e04b210 */ /* 0x010fe40007f3e0ff */
[----:B------:R-:W-:Y:S01]  /*6d00*/  CS2R R8, SRZ ;  /* 0x0000000000087805 */ /* 0x000fe2000001ff00 */
[----:B------:R0:W5:Y:S01]  /*6d10*/  @!P2 LD.E.64 R12, desc[UR40][R6.64] ;  /* 0x00000028060ca980 */ /* 0x000162000c101b00 */
[----:B------:R-:W-:-:S02]  /*6d20*/  @!P3 IMAD.X R35, R3, 0x1, R10, P0 ;  /* 0x000000010323b824 */ /* 0x000fc400000e060a */
[----:B------:R-:W-:Y:S01]  /*6d30*/  @!P3 IMAD.X R5, R5, 0x1, R10, P1 ;  /* 0x000000010505b824 */ /* 0x000fe200008e060a */
[----:B------:R-:W-:Y:S01]  /*6d40*/  CS2R R10, SRZ ;  /* 0x00000000000a7805 */ /* 0x000fe2000001ff00 */
[----:B------:R-:W-:Y:S01]  /*6d50*/  @!P2 IMAD.WIDE R14, R152, 0x2, R14 ;  /* 0x00000002980ea825 */ /* 0x000fe200078e020e */
[----:B------:R0:W5:Y:S04]  /*6d60*/  @!P3 LD.E.64 R8, desc[UR40][R34.64] ;  /* 0x000000282208b980 */ /* 0x000168000c101b00 */
[----:B------:R0:W5:Y:S04]  /*6d70*/  @!P2 LD.E.64 R20, desc[UR40][R14.64] ;  /* 0x000000280e14a980 */ /* 0x000168000c101b00 */
[----:B------:R0:W5:Y:S02]  /*6d80*/  @!P3 LD.E.64 R10, desc[UR40][R4.64] ;  /* 0x00000028040ab980 */ /* 0x000164000c101b00 */
.L_x_2352:
[----:B------:R-:W-:Y:S05]  /*6d90*/  BSYNC B1 ;  /* 0x0000000000017941 */ /* 0x000fea0003800000 */
.L_x_2351:
[----:B0-----:R-:W0:Y:S01]  /*6da0*/  S2R R7, SR_TID.X ;  /* 0x0000000000077919 */ /* 0x001e220000002100 */
[----:B------:R-:W1:Y:S01]  /*6db0*/  SYNCS.PHASECHK.TRANS64.TRYWAIT P0, [R2+URZ+0x16800], R43 ;  /* 0x0168002b020075a7 */ /* 0x000e62000800017f */
[----:B------:R-:W-:Y:S01]  /*6dc0*/  LOP3.LUT R3, R36, 0x1c0, RZ, 0xc0, !PT ;  /* 0x000001c024037812 */ /* 0x000fe200078ec0ff */
[----:B-----5:R-:W-:Y:S01]  /*6dd0*/  IMAD.MOV.U32 R4, RZ, RZ, R20 ;  /* 0x000000ffff047224 */ /* 0x020fe200078e0014 */
[----:B------:R-:W-:Y:S01]  /*6de0*/  BSSY B1, `(.L_x_2353) ;  /* 0x000001f000017945 */ /* 0x000fe20003800000 */
[----:B----4-:R-:W-:Y:S01]  /*6df0*/  IMAD R14, R29, -0xc0, R38 ;  /* 0xffffff401d0e7824 */ /* 0x010fe200078e0226 */
[----:B---3--:R-:W-:Y:S01]  /*6e00*/  LOP3.LUT R0, R3, 0x18, R16, 0xf8, !PT ;  /* 0x0000001803007812 */ /* 0x008fe200078ef810 */
[----:B------:R-:W-:Y:S01]  /*6e10*/  IMAD.MOV.U32 R5, RZ, RZ, R11 ;  /* 0x000000ffff057224 */ /* 0x000fe200078e000b */
[----:B------:R-:W-:Y:S01]  /*6e20*/  SHF.R.U32.HI R3, RZ, 0x3, R3 ;  /* 0x00000003ff037819 */ /* 0x000fe20000011603 */
[----:B------:R-:W-:Y:S01]  /*6e30*/  IMAD.MOV.U32 R6, RZ, RZ, R12 ;  /* 0x000000ffff067224 */ /* 0x000fe200078e000c */
[----:B------:R-:W-:Y:S01]  /*6e40*/  PRMT R37, R4, 0x7610, R37 ;  /* 0x0000761004257816 */ /* 0x000fe20000000025 */
[----:B------:R-:W-:Y:S01]  /*6e50*/  IMAD.MOV.U32 R4, RZ, RZ, R10 ;  /* 0x000000ffff047224 */ /* 0x000fe200078e000a */
[----:B------:R-:W-:Y:S01]  /*6e60*/  LOP3.LUT R0, R0, R3, RZ, 0x3c, !PT ;  /* 0x0000000300007212 */ /* 0x000fe200078e3cff */
[----:B------:R-:W-:Y:S01]  /*6e70*/  IMAD.MOV.U32 R3, RZ, RZ, R21 ;  /* 0x000000ffff037224 */ /* 0x000fe200078e0015 */
[----:B------:R-:W-:-:S02]  /*6e80*/  VIMNMX R14, R14, 0xc0, PT ;  /* 0x000000c00e0e7848 */ /* 0x000fc40003fe0100 */
[----:B------:R-:W-:Y:S01]  /*6e90*/  PRMT R15, R4, 0x7610, R15 ;  /* 0x00007610040f7816 */ /* 0x000fe2000000000f */
[----:B------:R-:W-:Y:S01]  /*6ea0*/  IMAD.MOV.U32 R4, RZ, RZ, R8 ;  /* 0x000000ffff047224 */ /* 0x000fe200078e0008 */
[----:B------:R-:W-:Y:S02]  /*6eb0*/  PRMT R36, R3, 0x7610, R36 ;  /* 0x0000761003247816 */ /* 0x000fe40000000024 */
[----:B------:R-:W-:Y:S01]  /*6ec0*/  PRMT R29, R5, 0x7610, R29 ;  /* 0x00007610051d7816 */ /* 0x000fe2000000001d */
[----:B------:R-:W-:Y:S01]  /*6ed0*/  IMAD.MOV.U32 R5, RZ, RZ, R9 ;  /* 0x000000ffff057224 */ /* 0x000fe200078e0009 */
[----:B------:R-:W-:Y:S02]  /*6ee0*/  PRMT R34, R4, 0x7610, R34 ;  /* 0x0000761004227816 */ /* 0x000fe40000000022 */
[----:B------:R-:W-:Y:S02]  /*6ef0*/  PRMT R38, R6, 0x7610, R38 ;  /* 0x0000761006267816 */ /* 0x000fe40000000026 */
[----:B------:R-:W-:-:S02]  /*6f00*/  LOP3.LUT P2, RZ, R42, 0x4, RZ, 0xc0, !PT ;  /* 0x000000042aff7812 */ /* 0x000fc4000784c0ff */
[----:B------:R-:W-:Y:S01]  /*6f10*/  ISETP.GE.AND P1, PT, R19, R14, PT ;  /* 0x0000000e1300720c */ /* 0x000fe20003f26270 */
[----:B0-----:R-:W-:-:S05]  /*6f20*/  VIADD R35, R7, 0xffffff80 ;  /* 0xffffff8007237836 */ /* 0x001fca0000000000 */
[----:B------:R-:W-:-:S04]  /*6f30*/  SHF.R.S32.HI R7, RZ, 0x1f, R35 ;  /* 0x0000001fff077819 */ /* 0x000fc80000011423 */
[----:B------:R-:W-:-:S04]  /*6f40*/  LEA.HI R7, R7, R35, RZ, 0x5 ;  /* 0x0000002307077211 */ /* 0x000fc800078f28ff */
[----:B------:R-:W-:-:S05]  /*6f50*/  SHF.R.S32.HI R7, RZ, 0x5, R7 ;  /* 0x00000005ff077819 */ /* 0x000fca0000011407 */
[----:B------:R-:W-:Y:S02]  /*6f60*/  IMAD R3, R7, 0x200, R0 ;  /* 0x0000020007037824 */ /* 0x000fe400078e0200 */
[----:B------:R-:W-:Y:S02]  /*6f70*/  IMAD.MOV.U32 R0, RZ, RZ, R13 ;  /* 0x000000ffff007224 */ /* 0x000fe400078e000d */
[----:B------:R-:W-:-:S03]  /*6f80*/  IMAD R3, R3, 0x2, R2 ;  /* 0x0000000203037824 */ /* 0x000fc600078e0202 */
[----:B------:R-:W-:Y:S01]  /*6f90*/  PRMT R41, R0, 0x7610, R41 ;  /* 0x0000761000297816 */ /* 0x000fe20000000029 */
[C---:B------:R-:W-:Y:S02]  /*6fa0*/  VIADD R4, R3.reuse, 0x8400 ;  /* 0x0000840003047836 */ /* 0x040fe40000000000 */
[----:B------:R-:W-:Y:S01]  /*6fb0*/  VIADD R0, R3, 0x8440 ;  /* 0x0000844003007836 */ /* 0x000fe20000000000 */
[----:B-1----:R-:W-:Y:S06]  /*6fc0*/  @!P0 BRA `(.L_x_2354) ;  /* 0x0000013400c08947 */ /* 0x002fec0003800000 */
.L_x_2579:
[----:B------:R-:W-:Y:S05]  /*6fd0*/  BSYNC B1 ;  /* 0x0000000000017941 */ /* 0x000fea0003800000 */
.L_x_2353:
[----:B------:R-:W-:Y:S01]  /*6fe0*/  BSSY B1, `(.L_x_2355) ;  /* 0x0000067000017945 */ /* 0x000fe20003800000 */
[----:B------:R-:W-:Y:S01]  /*6ff0*/  PRMT R35, R5, 0x7610, R35 ;  /* 0x0000761005237816 */ /* 0x000fe20000000023 */
[----:B------:R-:W-:Y:S02]  /*7000*/  @P2 VIADD R0, R4, 0xffffffc0 ;  /* 0xffffffc004002836 */ /* 0x000fe40000000000 */
[----:B------:R-:W-:Y:S05]  /*7010*/  @P1 BRA `(.L_x_2356) ;  /* 0x00000004008c1947 */ /* 0x000fea0003800000 */
[----:B------:R-:W1:Y:S01]  /*7020*/  LDC R4, c[0x0][0x3f4] ;  /* 0x0000fd00ff047b82 */ /* 0x000e620000000800 */
[----:B------:R-:W-:Y:S01]  /*7030*/  BSSY B2, `(.L_x_2357) ;  /* 0x0000032000027945 */ /* 0x000fe20003800000 */
[-C--:B-1----:R-:W-:Y:S02]  /*7040*/  ISETP.GE.AND P0, PT, R152, R4.reuse, PT ;  /* 0x000000049800720c */ /* 0x082fe40003f06270 */
[----:B------:R-:W-:-:S11]  /*7050*/  ISETP.GE.AND P1, PT, R155, R4, PT ;  /* 0x000000049b00720c */ /* 0x000fd60003f26270 */
[----:B------:R-:W-:Y:S05]  /*7060*/  @P0 BRA `(.L_x_2358) ;  /* 0x0000000000b80947 */ /* 0x000fea0003800000 */
[----:B------:R-:W1:Y:S01]  /*7070*/  LDS.128 R4, [R3+0x8400] ;  /* 0x0084000003047984 */ /* 0x000e620000000c00 */
[----:B------:R-:W-:Y:S02]  /*7080*/  SHF.R.U32.HI R46, RZ, 0x10, R31 ;  /* 0x00000010ff2e7819 */ /* 0x000fe4000001161f */
[----:B0-----:R-:W-:Y:S02]  /*7090*/  SHF.R.U32.HI R43, RZ, 0x10, R33 ;  /* 0x00000010ff2b7819 */ /* 0x001fe40000011621 */
[----:B------:R-:W-:Y:S02]  /*70a0*/  PRMT R46, R37, 0x5432, R46 ;  /* 0x00005432252e7816 */ /* 0x000fe4000000002e */
[----:B------:R-:W-:Y:S02]  /*70b0*/  SHF.R.U64 R45, R30, 0x10, R31 ;  /* 0x000000101e2d7819 */ /* 0x000fe4000000121f */
[----:B------:R-:W-:Y:S01]  /*70c0*/  PRMT R43, R47, 0x5410, R43 ;  /* 0x000054102f2b7816 */ /* 0x000fe2000000002b */
[----:B------:R-:W-:Y:S01]  /*70d0*/  IMAD.U32 R47, R46, 0x10000, RZ ;  /* 0x000100002e2f7824 */ /* 0x000fe200078e00ff */
[----:B------:R-:W-:-:S02]  /*70e0*/  SHF.R.U64 R42, R32, 0x10, R33 ;  /* 0x00000010202a7819 */ /* 0x000fc40000001221 */
[----:B------:R-:W-:Y:S01]  /*70f0*/  PRMT R45, R44, 0x5410, R45 ;  /* 0x000054102c2d7816 */ /* 0x000fe2000000002d */
[C---:B------:R-:W-:Y:S01]  /*7100*/  IMAD.U32 R44, R43.reuse, 0x10000, RZ ;  /* 0x000100002b2c7824 */ /* 0x040fe200078e00ff */
[----:B------:R-:W-:Y:S02]  /*7110*/  LOP3.LUT R46, R46, 0xffff0000, RZ, 0xc0, !PT ;  /* 0xffff00002e2e7812 */ /* 0x000fe400078ec0ff */
[----:B------:R-:W-:Y:S02]  /*7120*/  LOP3.LUT R43, R43, 0xffff0000, RZ, 0xc0, !PT ;  /* 0xffff00002b2b7812 */ /* 0x000fe400078ec0ff */
[----:B------:R-:W-:Y:S02]  /*7130*/  PRMT R42, R39, 0x5432, R42 ;  /* 0x00005432272a7816 */ /* 0x000fe4000000002a */
[C---:B-1----:R-:W-:Y:S01]  /*7140*/  LOP3.LUT R31, R6.reuse, 0xffff0000, RZ, 0xc0, !PT ;  /* 0xffff0000061f7812 */ /* 0x042fe200078ec0ff */
[----:B------:R-:W-:Y:S01]  /*7150*/  IMAD.U32 R30, R6, 0x10000, RZ ;  /* 0x00010000061e7824 */ /* 0x000fe200078e00ff */
[C---:B------:R-:W-:Y:S01]  /*7160*/  LOP3.LUT R33, R7.reuse, 0xffff0000, RZ, 0xc0, !PT ;  /* 0xffff000007217812 */ /* 0x040fe200078ec0ff */
[----:B------:R-:W-:-:S02]  /*7170*/  IMAD.U32 R32, R7, 0x10000, RZ ;  /* 0x0001000007207824 */ /* 0x000fc400078e00ff */
[CC--:B------:R-:W-:Y:S01]  /*7180*/  FMUL.FTZ R49, R31.reuse, R47.reuse ;  /* 0x0000002f1f317220 */ /* 0x0c0fe20000410000 */
[----:B------:R-:W-:Y:S01]  /*7190*/  FMUL.FTZ R48, R31, R44 ;  /* 0x0000002c1f307220 */ /* 0x000fe20000410000 */
[----:B------:R-:W-:Y:S01]  /*71a0*/  FMUL.FTZ R31, R33, R46 ;  /* 0x0000002e211f7220 */ /* 0x000fe20000410000 */
[----:B------:R-:W-:Y:S02]  /*71b0*/  IMAD.U32 R6, R4, 0x10000, RZ ;  /* 0x0001000004067824 */ /* 0x000fe400078e00ff */
[C---:B------:R-:W-:Y:S01]  /*71c0*/  FFMA.FTZ R49, R30.reuse, R44, -R49 ;  /* 0x0000002c1e317223 */ /* 0x040fe20000010831 */
[----:B------:R-:W-:Y:S01]  /*71d0*/  FFMA.FTZ R48, R30, R47, R48 ;  /* 0x0000002f1e307223 */ /* 0x000fe20000010030 */
[-C--:B------:R-:W-:Y:S01]  /*71e0*/  FFMA.FTZ R47, R32, R43.reuse, -R31 ;  /* 0x0000002b202f7223 */ /* 0x080fe2000001081f */
[C---:B------:R-:W-:Y:S01]  /*71f0*/  IMAD.U32 R7, R5.reuse, 0x10000, RZ ;  /* 0x0001000005077824 */ /* 0x040fe200078e00ff */
[----:B------:R-:W-:Y:S01]  /*7200*/  LOP3.LUT R4, R4, 0xffff0000, RZ, 0xc0, !PT ;  /* 0xffff000004047812 */ /* 0x000fe200078ec0ff */
[C---:B------:R-:W-:Y:S01]  /*7210*/  IMAD.U32 R31, R42.reuse, 0x10000, RZ ;  /* 0x000100002a1f7824 */ /* 0x040fe200078e00ff */
[----:B------:R-:W-:Y:S01]  /*7220*/  LOP3.LUT R5, R5, 0xffff0000, RZ, 0xc0, !PT ;  /* 0xffff000005057812 */ /* 0x000fe200078ec0ff */
[----:B------:R-:W-:Y:S01]  /*7230*/  FMUL.FTZ R51, R33, R43 ;  /* 0x0000002b21337220 */ /* 0x000fe20000410000 */
[C---:B------:R-:W-:Y:S01]  /*7240*/  LOP3.LUT R30, R45.reuse, 0xffff0000, RZ, 0xc0, !PT ;  /* 0xffff00002d1e7812 */ /* 0x040fe200078ec0ff */
[----:B------:R-:W-:Y:S01]  /*7250*/  IMAD.U32 R33, R45, 0x10000, RZ ;  /* 0x000100002d217824 */ /* 0x000fe200078e00ff */
[----:B------:R-:W-:Y:S01]  /*7260*/  LOP3.LUT R42, R42, 0xffff0000, RZ, 0xc0, !PT ;  /* 0xffff00002a2a7812 */ /* 0x000fe200078ec0ff */
[----:B------:R-:W-:Y:S01]  /*7270*/  FFMA.FTZ R46, R32, R46, R51 ;  /* 0x0000002e202e7223 */ /* 0x000fe20000010033 */
[C---:B------:R-:W-:Y:S01]  /*7280*/  FMUL.FTZ R32, R4.reuse, R31 ;  /* 0x0000001f04207220 */ /* 0x040fe20000410000 */
[-C--:B------:R-:W-:Y:S01]  /*7290*/  FMUL.FTZ R43, R4, R33.reuse ;  /* 0x00000021042b7220 */ /* 0x080fe20000410000 */
[C---:B------:R-:W-:Y:S01]  /*72a0*/  FMUL.FTZ R44, R5.reuse, R30 ;  /* 0x0000001e052c7220 */ /* 0x040fe20000410000 */
[-C--:B------:R-:W-:Y:S01]  /*72b0*/  FMUL.FTZ R45, R5, R42.reuse ;  /* 0x0000002a052d7220 */ /* 0x080fe20000410000 */
[C---:B------:R-:W-:Y:S01]  /*72c0*/  FFMA.FTZ R33, R6.reuse, R33, R32 ;  /* 0x0000002106217223 */ /* 0x040fe20000010020 */
[----:B------:R-:W-:Y:S01]  /*72d0*/  FFMA.FTZ R4, R6, R31, -R43 ;  /* 0x0000001f06047223 */ /* 0x000fe2000001082b */
[C---:B------:R-:W-:Y:S01]  /*72e0*/  FFMA.FTZ R5, R7.reuse, R42, -R44 ;  /* 0x0000002a07057223 */ /* 0x040fe2000001082c */
[----:B------:R-:W-:Y:S01]  /*72f0*/  FFMA.FTZ R30, R7, R30, R45 ;  /* 0x0000001e071e7223 */ /* 0x000fe2000001002d */
[----:B------:R-:W-:-:S02]  /*7300*/  F2FP.BF16.F32.PACK_AB R6, R48, R49 ;  /* 0x000000313006723e */ /* 0x000fc400000010ff */
[----:B------:R-:W-:Y:S02]  /*7310*/  F2FP.BF16.F32.PACK_AB R7, R46, R47 ;  /* 0x0000002f2e07723e */ /* 0x000fe400000010ff */
[----:B------:R-:W-:Y:S02]  /*7320*/  F2FP.BF16.F32.PACK_AB R4, R33, R4 ;  /* 0x000000042104723e */ /* 0x000fe400000010ff */
[----:B------:R-:W-:-:S05]  /*7330*/  F2FP.BF16.F32.PACK_AB R5, R30, R5 ;  /* 0x000000051e05723e */ /* 0x000fca00000010ff */
[----:B------:R1:W-:Y:S02]  /*7340*/  STS.128 [R3+0x8400], R4 ;  /* 0x0084000403007388 */ /* 0x0003e40000000c00 */
.L_x_2358:
[----:B------:R-:W-:Y:S05]  /*7350*/  BSYNC B2 ;  /* 0x0000000000027941 */ /* 0x000fea0003800000 */
.L_x_2357:
[----:B------:R-:W-:Y:S05]  /*7360*/  @P1 BRA `(.L_x_2356) ;  /* 0x0000000000b81947 */ /* 0x000fea0003800000 */
[----:B-1----:R-:W1:Y:S01]  /*7370*/  LDS.128 R4, [R0] ;  /* 0x0000000000047984 */ /* 0x002e620000000c00 */
[----:B------:R-:W-:Y:S02]  /*7380*/  SHF.R.U64 R30, R24, 0x10, R25 ;  /* 0x00000010181e7819 */ /* 0x000fe40000001219 */
[--C-:B------:R-:W-:Y:S02]  /*7390*/  SHF.R.U64 R24, R26, 0x10, R27.reuse ;  /* 0x000000101a187819 */ /* 0x100fe4000000121b */
[----:B------:R-:W-:Y:S02]  /*73a0*/  SHF.R.U32.HI R27, RZ, 0x10, R27 ;  /* 0x00000010ff1b7819 */ /* 0x000fe4000001161b */
[----:B------:R-:W-:Y:S02]  /*73b0*/  SHF.R.U32.HI R31, RZ, 0x10, R25 ;  /* 0x00000010ff1f7819 */ /* 0x000fe40000011619 */
[C---:B------:R-:W-:Y:S02]  /*73c0*/  PRMT R30, R40.reuse, 0x5432, R30 ;  /* 0x00005432281e7816 */ /* 0x040fe4000000001e */
[----:B------:R-:W-:-:S02]  /*73d0*/  PRMT R40, R40, 0x5410, R27 ;  /* 0x0000541028287816 */ /* 0x000fc4000000001b */
[----:B------:R-:W-:Y:S02]  /*73e0*/  PRMT R31, R50, 0x5410, R31 ;  /* 0x00005410321f7816 */ /* 0x000fe4000000001f */
[----:B------:R-:W-:Y:S01]  /*73f0*/  PRMT R39, R39, 0x5410, R24 ;  /* 0x0000541027277816 */ /* 0x000fe20000000018 */
[C---:B------:R-:W-:Y:S01]  /*7400*/  IMAD.U32 R33, R40.reuse, 0x10000, RZ ;  /* 0x0001000028217824 */ /* 0x040fe200078e00ff */
[----:B------:R-:W-:Y:S01]  /*7410*/  LOP3.LUT R40, R40, 0xffff0000, RZ, 0xc0, !PT ;  /* 0xffff000028287812 */ /* 0x000fe200078ec0ff */
[C---:B------:R-:W-:Y:S01]  /*7420*/  IMAD.U32 R32, R31.reuse, 0x10000, RZ ;  /* 0x000100001f207824 */ /* 0x040fe200078e00ff */
[----:B------:R-:W-:Y:S02]  /*7430*/  LOP3.LUT R31, R31, 0xffff0000, RZ, 0xc0, !PT ;  /* 0xffff00001f1f7812 */ /* 0x000fe400078ec0ff */
[C---:B-1----:R-:W-:Y:S01]  /*7440*/  LOP3.LUT R25, R6.reuse, 0xffff0000, RZ, 0xc0, !PT ;  /* 0xffff000006197812 */ /* 0x042fe200078ec0ff */
[C---:B------:R-:W-:Y:S01]  /*7450*/  IMAD.U32 R26, R7.reuse, 0x10000, RZ ;  /* 0x00010000071a7824 */ /* 0x040fe200078e00ff */
[----:B------:R-:W-:Y:S01]  /*7460*/  LOP3.LUT R27, R7, 0xffff0000, RZ, 0xc0, !PT ;  /* 0xffff0000071b7812 */ /* 0x000fe200078ec0ff */
[----:B------:R-:W-:-:S02]  /*7470*/  IMAD.U32 R24, R6, 0x10000, RZ ;  /* 0x0001000006187824 */ /* 0x000fc400078e00ff */
[C---:B0-----:R-:W-:Y:S01]  /*7480*/  FMUL.FTZ R43, R25.reuse, R33 ;  /* 0x00000021192b7220 */ /* 0x041fe20000410000 */
[----:B------:R-:W-:Y:S01]  /*7490*/  FMUL.FTZ R42, R25, R32 ;  /* 0x00000020192a7220 */ /* 0x000fe20000410000 */
[----:B------:R-:W-:Y:S01]  /*74a0*/  FMUL.FTZ R25, R27, R40 ;  /* 0x000000281b197220 */ /* 0x000fe20000410000 */
[----:B------:R-:W-:Y:S02]  /*74b0*/  IMAD.U32 R6, R4, 0x10000, RZ ;  /* 0x0001000004067824 */ /* 0x000fe400078e00ff */
[----:B------:R-:W-:Y:S01]  /*74c0*/  FFMA.FTZ R43, R24, R32, -R43 ;  /* 0x00000020182b7223 */ /* 0x000fe2000001082b */
[----:B------:R-:W-:Y:S02]  /*74d0*/  IMAD.U32 R7, R5, 0x10000, RZ ;  /* 0x0001000005077824 */ /* 0x000fe400078e00ff */
[----:B------:R-:W-:Y:S01]  /*74e0*/  FFMA.FTZ R44, R26, R31, -R25 ;  /* 0x0000001f1a2c7223 */ /* 0x000fe20000010819 */
[----:B------:R-:W-:Y:S01]  /*74f0*/  FFMA.FTZ R42, R24, R33, R42 ;  /* 0x00000021182a7223 */ /* 0x000fe2000001002a */
[----:B------:R-:W-:Y:S01]  /*7500*/  IMAD.U32 R25, R30, 0x10000, RZ ;  /* 0x000100001e197824 */ /* 0x000fe200078e00ff */
[----:B------:R-:W-:Y:S01]  /*7510*/  LOP3.LUT R4, R4, 0xffff0000, RZ, 0xc0, !PT ;  /* 0xffff000004047812 */ /* 0x000fe200078ec0ff */
[----:B------:R-:W-:Y:S01]  /*7520*/  FMUL.FTZ R33, R27, R31 ;  /* 0x0000001f1b217220 */ /* 0x000fe20000410000 */
[----:B------:R-:W-:Y:S01]  /*7530*/  LOP3.LUT R5, R5, 0xffff0000, RZ, 0xc0, !PT ;  /* 0xffff000005057812 */ /* 0x000fe200078ec0ff */
[C---:B------:R-:W-:Y:S01]  /*7540*/  IMAD.U32 R27, R39.reuse, 0x10000, RZ ;  /* 0x00010000271b7824 */ /* 0x040fe200078e00ff */
        /* <DEDUP_REMOVED lines=15> */
[----:B------:R2:W-:Y:S02]  /*7640*/  STS.128 [R0], R4 ;  /* 0x0000000400007388 */ /* 0x0005e40000000c00 */
.L_x_2356:
[----:B------:R-:W-:Y:S05]  /*7650*/  BSYNC B1 ;  /* 0x0000000000017941 */ /* 0x000fea0003800000 */
.L_x_2355:
        /* <DEDUP_REMOVED lines=9> */
[----:B------:R-:W-:Y:S02]  /*76f0*/  SHF.R.U64 R25, R12, 0x10, R13 ;  /* 0x000000100c197819 */ /* 0x000fe4000000120d */
[--C-:B------:R-:W-:Y:S02]  /*7700*/  SHF.R.U64 R12, R20, 0x10, R21.reuse ;  /* 0x00000010140c7819 */ /* 0x100fe40000001215 */
[----:B------:R-:W-:Y:S02]  /*7710*/  SHF.R.U32.HI R21, RZ, 0x10, R21 ;  /* 0x00000010ff157819 */ /* 0x000fe40000011615 */
        /* <DEDUP_REMOVED lines=17> */
[C---:B------:R-:W-:Y:S02]  /*7830*/  IMAD.U32 R7, R5.reuse, 0x10000, RZ ;  /* 0x0001000005077824 */ /* 0x040fe400078e00ff */
[C---:B------:R-:W-:Y:S01]  /*7840*/  FFMA.FTZ R31, R12.reuse, R24, R13 ;  /* 0x000000180c1f7223 */ /* 0x040fe2000001000d */
[----:B------:R-:W-:Y:S01]  /*7850*/  FFMA.FTZ R26, R12, R21, -R27 ;  /* 0x000000150c1a7223 */ /* 0x000fe2000001081b */
[----:B------:R-:W-:Y:S01]  /*7860*/  IMAD.U32 R13, R38, 0x10000, RZ ;  /* 0x00010000260d7824 */ /* 0x000fe200078e00ff */
[----:B------:R-:W-:Y:S01]  /*7870*/  LOP3.LUT R5, R5, 0xffff0000, RZ, 0xc0, !PT ;  /* 0xffff000005057812 */ /* 0x000fe200078ec0ff */
[C---:B------:R-:W-:Y:S01]  /*7880*/  FMUL.FTZ R33, R20.reuse, R25 ;  /* 0x0000001914217220 */ /* 0x040fe20000410000 */
[-C--:B------:R-:W-:Y:S01]  /*7890*/  FMUL.FTZ R27, R20, R41.reuse ;  /* 0x00000029141b7220 */ /* 0x080fe20000410000 */
[C---:B------:R-:W-:Y:S01]  /*78a0*/  LOP3.LUT R12, R37.reuse, 0xffff0000, RZ, 0xc0, !PT ;  /* 0xffff0000250c7812 */ /* 0x040fe200078ec0ff */
[----:B------:R-:W-:Y:S01]  /*78b0*/  IMAD.U32 R21, R37, 0x10000, RZ ;  /* 0x0001000025157824 */ /* 0x000fe200078e00ff */
        /* <DEDUP_REMOVED lines=16> */
.L_x_2361:
[----:B------:R-:W-:Y:S05]  /*79c0*/  BSYNC B1 ;  /* 0x0000000000017941 */ /* 0x000fea0003800000 */
.L_x_2360:
        /* <DEDUP_REMOVED lines=15> */
[C---:B------:R-:W-:Y:S01]  /*7ac0*/  IMAD.U32 R10, R7.reuse, 0x10000, RZ ;  /* 0x00010000070a7824 */ /* 0x040fe200078e00ff */
[----:B------:R-:W-:Y:S01]  /*7ad0*/  LOP3.LUT R7, R7, 0xffff0000, RZ, 0xc0, !PT ;  /* 0xffff000007077812 */ /* 0x000fe200078ec0ff */
[----:B------:R-:W-:-:S02]  /*7ae0*/  IMAD.U32 R8, R6, 0x10000, RZ ;  /* 0x0001000006087824 */ /* 0x000fc400078e00ff */
[CC--:B------:R-:W-:Y:S01]  /*7af0*/  FMUL.FTZ R13, R9.reuse, R12.reuse ;  /* 0x0000000c090d7220 */ /* 0x0c0fe20000410000 */
[----:B------:R-:W-:Y:S01]  /*7b00*/  FMUL.FTZ R9, R9, R11 ;  /* 0x0000000b09097220 */ /* 0x000fe20000410000 */
[C---:B------:R-:W-:Y:S01]  /*7b10*/  FMUL.FTZ R21, R7.reuse, R29 ;  /* 0x0000001d07157220 */ /* 0x040fe20000410000 */
[----:B------:R-:W-:Y:S02]  /*7b20*/  IMAD.U32 R3, R4, 0x10000, RZ ;  /* 0x0001000004037824 */ /* 0x000fe400078e00ff */
[C---:B------:R-:W-:Y:S01]  /*7b30*/  FFMA.FTZ R13, R8.reuse, R11, -R13 ;  /* 0x0000000b080d7223 */ /* 0x040fe2000001080d */
[----:B------:R-:W-:Y:S01]  /*7b40*/  FFMA.FTZ R14, R8, R12, R9 ;  /* 0x0000000c080e7223 */ /* 0x000fe20000010009 */
[-C--:B------:R-:W-:Y:S01]  /*7b50*/  FMUL.FTZ R9, R7, R35.reuse ;  /* 0x0000002307097220 */ /* 0x080fe20000410000 */
[----:B------:R-:W-:Y:S01]  /*7b60*/  IMAD.U32 R6, R5, 0x10000, RZ ;  /* 0x0001000005067824 */ /* 0x000fe200078e00ff */
        /* <DEDUP_REMOVED lines=22> */
.L_x_2346:
[----:B------:R-:W0:Y:S01]  /*7cd0*/  S2R R0, SR_TID.X ;  /* 0x0000000000007919 */ /* 0x000e220000002100 */
[----:B------:R-:W1:Y:S01]  /*7ce0*/  LDC R32, c[0x0][0x448] ;  /* 0x00011200ff207b82 */ /* 0x000e620000000800 */
[----:B------:R-:W-:Y:S01]  /*7cf0*/  ULDC.64 UR4, c[0x0][0x3f8] ;  /* 0x0000fe0000047ab9 */ /* 0x000fe20000000a00 */
[----:B------:R-:W-:Y:S01]  /*7d00*/  ULDC.64 UR6, c[0x0][0x408] ;  /* 0x0001020000067ab9 */ /* 0x000fe20000000a00 */
[----:B------:R-:W-:Y:S01]  /*7d10*/  IMAD.MOV.U32 R27, RZ, RZ, R31 ;  /* 0x000000ffff1b7224 */ /* 0x000fe200078e001f */
[----:B------:R-:W-:Y:S01]  /*7d20*/  SHF.R.S32.HI R43, RZ, 0x1f, R16 ;  /* 0x0000001fff2b7819 */ /* 0x000fe20000011410 */
[----:B------:R-:W-:Y:S01]  /*7d30*/  IMAD.MOV.U32 R4, RZ, RZ, R24 ;  /* 0x000000ffff047224 */ /* 0x000fe200078e0018 */
[----:B-1----:R-:W-:Y:S01]  /*7d40*/  ISETP.NE.AND P0, PT, R32, 0x1, PT ;  /* 0x000000012000780c */ /* 0x002fe20003f05270 */
[----:B0-----:R-:W-:-:S05]  /*7d50*/  VIADD R0, R0, 0xffffff80 ;  /* 0xffffff8000007836 */ /* 0x001fca0000000000 */
[----:B------:R-:W-:-:S07]  /*7d60*/  SHF.R.S32.HI R3, RZ, 0x1f, R0 ;  /* 0x0000001fff037819 */ /* 0x000fce0000011400 */
[----:B------:R-:W0:Y:S01]  /*7d70*/  @P0 LDC R5, c[0x0][0x450] ;  /* 0x00011400ff050b82 */ /* 0x000e220000000800 */
[----:B------:R-:W-:-:S04]  /*7d80*/  LEA.HI R3, R3, R0, RZ, 0x2 ;  /* 0x0000000003037211 */ /* 0x000fc800078f10ff */
[----:B------:R-:W-:-:S05]  /*7d90*/  LOP3.LUT R3, R3, 0xfffffffc, RZ, 0xc0, !PT ;  /* 0xfffffffc03037812 */ /* 0x000fca00078ec0ff */
[----:B------:R-:W-:Y:S02]  /*7da0*/  IMAD.IADD R3, R0, 0x1, -R3 ;  /* 0x0000000100037824 */ /* 0x000fe400078e0a03 */
[----:B------:R-:W1:Y:S02]  /*7db0*/  @P0 LDC R0, c[0x0][0x44c] ;  /* 0x00011300ff000b82 */ /* 0x000e640000000800 */
[----:B------:R-:W-:-:S04]  /*7dc0*/  IMAD R3, R3, 0x60, R35 ;  /* 0x0000006003037824 */ /* 0x000fc800078e0223 */
[----:B-1----:R-:W-:-:S05]  /*7dd0*/  @P0 IMAD.HI.U32 R0, R3, R0, RZ ;  /* 0x0000000003000227 */ /* 0x002fca00078e00ff */
[----:B0-----:R-:W-:Y:S01]  /*7de0*/  @P0 SHF.R.U32.HI R3, RZ, R5, R0 ;  /* 0x00000005ff030219 */ /* 0x001fe20000011600 */
        /* <DEDUP_REMOVED lines=18> */
[----:B------:R-:W2:Y:S01]  /*7f10*/  LDL R6, [R1+0x20] ;  /* 0x0000200001067983 */ /* 0x000ea20000100800 */
[----:B------:R-:W0:Y:S03]  /*7f20*/  LDC R41, c[0x0][0x3f4] ;  /* 0x0000fd00ff297b82 */ /* 0x000e260000000800 */
[----:B------:R-:W1:Y:S04]  /*7f30*/  SHFL.IDX PT, R3, R25, RZ, 0x1c1f ;  /* 0x001c1fff19037589 */ /* 0x000e6800000e0000 */
[----:B------:R-:W3:Y:S04]  /*7f40*/  SHFL.IDX PT, R0, R26, RZ, 0x1c1f ;  /* 0x001c1fff1a007589 */ /* 0x000ee800000e0000 */
[----:B------:R-:W4:Y:S04]  /*7f50*/  SHFL.IDX PT, R14, R27, RZ, 0x1c1f ;  /* 0x001c1fff1b0e7589 */ /* 0x000f2800000e0000 */
[----:B------:R-:W5:Y:S01]  /*7f60*/  SHFL.IDX PT, R4, R24, RZ, 0x1c1f ;  /* 0x001c1fff18047589 */ /* 0x000f6200000e0000 */
[----:B0-----:R-:W-:Y:S01]  /*7f70*/  ISETP.GE.AND P0, PT, R16, R41, PT ;  /* 0x000000291000720c */ /* 0x001fe20003f06270 */
[----:B--2---:R-:W-:-:S05]  /*7f80*/  IMAD R32, R6, R32, RZ ;  /* 0x0000002006207224 */ /* 0x004fca00078e02ff */
[----:B------:R-:W-:-:S13]  /*7f90*/  ISETP.GE.OR P1, PT, R35, R32, P0 ;  /* 0x000000202300720c */ /* 0x000fda0000726670 */
[C---:B------:R-:W-:Y:S01]  /*7fa0*/  @!P1 IMAD.SHL.U32 R5, R16.reuse, 0x2, RZ ;  /* 0x0000000210059824 */ /* 0x040fe200078e00ff */
[----:B------:R-:W-:-:S04]  /*7fb0*/  @!P1 SHF.L.U64.HI R21, R16, 0x1, R43 ;  /* 0x0000000110159819 */ /* 0x000fc8000001022b */
[----:B-1----:R-:W-:-:S05]  /*7fc0*/  @!P1 IADD3 R6, P2, R3, R5, RZ ;  /* 0x0000000503069210 */ /* 0x002fca0007f5e0ff */
[----:B---3--:R-:W-:-:S05]  /*7fd0*/  @!P1 IMAD.X R7, R0, 0x1, R21, P2 ;  /* 0x0000000100079824 */ /* 0x008fca00010e0615 */
[----:B------:R-:W2:Y:S01]  /*7fe0*/  @!P1 LD.E.128 R8, desc[UR40][R6.64] ;  /* 0x0000002806089980 */ /* 0x000ea2000c101d00 */
[----:B----4-:R-:W-:-:S05]  /*7ff0*/  @!P1 IADD3 R14, P2, R14, R5, RZ ;  /* 0x000000050e0e9210 */ /* 0x010fca0007f5e0ff */
[----:B-----5:R-:W-:-:S04]  /*8000*/  @!P1 IMAD.X R3, R4, 0x1, R21, P2 ;  /* 0x0000000104039824 */ /* 0x020fc800010e0615 */
[----:B------:R-:W-:-:S05]  /*8010*/  @!P1 IMAD.MOV.U32 R15, RZ, RZ, R3 ;  /* 0x000000ffff0f9224 */ /* 0x000fca00078e0003 */
[----:B------:R0:W3:Y:S01]  /*8020*/  @!P1 LD.E.128 R4, desc[UR40][R14.64] ;  /* 0x000000280e049980 */ /* 0x0000e2000c101d00 */
[----:B------:R-:W-:Y:S02]  /*8030*/  CS2R R36, SRZ ;  /* 0x0000000000247805 */ /* 0x000fe4000001ff00 */
[----:B------:R-:W-:Y:S02]  /*8040*/  CS2R R38, SRZ ;  /* 0x0000000000267805 */ /* 0x000fe4000001ff00 */
[----:B------:R-:W-:Y:S01]  /*8050*/  CS2R R30, SRZ ;  /* 0x00000000001e7805 */ /* 0x000fe2000001ff00 */
[----:B------:R-:W1:Y:S01]  /*8060*/  SHFL.IDX PT, R24, R24, 0x1, 0x1c1f ;  /* 0x003c1f0018187f89 */ /* 0x000e6200000e0000 */
[----:B------:R-:W-:-:S03]  /*8070*/  CS2R R20, SRZ ;  /* 0x0000000000147805 */ /* 0x000fc6000001ff00 */
[----:B0-----:R0:W4:Y:S01]  /*8080*/  SHFL.IDX PT, R14, R27, 0x1, 0x1c1f ;  /* 0x003c1f001b0e7f89 */ /* 0x00112200000e0000 */
[----:B--2---:R-:W-:Y:S02]  /*8090*/  @!P1 IMAD.MOV.U32 R36, RZ, RZ, R8 ;  /* 0x000000ffff249224 */ /* 0x004fe400078e0008 */
[----:B------:R-:W-:Y:S02]  /*80a0*/  @!P1 IMAD.MOV.U32 R37, RZ, RZ, R9 ;  /* 0x000000ffff259224 */ /* 0x000fe400078e0009 */
[----:B------:R-:W-:Y:S02]  /*80b0*/  IMAD.MOV.U32 R0, RZ, RZ, R36 ;  /* 0x000000ffff007224 */ /* 0x000fe400078e0024 */
[----:B------:R-:W-:Y:S02]  /*80c0*/  IMAD.MOV.U32 R3, RZ, RZ, R37 ;  /* 0x000000ffff037224 */ /* 0x000fe400078e0025 */
[----:B------:R-:W-:Y:S01]  /*80d0*/  @!P1 IMAD.MOV.U32 R38, RZ, RZ, R10 ;  /* 0x000000ffff269224 */ /* 0x000fe200078e000a */
[----:B------:R-:W-:Y:S01]  /*80e0*/  PRMT R48, R0, 0x7610, R48 ;  /* 0x0000761000307816 */ /* 0x000fe20000000030 */
[----:B------:R-:W-:Y:S01]  /*80f0*/  @!P1 IMAD.MOV.U32 R39, RZ, RZ, R11 ;  /* 0x000000ffff279224 */ /* 0x000fe200078e000b */
[----:B------:R-:W-:Y:S01]  /*8100*/  PRMT R34, R34, 0x5410, R3 ;  /* 0x0000541022227816 */ /* 0x000fe20000000003 */
[----:B------:R0:W2:Y:S01]  /*8110*/  SHFL.IDX PT, R0, R26, 0x1, 0x1c1f ;  /* 0x003c1f001a007f89 */ /* 0x0000a200000e0000 */
[----:B------:R-:W-:-:S02]  /*8120*/  IMAD.MOV.U32 R8, RZ, RZ, R38 ;  /* 0x000000ffff087224 */ /* 0x000fc400078e0026 */
[----:B---3--:R-:W-:Y:S01]  /*8130*/  @!P1 IMAD.MOV.U32 R30, RZ, RZ, R4 ;  /* 0x000000ffff1e9224 */ /* 0x008fe200078e0004 */
[----:B------:R0:W3:Y:S01]  /*8140*/  SHFL.IDX PT, R3, R25, 0x1, 0x1c1f ;  /* 0x003c1f0019037f89 */ /* 0x0000e200000e0000 */
[----:B------:R-:W-:Y:S01]  /*8150*/  @!P1 IMAD.MOV.U32 R31, RZ, RZ, R5 ;  /* 0x000000ffff1f9224 */ /* 0x000fe200078e0005 */
[----:B------:R-:W-:Y:S01]  /*8160*/  PRMT R33, R8, 0x7610, R33 ;  /* 0x0000761008217816 */ /* 0x000fe20000000021 */
[----:B------:R-:W-:Y:S02]  /*8170*/  @!P1 IMAD.MOV.U32 R20, RZ, RZ, R6 ;  /* 0x000000ffff149224 */ /* 0x000fe400078e0006 */
[----:B------:R-:W-:Y:S02]  /*8180*/  @!P1 IMAD.MOV.U32 R21, RZ, RZ, R7 ;  /* 0x000000ffff159224 */ /* 0x000fe400078e0007 */
[----:B------:R-:W-:Y:S02]  /*8190*/  IMAD.MOV.U32 R4, RZ, RZ, R30 ;  /* 0x000000ffff047224 */ /* 0x000fe400078e001e */
[----:B------:R-:W-:-:S02]  /*81a0*/  IMAD.MOV.U32 R5, RZ, RZ, R31 ;  /* 0x000000ffff057224 */ /* 0x000fc400078e001f */
[----:B------:R-:W-:Y:S01]  /*81b0*/  IMAD.MOV.U32 R9, RZ, RZ, R39 ;  /* 0x000000ffff097224 */ /* 0x000fe200078e0027 */
[----:B------:R-:W-:Y:S01]  /*81c0*/  PRMT R50, R4, 0x7610, R50 ;  /* 0x0000761004327816 */ /* 0x000fe20000000032 */
[----:B------:R-:W-:Y:S01]  /*81d0*/  IMAD.MOV.U32 R6, RZ, RZ, R20 ;  /* 0x000000ffff067224 */ /* 0x000fe200078e0014 */
[----:B------:R-:W-:Y:S01]  /*81e0*/  PRMT R54, R5, 0x7610, R54 ;  /* 0x0000761005367816 */ /* 0x000fe20000000036 */
[----:B------:R-:W-:Y:S01]  /*81f0*/  IMAD.MOV.U32 R7, RZ, RZ, R21 ;  /* 0x000000ffff077224 */ /* 0x000fe200078e0015 */
[----:B------:R-:W-:Y:S02]  /*8200*/  PRMT R34, R9, 0x7610, R34 ;  /* 0x0000761009227816 */ /* 0x000fe40000000022 */
[----:B------:R-:W-:Y:S02]  /*8210*/  CS2R R4, SRZ ;  /* 0x0000000000047805 */ /* 0x000fe4000001ff00 */
[----:B------:R-:W-:Y:S02]  /*8220*/  PRMT R33, R33, 0x5410, R6 ;  /* 0x0000541021217816 */ /* 0x000fe40000000006 */
[----:B012-4-:R-:W-:-:S07]  /*8230*/  PRMT R55, R7, 0x7610, R55 ;  /* 0x0000761007377816 */ /* 0x017fce0000000037 */
.L_x_2589:
        /* <DEDUP_REMOVED lines=18> */
[-C--:B---3--:R-:W-:Y:S02]  /*8360*/  IADD3 R8, P1, R3, R4.reuse, RZ ;  /* 0x0000000403087210 */ /* 0x088fe40007f3e0ff */
[----:B------:R-:W-:-:S03]  /*8370*/  IADD3 R4, P2, R14, R4, RZ ;  /* 0x000000040e047210 */ /* 0x000fc60007f5e0ff */
[--C-:B------:R-:W-:Y:S02]  /*8380*/  IMAD.X R9, R0, 0x1, R5.reuse, P1 ;  /* 0x0000000100097824 */ /* 0x100fe400008e0605 */
[----:B------:R-:W-:-:S04]  /*8390*/  IMAD.X R5, R24, 0x1, R5, P2 ;  /* 0x0000000118057824 */ /* 0x000fc800010e0605 */
[----:B------:R-:W5:Y:S04]  /*83a0*/  LD.E.128 R8, desc[UR40][R8.64] ;  /* 0x0000002808087980 */ /* 0x000f68000c101d00 */
[----:B------:R-:W5:Y:S02]  /*83b0*/  LD.E.128 R4, desc[UR40][R4.64] ;  /* 0x0000002804047980 */ /* 0x000f64000c101d00 */
.L_x_2364:
[----:B------:R-:W-:Y:S05]  /*83c0*/  BSYNC B1 ;  /* 0x0000000000017941 */ /* 0x000fea0003800000 */
.L_x_2363:
[----:B------:R-:W0:Y:S01]  /*83d0*/  SYNCS.PHASECHK.TRANS64.TRYWAIT P1, [R2+URZ+0x16800], R13 ;  /* 0x0168000d020075a7 */ /* 0x000e22000802017f */
[----:B------:R-:W-:Y:S01]  /*83e0*/  IMAD R29, R29, -0xc0, R32 ;  /* 0xffffff401d1d7824 */ /* 0x000fe200078e0220 */
[----:B------:R-:W-:Y:S01]  /*83f0*/  BSSY B1, `(.L_x_2365) ;  /* 0x0000014000017945 */ /* 0x000fe20003800000 */
[----:B------:R-:W-:Y:S02]  /*8400*/  VIADD R14, R19, 0x60 ;  /* 0x00000060130e7836 */ /* 0x000fe40000000000 */
[----:B---3-5:R-:W-:Y:S01]  /*8410*/  IMAD.MOV.U32 R3, RZ, RZ, R4 ;  /* 0x000000ffff037224 */ /* 0x028fe200078e0004 */
[----:B------:R-:W-:Y:S01]  /*8420*/  VIMNMX R0, R29, 0xc0, PT ;  /* 0x000000c01d007848 */ /* 0x000fe20003fe0100 */
[----:B------:R-:W-:-:S03]  /*8430*/  IMAD.MOV.U32 R12, RZ, RZ, R5 ;  /* 0x000000ffff0c7224 */ /* 0x000fc600078e0005 */
[-C--:B------:R-:W-:Y:S02]  /*8440*/  ISETP.GE.OR P2, PT, R19, R0.reuse, P0 ;  /* 0x000000001300720c */ /* 0x080fe40000746670 */
        /* <DEDUP_REMOVED lines=13> */
[----:B0-----:R-:W-:Y:S06]  /*8520*/  @!P1 BRA `(.L_x_2366) ;  /* 0x0000012400f09947 */ /* 0x001fec0003800000 */
.L_x_2590:
[----:B------:R-:W-:Y:S05]  /*8530*/  BSYNC B1 ;  /* 0x0000000000017941 */ /* 0x000fea0003800000 */
.L_x_2365:
        /* <DEDUP_REMOVED lines=10> */
[----:B------:R-:W-:Y:S02]  /*85e0*/  SHF.R.U32.HI R39, RZ, 0x10, R39 ;  /* 0x00000010ff277819 */ /* 0x000fe40000011627 */
[----:B------:R-:W-:Y:S01]  /*85f0*/  PRMT R38, R48, 0x5410, R47 ;  /* 0x0000541030267816 */ /* 0x000fe2000000002f */
[----:B------:R-:W-:Y:S01]  /*8600*/  IMAD.U32 R50, R49, 0x10000, RZ ;  /* 0x0001000031327824 */ /* 0x000fe200078e00ff */
[----:B------:R-:W-:Y:S02]  /*8610*/  SHF.R.U32.HI R53, RZ, 0x10, R21 ;  /* 0x00000010ff357819 */ /* 0x000fe40000011615 */
[C---:B------:R-:W-:Y:S02]  /*8620*/  PRMT R47, R33.reuse, 0x5410, R36 ;  /* 0x00005410212f7816 */ /* 0x040fe40000000024 */
[----:B------:R-:W-:Y:S02]  /*8630*/  PRMT R52, R33, 0x5432, R52 ;  /* 0x0000543221347816 */ /* 0x000fe40000000034 */
[----:B------:R-:W-:Y:S01]  /*8640*/  PRMT R48, R34, 0x5410, R39 ;  /* 0x0000541022307816 */ /* 0x000fe20000000027 */
[----:B------:R-:W-:Y:S01]  /*8650*/  IMAD.U32 R39, R38, 0x10000, RZ ;  /* 0x0001000026277824 */ /* 0x000fe200078e00ff */
[----:B------:R-:W-:-:S02]  /*8660*/  SHF.R.U32.HI R46, RZ, 0x10, R37 ;  /* 0x00000010ff2e7819 */ /* 0x000fc40000011625 */
[----:B------:R-:W-:Y:S02]  /*8670*/  SHF.R.U32.HI R51, RZ, 0x10, R31 ;  /* 0x00000010ff337819 */ /* 0x000fe4000001161f */
[----:B------:R-:W-:Y:S02]  /*8680*/  PRMT R53, R55, 0x5410, R53 ;  /* 0x0000541037357816 */ /* 0x000fe40000000035 */
[----:B------:R-:W-:Y:S02]  /*8690*/  LOP3.LUT R49, R49, 0xffff0000, RZ, 0xc0, !PT ;  /* 0xffff000031317812 */ /* 0x000fe400078ec0ff */
[----:B------:R-:W-:Y:S02]  /*86a0*/  PRMT R46, R34, 0x5432, R46 ;  /* 0x00005432222e7816 */ /* 0x000fe4000000002e */
[----:B------:R-:W-:Y:S01]  /*86b0*/  PRMT R51, R54, 0x5410, R51 ;  /* 0x0000541036337816 */ /* 0x000fe20000000033 */
[----:B0-----:R-:W-:-:S05]  /*86c0*/  VIADD R25, R14, 0xffffff80 ;  /* 0xffffff800e197836 */ /* 0x001fca0000000000 */
[----:B------:R-:W-:-:S04]  /*86d0*/  SHF.R.S32.HI R24, RZ, 0x1f, R25 ;  /* 0x0000001fff187819 */ /* 0x000fc80000011419 */
[----:B------:R-:W-:-:S04]  /*86e0*/  LEA.HI R24, R24, R25, RZ, 0x5 ;  /* 0x0000001918187211 */ /* 0x000fc800078f28ff */
[----:B------:R-:W-:Y:S01]  /*86f0*/  SHF.R.S32.HI R24, RZ, 0x5, R24 ;  /* 0x00000005ff187819 */ /* 0x000fe20000011418 */
[----:B--2---:R-:W-:-:S05]  /*8700*/  IMAD.SHL.U32 R12, R12, 0x40, RZ ;  /* 0x000000400c0c7824 */ /* 0x004fca00078e00ff */
[----:B------:R-:W-:-:S04]  /*8710*/  LOP3.LUT R14, R12, 0x1c0, RZ, 0xc0, !PT ;  /* 0x000001c00c0e7812 */ /* 0x000fc800078ec0ff */
[----:B------:R-:W-:Y:S02]  /*8720*/  SHF.R.U32.HI R15, RZ, 0x3, R14 ;  /* 0x00000003ff0f7819 */ /* 0x000fe4000001160e */
[C---:B------:R-:W-:Y:S02]  /*8730*/  LOP3.LUT R13, R14.reuse, 0x38, R13, 0xf8, !PT ;  /* 0x000000380e0d7812 */ /* 0x040fe400078ef80d */
        /* <DEDUP_REMOVED lines=13> */
[C---:B-1----:R-:W-:Y:S02]  /*8810*/  IMAD.U32 R20, R12.reuse, 0x10000, RZ ;  /* 0x000100000c147824 */ /* 0x042fe400078e00ff */
[C---:B------:R-:W-:Y:S01]  /*8820*/  FMUL.FTZ R55, R33.reuse, R50 ;  /* 0x0000003221377220 */ /* 0x040fe20000410000 */
[----:B------:R-:W-:Y:S01]  /*8830*/  FMUL.FTZ R57, R33, R39 ;  /* 0x0000002721397220 */ /* 0x000fe20000410000 */
[----:B------:R-:W-:Y:S01]  /*8840*/  LOP3.LUT R12, R12, 0xffff0000, RZ, 0xc0, !PT ;  /* 0xffff00000c0c7812 */ /* 0x000fe200078ec0ff */
[----:B------:R-:W-:-:S02]  /*8850*/  IMAD.U32 R21, R13, 0x10000, RZ ;  /* 0x000100000d157824 */ /* 0x000fc400078e00ff */
[----:B------:R-:W-:Y:S01]  /*8860*/  FFMA.FTZ R55, R20, R39, -R55 ;  /* 0x0000002714377223 */ /* 0x000fe20000010837 */
[----:B------:R-:W-:Y:S01]  /*8870*/  LOP3.LUT R33, R38, 0xffff0000, RZ, 0xc0, !PT ;  /* 0xffff000026217812 */ /* 0x000fe200078ec0ff */
[----:B------:R-:W-:Y:S01]  /*8880*/  FMUL.FTZ R39, R24, R49 ;  /* 0x0000003118277220 */ /* 0x000fe20000410000 */
[----:B------:R-:W-:Y:S01]  /*8890*/  FFMA.FTZ R57, R20, R50, R57 ;  /* 0x0000003214397223 */ /* 0x000fe20000010039 */
[C---:B------:R-:W-:Y:S01]  /*88a0*/  IMAD.U32 R20, R46.reuse, 0x10000, RZ ;  /* 0x000100002e147824 */ /* 0x040fe200078e00ff */
[----:B------:R-:W-:Y:S01]  /*88b0*/  LOP3.LUT R46, R46, 0xffff0000, RZ, 0xc0, !PT ;  /* 0xffff00002e2e7812 */ /* 0x000fe200078ec0ff */
[C---:B------:R-:W-:Y:S02]  /*88c0*/  IMAD.U32 R38, R51.reuse, 0x10000, RZ ;  /* 0x0001000033267824 */ /* 0x040fe400078e00ff */
[-C--:B------:R-:W-:Y:S01]  /*88d0*/  FMUL.FTZ R59, R24, R33.reuse ;  /* 0x00000021183b7220 */ /* 0x080fe20000410000 */
[----:B------:R-:W-:Y:S01]  /*88e0*/  FFMA.FTZ R50, R12, R33, -R39 ;  /* 0x000000210c327223 */ /* 0x000fe20000010827 */
[C---:B------:R-:W-:Y:S01]  /*88f0*/  FMUL.FTZ R33, R34.reuse, R20 ;  /* 0x0000001422217220 */ /* 0x040fe20000410000 */
[----:B------:R-:W-:Y:S01]  /*8900*/  FMUL.FTZ R54, R34, R38 ;  /* 0x0000002622367220 */ /* 0x000fe20000410000 */
[----:B------:R-:W-:Y:S01]  /*8910*/  LOP3.LUT R24, R51, 0xffff0000, RZ, 0xc0, !PT ;  /* 0xffff000033187812 */ /* 0x000fe200078ec0ff */
[----:B------:R-:W-:-:S02]  /*8920*/  IMAD.U32 R36, R26, 0x10000, RZ ;  /* 0x000100001a247824 */ /* 0x000fc400078e00ff */
[----:B------:R-:W-:Y:S01]  /*8930*/  FFMA.FTZ R38, R21, R38, R33 ;  /* 0x0000002615267223 */ /* 0x000fe20000010021 */
[----:B------:R-:W-:Y:S01]  /*8940*/  LOP3.LUT R13, R13, 0xffff0000, RZ, 0xc0, !PT ;  /* 0xffff00000d0d7812 */ /* 0x000fe200078ec0ff */
[----:B------:R-:W-:Y:S01]  /*8950*/  FFMA.FTZ R34, R12, R49, R59 ;  /* 0x000000310c227223 */ /* 0x000fe2000001003b */
[----:B------:R-:W-:Y:S01]  /*8960*/  FFMA.FTZ R54, R21, R20, -R54 ;  /* 0x0000001415367223 */ /* 0x000fe20000010836 */
[----:B------:R-:W-:Y:S02]  /*8970*/  IMAD.U32 R33, R52, 0x10000, RZ ;  /* 0x0001000034217824 */ /* 0x000fe400078e00ff */
[----:B------:R-:W-:Y:S01]  /*8980*/  FMUL.FTZ R12, R25, R24 ;  /* 0x00000018190c7220 */ /* 0x000fe20000410000 */
[----:B------:R-:W-:Y:S02]  /*8990*/  IMAD.U32 R21, R47, 0x10000, RZ ;  /* 0x000100002f157824 */ /* 0x000fe400078e00ff */
[----:B------:R-:W-:Y:S01]  /*89a0*/  FMUL.FTZ R56, R25, R46 ;  /* 0x0000002e19387220 */ /* 0x000fe20000410000 */
[----:B------:R-:W-:-:S02]  /*89b0*/  IMAD.U32 R37, R27, 0x10000, RZ ;  /* 0x000100001b257824 */ /* 0x000fc400078e00ff */
[----:B------:R-:W-:Y:S01]  /*89c0*/  FMUL.FTZ R49, R36, R33 ;  /* 0x0000002124317220 */ /* 0x000fe20000410000 */
[----:B------:R-:W-:Y:S02]  /*89d0*/  IMAD.U32 R20, R53, 0x10000, RZ ;  /* 0x0001000035147824 */ /* 0x000fe400078e00ff */
[C---:B------:R-:W-:Y:S01]  /*89e0*/  FFMA.FTZ R25, R13.reuse, R46, -R12 ;  /* 0x0000002e0d197223 */ /* 0x040fe2000001080c */
[----:B------:R-:W-:Y:S02]  /*89f0*/  IMAD.U32 R30, R14, 0x10000, RZ ;  /* 0x000100000e1e7824 */ /* 0x000fe400078e00ff */
[----:B------:R-:W-:Y:S01]  /*8a00*/  FMUL.FTZ R36, R36, R21 ;  /* 0x0000001524247220 */ /* 0x000fe20000410000 */
[----:B------:R-:W-:Y:S01]  /*8a10*/  FFMA.FTZ R39, R13, R24, R56 ;  /* 0x000000180d277223 */ /* 0x000fe20000010038 */
[----:B------:R-:W-:Y:S02]  /*8a20*/  IMAD.U32 R31, R15, 0x10000, RZ ;  /* 0x000100000f1f7824 */ /* 0x000fe400078e00ff */
[----:B------:R-:W-:Y:S01]  /*8a30*/  FMUL.FTZ R24, R37, R20 ;  /* 0x0000001425187220 */ /* 0x000fe20000410000 */
[----:B------:R-:W-:-:S02]  /*8a40*/  IMAD.U32 R12, R48, 0x10000, RZ ;  /* 0x00010000300c7824 */ /* 0x000fc400078e00ff */
[C---:B------:R-:W-:Y:S01]  /*8a50*/  FFMA.FTZ R49, R30.reuse, R21, -R49 ;  /* 0x000000151e317223 */ /* 0x040fe20000010831 */
[----:B------:R-:W-:Y:S01]  /*8a60*/  FFMA.FTZ R36, R30, R33, R36 ;  /* 0x000000211e247223 */ /* 0x000fe20000010024 */
[----:B------:R-:W-:Y:S01]  /*8a70*/  LOP3.LUT R26, R26, 0xffff0000, RZ, 0xc0, !PT ;  /* 0xffff00001a1a7812 */ /* 0x000fe200078ec0ff */
[-C--:B------:R-:W-:Y:S01]  /*8a80*/  FMUL.FTZ R46, R37, R12.reuse ;  /* 0x0000000c252e7220 */ /* 0x080fe20000410000 */
[----:B------:R-:W-:Y:S01]  /*8a90*/  FFMA.FTZ R30, R31, R12, -R24 ;  /* 0x0000000c1f1e7223 */ /* 0x000fe20000010818 */
[----:B------:R-:W-:Y:S02]  /*8aa0*/  LOP3.LUT R27, R27, 0xffff0000, RZ, 0xc0, !PT ;  /* 0xffff00001b1b7812 */ /* 0x000fe400078ec0ff */
[----:B------:R-:W-:Y:S01]  /*8ab0*/  LOP3.LUT R13, R52, 0xffff0000, RZ, 0xc0, !PT ;  /* 0xffff0000340d7812 */ /* 0x000fe200078ec0ff */
[----:B------:R-:W-:Y:S01]  /*8ac0*/  FFMA.FTZ R46, R31, R20, R46 ;  /* 0x000000141f2e7223 */ /* 0x000fe2000001002e */
[----:B------:R-:W-:Y:S02]  /*8ad0*/  LOP3.LUT R12, R53, 0xffff0000, RZ, 0xc0, !PT ;  /* 0xffff0000350c7812 */ /* 0x000fe400078ec0ff */
        /* <DEDUP_REMOVED lines=22> */
.L_x_2368:
[----:B------:R-:W-:Y:S05]  /*8c40*/  BSYNC B1 ;  /* 0x0000000000017941 */ /* 0x000fea0003800000 */
.L_x_2367:
[----:B------:R-:W-:Y:S02]  /*8c50*/  PRMT R20, R0, 0x7610, R20 ;  /* 0x0000761000147816 */ /* 0x000fe40000000014 */
[----:B------:R-:W-:Y:S01]  /*8c60*/  PRMT R30, R3, 0x7610, R30 ;  /* 0x00007610031e7816 */ /* 0x000fe2000000001e */
[----:B------:R-:W-:Y:S06]  /*8c70*/  @P0 BRA `(.L_x_2359) ;  /* 0x0000000400a80947 */ /* 0x000fec0003800000 */
[----:B-1----:R-:W2:Y:S01]  /*8c80*/  LDL R12, [R1+0x44] ;  /* 0x00004400010c7983 */ /* 0x002ea20000100800 */
[C---:B0-----:R-:W-:Y:S02]  /*8c90*/  VIADD R13, R19.reuse, 0x60 ;  /* 0x00000060130d7836 */ /* 0x041fe40000000000 */
[----:B------:R-:W-:Y:S01]  /*8ca0*/  VIADD R14, R19, 0x60 ;  /* 0x00000060130e7836 */ /* 0x000fe20000000000 */
        /* <DEDUP_REMOVED lines=9> */
[----:B------:R-:W-:Y:S02]  /*8d40*/  SHF.R.U64 R4, R4, 0x10, R5 ;  /* 0x0000001004047819 */ /* 0x000fe40000001205 */
[--C-:B------:R-:W-:Y:S02]  /*8d50*/  SHF.R.U64 R8, R8, 0x10, R9.reuse ;  /* 0x0000001008087819 */ /* 0x100fe40000001209 */
[----:B------:R-:W-:Y:S02]  /*8d60*/  SHF.R.U32.HI R9, RZ, 0x10, R9 ;  /* 0x00000010ff097819 */ /* 0x000fe40000011609 */
[----:B------:R-:W-:Y:S02]  /*8d70*/  PRMT R43, R43, 0x5410, R4 ;  /* 0x000054102b2b7816 */ /* 0x000fe40000000004 */
[----:B------:R-:W-:-:S02]  /*8d80*/  SHF.R.U32.HI R29, RZ, 0x10, R11 ;  /* 0x00000010ff1d7819 */ /* 0x000fc4000001160b */
[----:B------:R-:W-:Y:S01]  /*8d90*/  SHF.R.U32.HI R5, RZ, 0x10, R5 ;  /* 0x00000010ff057819 */ /* 0x000fe20000011605 */
[----:B------:R-:W-:Y:S01]  /*8da0*/  IMAD.U32 R32, R43, 0x10000, RZ ;  /* 0x000100002b207824 */ /* 0x000fe200078e00ff */
[----:B------:R-:W-:Y:S02]  /*8db0*/  PRMT R45, R45, 0x5410, R8 ;  /* 0x000054102d2d7816 */ /* 0x000fe40000000008 */
[----:B------:R-:W-:Y:S02]  /*8dc0*/  PRMT R44, R44, 0x5410, R9 ;  /* 0x000054102c2c7816 */ /* 0x000fe40000000009 */
[----:B------:R-:W-:Y:S01]  /*8dd0*/  PRMT R29, R30, 0x5410, R29 ;  /* 0x000054101e1d7816 */ /* 0x000fe2000000001d */
[----:B------:R-:W-:Y:S01]  /*8de0*/  IMAD.U32 R30, R45, 0x10000, RZ ;  /* 0x000100002d1e7824 */ /* 0x000fe200078e00ff */
[----:B------:R-:W-:Y:S02]  /*8df0*/  PRMT R42, R42, 0x5410, R5 ;  /* 0x000054102a2a7816 */ /* 0x000fe40000000005 */
[----:B------:R-:W-:-:S03]  /*8e00*/  SHF.R.U64 R21, R10, 0x10, R11 ;  /* 0x000000100a157819 */ /* 0x000fc6000000120b */
[----:B------:R-:W-:Y:S01]  /*8e10*/  IMAD.U32 R34, R42, 0x10000, RZ ;  /* 0x000100002a227824 */ /* 0x000fe200078e00ff */
[----:B------:R-:W-:Y:S02]  /*8e20*/  PRMT R21, R20, 0x5410, R21 ;  /* 0x0000541014157816 */ /* 0x000fe40000000015 */
[----:B------:R-:W-:Y:S02]  /*8e30*/  LOP3.LUT R43, R43, 0xffff0000, RZ, 0xc0, !PT ;  /* 0xffff00002b2b7812 */ /* 0x000fe400078ec0ff */
[----:B------:R-:W-:Y:S01]  /*8e40*/  LOP3.LUT R45, R45, 0xffff0000, RZ, 0xc0, !PT ;  /* 0xffff00002d2d7812 */ /* 0x000fe200078ec0ff */
[----:B--2---:R-:W-:-:S04]  /*8e50*/  IMAD.IADD R3, R12, 0x1, R0 ;  /* 0x000000010c037824 */ /* 0x004fc800078e0200 */
[----:B------:R-:W-:Y:S01]  /*8e60*/  IMAD R0, R3, 0x2, R2 ;  /* 0x0000000203007824 */ /* 0x000fe200078e0202 */
[----:B---3--:R-:W0:Y:S04]  /*8e70*/  LDS.128 R12, [R31+0x8400] ;  /* 0x008400001f0c7984 */ /* 0x008e280000000c00 */
[----:B------:R-:W1:Y:S01]  /*8e80*/  LDS.128 R24, [R0+0x8400] ;  /* 0x0084000000187984 */ /* 0x000e620000000c00 */
[--C-:B------:R-:W-:Y:S02]  /*8e90*/  SHF.R.U64 R3, R6, 0x10, R7.reuse ;  /* 0x0000001006037819 */ /* 0x100fe40000001207 */
[----:B------:R-:W-:Y:S02]  /*8ea0*/  SHF.R.U32.HI R6, RZ, 0x10, R7 ;  /* 0x00000010ff067819 */ /* 0x000fe40000011607 */
[----:B------:R-:W-:-:S02]  /*8eb0*/  PRMT R40, R40, 0x5410, R3 ;  /* 0x0000541028287816 */ /* 0x000fc40000000003 */
[----:B------:R-:W-:Y:S01]  /*8ec0*/  PRMT R35, R35, 0x5410, R6 ;  /* 0x0000541023237816 */ /* 0x000fe20000000006 */
[----:B0-----:R-:W-:Y:S02]  /*8ed0*/  IMAD.U32 R3, R12, 0x10000, RZ ;  /* 0x000100000c037824 */ /* 0x001fe400078e00ff */
[----:B-1----:R-:W-:-:S04]  /*8ee0*/  IMAD.U32 R9, R24, 0x10000, RZ ;  /* 0x0001000018097824 */ /* 0x002fc800078e00ff */
[----:B------:R-:W-:Y:S01]  /*8ef0*/  FMUL.FTZ R36, R9, R32 ;  /* 0x0000002009247220 */ /* 0x000fe20000410000 */
[----:B------:R-:W-:Y:S02]  /*8f00*/  IMAD.U32 R11, R25, 0x10000, RZ ;  /* 0x00010000190b7824 */ /* 0x000fe400078e00ff */
[-C--:B------:R-:W-:Y:S01]  /*8f10*/  FMUL.FTZ R38, R9, R30.reuse ;  /* 0x0000001e09267220 */ /* 0x080fe20000410000 */
[----:B------:R-:W-:Y:S01]  /*8f20*/  FFMA.FTZ R36, R3, R30, -R36 ;  /* 0x0000001e03247223 */ /* 0x000fe20000010824 */
[----:B------:R-:W-:Y:S02]  /*8f30*/  IMAD.U32 R30, R44, 0x10000, RZ ;  /* 0x000100002c1e7824 */ /* 0x000fe400078e00ff */
[----:B------:R-:W-:Y:S01]  /*8f40*/  FMUL.FTZ R46, R11, R34 ;  /* 0x000000220b2e7220 */ /* 0x000fe20000410000 */
[----:B------:R-:W-:Y:S02]  /*8f50*/  IMAD.U32 R5, R13, 0x10000, RZ ;  /* 0x000100000d057824 */ /* 0x000fe400078e00ff */
[----:B------:R-:W-:Y:S01]  /*8f60*/  FFMA.FTZ R38, R3, R32, R38 ;  /* 0x0000002003267223 */ /* 0x000fe20000010026 */
[----:B------:R-:W-:Y:S01]  /*8f70*/  IMAD.U32 R20, R27, 0x10000, RZ ;  /* 0x000100001b147824 */ /* 0x000fe200078e00ff */
[----:B------:R-:W-:Y:S01]  /*8f80*/  LOP3.LUT R10, R24, 0xffff0000, RZ, 0xc0, !PT ;  /* 0xffff0000180a7812 */ /* 0x000fe200078ec0ff */
[----:B------:R-:W-:-:S02]  /*8f90*/  IMAD.U32 R9, R35, 0x10000, RZ ;  /* 0x0001000023097824 */ /* 0x000fc400078e00ff */
[-C--:B------:R-:W-:Y:S01]  /*8fa0*/  FMUL.FTZ R32, R11, R30.reuse ;  /* 0x0000001e0b207220 */ /* 0x080fe20000410000 */
[----:B------:R-:W-:Y:S02]  /*8fb0*/  IMAD.U32 R3, R29, 0x10000, RZ ;  /* 0x000100001d037824 */ /* 0x000fe400078e00ff */
[----:B------:R-:W-:Y:S01]  /*8fc0*/  FFMA.FTZ R46, R5, R30, -R46 ;  /* 0x0000001e052e7223 */ /* 0x000fe2000001082e */
[----:B------:R-:W-:Y:S02]  /*8fd0*/  IMAD.U32 R8, R15, 0x10000, RZ ;  /* 0x000100000f087824 */ /* 0x000fe400078e00ff */
[----:B------:R-:W-:Y:S01]  /*8fe0*/  FMUL.FTZ R11, R20, R9 ;  /* 0x00000009140b7220 */ /* 0x000fe20000410000 */
[----:B------:R-:W-:Y:S01]  /*8ff0*/  LOP3.LUT R4, R12, 0xffff0000, RZ, 0xc0, !PT ;  /* 0xffff00000c047812 */ /* 0x000fe200078ec0ff */
[----:B------:R-:W-:Y:S01]  /*9000*/  FMUL.FTZ R30, R20, R3 ;  /* 0x00000003141e7220 */ /* 0x000fe20000410000 */
[----:B------:R-:W-:Y:S01]  /*9010*/  FFMA.FTZ R32, R5, R34, R32 ;  /* 0x0000002205207223 */ /* 0x000fe20000010020 */
[----:B------:R-:W-:Y:S01]  /*9020*/  FMUL.FTZ R5, R10, R43 ;  /* 0x0000002b0a057220 */ /* 0x000fe20000410000 */
[C---:B------:R-:W-:Y:S01]  /*9030*/  FFMA.FTZ R20, R8.reuse, R3, -R11 ;  /* 0x0000000308147223 */ /* 0x040fe2000001080b */
[----:B------:R-:W-:Y:S01]  /*9040*/  LOP3.LUT R12, R13, 0xffff0000, RZ, 0xc0, !PT ;  /* 0xffff00000d0c7812 */ /* 0x000fe200078ec0ff */
        /* <DEDUP_REMOVED lines=8> */
[----:B------:R-:W-:Y:S01]  /*90d0*/  IMAD.U32 R8, R40, 0x10000, RZ ;  /* 0x0001000028087824 */ /* 0x000fe200078e00ff */
[----:B------:R-:W-:Y:S01]  /*90e0*/  LOP3.LUT R14, R15, 0xffff0000, RZ, 0xc0, !PT ;  /* 0xffff00000f0e7812 */ /* 0x000fe200078ec0ff */
[----:B------:R-:W-:Y:S01]  /*90f0*/  IMAD.U32 R5, R21, 0x10000, RZ ;  /* 0x0001000015057824 */ /* 0x000fe200078e00ff */
[----:B------:R-:W-:-:S02]  /*9100*/  LOP3.LUT R15, R26, 0xffff0000, RZ, 0xc0, !PT ;  /* 0xffff00001a0f7812 */ /* 0x000fc400078ec0ff */
[----:B------:R-:W-:Y:S01]  /*9110*/  LOP3.LUT R26, R27, 0xffff0000, RZ, 0xc0, !PT ;  /* 0xffff00001b1a7812 */ /* 0x000fe200078ec0ff */
[C---:B------:R-:W-:Y:S01]  /*9120*/  FMUL.FTZ R27, R13.reuse, R8 ;  /* 0x000000080d1b7220 */ /* 0x040fe20000410000 */
[----:B------:R-:W-:Y:S01]  /*9130*/  LOP3.LUT R3, R44, 0xffff0000, RZ, 0xc0, !PT ;  /* 0xffff00002c037812 */ /* 0x000fe200078ec0ff */
[----:B------:R-:W-:Y:S01]  /*9140*/  FMUL.FTZ R25, R24, R9 ;  /* 0x0000000918197220 */ /* 0x000fe20000410000 */
[----:B------:R-:W-:Y:S01]  /*9150*/  FFMA.FTZ R11, R4, R43, R11 ;  /* 0x0000002b040b7223 */ /* 0x000fe2000001000b */
[----:B------:R-:W-:Y:S01]  /*9160*/  FMUL.FTZ R13, R13, R5 ;  /* 0x000000050d0d7220 */ /* 0x000fe20000410000 */
[----:B------:R-:W-:Y:S02]  /*9170*/  LOP3.LUT R40, R40, 0xffff0000, RZ, 0xc0, !PT ;  /* 0xffff000028287812 */ /* 0x000fe400078ec0ff */
[----:B------:R-:W-:Y:S02]  /*9180*/  LOP3.LUT R35, R35, 0xffff0000, RZ, 0xc0, !PT ;  /* 0xffff000023237812 */ /* 0x000fe400078ec0ff */
[----:B------:R-:W-:-:S02]  /*9190*/  LOP3.LUT R4, R21, 0xffff0000, RZ, 0xc0, !PT ;  /* 0xffff000015047812 */ /* 0x000fc400078ec0ff */
[----:B------:R-:W-:Y:S01]  /*91a0*/  LOP3.LUT R29, R29, 0xffff0000, RZ, 0xc0, !PT ;  /* 0xffff00001d1d7812 */ /* 0x000fe200078ec0ff */
[-C--:B------:R-:W-:Y:S01]  /*91b0*/  FMUL.FTZ R24, R24, R3.reuse ;  /* 0x0000000318187220 */ /* 0x080fe20000410000 */
[----:B------:R-:W-:Y:S01]  /*91c0*/  FFMA.FTZ R25, R12, R3, -R25 ;  /* 0x000000030c197223 */ /* 0x000fe20000010819 */
[C---:B------:R-:W-:Y:S01]  /*91d0*/  FFMA.FTZ R27, R6.reuse, R5, -R27 ;  /* 0x00000005061b7223 */ /* 0x040fe2000001081b */
[----:B------:R-:W-:Y:S01]  /*91e0*/  FFMA.FTZ R10, R6, R8, R13 ;  /* 0x00000008060a7223 */ /* 0x000fe2000001000d */
[C---:B------:R-:W-:Y:S01]  /*91f0*/  FMUL.FTZ R6, R15.reuse, R40 ;  /* 0x000000280f067220 */ /* 0x040fe20000410000 */
[C---:B------:R-:W-:Y:S01]  /*9200*/  FMUL.FTZ R3, R26.reuse, R35 ;  /* 0x000000231a037220 */ /* 0x040fe20000410000 */
[-C--:B------:R-:W-:Y:S01]  /*9210*/  FMUL.FTZ R15, R15, R4.reuse ;  /* 0x000000040f0f7220 */ /* 0x080fe20000410000 */
[-C--:B------:R-:W-:Y:S01]  /*9220*/  FMUL.FTZ R26, R26, R29.reuse ;  /* 0x0000001d1a1a7220 */ /* 0x080fe20000410000 */
[C---:B------:R-:W-:Y:S01]  /*9230*/  FFMA.FTZ R6, R7.reuse, R4, -R6 ;  /* 0x0000000407067223 */ /* 0x040fe20000010806 */
[----:B------:R-:W-:Y:S01]  /*9240*/  FFMA.FTZ R3, R14, R29, -R3 ;  /* 0x0000001d0e037223 */ /* 0x000fe20000010803 */
        /* <DEDUP_REMOVED lines=13> */
.L_x_2359:
[----:B------:R-:W-:Y:S05]  /*9320*/  BSYNC B0 ;  /* 0x0000000000007941 */ /* 0x000fea0003800000 */
.L_x_2345:
        /* <DEDUP_REMOVED lines=8> */
.L_x_2342:
[----:B------:R-:W-:-:S13]  /*93b0*/  ISETP.NE.AND P0, PT, R156, 0x3, PT ;  /* 0x000000039c00780c */ /* 0x000fda0003f05270 */
[----:B------:R-:W-:Y:S05]  /*93c0*/  @!P0 BRA `(.L_x_2369) ;  /* 0x0000000000048947 */ /* 0x000fea0003800000 */
[----:B------:R-:W-:Y:S01]  /*93d0*/  BPT.TRAP 0x1 ;  /* 0x000000040000795c */ /* 0x000fe20000300000 */
.L_x_2369:
[----:B---3--:R-:W-:Y:S01]  /*93e0*/  IMAD R10, R18, 0x8, R2 ;  /* 0x00000008120a7824 */ /* 0x008fe200078e0202 */
[----:B01----:R-:W-:-:S04]  /*93f0*/  SHF.L.U32 R3, R23, 0x1f, RZ ;  /* 0x0000001f17037819 */ /* 0x003fc800000006ff */
[----:B------:R0:W1:Y:S01]  /*9400*/  SYNCS.PHASECHK.TRANS64.TRYWAIT P2, [R10+URZ+0x16830], R3 ;  /* 0x016830030a0075a7 */ /* 0x000062000804017f */
[----:B------:R-:W-:Y:S05]  /*9410*/  @!P0 BRA `(.L_x_2370) ;  /* 0x0000000000048947 */ /* 0x000fea0003800000 */
[----:B------:R-:W-:Y:S01]  /*9420*/  BPT.TRAP 0x1 ;  /* 0x000000040000795c */ /* 0x000fe20000300000 */
.L_x_2370:
[----:B--2---:R-:W2:Y:S02]  /*9430*/  S2R R0, SR_TID.X ;  /* 0x0000000000007919 */ /* 0x004ea40000002100 */
[----:B--2---:R-:W-:-:S04]  /*9440*/  LOP3.LUT R0, R0, 0x7f, RZ, 0xc0, !PT ;  /* 0x0000007f00007812 */ /* 0x004fc800078ec0ff */
[----:B------:R-:W-:Y:S01]  /*9450*/  ISETP.NE.AND P1, PT, R0, RZ, PT ;  /* 0x000000ff0000720c */ /* 0x000fe20003f25270 */
[----:B-1----:R-:W-:-:S12]  /*9460*/  @P2 BRA `(.L_x_2371) ;  /* 0x0000000000082947 */ /* 0x002fd80003800000 */
[----:B------:R-:W1:Y:S02]  /*9470*/  SYNCS.PHASECHK.TRANS64.TRYWAIT P2, [R10+URZ+0x16830], R3 ;  /* 0x016830030a0075a7 */ /* 0x000e64000804017f */
[----:B-1----:R-:W-:Y:S05]  /*9480*/  @!P2 BRA `(.L_x_2372) ;  /* 0x00000118002ca947 */ /* 0x002fea0003800000 */
.L_x_2371:
[----:B------:R-:W-:Y:S05]  /*9490*/  WARPSYNC.ALL ;  /* 0x0000000000007948 */ /* 0x000fea0003800000 */
[----:B------:R-:W-:Y:S01]  /*94a0*/  VIADD R0, R2, 0xe400 ;  /* 0x0000e40002007836 */ /* 0x000fe20000000000 */
[----:B------:R-:W-:-:S04]  /*94b0*/  LOP3.LUT R6, R28, 0x10000, RZ, 0xfc, !PT ;  /* 0x000100001c067812 */ /* 0x000fc800078efcff */
[----:B------:R-:W-:-:S04]  /*94c0*/  SHF.R.U32.HI R0, RZ, 0x4, R0 ;  /* 0x00000004ff007819 */ /* 0x000fc80000011600 */
[----:B------:R-:W-:-:S04]  /*94d0*/  LOP3.LUT R0, R0, 0x3fff, RZ, 0xc0, !PT ;  /* 0x00003fff00007812 */ /* 0x000fc800078ec0ff */
[----:B01----:R-:W-:Y:S01]  /*94e0*/  LOP3.LUT R3, R0, 0x10000, RZ, 0xfc, !PT ;  /* 0x0001000000037812 */ /* 0x003fe200078efcff */
[----:B------:R-:W-:Y:S02]  /*94f0*/  IMAD.MOV.U32 R7, RZ, RZ, 0x40000040 ;  /* 0x40000040ff077424 */ /* 0x000fe400078e00ff */
[----:B------:R-:W-:Y:S01]  /*9500*/  IMAD.MOV.U32 R5, RZ, RZ, 0x40000040 ;  /* 0x40000040ff057424 */ /* 0x000fe200078e00ff */
[----:B------:R-:W-:Y:S01]  /*9510*/  R2UR UR4, R6 ;  /* 0x00000000060472ca */ /* 0x000fe200000e0000 */
[----:B------:R-:W-:Y:S01]  /*9520*/  IMAD R4, R18, 0x400, R3 ;  /* 0x0000040012047824 */ /* 0x000fe200078e0203 */
[----:B------:R-:W-:Y:S01]  /*9530*/  R2UR UR5, R7 ;  /* 0x00000000070572ca */ /* 0x000fe200000e0000 */
[----:B-----5:R-:W-:Y:S01]  /*9540*/  WARPGROUP.ARRIVE ;  /* 0x00000000000079c5 */ /* 0x020fe20000000000 */
[----:B------:R-:W-:Y:S01]  /*9550*/  R2UR UR7, R5 ;  /* 0x00000000050772ca */ /* 0x000fe200000e0000 */
[----:B------:R-:W-:Y:S01]  /*9560*/  VIADD R92, R6, 0x2 ;  /* 0x00000002065c7836 */ /* 0x000fe20000000000 */
[C---:B------:R-:W-:Y:S01]  /*9570*/  R2UR UR6, R4.reuse ;  /* 0x00000000040672ca */ /* 0x040fe200000e0000 */
[----:B------:R-:W-:Y:S01]  /*9580*/  IMAD.MOV.U32 R93, RZ, RZ, 0x40000040 ;  /* 0x40000040ff5d7424 */ /* 0x000fe200078e00ff */
[----:B------:R-:W-:Y:S01]  /*9590*/  STL [R1+0x4], R3 ;  /* 0x0000040301007387 */ /* 0x000fe20000100800 */
[----:B------:R-:W-:Y:S01]  /*95a0*/  VIADD R8, R4, 0x2 ;  /* 0x0000000204087836 */ /* 0x000fe20000000000 */
[----:B------:R-:W0:Y:S01]  /*95b0*/  LDC R0, c[0x0][0x448] ;  /* 0x00011200ff007b82 */ /* 0x000e220000000800 */
[----:B------:R-:W-:Y:S01]  /*95c0*/  IMAD.MOV.U32 R9, RZ, RZ, 0x40000040 ;  /* 0x40000040ff097424 */ /* 0x000fe200078e00ff */
[----:B------:R-:W2:Y:S04]  /*95d0*/  LDL R12, [R1+0x48] ;  /* 0x00004800010c7983 */ /* 0x000ea80000100800 */
[----:B------:R-:W2:Y:S03]  /*95e0*/  LDL R94, [R1+0x24] ;  /* 0x00002400015e7983 */ /* 0x000ea60000100800 */
[----:B------:R-:W-:Y:S01]  /*95f0*/  HGMMA.64x128x16.F32.BF16 R24, gdesc[UR4], RZ, !UPT, gsb0 ;  /* 0x01e00000041879f0 */ /* 0x000fe2000c0018ff */
[----:B------:R-:W-:Y:S01]  /*9600*/  R2UR UR4, R92 ;  /* 0x000000005c0472ca */ /* 0x000fe200000e0000 */
[----:B------:R-:W3:Y:S01]  /*9610*/  LDL R11, [R1+0x30] ;  /* 0x00003000010b7983 */ /* 0x000ee20000100800 */
[----:B------:R-:W-:-:S02]  /*9620*/  R2UR UR5, R93 ;  /* 0x000000005d0572ca */ /* 0x000fc400000e0000 */
[----:B------:R-:W-:Y:S01]  /*9630*/  R2UR UR6, R8 ;  /* 0x00000000080672ca */ /* 0x000fe200000e0000 */
[----:B------:R-:W4:Y:S01]  /*9640*/  LDL R90, [R1+0x2c] ;  /* 0x00002c00015a7983 */ /* 0x000f220000100800 */
[----:B------:R-:W-:-:S03]  /*9650*/  R2UR UR7, R9 ;  /* 0x00000000090772ca */ /* 0x000fc600000e0000 */
[----:B------:R1:W-:Y:S04]  /*9660*/  STL.64 [R1+0x18], R92 ;  /* 0x0000185c01007387 */ /* 0x0003e80000100a00 */
[----:B-1----:R-:W4:Y:S01]  /*9670*/  LDL R92, [R1+0x20] ;  /* 0x00002000015c7983 */ /* 0x002f220000100800 */
[----:B------:R-:W-:Y:S02]  /*9680*/  VIADD R20, R6, 0x4 ;  /* 0x0000000406147836 */ /* 0x000fe40000000000 */
[----:B------:R-:W-:Y:S02]  /*9690*/  VIADD R8, R4, 0x4 ;  /* 0x0000000404087836 */ /* 0x000fe40000000000 */
[----:B------:R-:W-:Y:S02]  /*96a0*/  IMAD.MOV.U32 R21, RZ, RZ, 0x40000040 ;  /* 0x40000040ff157424 */ /* 0x000fe400078e00ff */
[----:B------:R-:W-:Y:S01]  /*96b0*/  IMAD.MOV.U32 R9, RZ, RZ, 0x40000040 ;  /* 0x40000040ff097424 */ /* 0x000fe200078e00ff */
[----:B------:R-:W-:-:S02]  /*96c0*/  WARPGROUP.DEPBAR.LE gsb0, 0x0 ;  /* 0x00008000000079c5 */ /* 0x000fc40000010000 */
[----:B------:R-:W-:-:S06]  /*96d0*/  WARPGROUP.ARRIVE ;  /* 0x00000000000079c5 */ /* 0x000fcc0000000000 */
[----:B------:R-:W-:Y:S01]  /*96e0*/  HGMMA.64x128x16.F32.BF16 R24, gdesc[UR4], R24, gsb0 ;  /* 0x01e00000041879f0 */ /* 0x000fe20008001818 */
[----:B------:R-:W-:Y:S02]  /*96f0*/  R2UR UR4, R20 ;  /* 0x00000000140472ca */ /* 0x000fe400000e0000 */
[----:B------:R-:W-:Y:S02]  /*9700*/  R2UR UR5, R21 ;  /* 0x00000000150572ca */ /* 0x000fe400000e0000 */
[----:B------:R-:W-:Y:S02]  /*9710*/  R2UR UR6, R8 ;  /* 0x00000000080672ca */ /* 0x000fe400000e0000 */
[----:B------:R-:W-:Y:S01]  /*9720*/  R2UR UR7, R9 ;  /* 0x00000000090772ca */ /* 0x000fe200000e0000 */
[----:B------:R-:W-:Y:S02]  /*9730*/  VIADD R14, R6, 0x6 ;  /* 0x00000006060e7836 */ /* 0x000fe40000000000 */
[----:B------:R-:W-:-:S02]  /*9740*/  VIADD R4, R4, 0x6 ;  /* 0x0000000604047836 */ /* 0x000fc40000000000 */
[----:B------:R-:W-:Y:S02]  /*9750*/  IMAD.MOV.U32 R15, RZ, RZ, 0x40000040 ;  /* 0x40000040ff0f7424 */ /* 0x000fe400078e00ff */
[----:B------:R-:W-:Y:S01]  /*9760*/  IMAD.MOV.U32 R5, RZ, RZ, 0x40000040 ;  /* 0x40000040ff057424 */ /* 0x000fe200078e00ff */
[----:B------:R-:W-:Y:S02]  /*9770*/  WARPGROUP.DEPBAR.LE gsb0, 0x0 ;  /* 0x00008000000079c5 */ /* 0x000fe40000010000 */
[----:B------:R-:W-:-:S06]  /*9780*/  WARPGROUP.ARRIVE ;  /* 0x00000000000079c5 */ /* 0x000fcc0000000000 */
[----:B------:R-:W-:Y:S01]  /*9790*/  HGMMA.64x128x16.F32.BF16 R24, gdesc[UR4], R24, gsb0 ;  /* 0x01e00000041879f0 */ /* 0x000fe20008001818 */
[----:B------:R-:W-:Y:S02]  /*97a0*/  R2UR UR4, R14 ;  /* 0x000000000e0472ca */ /* 0x000fe400000e0000 */
[----:B------:R-:W-:Y:S02]  /*97b0*/  R2UR UR5, R15 ;  /* 0x000000000f0572ca */ /* 0x000fe400000e0000 */
[----:B------:R-:W-:Y:S02]  /*97c0*/  R2UR UR6, R4 ;  /* 0x00000000040672ca */ /* 0x000fe400000e0000 */
[----:B------:R-:W-:Y:S02]  /*97d0*/  R2UR UR7, R5 ;  /* 0x00000000050772ca */ /* 0x000fe400000e0000 */
[----:B0-----:R-:W-:-:S13]  /*97e0*/  ISETP.NE.AND P2, PT, R0, 0x1, PT ;  /* 0x000000010000780c */ /* 0x001fda0003f45270 */
[----:B------:R-:W0:Y:S08]  /*97f0*/  @P2 LDC R3, c[0x0][0x44c] ;  /* 0x00011300ff032b82 */ /* 0x000e300000000800 */
[----:B------:R-:W1:Y:S01]  /*9800*/  @P2 LDC R5, c[0x0][0x450] ;  /* 0x00011400ff052b82 */ /* 0x000e620000000800 */
[----:B------:R-:W-:Y:S04]  /*9810*/  STL.64 [R1+0x10], R20 ;  /* 0x0000101401007387 */ /* 0x000fe80000100a00 */
[----:B------:R2:W-:Y:S02]  /*9820*/  STL.64 [R1+0x8], R14 ;  /* 0x0000080e01007387 */ /* 0x0005e40000100a00 */
[----:B--2---:R-:W-:-:S04]  /*9830*/  IMAD.IADD R14, R12, 0x1, R94 ;  /* 0x000000010c0e7824 */ /* 0x004fc800078e025e */
[----:B0-----:R-:W-:-:S05]  /*9840*/  @P2 IMAD.HI.U32 R0, R14, R3, RZ ;  /* 0x000000030e002227 */ /* 0x001fca00078e00ff */
[----:B-1----:R-:W-:Y:S01]  /*9850*/  @P2 SHF.R.U32.HI R14, RZ, R5, R0 ;  /* 0x00000005ff0e2219 */ /* 0x002fe20000011600 */
[----:B------:R-:W-:Y:S02]  /*9860*/  WARPGROUP.DEPBAR.LE gsb0, 0x0 ;  /* 0x00008000000079c5 */ /* 0x000fe40000010000 */
[----:B------:R-:W-:-:S06]  /*9870*/  WARPGROUP.ARRIVE ;  /* 0x00000000000079c5 */ /* 0x000fcc0000000000 */
[----:B------:R-:W-:Y:S01]  /*9880*/  HGMMA.64x128x16.F32.BF16 R24, gdesc[UR4], R24, gsb0 ;  /* 0x01e00000041879f0 */ /* 0x000fe20008001818 */
[----:B------:R-:W0:Y:S01]  /*9890*/  SHFL.IDX PT, R0, R14, 0x1, 0x1c1f ;  /* 0x003c1f000e007f89 */ /* 0x000e2200000e0000 */
[----:B------:R-:W-:Y:S01]  /*98a0*/  IMAD.MOV.U32 R95, RZ, RZ, -0x80 ;  /* 0xffffff80ff5f7424 */ /* 0x000fe200078e00ff */
[----:B------:R-:W-:Y:S01]  /*98b0*/  ULDC UR4, c[0x0][0x988] ;  /* 0x0002620000047ab9 */ /* 0x000fe20000000800 */
[----:B------:R-:W-:Y:S01]  /*98c0*/  @!P1 VIADD R10, R10, 0x16840 ;  /* 0x000168400a0a9836 */ /* 0x000fe20000000000 */
[----:B------:R-:W-:Y:S01]  /*98d0*/  ULDC UR5, c[0x0][0x988] ;  /* 0x0002620000057ab9 */ /* 0x000fe20000000800 */
[----:B------:R-:W-:-:S05]  /*98e0*/  IMAD R95, R88, R95, 0x80 ;  /* 0x00000080585f7424 */ /* 0x000fca00078e025f */
[C-C-:B---3--:R-:W-:Y:S02]  /*98f0*/  IADD3 R12, -R11.reuse, 0x1, R95.reuse ;  /* 0x000000010b0c7810 */ /* 0x148fe40007ffe15f */
[----:B----4-:R-:W-:Y:S02]  /*9900*/  IADD3 R95, -R11, R90, R95 ;  /* 0x0000005a0b5f7210 */ /* 0x010fe40007ffe15f */
[----:B------:R-:W-:-:S04]  /*9910*/  IADD3 R12, -R92, R12, R90 ;  /* 0x0000000c5c0c7210 */ /* 0x000fc80007ffe15a */
[----:B0-----:R-:W-:-:S04]  /*9920*/  VIADDMNMX R0, R0, R12, R95, PT ;  /* 0x0000000c00007246 */ /* 0x001fc8000380015f */
[C---:B------:R-:W-:Y:S02]  /*9930*/  ISETP.GT.AND P4, PT, R0.reuse, RZ, PT ;  /* 0x000000ff0000720c */ /* 0x040fe40003f84270 */
[C---:B------:R-:W-:Y:S02]  /*9940*/  ISETP.GT.AND P5, PT, R0.reuse, 0x1, PT ;  /* 0x000000010000780c */ /* 0x040fe40003fa4270 */
[----:B------:R-:W-:Y:S01]  /*9950*/  ISETP.GT.AND P3, PT, R0, 0x8, PT ;  /* 0x000000080000780c */ /* 0x000fe20003f64270 */
[----:B------:R-:W-:Y:S02]  /*9960*/  WARPGROUP.DEPBAR.LE gsb0, 0x0 ;  /* 0x00008000000079c5 */ /* 0x000fe40000010000 */
[----:B------:R-:W-:Y:S02]  /*9970*/  FSEL R109, R26, -INF , P4 ;  /* 0xff8000001a6d7808 */ /* 0x000fe40002000000 */
[----:B------:R-:W-:Y:S02]  /*9980*/  FSEL R107, R27, -INF , P5 ;  /* 0xff8000001b6b7808 */ /* 0x000fe40002800000 */
[----:B------:R-:W-:-:S02]  /*9990*/  ISETP.GT.AND P4, PT, R0, 0x9, PT ;  /* 0x000000090000780c */ /* 0x000fc40003f84270 */
[----:B------:R-:W-:Y:S02]  /*99a0*/  FSEL R97, R30, -INF , P3 ;  /* 0xff8000001e617808 */ /* 0x000fe40001800000 */
[----:B------:R-:W-:Y:S02]  /*99b0*/  FMNMX.FTZ R4, R109, R107, !PT ;  /* 0x0000006b6d047209 */ /* 0x000fe40007810000 */
[C---:B------:R-:W-:Y:S02]  /*99c0*/  ISETP.GT.AND P3, PT, R0.reuse, 0x10, PT ;  /* 0x000000100000780c */ /* 0x040fe40003f64270 */
[----:B------:R-:W-:Y:S02]  /*99d0*/  FSEL R99, R31, -INF , P4 ;  /* 0xff8000001f637808 */ /* 0x000fe40002000000 */
[----:B------:R-:W-:Y:S02]  /*99e0*/  FMNMX.FTZ R4, R97, R4, !PT ;  /* 0x0000000461047209 */ /* 0x000fe40007810000 */
        /* <DEDUP_REMOVED lines=81> */
[----:B------:R-:W-:Y:S02]  /*9f00*/  FSEL R87, R87, -INF , P4 ;  /* 0xff80000057577808 */ /* 0x000fe40002000000 */
[----:B------:R-:W-:-:S04]  /*9f10*/  FMNMX.FTZ R4, R93, R4, !PT ;  /* 0x000000045d047209 */ /* 0x000fc80007810000 */
[----:B------:R-:W-:-:S05]  /*9f20*/  FMNMX.FTZ R4, R87, R4, !PT ;  /* 0x0000000457047209 */ /* 0x000fca0007810000 */
[----:B------:R-:W0:Y:S04]  /*9f30*/  SHFL.BFLY PT, R9, R4, 0x2, 0x1f ;  /* 0x0c401f0004097f89 */ /* 0x000e2800000e0000 */
[----:B------:R-:W1:Y:S01]  /*9f40*/  SHFL.IDX PT, R14, R14, RZ, 0x1c1f ;  /* 0x001c1fff0e0e7589 */ /* 0x000e6200000e0000 */
[----:B0-----:R-:W-:-:S05]  /*9f50*/  FMNMX.FTZ R20, R4, R9, !PT ;  /* 0x0000000904147209 */ /* 0x001fca0007810000 */
[----:B------:R-:W0:Y:S01]  /*9f60*/  SHFL.BFLY PT, R9, R20, 0x1, 0x1f ;  /* 0x0c201f0014097f89 */ /* 0x000e2200000e0000 */
[----:B------:R-:W-:Y:S01]  /*9f70*/  IMAD.U32 R0, RZ, RZ, UR4 ;  /* 0x00000004ff007e24 */ /* 0x000fe2000f8e00ff */
[----:B-1----:R-:W-:Y:S01]  /*9f80*/  VIADDMNMX R12, R14, R12, R95, PT ;  /* 0x0000000c0e0c7246 */ /* 0x002fe2000380015f */
[----:B------:R-:W-:-:S03]  /*9f90*/  ULDC UR4, c[0x0][0x988] ;  /* 0x0002620000047ab9 */ /* 0x000fc60000000800 */
[C---:B------:R-:W-:Y:S02]  /*9fa0*/  ISETP.GT.AND P4, PT, R12.reuse, RZ, PT ;  /* 0x000000ff0c00720c */ /* 0x040fe40003f84270 */
[----:B------:R-:W-:Y:S02]  /*9fb0*/  ISETP.GT.AND P5, PT, R12, 0x1, PT ;  /* 0x000000010c00780c */ /* 0x000fe40003fa4270 */
[----:B------:R-:W-:Y:S02]  /*9fc0*/  FSEL R95, R24, -INF , P4 ;  /* 0xff800000185f7808 */ /* 0x000fe40002000000 */
[----:B------:R-:W-:Y:S02]  /*9fd0*/  FSEL R25, R25, -INF , P5 ;  /* 0xff80000019197808 */ /* 0x000fe40002800000 */
[----:B0-----:R-:W-:-:S04]  /*9fe0*/  FMNMX.FTZ R9, R20, R9, !PT ;  /* 0x0000000914097209 */ /* 0x001fc80007810000 */
[C---:B------:R-:W-:Y:S01]  /*9ff0*/  FSETP.NEU.FTZ.AND P3, PT, R9.reuse, -INF , PT ;  /* 0xff8000000900780b */ /* 0x040fe20003f7d000 */
[----:B------:R-:W-:-:S05]  /*a000*/  FMUL.FTZ R8, R9, R0 ;  /* 0x0000000009087220 */ /* 0x000fca0000410000 */
[----:B------:R-:W-:Y:S02]  /*a010*/  FSEL R8, R8, RZ, P3 ;  /* 0x000000ff08087208 */ /* 0x000fe40001800000 */
[C---:B------:R-:W-:Y:S02]  /*a020*/  ISETP.GT.AND P3, PT, R12.reuse, 0x8, PT ;  /* 0x000000080c00780c */ /* 0x040fe40003f64270 */
[----:B------:R-:W-:Y:S01]  /*a030*/  ISETP.GT.AND P4, PT, R12, 0x9, PT ;  /* 0x000000090c00780c */ /* 0x000fe20003f84270 */
[----:B------:R-:W-:Y:S01]  /*a040*/  FFMA.FTZ R151, R97, R0, -R8 ;  /* 0x0000000061977223 */ /* 0x000fe20000010808 */
[----:B------:R-:W-:Y:S02]  /*a050*/  FSEL R97, R28, -INF , P3 ;  /* 0xff8000001c617808 */ /* 0x000fe40001800000 */
[----:B------:R-:W-:Y:S02]  /*a060*/  FMNMX.FTZ R20, R95, R25, !PT ;  /* 0x000000195f147209 */ /* 0x000fe40007810000 */
[----:B------:R-:W-:-:S02]  /*a070*/  ISETP.GT.AND P3, PT, R12, 0x10, PT ;  /* 0x000000100c00780c */ /* 0x000fc40003f64270 */
[----:B------:R-:W-:Y:S02]  /*a080*/  FSEL R29, R29, -INF , P4 ;  /* 0xff8000001d1d7808 */ /* 0x000fe40002000000 */
[----:B------:R-:W-:Y:S01]  /*a090*/  FMNMX.FTZ R20, R97, R20, !PT ;  /* 0x0000001461147209 */ /* 0x000fe20007810000 */
[----:B------:R-:W-:Y:S01]  /*a0a0*/  FFMA.FTZ R14, R99, R0, -R8 ;  /* 0x00000000630e7223 */ /* 0x000fe20000010808 */
[----:B------:R-:W-:Y:S02]  /*a0b0*/  ISETP.GT.AND P4, PT, R12, 0x11, PT ;  /* 0x000000110c00780c */ /* 0x000fe40003f84270 */
        /* <DEDUP_REMOVED lines=19> */
[----:B------:R0:W-:Y:S01]  /*a1f0*/  MUFU.EX2 R20, R26 ;  /* 0x0000001a00147308 */ /* 0x0001e20000000800 */
[----:B------:R-:W-:Y:S01]  /*a200*/  FFMA.FTZ R147, R105, R0, -R8 ;  /* 0x0000000069937223 */ /* 0x000fe20000010808 */
[----:B------:R-:W-:Y:S02]  /*a210*/  ISETP.GT.AND P4, PT, R12, 0x29, PT ;  /* 0x000000290c00780c */ /* 0x000fe40003f84270 */
[----:B------:R-:W-:Y:S02]  /*a220*/  FSEL R105, R44, -INF , P3 ;  /* 0xff8000002c697808 */ /* 0x000fe40001800000 */
[----:B0-----:R-:W-:Y:S02]  /*a230*/  FMNMX.FTZ R26, R41, R24, !PT ;  /* 0x00000018291a7209 */ /* 0x001fe40007810000 */
        /* <DEDUP_REMOVED lines=10> */
[-CC-:B------:R-:W-:Y:S01]  /*a2e0*/  FFMA.FTZ R4, R107, R0.reuse, -R8.reuse ;  /* 0x000000006b047223 */ /* 0x180fe20000010808 */
[----:B------:R0:W-:Y:S01]  /*a2f0*/  MUFU.EX2 R24, R28 ;  /* 0x0000001c00187308 */ /* 0x0001e20000000800 */
[----:B------:R-:W-:Y:S02]  /*a300*/  ISETP.GT.AND P4, PT, R12, 0x39, PT ;  /* 0x000000390c00780c */ /* 0x000fe40003f84270 */
[----:B------:R-:W-:Y:S02]  /*a310*/  FSEL R107, R52, -INF , P3 ;  /* 0xff800000346b7808 */ /* 0x000fe40001800000 */
[----:B------:R-:W-:Y:S01]  /*a320*/  ISETP.GT.AND P3, PT, R12, 0x40, PT ;  /* 0x000000400c00780c */ /* 0x000fe20003f64270 */
[----:B------:R-:W-:Y:S01]  /*a330*/  FFMA.FTZ R141, R3, R0, -R8 ;  /* 0x00000000038d7223 */ /* 0x000fe20000010808 */
[----:B0-----:R-:W-:-:S02]  /*a340*/  FMNMX.FTZ R28, R49, R26, !PT ;  /* 0x0000001a311c7209 */ /* 0x001fc40007810000 */
        /* <DEDUP_REMOVED lines=27> */
[----:B------:R0:W-:Y:S01]  /*a500*/  MUFU.EX2 R26, R3 ;  /* 0x00000003001a7308 */ /* 0x0001e20000000800 */
[----:B------:R-:W-:Y:S01]  /*a510*/  ISETP.GT.AND P4, PT, R12, 0x51, PT ;  /* 0x000000510c00780c */ /* 0x000fe20003f84270 */
[--C-:B------:R-:W-:Y:S01]  /*a520*/  FFMA.FTZ R42, R79, R0, -R8.reuse ;  /* 0x000000004f2a7223 */ /* 0x100fe20000010808 */
[----:B------:R-:W-:Y:S01]  /*a530*/  FMNMX.FTZ R30, R61, R30, !PT ;  /* 0x0000001e3d1e7209 */ /* 0x000fe20007810000 */
[-CC-:B------:R-:W-:Y:S01]  /*a540*/  FFMA.FTZ R121, R91, R0.reuse, -R8.reuse ;  /* 0x000000005b797223 */ /* 0x180fe20000010808 */
[-CC-:B------:R-:W-:Y:S01]  /*a550*/  FFMA.FTZ R83, R83, R0.reuse, -R8.reuse ;  /* 0x0000000053537223 */ /* 0x180fe20000010808 */
[-CC-:B------:R-:W-:Y:S01]  /*a560*/  FFMA.FTZ R123, R93, R0.reuse, -R8.reuse ;  /* 0x000000005d7b7223 */ /* 0x180fe20000010808 */
[-CC-:B------:R-:W-:Y:S01]  /*a570*/  FFMA.FTZ R46, R87, R0.reuse, -R8.reuse ;  /* 0x00000000572e7223 */ /* 0x180fe20000010808 */
[----:B------:R-:W1:Y:S01]  /*a580*/  @P2 LDC R52, c[0x0][0x450] ;  /* 0x00011400ff342b82 */ /* 0x000e620000000800 */
[----:B0-----:R-:W-:Y:S01]  /*a590*/  FFMA.FTZ R3, R47, R0, -R8 ;  /* 0x000000002f037223 */ /* 0x001fe20000010808 */
[----:B------:R-:W-:-:S02]  /*a5a0*/  FSEL R47, R64, -INF , P3 ;  /* 0xff800000402f7808 */ /* 0x000fc40001800000 */
        /* <DEDUP_REMOVED lines=8> */
[----:B------:R-:W-:Y:S01]  /*a630*/  FMNMX.FTZ R32, R11, R32, !PT ;  /* 0x000000200b207209 */ /* 0x000fe20007810000 */
[----:B------:R0:W-:Y:S01]  /*a640*/  MUFU.EX2 R28, R3 ;  /* 0x00000003001c7308 */ /* 0x0001e20000000800 */
[----:B------:R-:W-:Y:S02]  /*a650*/  ISETP.GT.AND P4, PT, R12, 0x61, PT ;  /* 0x000000610c00780c */ /* 0x000fe40003f84270 */
[----:B------:R-:W-:Y:S01]  /*a660*/  FMNMX.FTZ R32, R69, R32, !PT ;  /* 0x0000002045207209 */ /* 0x000fe20007810000 */
        /* <DEDUP_REMOVED lines=22> */
[----:B------:R-:W-:Y:S02]  /*a7d0*/  FSEL R85, R85, -INF , P4 ;  /* 0xff80000055557808 */ /* 0x000fe40002000000 */
[----:B------:R-:W-:Y:S01]  /*a7e0*/  FMNMX.FTZ R34, R15, R34, !PT ;  /* 0x000000220f227209 */ /* 0x000fe20007810000 */
[----:B------:R0:W-:Y:S03]  /*a7f0*/  MUFU.EX2 R32, R3 ;  /* 0x0000000300207308 */ /* 0x0001e60000000800 */
[----:B0-----:R-:W-:-:S05]  /*a800*/  FMNMX.FTZ R3, R85, R34, !PT ;  /* 0x0000002255037209 */ /* 0x001fca0007810000 */
[----:B------:R-:W0:Y:S02]  /*a810*/  SHFL.BFLY PT, R40, R3, 0x2, 0x1f ;  /* 0x0c401f0003287f89 */ /* 0x000e2400000e0000 */
[----:B0-----:R-:W-:-:S05]  /*a820*/  FMNMX.FTZ R21, R3, R40, !PT ;  /* 0x0000002803157209 */ /* 0x001fca0007810000 */
[----:B------:R-:W0:Y:S01]  /*a830*/  SHFL.BFLY PT, R44, R21, 0x1, 0x1f ;  /* 0x0c201f00152c7f89 */ /* 0x000e2200000e0000 */
[-CC-:B------:R-:W-:Y:S01]  /*a840*/  FFMA.FTZ R12, R59, R0.reuse, -R8.reuse ;  /* 0x000000003b0c7223 */ /* 0x180fe20000010808 */
[-CC-:B------:R-:W-:Y:S01]  /*a850*/  FFMA.FTZ R34, R63, R0.reuse, -R8.reuse ;  /* 0x000000003f227223 */ /* 0x180fe20000010808 */
[----:B------:R-:W-:Y:S01]  /*a860*/  FFMA.FTZ R40, R75, R0, -R8 ;  /* 0x000000004b287223 */ /* 0x000fe20000010808 */
[----:B0-----:R-:W-:-:S04]  /*a870*/  FMNMX.FTZ R3, R21, R44, !PT ;  /* 0x0000002c15037209 */ /* 0x001fc80007810000 */
[C---:B------:R-:W-:Y:S01]  /*a880*/  FSETP.NEU.FTZ.AND P3, PT, R3.reuse, -INF , PT ;  /* 0xff8000000300780b */ /* 0x040fe20003f7d000 */
[----:B------:R-:W-:-:S05]  /*a890*/  FMUL.FTZ R21, R3, R0 ;  /* 0x0000000003157220 */ /* 0x000fca0000410000 */
[----:B------:R-:W-:-:S05]  /*a8a0*/  FSEL R8, R21, RZ, P3 ;  /* 0x000000ff15087208 */ /* 0x000fca0001800000 */
[-CC-:B------:R-:W-:Y:S01]  /*a8b0*/  FFMA.FTZ R27, R33, R0.reuse, -R8.reuse ;  /* 0x00000000211b7223 */ /* 0x180fe20000010808 */
[-CC-:B------:R-:W-:Y:S02]  /*a8c0*/  FFMA.FTZ R33, R45, R0.reuse, -R8.reuse ;  /* 0x000000002d217223 */ /* 0x180fe40000010808 */
[----:B------:R-:W0:Y:S01]  /*a8d0*/  @P2 LDC R45, c[0x0][0x44c] ;  /* 0x00011300ff2d2b82 */ /* 0x000e220000000800 */
[----:B------:R-:W-:Y:S01]  /*a8e0*/  FFMA.FTZ R128, R47, R0, -R8 ;  /* 0x000000002f807223 */ /* 0x000fe20000010808 */
[----:B------:R-:W-:Y:S02]  /*a8f0*/  IMAD.MOV.U32 R47, RZ, RZ, R94 ;  /* 0x000000ffff2f7224 */ /* 0x000fe400078e005e */
[----:B0-----:R-:W-:-:S05]  /*a900*/  @P2 IMAD.HI.U32 R45, R94, R45, RZ ;  /* 0x0000002d5e2d2227 */ /* 0x001fca00078e00ff */
[----:B-1----:R-:W-:Y:S02]  /*a910*/  @P2 SHF.R.U32.HI R47, RZ, R52, R45 ;  /* 0x00000034ff2f2219 */ /* 0x002fe4000001162d */
[----:B------:R-:W2:Y:S01]  /*a920*/  LDL R52, [R1+0x38] ;  /* 0x0000380001347983 */ /* 0x000ea20000100800 */
[----:B------:R-:W-:Y:S08]  /*a930*/  MUFU.EX2 R149, R149 ;  /* 0x0000009500957308 */ /* 0x000ff00000000800 */
[----:B------:R-:W0:Y:S01]  /*a940*/  MUFU.EX2 R4, R4 ;  /* 0x0000000400047308 */ /* 0x000e220000000800 */
[----:B------:R-:W-:-:S07]  /*a950*/  FFMA.FTZ R148, R95, R0, -R8 ;  /* 0x000000005f947223 */ /* 0x000fce0000010808 */
[----:B------:R-:W1:Y:S01]  /*a960*/  MUFU.EX2 R151, R151 ;  /* 0x0000009700977308 */ /* 0x000e620000000800 */
[----:B------:R-:W-:-:S07]  /*a970*/  FFMA.FTZ R21, R25, R0, -R8 ;  /* 0x0000000019157223 */ /* 0x000fce0000010808 */
[----:B------:R-:W3:Y:S01]  /*a980*/  MUFU.EX2 R14, R14 ;  /* 0x0000000e000e7308 */ /* 0x000ee20000000800 */
[----:B------:R-:W-:Y:S01]  /*a990*/  FFMA.FTZ R150, R97, R0, -R8 ;  /* 0x0000000061967223 */ /* 0x000fe20000010808 */
[----:B0-----:R-:W-:-:S06]  /*a9a0*/  FADD.FTZ R48, R149, R4 ;  /* 0x0000000495307221 */ /* 0x001fcc0000010000 */
[----:B------:R-:W0:Y:S01]  /*a9b0*/  MUFU.EX2 R145, R145 ;  /* 0x0000009100917308 */ /* 0x000e220000000800 */
[----:B------:R-:W-:Y:S01]  /*a9c0*/  FFMA.FTZ R25, R29, R0, -R8 ;  /* 0x000000001d197223 */ /* 0x000fe20000010808 */
[----:B-1----:R-:W-:-:S06]  /*a9d0*/  FADD.FTZ R39, R151, R48 ;  /* 0x0000003097277221 */ /* 0x002fcc0000010000 */
[----:B------:R-:W-:Y:S01]  /*a9e0*/  MUFU.EX2 R148, R148 ;  /* 0x0000009400947308 */ /* 0x000fe20000000800 */
[----:B------:R-:W-:-:S07]  /*a9f0*/  FFMA.FTZ R144, R99, R0, -R8 ;  /* 0x0000000063907223 */ /* 0x000fce0000010808 */
[----:B------:R-:W1:Y:S01]  /*aa00*/  MUFU.EX2 R21, R21 ;  /* 0x0000001500157308 */ /* 0x000e620000000800 */
[----:B---3--:R-:W-:-:S07]  /*aa10*/  FADD.FTZ R48, R14, R39 ;  /* 0x000000270e307221 */ /* 0x008fce0000010000 */
[----:B------:R-:W3:Y:S01]  /*aa20*/  MUFU.EX2 R147, R147 ;  /* 0x0000009300937308 */ /* 0x000ee20000000800 */
[----:B------:R-:W-:-:S07]  /*aa30*/  FFMA.FTZ R31, R41, R0, -R8 ;  /* 0x00000000291f7223 */ /* 0x000fce0000010808 */
[----:B------:R-:W4:Y:S01]  /*aa40*/  MUFU.EX2 R150, R150 ;  /* 0x0000009600967308 */ /* 0x000f220000000800 */
[----:B0-----:R-:W-:Y:S01]  /*aa50*/  FADD.FTZ R41, R145, R48 ;  /* 0x0000003091297221 */ /* 0x001fe20000010000 */
[----:B------:R-:W-:-:S06]  /*aa60*/  FFMA.FTZ R146, R101, R0, -R8 ;  /* 0x0000000065927223 */ /* 0x000fcc0000010808 */
[----:B------:R-:W0:Y:S01]  /*aa70*/  MUFU.EX2 R25, R25 ;  /* 0x0000001900197308 */ /* 0x000e220000000800 */
[----:B------:R-:W-:Y:S01]  /*aa80*/  FADD.FTZ R48, R20, R41 ;  /* 0x0000002914307221 */ /* 0x000fe20000010000 */
[----:B-1----:R-:W-:-:S06]  /*aa90*/  FADD.FTZ R41, R148, R21 ;  /* 0x0000001594297221 */ /* 0x002fcc0000010000 */
[----:B------:R-:W1:Y:S01]  /*aaa0*/  MUFU.EX2 R141, R141 ;  /* 0x0000008d008d7308 */ /* 0x000e620000000800 */
[----:B------:R-:W-:-:S07]  /*aab0*/  FFMA.FTZ R29, R37, R0, -R8 ;  /* 0x00000000251d7223 */ /* 0x000fce0000010808 */
[----:B------:R-:W1:Y:S01]  /*aac0*/  MUFU.EX2 R144, R144 ;  /* 0x0000009000907308 */ /* 0x000e620000000800 */
[----:B------:R-:W-:Y:S01]  /*aad0*/  FFMA.FTZ R134, R5, R0, -R8 ;  /* 0x0000000005867223 */ /* 0x000fe20000010808 */
[----:B---3--:R-:W-:Y:S01]  /*aae0*/  FADD.FTZ R5, R147, R48 ;  /* 0x0000003093057221 */ /* 0x008fe20000010000 */
[----:B----4-:R-:W-:-:S05]  /*aaf0*/  FADD.FTZ R48, R150, R41 ;  /* 0x0000002996307221 */ /* 0x010fca0000010000 */
[----:B------:R-:W3:Y:S01]  /*ab00*/  MUFU.EX2 R27, R27 ;  /* 0x0000001b001b7308 */ /* 0x000ee20000000800 */
[----:B------:R-:W-:Y:S01]  /*ab10*/  FFMA.FTZ R140, R103, R0, -R8 ;  /* 0x00000000678c7223 */ /* 0x000fe20000010808 */
[----:B------:R-:W-:Y:S01]  /*ab20*/  FADD.FTZ R50, R24, R5 ;  /* 0x0000000518327221 */ /* 0x000fe20000010000 */
[----:B------:R-:W-:-:S05]  /*ab30*/  @!P1 PRMT R10, RZ, 0x654, R10 ;  /* 0x00000654ff0a9816 */ /* 0x000fca000000000a */
[----:B------:R-:W4:Y:S01]  /*ab40*/  MUFU.EX2 R143, R143 ;  /* 0x0000008f008f7308 */ /* 0x000f220000000800 */
[----:B0-----:R-:W-:Y:S01]  /*ab50*/  FADD.FTZ R41, R25, R48 ;  /* 0x0000003019297221 */ /* 0x001fe20000010000 */
[----:B------:R-:W-:-:S06]  /*ab60*/  FFMA.FTZ R132, R43, R0, -R8 ;  /* 0x000000002b847223 */ /* 0x000fcc0000010808 */
[----:B------:R-:W0:Y:S01]  /*ab70*/  MUFU.EX2 R146, R146 ;  /* 0x0000009200927308 */ /* 0x000e220000000800 */
[----:B-1----:R-:W-:Y:S01]  /*ab80*/  FADD.FTZ R43, R141, R50 ;  /* 0x000000328d2b7221 */ /* 0x002fe20000010000 */
[----:B------:R1:W-:Y:S06]  /*ab90*/  @!P1 SYNCS.ARRIVE.TRANS64.RED.A1T0 RZ, [R10+URZ], RZ ;  /* 0x000000ff0aff99a7 */ /* 0x0003ec000810043f */
[----:B------:R-:W0:Y:S01]  /*aba0*/  MUFU.EX2 R29, R29 ;  /* 0x0000001d001d7308 */ /* 0x000e220000000800 */
[----:B------:R-:W-:Y:S01]  /*abb0*/  FFMA.FTZ R142, R105, R0, -R8 ;  /* 0x00000000698e7223 */ /* 0x000fe20000010808 */
[----:B-1----:R-:W-:Y:S01]  /*abc0*/  FADD.FTZ R10, R144, R41 ;  /* 0x00000029900a7221 */ /* 0x002fe20000010000 */
[----:B------:R-:W-:-:S05]  /*abd0*/  FADD.FTZ R48, R26, R43 ;  /* 0x0000002b1a307221 */ /* 0x000fca0000010000 */
[----:B------:R-:W1:Y:S01]  /*abe0*/  MUFU.EX2 R137, R137 ;  /* 0x0000008900897308 */ /* 0x000e620000000800 */
[----:B---3--:R-:W-:-:S07]  /*abf0*/  FADD.FTZ R43, R27, R10 ;  /* 0x0000000a1b2b7221 */ /* 0x008fce0000010000 */
[----:B------:R-:W3:Y:S01]  /*ac00*/  MUFU.EX2 R140, R140 ;  /* 0x0000008c008c7308 */ /* 0x000ee20000000800 */
[----:B----4-:R-:W-:Y:S01]  /*ac10*/  FADD.FTZ R41, R143, R48 ;  /* 0x000000308f297221 */ /* 0x010fe20000010000 */
[----:B0-----:R-:W-:-:S06]  /*ac20*/  FADD.FTZ R10, R146, R43 ;  /* 0x0000002b920a7221 */ /* 0x001fcc0000010000 */
[----:B------:R-:W0:Y:S01]  /*ac30*/  MUFU.EX2 R31, R31 ;  /* 0x0000001f001f7308 */ /* 0x000e220000000800 */
[----:B------:R-:W-:Y:S01]  /*ac40*/  FFMA.FTZ R136, R89, R0, -R8 ;  /* 0x0000000059887223 */ /* 0x000fe20000010808 */
[----:B------:R-:W-:-:S06]  /*ac50*/  FADD.FTZ R48, R28, R41 ;  /* 0x000000291c307221 */ /* 0x000fcc0000010000 */
[----:B------:R-:W4:Y:S01]  /*ac60*/  MUFU.EX2 R139, R139 ;  /* 0x0000008b008b7308 */ /* 0x000f220000000800 */
[----:B------:R-:W-:Y:S01]  /*ac70*/  FADD.FTZ R43, R29, R10 ;  /* 0x0000000a1d2b7221 */ /* 0x000fe20000010000 */
[----:B------:R-:W-:-:S06]  /*ac80*/  FFMA.FTZ R35, R49, R0, -R8 ;  /* 0x0000000031237223 */ /* 0x000fcc0000010808 */
[----:B------:R-:W4:Y:S01]  /*ac90*/  MUFU.EX2 R142, R142 ;  /* 0x0000008e008e7308 */ /* 0x000f220000000800 */
[----:B-1----:R-:W-:Y:S01]  /*aca0*/  FADD.FTZ R45, R137, R48 ;  /* 0x00000030892d7221 */ /* 0x002fe20000010000 */
[----:B---3--:R-:W-:-:S06]  /*acb0*/  FADD.FTZ R10, R140, R43 ;  /* 0x0000002b8c0a7221 */ /* 0x008fcc0000010000 */
[----:B------:R-:W1:Y:S01]  /*acc0*/  MUFU.EX2 R33, R33 ;  /* 0x0000002100217308 */ /* 0x000e620000000800 */
[----:B------:R-:W-:Y:S01]  /*acd0*/  FFMA.FTZ R138, R107, R0, -R8 ;  /* 0x000000006b8a7223 */ /* 0x000fe20000010808 */
[----:B------:R-:W-:-:S06]  /*ace0*/  FADD.FTZ R48, R30, R45 ;  /* 0x0000002d1e307221 */ /* 0x000fcc0000010000 */
[----:B------:R-:W3:Y:S01]  /*acf0*/  MUFU.EX2 R133, R133 ;  /* 0x0000008500857308 */ /* 0x000ee20000000800 */
[----:B0-----:R-:W-:Y:S01]  /*ad00*/  FADD.FTZ R43, R31, R10 ;  /* 0x0000000a1f2b7221 */ /* 0x001fe20000010000 */
[----:B------:R-:W-:-:S06]  /*ad10*/  FFMA.FTZ R37, R53, R0, -R8 ;  /* 0x0000000035257223 */ /* 0x000fcc0000010808 */
[----:B------:R-:W0:Y:S01]  /*ad20*/  MUFU.EX2 R136, R136 ;  /* 0x0000008800887308 */ /* 0x000e220000000800 */
[----:B----4-:R-:W-:Y:S01]  /*ad30*/  FADD.FTZ R45, R139, R48 ;  /* 0x000000308b2d7221 */ /* 0x010fe20000010000 */
[----:B------:R-:W-:-:S06]  /*ad40*/  FADD.FTZ R10, R142, R43 ;  /* 0x0000002b8e0a7221 */ /* 0x000fcc0000010000 */
[----:B------:R-:W4:Y:S08]  /*ad50*/  MUFU.EX2 R12, R12 ;  /* 0x0000000c000c7308 */ /* 0x000f300000000800 */
[----:B------:R-:W4:Y:S01]  /*ad60*/  MUFU.EX2 R35, R35 ;  /* 0x0000002300237308 */ /* 0x000f220000000800 */
[----:B------:R-:W-:Y:S01]  /*ad70*/  FADD.FTZ R48, R32, R45 ;  /* 0x0000002d20307221 */ /* 0x000fe20000010000 */
[----:B------:R-:W-:-:S06]  /*ad80*/  FFMA.FTZ R126, R13, R0, -R8 ;  /* 0x000000000d7e7223 */ /* 0x000fcc0000010808 */
[----:B------:R-:W4:Y:S01]  /*ad90*/  MUFU.EX2 R135, R135 ;  /* 0x0000008700877308 */ /* 0x000f220000000800 */
[----:B-1----:R-:W-:Y:S01]  /*ada0*/  FADD.FTZ R13, R33, R10 ;  /* 0x0000000a210d7221 */ /* 0x002fe20000010000 */
[----:B------:R-:W-:-:S06]  /*adb0*/  FFMA.FTZ R39, R57, R0, -R8 ;  /* 0x0000000039277223 */ /* 0x000fcc0000010808 */
[----:B------:R-:W1:Y:S01]  /*adc0*/  MUFU.EX2 R138, R138 ;  /* 0x0000008a008a7308 */ /* 0x000e620000000800 */
[----:B---3--:R-:W-:Y:S01]  /*add0*/  FADD.FTZ R43, R133, R48 ;  /* 0x00000030852b7221 */ /* 0x008fe20000010000 */
[----:B0-----:R-:W-:-:S06]  /*ade0*/  FADD.FTZ R10, R136, R13 ;  /* 0x0000000d880a7221 */ /* 0x001fcc0000010000 */
[----:B------:R-:W0:Y:S08]  /*adf0*/  MUFU.EX2 R34, R34 ;  /* 0x0000002200227308 */ /* 0x000e300000000800 */
[----:B------:R-:W3:Y:S01]  /*ae00*/  MUFU.EX2 R37, R37 ;  /* 0x0000002500257308 */ /* 0x000ee20000000800 */
[----:B----4-:R-:W-:Y:S01]  /*ae10*/  FADD.FTZ R48, R12, R43 ;  /* 0x0000002b0c307221 */ /* 0x010fe20000010000 */
[----:B------:R-:W-:-:S06]  /*ae20*/  FADD.FTZ R13, R35, R10 ;  /* 0x0000000a230d7221 */ /* 0x000fcc0000010000 */
[----:B------:R-:W4:Y:S01]  /*ae30*/  MUFU.EX2 R129, R129 ;  /* 0x0000008100817308 */ /* 0x000f220000000800 */
[----:B------:R-:W-:-:S07]  /*ae40*/  FFMA.FTZ R5, R61, R0, -R8 ;  /* 0x000000003d057223 */ /* 0x000fce0000010808 */
[----:B------:R-:W4:Y:S01]  /*ae50*/  MUFU.EX2 R132, R132 ;  /* 0x0000008400847308 */ /* 0x000f220000000800 */
[----:B------:R-:W-:Y:S01]  /*ae60*/  FADD.FTZ R45, R135, R48 ;  /* 0x00000030872d7221 */ /* 0x000fe20000010000 */
[----:B-1----:R-:W-:-:S06]  /*ae70*/  FADD.FTZ R10, R138, R13 ;  /* 0x0000000d8a0a7221 */ /* 0x002fcc0000010000 */
[----:B------:R-:W1:Y:S08]  /*ae80*/  MUFU.EX2 R36, R36 ;  /* 0x0000002400247308 */ /* 0x000e700000000800 */
[----:B------:R-:W1:Y:S01]  /*ae90*/  MUFU.EX2 R39, R39 ;  /* 0x0000002700277308 */ /* 0x000e620000000800 */
[----:B0-----:R-:W-:Y:S01]  /*aea0*/  FADD.FTZ R48, R34, R45 ;  /* 0x0000002d22307221 */ /* 0x001fe20000010000 */
[----:B---3--:R-:W-:-:S06]  /*aeb0*/  FADD.FTZ R45, R37, R10 ;  /* 0x0000000a252d7221 */ /* 0x008fcc0000010000 */
[----:B------:R-:W0:Y:S01]  /*aec0*/  MUFU.EX2 R131, R131 ;  /* 0x0000008300837308 */ /* 0x000e220000000800 */
[----:B------:R-:W-:-:S07]  /*aed0*/  FFMA.FTZ R41, R65, R0, -R8 ;  /* 0x0000000041297223 */ /* 0x000fce0000010808 */
[----:B------:R-:W3:Y:S01]  /*aee0*/  MUFU.EX2 R134, R134 ;  /* 0x0000008600867308 */ /* 0x000ee20000000800 */
[----:B------:R-:W-:Y:S01]  /*aef0*/  IADD3 R49, R47, R90, -R92 ;  /* 0x0000005a2f317210 */ /* 0x000fe20007ffe85c */
[----:B----4-:R-:W-:Y:S01]  /*af00*/  FADD.FTZ R47, R129, R48 ;  /* 0x00000030812f7221 */ /* 0x010fe20000010000 */
[----:B------:R-:W-:-:S05]  /*af10*/  F2FP.BF16.F32.PACK_AB R149, R4, R149 ;  /* 0x000000950495723e */ /* 0x000fca00000010ff */
[----:B------:R-:W4:Y:S01]  /*af20*/  MUFU.EX2 R38, R38 ;  /* 0x0000002600267308 */ /* 0x000f220000000800 */
[----:B------:R-:W-:Y:S01]  /*af30*/  FADD.FTZ R4, R132, R45 ;  /* 0x0000002d84047221 */ /* 0x000fe20000010000 */
[----:B------:R-:W-:-:S06]  /*af40*/  FFMA.FTZ R130, R11, R0, -R8 ;  /* 0x000000000b827223 */ /* 0x000fcc0000010808 */
[----:B------:R-:W2:Y:S01]  /*af50*/  MUFU.EX2 R5, R5 ;  /* 0x0000000500057308 */ /* 0x000ea20000000800 */
[----:B-1----:R-:W-:Y:S01]  /*af60*/  FADD.FTZ R10, R36, R47 ;  /* 0x0000002f240a7221 */ /* 0x002fe20000010000 */
[----:B------:R-:W-:-:S06]  /*af70*/  FADD.FTZ R45, R39, R4 ;  /* 0x00000004272d7221 */ /* 0x000fcc0000010000 */
[----:B------:R-:W1:Y:S01]  /*af80*/  MUFU.EX2 R125, R125 ;  /* 0x0000007d007d7308 */ /* 0x000e620000000800 */
[----:B------:R-:W-:-:S07]  /*af90*/  FFMA.FTZ R11, R69, R0, -R8 ;  /* 0x00000000450b7223 */ /* 0x000fce0000010808 */
[----:B------:R-:W1:Y:S01]  /*afa0*/  MUFU.EX2 R128, R128 ;  /* 0x0000008000807308 */ /* 0x000e620000000800 */
[----:B0-----:R-:W-:Y:S01]  /*afb0*/  FADD.FTZ R47, R131, R10 ;  /* 0x0000000a832f7221 */ /* 0x001fe20000010000 */
[----:B---3--:R-:W-:-:S06]  /*afc0*/  FADD.FTZ R4, R134, R45 ;  /* 0x0000002d86047221 */ /* 0x008fcc0000010000 */
[----:B------:R-:W0:Y:S01]  /*afd0*/  MUFU.EX2 R40, R40 ;  /* 0x0000002800287308 */ /* 0x000e220000000800 */
[----:B------:R-:W-:-:S07]  /*afe0*/  FFMA.FTZ R124, R51, R0, -R8 ;  /* 0x00000000337c7223 */ /* 0x000fce0000010808 */
[----:B------:R-:W3:Y:S01]  /*aff0*/  MUFU.EX2 R41, R41 ;  /* 0x0000002900297308 */ /* 0x000ee20000000800 */
[----:B----4-:R-:W-:Y:S01]  /*b000*/  FADD.FTZ R10, R38, R47 ;  /* 0x0000002f260a7221 */ /* 0x010fe20000010000 */
[----:B--2---:R-:W-:-:S06]  /*b010*/  FADD.FTZ R45, R5, R4 ;  /* 0x00000004052d7221 */ /* 0x004fcc0000010000 */
[----:B------:R-:W2:Y:S08]  /*b020*/  MUFU.EX2 R127, R127 ;  /* 0x0000007f007f7308 */ /* 0x000eb00000000800 */
[----:B------:R-:W4:Y:S01]  /*b030*/  MUFU.EX2 R130, R130 ;  /* 0x0000008200827308 */ /* 0x000f220000000800 */
[----:B------:R-:W-:Y:S01]  /*b040*/  FFMA.FTZ R73, R73, R0, -R8 ;  /* 0x0000000049497223 */ /* 0x000fe20000010808 */
[----:B-1----:R-:W-:-:S06]  /*b050*/  FADD.FTZ R47, R125, R10 ;  /* 0x0000000a7d2f7221 */ /* 0x002fcc0000010000 */
[----:B------:R-:W1:Y:S01]  /*b060*/  MUFU.EX2 R42, R42 ;  /* 0x0000002a002a7308 */ /* 0x000e620000000800 */
[----:B------:R-:W-:-:S07]  /*b070*/  FADD.FTZ R4, R128, R45 ;  /* 0x0000002d80047221 */ /* 0x000fce0000010000 */
[----:B------:R-:W1:Y:S01]  /*b080*/  MUFU.EX2 R11, R11 ;  /* 0x0000000b000b7308 */ /* 0x000e620000000800 */
[----:B0-----:R-:W-:Y:S01]  /*b090*/  FADD.FTZ R10, R40, R47 ;  /* 0x0000002f280a7221 */ /* 0x001fe20000010000 */
[----:B---3--:R-:W-:-:S06]  /*b0a0*/  FADD.FTZ R45, R41, R4 ;  /* 0x00000004292d7221 */ /* 0x008fcc0000010000 */
[----:B------:R-:W0:Y:S01]  /*b0b0*/  MUFU.EX2 R121, R121 ;  /* 0x0000007900797308 */ /* 0x000e220000000800 */
[----:B------:R-:W-:-:S07]  /*b0c0*/  FFMA.FTZ R43, R77, R0, -R8 ;  /* 0x000000004d2b7223 */ /* 0x000fce0000010808 */
[----:B------:R-:W3:Y:S01]  /*b0d0*/  MUFU.EX2 R124, R124 ;  /* 0x0000007c007c7308 */ /* 0x000ee20000000800 */
[----:B--2---:R-:W-:Y:S01]  /*b0e0*/  FADD.FTZ R47, R127, R10 ;  /* 0x0000000a7f2f7221 */ /* 0x004fe20000010000 */
[----:B------:R-:W-:-:S06]  /*b0f0*/  SHF.R.S32.HI R50, RZ, 0x1f, R49 ;  /* 0x0000001fff327819 */ /* 0x000fcc0000011431 */
[----:B------:R-:W2:Y:S01]  /*b100*/  MUFU.EX2 R44, R83 ;  /* 0x00000053002c7308 */ /* 0x000ea20000000800 */
[----:B----4-:R-:W-:Y:S01]  /*b110*/  FADD.FTZ R4, R130, R45 ;  /* 0x0000002d82047221 */ /* 0x010fe20000010000 */
[----:B------:R-:W-:-:S06]  /*b120*/  FFMA.FTZ R55, R55, R0, -R8 ;  /* 0x0000000037377223 */ /* 0x000fcc0000010808 */
[----:B------:R-:W4:Y:S01]  /*b130*/  MUFU.EX2 R13, R73 ;  /* 0x00000049000d7308 */ /* 0x000f220000000800 */
[-CC-:B------:R-:W-:Y:S01]  /*b140*/  FFMA.FTZ R81, R81, R0.reuse, -R8.reuse ;  /* 0x0000000051517223 */ /* 0x180fe20000010808 */
[-CC-:B------:R-:W-:Y:S01]  /*b150*/  FFMA.FTZ R15, R15, R0.reuse, -R8.reuse ;  /* 0x000000000f0f7223 */ /* 0x180fe20000010808 */
[----:B------:R-:W-:-:S05]  /*b160*/  FFMA.FTZ R85, R85, R0, -R8 ;  /* 0x0000000055557223 */ /* 0x000fca0000010808 */
[----:B------:R-:W4:Y:S01]  /*b170*/  MUFU.EX2 R123, R123 ;  /* 0x0000007b007b7308 */ /* 0x000f220000000800 */
[----:B-1----:R-:W-:Y:S01]  /*b180*/  FADD.FTZ R10, R42, R47 ;  /* 0x0000002f2a0a7221 */ /* 0x002fe20000010000 */
[----:B------:R-:W-:Y:S01]  /*b190*/  LEA.HI R8, R50, R49, RZ, 0x7 ;  /* 0x0000003132087211 */ /* 0x000fe200078f38ff */
[----:B------:R-:W-:-:S05]  /*b1a0*/  FADD.FTZ R45, R11, R4 ;  /* 0x000000040b2d7221 */ /* 0x000fca0000010000 */
[----:B------:R-:W1:Y:S01]  /*b1b0*/  MUFU.EX2 R126, R126 ;  /* 0x0000007e007e7308 */ /* 0x000e620000000800 */
[----:B0-----:R-:W-:Y:S01]  /*b1c0*/  FADD.FTZ R47, R121, R10 ;  /* 0x0000000a792f7221 */ /* 0x001fe20000010000 */
[----:B---3--:R-:W-:Y:S01]  /*b1d0*/  FADD.FTZ R4, R124, R45 ;  /* 0x0000002d7c047221 */ /* 0x008fe20000010000 */
[----:B------:R-:W-:-:S05]  /*b1e0*/  SHF.R.S32.HI R8, RZ, 0x7, R8 ;  /* 0x00000007ff087819 */ /* 0x000fca0000011408 */
[----:B------:R-:W0:Y:S01]  /*b1f0*/  MUFU.EX2 R43, R43 ;  /* 0x0000002b002b7308 */ /* 0x000e220000000800 */
[----:B--2---:R-:W-:Y:S01]  /*b200*/  FADD.FTZ R10, R44, R47 ;  /* 0x0000002f2c0a7221 */ /* 0x004fe20000010000 */
[----:B----4-:R-:W-:Y:S01]  /*b210*/  FADD.FTZ R45, R13, R4 ;  /* 0x000000040d2d7221 */ /* 0x010fe20000010000 */
[----:B------:R-:W-:-:S05]  /*b220*/  VIMNMX R52, R52, R8, !PT ;  /* 0x0000000834347248 */ /* 0x000fca0007fe0100 */
[----:B------:R-:W2:Y:S01]  /*b230*/  MUFU.EX2 R55, R55 ;  /* 0x0000003700377308 */ /* 0x000ea20000000800 */
[----:B------:R-:W-:Y:S01]  /*b240*/  FADD.FTZ R47, R123, R10 ;  /* 0x0000000a7b2f7221 */ /* 0x000fe20000010000 */
[----:B------:R-:W-:Y:S01]  /*b250*/  F2FP.BF16.F32.PACK_AB R151, R14, R151 ;  /* 0x000000970e97723e */ /* 0x000fe200000010ff */
[----:B-1----:R-:W-:-:S05]  /*b260*/  FADD.FTZ R10, R126, R45 ;  /* 0x0000002d7e0a7221 */ /* 0x002fca0000010000 */
[----:B------:R-:W1:Y:S01]  /*b270*/  MUFU.EX2 R120, R81 ;  /* 0x0000005100787308 */ /* 0x000e620000000800 */
[----:B------:R-:W-:Y:S01]  /*b280*/  VIADD R14, R88, 0xfffffffe ;  /* 0xfffffffe580e7836 */ /* 0x000fe20000000000 */
[----:B------:R3:W-:Y:S01]  /*b290*/  STL [R1+0x28], R52 ;  /* 0x0000283401007387 */ /* 0x0007e20000100800 */
[----:B0-----:R-:W-:-:S05]  /*b2a0*/  FADD.FTZ R10, R43, R10 ;  /* 0x0000000a2b0a7221 */ /* 0x001fca0000010000 */
[----:B------:R-:W0:Y:S01]  /*b2b0*/  MUFU.EX2 R15, R15 ;  /* 0x0000000f000f7308 */ /* 0x000e220000000800 */
[----:B------:R-:W-:Y:S02]  /*b2c0*/  ISETP.GE.AND P3, PT, R14, R52, PT ;  /* 0x000000340e00720c */ /* 0x000fe40003f66270 */
[----:B------:R-:W-:-:S05]  /*b2d0*/  F2FP.BF16.F32.PACK_AB R148, R21, R148 ;  /* 0x000000941594723e */ /* 0x000fca00000010ff */
[----:B------:R-:W4:Y:S01]  /*b2e0*/  MUFU.EX2 R122, R85 ;  /* 0x00000055007a7308 */ /* 0x000f220000000800 */
[----:B--2---:R-:W-:-:S07]  /*b2f0*/  FADD.FTZ R21, R55, R10 ;  /* 0x0000000a37157221 */ /* 0x004fce0000010000 */
[----:B------:R-:W2:Y:S01]  /*b300*/  MUFU.EX2 R46, R46 ;  /* 0x0000002e002e7308 */ /* 0x000ea20000000800 */
[----:B-1----:R-:W-:Y:S01]  /*b310*/  FADD.FTZ R10, R120, R21 ;  /* 0x00000015780a7221 */ /* 0x002fe20000010000 */
[----:B------:R-:W-:-:S03]  /*b320*/  F2FP.BF16.F32.PACK_AB R134, R5, R134 ;  /* 0x000000860586723e */ /* 0x000fc600000010ff */
[----:B0-----:R-:W-:Y:S01]  /*b330*/  FADD.FTZ R5, R15, R10 ;  /* 0x0000000a0f057221 */ /* 0x001fe20000010000 */
[----:B------:R-:W-:Y:S02]  /*b340*/  F2FP.BF16.F32.PACK_AB R145, R20, R145 ;  /* 0x000000911491723e */ /* 0x000fe400000010ff */
[----:B------:R-:W-:Y:S02]  /*b350*/  CS2R R118, SRZ ;  /* 0x0000000000767805 */ /* 0x000fe4000001ff00 */
[----:B------:R-:W-:Y:S01]  /*b360*/  F2FP.BF16.F32.PACK_AB R147, R24, R147 ;  /* 0x000000931893723e */ /* 0x000fe200000010ff */
[----:B----4-:R-:W-:Y:S01]  /*b370*/  FADD.FTZ R5, R122, R5 ;  /* 0x000000057a057221 */ /* 0x010fe20000010000 */
[----:B------:R-:W-:Y:S02]  /*b380*/  F2FP.BF16.F32.PACK_AB R141, R26, R141 ;  /* 0x0000008d1a8d723e */ /* 0x000fe400000010ff */
[----:B------:R-:W-:Y:S02]  /*b390*/  CS2R R116, SRZ ;  /* 0x0000000000747805 */ /* 0x000fe4000001ff00 */
[----:B------:R-:W-:-:S02]  /*b3a0*/  F2FP.BF16.F32.PACK_AB R143, R28, R143 ;  /* 0x0000008f1c8f723e */ /* 0x000fc400000010ff */
[----:B------:R-:W-:Y:S02]  /*b3b0*/  CS2R R114, SRZ ;  /* 0x0000000000727805 */ /* 0x000fe4000001ff00 */
[----:B------:R-:W-:Y:S02]  /*b3c0*/  F2FP.BF16.F32.PACK_AB R137, R30, R137 ;  /* 0x000000891e89723e */ /* 0x000fe400000010ff */
[----:B------:R-:W-:Y:S02]  /*b3d0*/  CS2R R112, SRZ ;  /* 0x0000000000707805 */ /* 0x000fe4000001ff00 */
[----:B------:R-:W-:Y:S01]  /*b3e0*/  F2FP.BF16.F32.PACK_AB R139, R32, R139 ;  /* 0x0000008b208b723e */ /* 0x000fe200000010ff */
[----:B--2---:R-:W-:Y:S01]  /*b3f0*/  FADD.FTZ R4, R46, R47 ;  /* 0x0000002f2e047221 */ /* 0x004fe20000010000 */
[----:B------:R-:W-:Y:S02]  /*b400*/  F2FP.BF16.F32.PACK_AB R133, R12, R133 ;  /* 0x000000850c85723e */ /* 0x000fe400000010ff */
[----:B------:R-:W-:-:S02]  /*b410*/  CS2R R110, SRZ ;  /* 0x00000000006e7805 */ /* 0x000fc4000001ff00 */
[----:B------:R-:W-:Y:S02]  /*b420*/  F2FP.BF16.F32.PACK_AB R135, R34, R135 ;  /* 0x000000872287723e */ /* 0x000fe400000010ff */
[----:B------:R-:W-:Y:S02]  /*b430*/  CS2R R108, SRZ ;  /* 0x00000000006c7805 */ /* 0x000fe4000001ff00 */
[----:B------:R-:W-:Y:S02]  /*b440*/  F2FP.BF16.F32.PACK_AB R129, R36, R129 ;  /* 0x000000812481723e */ /* 0x000fe400000010ff */
[----:B------:R-:W-:Y:S02]  /*b450*/  CS2R R106, SRZ ;  /* 0x00000000006a7805 */ /* 0x000fe4000001ff00 */
        /* <DEDUP_REMOVED lines=27> */
[----:B------:R-:W-:Y:S01]  /*b610*/  F2FP.BF16.F32.PACK_AB R122, R122, R15 ;  /* 0x0000000f7a7a723e */ /* 0x000fe200000010ff */
[----:B---3--:R-:W-:Y:S06]  /*b620*/  @!P3 BRA `(.L_x_2373) ;  /* 0x000000280038b947 */ /* 0x008fec0003800000 */
[----:B------:R-:W-:Y:S02]  /*b630*/  IMAD.MOV.U32 R10, RZ, RZ, R9 ;  /* 0x000000ffff0a7224 */ /* 0x000fe400078e0009 */
[----:B------:R-:W-:Y:S02]  /*b640*/  IMAD.MOV.U32 R11, RZ, RZ, R3 ;  /* 0x000000ffff0b7224 */ /* 0x000fe400078e0003 */
[----:B------:R-:W-:Y:S02]  /*b650*/  IMAD.MOV.U32 R8, RZ, RZ, R23 ;  /* 0x000000ffff087224 */ /* 0x000fe400078e0017 */
[----:B------:R-:W-:Y:S02]  /*b660*/  IMAD.MOV.U32 R15, RZ, RZ, R18 ;  /* 0x000000ffff0f7224 */ /* 0x000fe400078e0012 */
[----:B------:R-:W-:-:S07]  /*b670*/  IMAD.MOV.U32 R119, RZ, RZ, RZ ;  /* 0x000000ffff777224 */ /* 0x000fce00078e00ff */
.L_x_2383:
[----:B------:R-:W-:Y:S01]  /*b680*/  ISETP.NE.AND P3, PT, R157, RZ, PT ;  /* 0x000000ff9d00720c */ /* 0x000fe20003f65270 */
[----:B------:R-:W-:Y:S01]  /*b690*/  VIADD R18, R15, 0x1 ;  /* 0x000000010f127836 */ /* 0x000fe20000000000 */
[----:B------:R-:W-:Y:S05]  /*b6a0*/  YIELD ;  /* 0x0000000000007946 */ /* 0x000fea0003800000 */
[----:B------:R-:W-:-:S04]  /*b6b0*/  ISETP.NE.AND P4, PT, R18, 0x2, PT ;  /* 0x000000021200780c */ /* 0x000fc80003f85270 */
[----:B------:R-:W-:Y:S02]  /*b6c0*/  SEL R23, RZ, 0x1, P4 ;  /* 0x00000001ff177807 */ /* 0x000fe40002000000 */
[----:B------:R-:W-:Y:S02]  /*b6d0*/  SEL R18, R18, RZ, P4 ;  /* 0x000000ff12127207 */ /* 0x000fe40002000000 */
[----:B------:R-:W-:Y:S01]  /*b6e0*/  LOP3.LUT R23, R8, R23, RZ, 0x3c, !PT ;  /* 0x0000001708177212 */ /* 0x000fe200078e3cff */
[----:B------:R-:W-:Y:S06]  /*b6f0*/  @P3 BRA `(.L_x_2374) ;  /* 0x0000000000303947 */ /* 0x000fec0003800000 */
[----:B------:R-:W-:Y:S05]  /*b700*/  @!P0 BRA `(.L_x_2375) ;  /* 0x0000000000048947 */ /* 0x000fea0003800000 */
[----:B------:R-:W-:Y:S01]  /*b710*/  BPT.TRAP 0x1 ;  /* 0x000000040000795c */ /* 0x000fe20000300000 */
.L_x_2375:
[----:B------:R-:W-:Y:S01]  /*b720*/  IMAD R0, R18, 0x8, R2 ;  /* 0x0000000812007824 */ /* 0x000fe200078e0202 */
[----:B------:R-:W-:-:S04]  /*b730*/  SHF.L.U32 R3, R23, 0x1f, RZ ;  /* 0x0000001f17037819 */ /* 0x000fc800000006ff */
[----:B------:R0:W1:Y:S01]  /*b740*/  SYNCS.PHASECHK.TRANS64.TRYWAIT P4, [R0+URZ+0x16830], R3 ;  /* 0x01683003000075a7 */ /* 0x000062000808017f */
[----:B------:R-:W-:Y:S05]  /*b750*/  @!P0 BRA `(.L_x_2376) ;  /* 0x0000000000048947 */ /* 0x000fea0003800000 */
[----:B------:R-:W-:Y:S01]  /*b760*/  BPT.TRAP 0x1 ;  /* 0x000000040000795c */ /* 0x000fe20000300000 */
.L_x_2376:
[----:B------:R-:W-:Y:S04]  /*b770*/  BSSY B0, `(.L_x_2374) ;  /* 0x0000004000007945 */ /* 0x000fe80003800000 */
[----:B-1----:R-:W-:Y:S05]  /*b780*/  @P4 BRA `(.L_x_2377) ;  /* 0x0000000000084947 */ /* 0x002fea0003800000 */
[----:B------:R-:W1:Y:S02]  /*b790*/  SYNCS.PHASECHK.TRANS64.TRYWAIT P4, [R0+URZ+0x16830], R3 ;  /* 0x01683003000075a7 */ /* 0x000e64000808017f */
[----:B-1----:R-:W-:Y:S05]  /*b7a0*/  @!P4 BRA `(.L_x_2378) ;  /* 0x000000f40078c947 */ /* 0x002fea0003800000 */
.L_x_2377:
[----:B------:R-:W-:Y:S05]  /*b7b0*/  BSYNC B0 ;  /* 0x0000000000007941 */ /* 0x000fea0003800000 */
.L_x_2374:
[----:B------:R-:W2:Y:S04]  /*b7c0*/  LDL R9, [R1+0x4] ;  /* 0x0000040001097983 */ /* 0x000ea80000100800 */
[----:B------:R3:W-:Y:S01]  /*b7d0*/  STL [R1+0x6c], R2 ;  /* 0x00006c0201007387 */ /* 0x0007e20000100800 */
[----:B01----:R-:W0:Y:S03]  /*b7e0*/  S2R R0, SR_TID.X ;  /* 0x0000000000007919 */ /* 0x003e260000002100 */
[----:B---3--:R-:W3:Y:S01]  /*b7f0*/  LDL.64 R2, [R1+0x18] ;  /* 0x0000180001027983 */ /* 0x008ee20000100a00 */
[----:B------:R-:W-:Y:S01]  /*b800*/  IMAD.MOV.U32 R13, RZ, RZ, 0x40000040 ;  /* 0x40000040ff0d7424 */ /* 0x000fe200078e00ff */
[----:B------:R-:W-:Y:S05]  /*b810*/  WARPSYNC.ALL ;  /* 0x0000000000007948 */ /* 0x000fea0003800000 */
[----:B------:R-:W-:-:S02]  /*b820*/  R2UR UR19, R13 ;  /* 0x000000000d1372ca */ /* 0x000fc400000e0000 */
[----:B0-----:R-:W-:-:S05]  /*b830*/  SHF.R.U32.HI R0, RZ, 0x7, R0 ;  /* 0x00000007ff007819 */ /* 0x001fca0000011600 */
[----:B------:R-:W-:Y:S02]  /*b840*/  VIADD R0, R0, 0x8 ;  /* 0x0000000800007836 */ /* 0x000fe40000000000 */
[----:B------:R-:W-:Y:S01]  /*b850*/  IMAD.MOV.U32 R25, RZ, RZ, 0x40000040 ;  /* 0x40000040ff197424 */ /* 0x000fe200078e00ff */
[----:B------:R-:W-:Y:S02]  /*b860*/  R2UR UR8, R6 ;  /* 0x00000000060872ca */ /* 0x000fe400000e0000 */
[----:B------:R-:W-:Y:S02]  /*b870*/  R2UR UR9, R7 ;  /* 0x00000000070972ca */ /* 0x000fe400000e0000 */
[C---:B------:R-:W-:Y:S02]  /*b880*/  R2UR UR11, R25.reuse ;  /* 0x00000000190b72ca */ /* 0x040fe400000e0000 */
[----:B------:R-:W-:Y:S01]  /*b890*/  R2UR UR23, R25 ;  /* 0x00000000191772ca */ /* 0x000fe200000e0000 */
[----:B------:R-:W-:-:S05]  /*b8a0*/  IMAD.MOV.U32 R21, RZ, RZ, 0x40000040 ;  /* 0x40000040ff157424 */ /* 0x000fca00078e00ff */
[----:B------:R-:W-:Y:S01]  /*b8b0*/  R2UR UR15, R21 ;  /* 0x00000000150f72ca */ /* 0x000fe200000e0000 */
[----:B------:R0:W-:Y:S01]  /*b8c0*/  BAR.SYNC.DEFER_BLOCKING R0, 0x100 ;  /* 0x000400000000751d */ /* 0x0001e20000010000 */
[----:B--2---:R-:W-:-:S04]  /*b8d0*/  IMAD R24, R18, 0x400, R9 ;  /* 0x0000040012187824 */ /* 0x004fc800078e0209 */
[----:B------:R-:W-:-:S05]  /*b8e0*/  VIADD R12, R24, 0x4 ;  /* 0x00000004180c7836 */ /* 0x000fca0000000000 */
[----:B------:R-:W-:Y:S02]  /*b8f0*/  R2UR UR18, R12 ;  /* 0x000000000c1272ca */ /* 0x000fe400000e0000 */
[----:B------:R-:W2:Y:S01]  /*b900*/  LDL.64 R12, [R1+0x10] ;  /* 0x00001000010c7983 */ /* 0x000ea20000100a00 */
[C---:B------:R-:W-:Y:S01]  /*b910*/  R2UR UR10, R24.reuse ;  /* 0x00000000180a72ca */ /* 0x040fe200000e0000 */
[C---:B------:R-:W-:Y:S02]  /*b920*/  VIADD R20, R24.reuse, 0x2 ;  /* 0x0000000218147836 */ /* 0x040fe40000000000 */
[----:B------:R-:W-:-:S05]  /*b930*/  VIADD R24, R24, 0x6 ;  /* 0x0000000618187836 */ /* 0x000fca0000000000 */
[----:B------:R-:W-:Y:S02]  /*b940*/  R2UR UR22, R24 ;  /* 0x00000000181672ca */ /* 0x000fe400000e0000 */
[----:B------:R-:W-:-:S06]  /*b950*/  WARPGROUP.ARRIVE ;  /* 0x00000000000079c5 */ /* 0x000fcc0000000000 */
[----:B------:R-:W-:Y:S01]  /*b960*/  HGMMA.64x128x16.F32.BF16 R24, gdesc[UR8], RZ, !UPT, gsb0 ;  /* 0x01e00000081879f0 */ /* 0x000fe2000c0018ff */
[----:B------:R-:W-:Y:S02]  /*b970*/  R2UR UR14, R20 ;  /* 0x00000000140e72ca */ /* 0x000fe400000e0000 */
[----:B------:R-:W4:Y:S01]  /*b980*/  LDL.64 R20, [R1+0x8] ;  /* 0x0000080001147983 */ /* 0x000f220000100a00 */
[----:B---3--:R-:W-:Y:S02]  /*b990*/  R2UR UR12, R2 ;  /* 0x00000000020c72ca */ /* 0x008fe400000e0000 */
[----:B------:R-:W-:Y:S01]  /*b9a0*/  R2UR UR13, R3 ;  /* 0x00000000030d72ca */ /* 0x000fe200000e0000 */
[----:B------:R0:W5:Y:S01]  /*b9b0*/  LDL.LU R2, [R1+0x6c] ;  /* 0x00006c0001027983 */ /* 0x0001620000300800 */
[----:B------:R-:W-:Y:S02]  /*b9c0*/  WARPGROUP.DEPBAR.LE gsb0, 0x0 ;  /* 0x00008000000079c5 */ /* 0x000fe40000010000 */
[----:B------:R-:W-:-:S09]  /*b9d0*/  WARPGROUP.ARRIVE ;  /* 0x00000000000079c5 */ /* 0x000fd20000000000 */
[----:B------:R-:W-:Y:S03]  /*b9e0*/  HGMMA.64x128x16.F32.BF16 R24, gdesc[UR12], R24, gsb0 ;  /* 0x01e000000c1879f0 */ /* 0x000fe60008001818 */
[----:B------:R-:W-:Y:S02]  /*b9f0*/  WARPGROUP.DEPBAR.LE gsb0, 0x0 ;  /* 0x00008000000079c5 */ /* 0x000fe40000010000 */
[----:B--2---:R-:W-:Y:S02]  /*ba00*/  R2UR UR16, R12 ;  /* 0x000000000c1072ca */ /* 0x004fe400000e0000 */
[----:B------:R-:W-:Y:S01]  /*ba10*/  R2UR UR17, R13 ;  /* 0x000000000d1172ca */ /* 0x000fe200000e0000 */
[----:B------:R-:W-:-:S12]  /*ba20*/  WARPGROUP.ARRIVE ;  /* 0x00000000000079c5 */ /* 0x000fd80000000000 */
[----:B------:R-:W-:Y:S01]  /*ba30*/  HGMMA.64x128x16.F32.BF16 R24, gdesc[UR16], R24, gsb0 ;  /* 0x01e00000101879f0 */ /* 0x000fe20008001818 */
[----:B----4-:R-:W-:Y:S02]  /*ba40*/  R2UR UR20, R20 ;  /* 0x00000000141472ca */ /* 0x010fe400000e0000 */
[----:B------:R-:W-:Y:S01]  /*ba50*/  R2UR UR21, R21 ;  /* 0x00000000151572ca */ /* 0x000fe200000e0000 */
[----:B------:R-:W-:Y:S02]  /*ba60*/  WARPGROUP.DEPBAR.LE gsb0, 0x0 ;  /* 0x00008000000079c5 */ /* 0x000fe40000010000 */
[----:B------:R-:W-:-:S10]  /*ba70*/  WARPGROUP.ARRIVE ;  /* 0x00000000000079c5 */ /* 0x000fd40000000000 */
[----:B------:R-:W-:Y:S03]  /*ba80*/  HGMMA.64x128x16.F32.BF16 R24, gdesc[UR20], R24, gsb0 ;  /* 0x01e00000141879f0 */ /* 0x000fe60008001818 */
[----:B------:R-:W-:Y:S02]  /*ba90*/  WARPGROUP.DEPBAR.LE gsb0, 0x0 ;  /* 0x00008000000079c5 */ /* 0x000fe40000010000 */
[----:B0-----:R-:W-:Y:S05]  /*baa0*/  @P3 BRA `(.L_x_2379) ;  /* 0x0000000000283947 */ /* 0x001fea0003800000 */
[----:B------:R-:W-:Y:S05]  /*bab0*/  @!P0 BRA `(.L_x_2380) ;  /* 0x0000000000048947 */ /* 0x000fea0003800000 */
[----:B------:R-:W-:Y:S01]  /*bac0*/  BPT.TRAP 0x1 ;  /* 0x000000040000795c */ /* 0x000fe20000300000 */
.L_x_2380:
[----:B------:R-:W-:Y:S01]  /*bad0*/  SHF.L.U32 R0, R8, 0x1f, RZ ;  /* 0x0000001f08007819 */ /* 0x000fe200000006ff */
[----:B-----5:R-:W-:-:S04]  /*bae0*/  IMAD R3, R15, 0x8, R2 ;  /* 0x000000080f037824 */ /* 0x020fc800078e0202 */
[----:B------:R0:W1:Y:S01]  /*baf0*/  SYNCS.PHASECHK.TRANS64.TRYWAIT P3, [R3+URZ+0x16850], R0 ;  /* 0x01685000030075a7 */ /* 0x000062000806017f */
[----:B------:R-:W-:Y:S05]  /*bb00*/  @!P0 BRA `(.L_x_2381) ;  /* 0x0000000000048947 */ /* 0x000fea0003800000 */
[----:B------:R-:W-:Y:S01]  /*bb10*/  BPT.TRAP 0x1 ;  /* 0x000000040000795c */ /* 0x000fe20000300000 */
.L_x_2381:
[----:B-1----:R-:W-:Y:S05]  /*bb20*/  @P3 BRA `(.L_x_2379) ;  /* 0x0000000000083947 */ /* 0x002fea0003800000 */
[----:B------:R-:W1:Y:S02]  /*bb30*/  SYNCS.PHASECHK.TRANS64.TRYWAIT P3, [R3+URZ+0x16850], R0 ;  /* 0x01685000030075a7 */ /* 0x000e64000806017f */
[----:B-1----:R-:W-:Y:S05]  /*bb40*/  @!P3 BRA `(.L_x_2382) ;  /* 0x000000f000a4b947 */ /* 0x002fea0003800000 */
.L_x_2379:
[----:B01---5:R-:W-:Y:S01]  /*bb50*/  VIADD R0, R2, 0x400 ;  /* 0x0000040002007836 */ /* 0x023fe20000000000 */
[----:B------:R-:W-:Y:S05]  /*bb60*/  WARPSYNC.ALL ;  /* 0x0000000000007948 */ /* 0x000fea0003800000 */
[----:B------:R-:W-:Y:S01]  /*bb70*/  SHF.R.U32.HI R0, RZ, 0x4, R0 ;  /* 0x00000004ff007819 */ /* 0x000fe20000011600 */
[----:B------:R-:W-:Y:S01]  /*bb80*/  IMAD.MOV.U32 R9, RZ, RZ, 0x40000040 ;  /* 0x40000040ff097424 */ /* 0x000fe200078e00ff */
[----:B------:R-:W2:Y:S04]  /*bb90*/  LDL R21, [R1+0x2c] ;  /* 0x00002c0001157983 */ /* 0x000ea80000100800 */
[----:B------:R-:W3:Y:S01]  /*bba0*/  LDL R20, [R1+0x20] ;  /* 0x0000200001147983 */ /* 0x000ee20000100800 */
[----:B------:R-:W-:Y:S01]  /*bbb0*/  LOP3.LUT R0, R0, 0x3fff, RZ, 0xc0, !PT ;  /* 0x00003fff00007812 */ /* 0x000fe200078ec0ff */
[----:B------:R-:W-:Y:S01]  /*bbc0*/  WARPGROUP.ARRIVE ;  /* 0x00000000000079c5 */ /* 0x000fe20000000000 */
[----:B------:R-:W-:Y:S01]  /*bbd0*/  R2UR UR7, R9 ;  /* 0x00000000090772ca */ /* 0x000fe200000e0000 */
[----:B------:R-:W-:Y:S01]  /*bbe0*/  IMAD.MOV.U32 R13, RZ, RZ, 0x40000040 ;  /* 0x40000040ff0d7424 */ /* 0x000fe200078e00ff */
[----:B------:R-:W0:Y:S01]  /*bbf0*/  @P2 LDC R3, c[0x0][0x450] ;  /* 0x00011400ff032b82 */ /* 0x000e220000000800 */
[----:B------:R-:W-:-:S05]  /*bc00*/  IMAD R8, R15, 0x400, R0 ;  /* 0x000004000f087824 */ /* 0x000fca00078e0200 */
[----:B------:R-:W-:Y:S02]  /*bc10*/  R2UR UR6, R8 ;  /* 0x00000000080672ca */ /* 0x000fe400000e0000 */
[----:B------:R-:W1:Y:S11]  /*bc20*/  @P2 LDC R0, c[0x0][0x44c] ;  /* 0x00011300ff002b82 */ /* 0x000e760000000800 */
[----:B------:R-:W-:Y:S03]  /*bc30*/  HGMMA.64x64x16.F32.BF16 R88, R148, gdesc[UR4].tnspB, R88, gsb0 ;  /* 0x40e0000494587df0 */ /* 0x000fe60008001858 */
[----:B------:R-:W-:-:S02]  /*bc40*/  WARPGROUP.DEPBAR.LE gsb0, 0x0 ;  /* 0x00008000000079c5 */ /* 0x000fc40000010000 */
[----:B------:R-:W4:Y:S04]  /*bc50*/  LDL R149, [R1+0x24] ;  /* 0x0000240001957983 */ /* 0x000f280000100800 */
[----:B------:R-:W4:Y:S04]  /*bc60*/  LDL R150, [R1+0x48] ;  /* 0x0000480001967983 */ /* 0x000f280000100800 */
[----:B------:R-:W2:Y:S01]  /*bc70*/  LDL R151, [R1+0x30] ;  /* 0x0000300001977983 */ /* 0x000ea20000100800 */
[----:B------:R-:W-:Y:S01]  /*bc80*/  VIADD R12, R8, 0x80 ;  /* 0x00000080080c7836 */ /* 0x000fe20000000000 */
[----:B------:R-:W-:Y:S01]  /*bc90*/  R2UR UR7, R13 ;  /* 0x000000000d0772ca */ /* 0x000fe200000e0000 */
[----:B------:R-:W-:Y:S01]  /*bca0*/  WARPGROUP.ARRIVE ;  /* 0x00000000000079c5 */ /* 0x000fe20000000000 */
[----:B------:R-:W-:-:S02]  /*bcb0*/  IMAD.MOV.U32 R13, RZ, RZ, 0x40000040 ;  /* 0x40000040ff0d7424 */ /* 0x000fc400078e00ff */
[----:B------:R-:W-:Y:S01]  /*bcc0*/  R2UR UR6, R12 ;  /* 0x000000000c0672ca */ /* 0x000fe200000e0000 */
[----:B------:R-:W-:-:S12]  /*bcd0*/  VIADD R12, R8, 0x100 ;  /* 0x00000100080c7836 */ /* 0x000fd80000000000 */
[----:B------:R-:W-:Y:S01]  /*bce0*/  HGMMA.64x64x16.F32.BF16 R88, R144, gdesc[UR4].tnspB, R88, gsb0 ;  /* 0x40e0000490587df0 */ /* 0x000fe20008001858 */
[----:B------:R-:W-:Y:S02]  /*bcf0*/  R2UR UR6, R12 ;  /* 0x000000000c0672ca */ /* 0x000fe400000e0000 */
[----:B------:R-:W-:Y:S01]  /*bd00*/  R2UR UR7, R13 ;  /* 0x000000000d0772ca */ /* 0x000fe200000e0000 */
[----:B------:R-:W-:Y:S01]  /*bd10*/  IMAD.MOV.U32 R13, RZ, RZ, 0x40000040 ;  /* 0x40000040ff0d7424 */ /* 0x000fe200078e00ff */
[----:B------:R-:W-:Y:S02]  /*bd20*/  WARPGROUP.DEPBAR.LE gsb0, 0x0 ;  /* 0x00008000000079c5 */ /* 0x000fe40000010000 */
[----:B------:R-:W-:-:S09]  /*bd30*/  WARPGROUP.ARRIVE ;  /* 0x00000000000079c5 */ /* 0x000fd20000000000 */
[----:B------:R-:W-:Y:S01]  /*bd40*/  HGMMA.64x64x16.F32.BF16 R88, R140, gdesc[UR4].tnspB, R88, gsb0 ;  /* 0x40e000048c587df0 */ /* 0x000fe20008001858 */
[----:B------:R-:W-:Y:S01]  /*bd50*/  R2UR UR7, R13 ;  /* 0x000000000d0772ca */ /* 0x000fe200000e0000 */
[----:B------:R-:W-:Y:S01]  /*bd60*/  IMAD.MOV.U32 R13, RZ, RZ, 0x40000040 ;  /* 0x40000040ff0d7424 */ /* 0x000fe200078e00ff */
[----:B------:R-:W-:Y:S02]  /*bd70*/  WARPGROUP.DEPBAR.LE gsb0, 0x0 ;  /* 0x00008000000079c5 */ /* 0x000fe40000010000 */
[----:B------:R-:W-:Y:S01]  /*bd80*/  WARPGROUP.ARRIVE ;  /* 0x00000000000079c5 */ /* 0x000fe20000000000 */
[----:B----4-:R-:W-:-:S04]  /*bd90*/  IMAD.IADD R9, R150, 0x1, R149 ;  /* 0x0000000196097824 */ /* 0x010fc800078e0295 */
[----:B-1----:R-:W-:-:S04]  /*bda0*/  @P2 IMAD.HI.U32 R12, R9, R0, RZ ;  /* 0x00000000090c2227 */ /* 0x002fc800078e00ff */
[----:B------:R-:W-:Y:S01]  /*bdb0*/  IMAD.MOV.U32 R0, RZ, RZ, R9 ;  /* 0x000000ffff007224 */ /* 0x000fe200078e0009 */
[----:B0-----:R-:W-:Y:S01]  /*bdc0*/  @P2 SHF.R.U32.HI R0, RZ, R3, R12 ;  /* 0x00000003ff002219 */ /* 0x001fe2000001160c */
[----:B------:R-:W-:Y:S02]  /*bdd0*/  IMAD.MOV.U32 R9, RZ, RZ, -0x80 ;  /* 0xffffff80ff097424 */ /* 0x000fe400078e00ff */
[----:B------:R-:W-:Y:S02]  /*bde0*/  VIADD R12, R8, 0x180 ;  /* 0x00000180080c7836 */ /* 0x000fe40000000000 */
[----:B------:R-:W0:Y:S01]  /*bdf0*/  SHFL.IDX PT, R3, R0, RZ, 0x1c1f ;  /* 0x001c1fff00037589 */ /* 0x000e2200000e0000 */
[----:B------:R-:W-:Y:S02]  /*be00*/  IMAD R9, R14, R9, 0x1 ;  /* 0x000000010e097424 */ /* 0x000fe400078e0209 */
[----:B------:R-:W-:-:S03]  /*be10*/  R2UR UR6, R12 ;  /* 0x000000000c0672ca */ /* 0x000fc600000e0000 */
[----:B--2---:R-:W-:-:S05]  /*be20*/  IADD3 R9, R21, R9, -R151 ;  /* 0x0000000915097210 */ /* 0x004fca0007ffe897 */
[----:B---3--:R-:W-:-:S05]  /*be30*/  IMAD.IADD R9, R9, 0x1, -R20 ;  /* 0x0000000109097824 */ /* 0x008fca00078e0a14 */
[----:B------:R-:W-:Y:S01]  /*be40*/  HGMMA.64x64x16.F32.BF16 R88, R136, gdesc[UR4].tnspB, R88, gsb0 ;  /* 0x40e0000488587df0 */ /* 0x000fe20008001858 */
[----:B------:R-:W-:Y:S01]  /*be50*/  R2UR UR7, R13 ;  /* 0x000000000d0772ca */ /* 0x000fe200000e0000 */
[----:B0-----:R-:W-:-:S05]  /*be60*/  IMAD.IADD R3, R9, 0x1, R3 ;  /* 0x0000000109037824 */ /* 0x001fca00078e0203 */
[C---:B------:R-:W-:Y:S02]  /*be70*/  ISETP.GT.AND P3, PT, R3.reuse, RZ, PT ;  /* 0x000000ff0300720c */ /* 0x040fe40003f64270 */
[C---:B------:R-:W-:Y:S02]  /*be80*/  ISETP.GT.AND P4, PT, R3.reuse, 0x1, PT ;  /* 0x000000010300780c */ /* 0x040fe40003f84270 */
        /* <DEDUP_REMOVED lines=30> */
[----:B------:R-:W-:Y:S01]  /*c070*/  FMNMX.FTZ R12, R41, R12, !PT ;  /* 0x0000000c290c7209 */ /* 0x000fe20007810000 */
[----:B------:R-:W-:Y:S02]  /*c080*/  WARPGROUP.DEPBAR.LE gsb0, 0x0 ;  /* 0x00008000000079c5 */ /* 0x000fe40000010000 */
[----:B------:R-:W-:Y:S01]  /*c090*/  ISETP.GT.AND P3, PT, R3, 0x30, PT ;  /* 0x000000300300780c */ /* 0x000fe20003f64270 */
[----:B------:R-:W-:Y:S01]  /*c0a0*/  WARPGROUP.ARRIVE ;  /* 0x00000000000079c5 */ /* 0x000fe20000000000 */
        /* <DEDUP_REMOVED lines=60> */
[----:B------:R-:W-:-:S04]  /*c470*/  FMNMX.FTZ R3, R84, R12, !PT ;  /* 0x0000000c54037209 */ /* 0x000fc80007810000 */
[----:B------:R-:W-:-:S05]  /*c480*/  FMNMX.FTZ R3, R85, R3, !PT ;  /* 0x0000000355037209 */ /* 0x000fca0007810000 */
[----:B------:R-:W0:Y:S02]  /*c490*/  SHFL.BFLY PT, R12, R3, 0x2, 0x1f ;  /* 0x0c401f00030c7f89 */ /* 0x000e2400000e0000 */
[----:B0-----:R-:W-:Y:S01]  /*c4a0*/  FMNMX.FTZ R3, R3, R12, !PT ;  /* 0x0000000c03037209 */ /* 0x001fe20007810000 */
[----:B------:R-:W-:-:S04]  /*c4b0*/  VIADD R12, R8, 0x200 ;  /* 0x00000200080c7836 */ /* 0x000fc80000000000 */
[----:B------:R-:W0:Y:S01]  /*c4c0*/  SHFL.BFLY PT, R20, R3, 0x1, 0x1f ;  /* 0x0c201f0003147f89 */ /* 0x000e2200000e0000 */
[----:B------:R-:W-:-:S03]  /*c4d0*/  R2UR UR6, R12 ;  /* 0x000000000c0672ca */ /* 0x000fc600000e0000 */
[----:B------:R1:W2:Y:S02]  /*c4e0*/  SHFL.IDX PT, R12, R0, 0x1, 0x1c1f ;  /* 0x003c1f00000c7f89 */ /* 0x0002a400000e0000 */
[----:B-1----:R-:W-:-:S08]  /*c4f0*/  IMAD.U32 R0, RZ, RZ, UR5 ;  /* 0x00000005ff007e24 */ /* 0x002fd0000f8e00ff */
[----:B------:R-:W-:Y:S01]  /*c500*/  HGMMA.64x64x16.F32.BF16 R88, R132, gdesc[UR4].tnspB, R88, gsb0 ;  /* 0x40e0000484587df0 */ /* 0x000fe20008001858 */
[----:B0-----:R-:W-:Y:S01]  /*c510*/  FMNMX.FTZ R3, R3, R20, !PT ;  /* 0x0000001403037209 */ /* 0x001fe20007810000 */
[----:B--2---:R-:W-:-:S04]  /*c520*/  IMAD.IADD R9, R9, 0x1, R12 ;  /* 0x0000000109097824 */ /* 0x004fc800078e020c */
[C---:B------:R-:W-:Y:S01]  /*c530*/  FMUL.FTZ R13, R3.reuse, R0 ;  /* 0x00000000030d7220 */ /* 0x040fe20000410000 */
[----:B------:R-:W-:Y:S02]  /*c540*/  FSETP.NEU.FTZ.AND P3, PT, R3, -INF , PT ;  /* 0xff8000000300780b */ /* 0x000fe40003f7d000 */
[C---:B------:R-:W-:Y:S02]  /*c550*/  ISETP.GT.AND P5, PT, R9.reuse, RZ, PT ;  /* 0x000000ff0900720c */ /* 0x040fe40003fa4270 */
[C---:B------:R-:W-:Y:S02]  /*c560*/  ISETP.GT.AND P4, PT, R9.reuse, 0x1, PT ;  /* 0x000000010900780c */ /* 0x040fe40003f84270 */
        /* <DEDUP_REMOVED lines=10> */
[----:B------:R-:W-:Y:S02]  /*c610*/  FSEL R13, R13, RZ, P3 ;  /* 0x000000ff0d0d7208 */ /* 0x000fe40001800000 */
[----:B------:R-:W-:Y:S02]  /*c620*/  ISETP.GT.AND P4, PT, R9, 0x11, PT ;  /* 0x000000110900780c */ /* 0x000fe40003f84270 */
        /* <DEDUP_REMOVED lines=19> */
[--C-:B------:R-:W-:Y:S01]  /*c760*/  FFMA.FTZ R140, R40, R0, -R13.reuse ;  /* 0x00000000288c7223 */ /* 0x100fe2000001080d */
[----:B------:R-:W-:Y:S01]  /*c770*/  FMNMX.FTZ R24, R38, R24, !PT ;  /* 0x0000001826187209 */ /* 0x000fe20007810000 */
[--C-:B------:R-:W-:Y:S01]  /*c780*/  FFMA.FTZ R40, R64, R0, -R13.reuse ;  /* 0x0000000040287223 */ /* 0x100fe2000001080d */
[----:B------:R-:W-:Y:S01]  /*c790*/  ISETP.GT.AND P4, PT, R9, 0x21, PT ;  /* 0x000000210900780c */ /* 0x000fe20003f84270 */
[----:B------:R-:W1:Y:S01]  /*c7a0*/  S2R R64, SR_TID.X ;  /* 0x0000000000407919 */ /* 0x000e620000002100 */
[----:B------:R-:W-:Y:S01]  /*c7b0*/  FSEL R42, R42, -INF , P5 ;  /* 0xff8000002a2a7808 */ /* 0x000fe20002800000 */
[----:B------:R-:W-:Y:S01]  /*c7c0*/  MUFU.EX2 R148, R148 ;  /* 0x0000009400947308 */ /* 0x000fe20000000800 */
[----:B------:R-:W-:Y:S01]  /*c7d0*/  FMNMX.FTZ R24, R39, R24, !PT ;  /* 0x0000001827187209 */ /* 0x000fe20007810000 */
[----:B0-----:R-:W-:Y:S01]  /*c7e0*/  IMAD.MOV.U32 R33, RZ, RZ, 0x40000040 ;  /* 0x40000040ff217424 */ /* 0x001fe200078e00ff */
[----:B------:R-:W-:Y:S01]  /*c7f0*/  ISETP.GT.AND P5, PT, R9, 0x28, PT ;  /* 0x000000280900780c */ /* 0x000fe20003fa4270 */
[----:B------:R-:W-:Y:S01]  /*c800*/  FFMA.FTZ R146, R36, R0, -R13 ;  /* 0x0000000024927223 */ /* 0x000fe2000001080d */
[----:B------:R-:W-:Y:S01]  /*c810*/  FSEL R43, R43, -INF , P4 ;  /* 0xff8000002b2b7808 */ /* 0x000fe20002000000 */
[----:B------:R-:W-:-:S02]  /*c820*/  WARPGROUP.DEPBAR.LE gsb0, 0x0 ;  /* 0x00008000000079c5 */ /* 0x000fc40000010000 */
[----:B------:R-:W-:Y:S01]  /*c830*/  FMNMX.FTZ R25, R42, R24, !PT ;  /* 0x000000182a197209 */ /* 0x000fe20007810000 */
[-CC-:B------:R-:W-:Y:S01]  /*c840*/  FFMA.FTZ R132, R56, R0.reuse, -R13.reuse ;  /* 0x0000000038847223 */ /* 0x180fe2000001080d */
[----:B------:R-:W-:Y:S01]  /*c850*/  ISETP.GT.AND P4, PT, R9, 0x29, PT ;  /* 0x000000290900780c */ /* 0x000fe20003f84270 */
[----:B------:R-:W-:Y:S01]  /*c860*/  WARPGROUP.ARRIVE ;  /* 0x00000000000079c5 */ /* 0x000fe20000000000 */
[----:B------:R-:W-:Y:S01]  /*c870*/  FSEL R46, R46, -INF , P5 ;  /* 0xff8000002e2e7808 */ /* 0x000fe20002800000 */
[-CC-:B------:R-:W-:Y:S01]  /*c880*/  FFMA.FTZ R134, R60, R0.reuse, -R13.reuse ;  /* 0x000000003c867223 */ /* 0x180fe2000001080d */
[----:B------:R-:W-:Y:S01]  /*c890*/  FMNMX.FTZ R25, R43, R25, !PT ;  /* 0x000000192b197209 */ /* 0x000fe20007810000 */
[----:B------:R-:W-:Y:S01]  /*c8a0*/  MUFU.EX2 R150, R150 ;  /* 0x0000009600967308 */ /* 0x000fe20000000800 */
[----:B------:R-:W-:Y:S01]  /*c8b0*/  ISETP.GT.AND P5, PT, R9, 0x30, PT ;  /* 0x000000300900780c */ /* 0x000fe20003fa4270 */
[----:B------:R-:W-:Y:S01]  /*c8c0*/  @!P1 IMAD R15, R15, 0x8, R2 ;  /* 0x000000080f0f9824 */ /* 0x000fe200078e0202 */
[----:B------:R-:W-:Y:S01]  /*c8d0*/  FSEL R47, R47, -INF , P4 ;  /* 0xff8000002f2f7808 */ /* 0x000fe20002000000 */
[-CC-:B------:R-:W-:Y:S01]  /*c8e0*/  FFMA.FTZ R37, R37, R0.reuse, -R13.reuse ;  /* 0x0000000025257223 */ /* 0x180fe2000001080d */
[----:B------:R-:W-:Y:S01]  /*c8f0*/  FMNMX.FTZ R25, R46, R25, !PT ;  /* 0x000000192e197209 */ /* 0x000fe20007810000 */
[-CC-:B------:R-:W-:Y:S01]  /*c900*/  FFMA.FTZ R142, R44, R0.reuse, -R13.reuse ;  /* 0x000000002c8e7223 */ /* 0x180fe2000001080d */
[----:B------:R-:W-:Y:S01]  /*c910*/  ISETP.GT.AND P4, PT, R9, 0x31, PT ;  /* 0x000000310900780c */ /* 0x000fe20003f84270 */
[----:B------:R-:W-:Y:S01]  /*c920*/  MUFU.EX2 R20, R20 ;  /* 0x0000001400147308 */ /* 0x000fe20000000800 */
        /* <DEDUP_REMOVED lines=13> */
[----:B------:R-:W-:Y:S01]  /*ca00*/  FFMA.FTZ R81, R81, R0, -R13 ;  /* 0x0000000051517223 */ /* 0x000fe2000001080d */
[----:B------:R-:W-:Y:S01]  /*ca10*/  FMNMX.FTZ R28, R51, R28, !PT ;  /* 0x0000001c331c7209 */ /* 0x000fe20007810000 */
[----:B------:R0:W-:Y:S01]  /*ca20*/  MUFU.EX2 R25, R41 ;  /* 0x0000002900197308 */ /* 0x0001e20000000800 */
[----:B------:R-:W-:-:S02]  /*ca30*/  ISETP.GT.AND P5, PT, R9, 0x40, PT ;  /* 0x000000400900780c */ /* 0x000fc40003fa4270 */
[----:B------:R-:W-:Y:S02]  /*ca40*/  R2UR UR7, R33 ;  /* 0x00000000210772ca */ /* 0x000fe400000e0000 */
[----:B-1----:R-:W-:Y:S01]  /*ca50*/  SHF.R.U32.HI R135, RZ, 0x7, R64 ;  /* 0x00000007ff877819 */ /* 0x002fe20000011640 */
[----:B------:R-:W-:Y:S01]  /*ca60*/  @!P1 VIADD R15, R15, 0x16860 ;  /* 0x000168600f0f9836 */ /* 0x000fe20000000000 */
[----:B------:R-:W-:Y:S01]  /*ca70*/  FSEL R55, R55, -INF , P4 ;  /* 0xff80000037377808 */ /* 0x000fe20002000000 */
[----:B------:R-:W-:Y:S01]  /*ca80*/  MUFU.EX2 R146, R146 ;  /* 0x0000009200927308 */ /* 0x000fe20000000800 */
[----:B------:R-:W-:Y:S01]  /*ca90*/  FMNMX.FTZ R28, R54, R28, !PT ;  /* 0x0000001c361c7209 */ /* 0x000fe20007810000 */
[-CC-:B0-----:R-:W-:Y:S01]  /*caa0*/  FFMA.FTZ R41, R61, R0.reuse, -R13.reuse ;  /* 0x000000003d297223 */ /* 0x181fe2000001080d */
[----:B------:R-:W-:Y:S01]  /*cab0*/  ISETP.GT.AND P4, PT, R9, 0x41, PT ;  /* 0x000000410900780c */ /* 0x000fe20003f84270 */
[-CC-:B------:R-:W-:Y:S01]  /*cac0*/  FFMA.FTZ R44, R65, R0.reuse, -R13.reuse ;  /* 0x00000000412c7223 */ /* 0x180fe2000001080d */
[----:B------:R-:W-:Y:S01]  /*cad0*/  FSEL R58, R58, -INF , P5 ;  /* 0xff8000003a3a7808 */ /* 0x000fe20002800000 */
[--C-:B------:R-:W-:Y:S01]  /*cae0*/  FFMA.FTZ R48, R69, R0, -R13.reuse ;  /* 0x0000000045307223 */ /* 0x100fe2000001080d */
[----:B------:R-:W-:Y:S01]  /*caf0*/  FMNMX.FTZ R28, R55, R28, !PT ;  /* 0x0000001c371c7209 */ /* 0x000fe20007810000 */
[----:B------:R0:W-:Y:S01]  /*cb00*/  MUFU.EX2 R24, R37 ;  /* 0x0000002500187308 */ /* 0x0001e20000000800 */
[----:B------:R-:W-:Y:S01]  /*cb10*/  ISETP.GT.AND P5, PT, R9, 0x48, PT ;  /* 0x000000480900780c */ /* 0x000fe20003fa4270 */
[-CC-:B------:R-:W-:Y:S01]  /*cb20*/  FFMA.FTZ R52, R73, R0.reuse, -R13.reuse ;  /* 0x0000000049347223 */ /* 0x180fe2000001080d */
[----:B------:R-:W-:Y:S01]  /*cb30*/  FSEL R59, R59, -INF , P4 ;  /* 0xff8000003b3b7808 */ /* 0x000fe20002000000 */
[--C-:B------:R-:W-:Y:S01]  /*cb40*/  FFMA.FTZ R33, R77, R0, -R13.reuse ;  /* 0x000000004d217223 */ /* 0x100fe2000001080d */
[----:B------:R-:W-:Y:S01]  /*cb50*/  FMNMX.FTZ R29, R58, R28, !PT ;  /* 0x0000001c3a1d7209 */ /* 0x000fe20007810000 */
[-CC-:B------:R-:W-:Y:S01]  /*cb60*/  FFMA.FTZ R53, R80, R0.reuse, -R13.reuse ;  /* 0x0000000050357223 */ /* 0x180fe2000001080d */
[----:B------:R-:W-:Y:S01]  /*cb70*/  ISETP.GT.AND P4, PT, R9, 0x49, PT ;  /* 0x000000490900780c */ /* 0x000fe20003f84270 */
[----:B------:R-:W-:Y:S01]  /*cb80*/  MUFU.EX2 R140, R140 ;  /* 0x0000008c008c7308 */ /* 0x000fe20000000800 */
[----:B------:R-:W-:Y:S01]  /*cb90*/  FSEL R62, R62, -INF , P5 ;  /* 0xff8000003e3e7808 */ /* 0x000fe20002800000 */
[-CC-:B0-----:R-:W-:Y:S01]  /*cba0*/  FFMA.FTZ R37, R57, R0.reuse, -R13.reuse ;  /* 0x0000000039257223 */ /* 0x181fe2000001080d */
[----:B------:R-:W-:Y:S01]  /*cbb0*/  FMNMX.FTZ R29, R59, R29, !PT ;  /* 0x0000001d3b1d7209 */ /* 0x000fe20007810000 */
[----:B------:R-:W-:Y:S01]  /*cbc0*/  FFMA.FTZ R57, R84, R0, -R13 ;  /* 0x0000000054397223 */ /* 0x000fe2000001080d */
[----:B------:R-:W-:-:S02]  /*cbd0*/  ISETP.GT.AND P5, PT, R9, 0x50, PT ;  /* 0x000000500900780c */ /* 0x000fc40003fa4270 */
[----:B------:R-:W-:Y:S01]  /*cbe0*/  FSEL R63, R63, -INF , P4 ;  /* 0xff8000003f3f7808 */ /* 0x000fe20002000000 */
[----:B------:R-:W-:Y:S01]  /*cbf0*/  MUFU.EX2 R142, R142 ;  /* 0x0000008e008e7308 */ /* 0x000fe20000000800 */
[----:B------:R-:W-:Y:S02]  /*cc00*/  FMNMX.FTZ R29, R62, R29, !PT ;  /* 0x0000001d3e1d7209 */ /* 0x000fe40007810000 */
[----:B------:R-:W-:Y:S02]  /*cc10*/  ISETP.GT.AND P4, PT, R9, 0x51, PT ;  /* 0x000000510900780c */ /* 0x000fe40003f84270 */
[----:B------:R-:W-:Y:S02]  /*cc20*/  FSEL R66, R66, -INF , P5 ;  /* 0xff80000042427808 */ /* 0x000fe40002800000 */
[----:B------:R-:W-:Y:S01]  /*cc30*/  FMNMX.FTZ R29, R63, R29, !PT ;  /* 0x0000001d3f1d7209 */ /* 0x000fe20007810000 */
[----:B------:R0:W-:Y:S01]  /*cc40*/  MUFU.EX2 R28, R45 ;  /* 0x0000002d001c7308 */ /* 0x0001e20000000800 */
[----:B------:R-:W-:-:S02]  /*cc50*/  ISETP.GT.AND P5, PT, R9, 0x58, PT ;  /* 0x000000580900780c */ /* 0x000fc40003fa4270 */
[----:B------:R-:W-:Y:S02]  /*cc60*/  FSEL R67, R67, -INF , P4 ;  /* 0xff80000043437808 */ /* 0x000fe40002000000 */
[----:B------:R-:W-:Y:S02]  /*cc70*/  FMNMX.FTZ R32, R66, R29, !PT ;  /* 0x0000001d42207209 */ /* 0x000fe40007810000 */
[----:B------:R-:W-:Y:S01]  /*cc80*/  ISETP.GT.AND P4, PT, R9, 0x59, PT ;  /* 0x000000590900780c */ /* 0x000fe20003f84270 */
[----:B------:R-:W-:Y:S01]  /*cc90*/  MUFU.EX2 R136, R136 ;  /* 0x0000008800887308 */ /* 0x000fe20000000800 */
[----:B------:R-:W-:Y:S01]  /*cca0*/  FSEL R70, R70, -INF , P5 ;  /* 0xff80000046467808 */ /* 0x000fe20002800000 */
[----:B0-----:R-:W-:Y:S01]  /*ccb0*/  FFMA.FTZ R45, R68, R0, -R13 ;  /* 0x00000000442d7223 */ /* 0x001fe2000001080d */
[----:B------:R-:W-:Y:S02]  /*ccc0*/  FMNMX.FTZ R32, R67, R32, !PT ;  /* 0x0000002043207209 */ /* 0x000fe40007810000 */
[----:B------:R-:W-:-:S02]  /*ccd0*/  ISETP.GT.AND P5, PT, R9, 0x60, PT ;  /* 0x000000600900780c */ /* 0x000fc40003fa4270 */
[----:B------:R-:W-:Y:S01]  /*cce0*/  FSEL R71, R71, -INF , P4 ;  /* 0xff80000047477808 */ /* 0x000fe20002000000 */
[----:B------:R0:W-:Y:S01]  /*ccf0*/  MUFU.EX2 R29, R49 ;  /* 0x00000031001d7308 */ /* 0x0001e20000000800 */
[----:B------:R-:W-:Y:S02]  /*cd00*/  FMNMX.FTZ R32, R70, R32, !PT ;  /* 0x0000002046207209 */ /* 0x000fe40007810000 */
[----:B------:R-:W-:Y:S02]  /*cd10*/  ISETP.GT.AND P4, PT, R9, 0x61, PT ;  /* 0x000000610900780c */ /* 0x000fe40003f84270 */
[----:B------:R-:W-:Y:S02]  /*cd20*/  FSEL R74, R74, -INF , P5 ;  /* 0xff8000004a4a7808 */ /* 0x000fe40002800000 */
[----:B------:R-:W-:Y:S01]  /*cd30*/  FMNMX.FTZ R32, R71, R32, !PT ;  /* 0x0000002047207209 */ /* 0x000fe20007810000 */
[----:B------:R-:W-:Y:S01]  /*cd40*/  MUFU.EX2 R138, R138 ;  /* 0x0000008a008a7308 */ /* 0x000fe20000000800 */
[----:B------:R-:W-:Y:S01]  /*cd50*/  ISETP.GT.AND P5, PT, R9, 0x68, PT ;  /* 0x000000680900780c */ /* 0x000fe20003fa4270 */
[----:B0-----:R-:W-:Y:S01]  /*cd60*/  FFMA.FTZ R49, R72, R0, -R13 ;  /* 0x0000000048317223 */ /* 0x001fe2000001080d */
[----:B------:R-:W-:-:S02]  /*cd70*/  FSEL R75, R75, -INF , P4 ;  /* 0xff8000004b4b7808 */ /* 0x000fc40002000000 */
[----:B------:R-:W-:Y:S02]  /*cd80*/  FMNMX.FTZ R32, R74, R32, !PT ;  /* 0x000000204a207209 */ /* 0x000fe40007810000 */
[----:B------:R-:W-:Y:S01]  /*cd90*/  ISETP.GT.AND P4, PT, R9, 0x69, PT ;  /* 0x000000690900780c */ /* 0x000fe20003f84270 */
[----:B------:R-:W-:Y:S01]  /*cda0*/  MUFU.EX2 R36, R36 ;  /* 0x0000002400247308 */ /* 0x000fe20000000800 */
[----:B------:R-:W-:Y:S02]  /*cdb0*/  FSEL R78, R78, -INF , P5 ;  /* 0xff8000004e4e7808 */ /* 0x000fe40002800000 */
[----:B------:R-:W-:Y:S02]  /*cdc0*/  FMNMX.FTZ R32, R75, R32, !PT ;  /* 0x000000204b207209 */ /* 0x000fe40007810000 */
[----:B------:R-:W-:Y:S02]  /*cdd0*/  ISETP.GT.AND P5, PT, R9, 0x70, PT ;  /* 0x000000700900780c */ /* 0x000fe40003fa4270 */
[----:B------:R-:W-:Y:S01]  /*cde0*/  FSEL R79, R79, -INF , P4 ;  /* 0xff8000004f4f7808 */ /* 0x000fe20002000000 */
[----:B------:R-:W-:Y:S01]  /*cdf0*/  MUFU.EX2 R132, R132 ;  /* 0x0000008400847308 */ /* 0x000fe20000000800 */
[----:B------:R-:W-:-:S02]  /*ce00*/  FMNMX.FTZ R32, R78, R32, !PT ;  /* 0x000000204e207209 */ /* 0x000fc40007810000 */
[----:B------:R-:W-:Y:S02]  /*ce10*/  ISETP.GT.AND P4, PT, R9, 0x71, PT ;  /* 0x000000710900780c */ /* 0x000fe40003f84270 */
[----:B------:R-:W-:Y:S02]  /*ce20*/  FSEL R82, R82, -INF , P5 ;  /* 0xff80000052527808 */ /* 0x000fe40002800000 */
[----:B------:R-:W-:Y:S01]  /*ce30*/  FMNMX.FTZ R32, R79, R32, !PT ;  /* 0x000000204f207209 */ /* 0x000fe20007810000 */
[----:B------:R-:W-:Y:S01]  /*ce40*/  MUFU.EX2 R37, R37 ;  /* 0x0000002500257308 */ /* 0x000fe20000000800 */
[----:B------:R-:W-:Y:S02]  /*ce50*/  ISETP.GT.AND P5, PT, R9, 0x78, PT ;  /* 0x000000780900780c */ /* 0x000fe40003fa4270 */
[----:B------:R-:W-:Y:S02]  /*ce60*/  FSEL R83, R83, -INF , P4 ;  /* 0xff80000053537808 */ /* 0x000fe40002000000 */
[----:B------:R-:W-:-:S02]  /*ce70*/  FMNMX.FTZ R32, R82, R32, !PT ;  /* 0x0000002052207209 */ /* 0x000fc40007810000 */
[----:B------:R-:W-:Y:S01]  /*ce80*/  ISETP.GT.AND P4, PT, R9, 0x79, PT ;  /* 0x000000790900780c */ /* 0x000fe20003f84270 */
[----:B------:R-:W-:Y:S01]  /*ce90*/  MUFU.EX2 R134, R134 ;  /* 0x0000008600867308 */ /* 0x000fe20000000800 */
[----:B------:R-:W-:Y:S02]  /*cea0*/  FSEL R86, R86, -INF , P5 ;  /* 0xff80000056567808 */ /* 0x000fe40002800000 */
[----:B------:R-:W-:Y:S02]  /*ceb0*/  FMNMX.FTZ R32, R83, R32, !PT ;  /* 0x0000002053207209 */ /* 0x000fe40007810000 */
[----:B------:R-:W-:Y:S02]  /*cec0*/  FSEL R87, R87, -INF , P4 ;  /* 0xff80000057577808 */ /* 0x000fe40002000000 */
[----:B------:R-:W-:Y:S01]  /*ced0*/  FMNMX.FTZ R9, R86, R32, !PT ;  /* 0x0000002056097209 */ /* 0x000fe20007810000 */
[----:B------:R-:W-:Y:S03]  /*cee0*/  MUFU.EX2 R41, R41 ;  /* 0x0000002900297308 */ /* 0x000fe60000000800 */
[----:B------:R-:W-:-:S05]  /*cef0*/  FMNMX.FTZ R9, R87, R9, !PT ;  /* 0x0000000957097209 */ /* 0x000fca0007810000 */
[----:B------:R-:W0:Y:S01]  /*cf00*/  SHFL.BFLY PT, R32, R9, 0x2, 0x1f ;  /* 0x0c401f0009207f89 */ /* 0x000e2200000e0000 */
[----:B------:R-:W-:Y:S01]  /*cf10*/  @!P1 PRMT R15, RZ, 0x654, R15 ;  /* 0x00000654ff0f9816 */ /* 0x000fe2000000000f */
[----:B------:R-:W-:Y:S08]  /*cf20*/  MUFU.EX2 R40, R40 ;  /* 0x0000002800287308 */ /* 0x000ff00000000800 */
[----:B------:R-:W-:Y:S08]  /*cf30*/  MUFU.EX2 R44, R44 ;  /* 0x0000002c002c7308 */ /* 0x000ff00000000800 */
[----:B------:R-:W-:Y:S01]  /*cf40*/  MUFU.EX2 R45, R45 ;  /* 0x0000002d002d7308 */ /* 0x000fe20000000800 */
[----:B0-----:R-:W-:Y:S01]  /*cf50*/  FMNMX.FTZ R9, R9, R32, !PT ;  /* 0x0000002009097209 */ /* 0x001fe20007810000 */
[----:B------:R-:W-:-:S06]  /*cf60*/  VIADD R32, R8, 0x280 ;  /* 0x0000028008207836 */ /* 0x000fcc0000000000 */
[----:B------:R-:W-:Y:S01]  /*cf70*/  MUFU.EX2 R48, R48 ;  /* 0x0000003000307308 */ /* 0x000fe20000000800 */
[----:B------:R-:W0:Y:S01]  /*cf80*/  SHFL.BFLY PT, R56, R9, 0x1, 0x1f ;  /* 0x0c201f0009387f89 */ /* 0x000e2200000e0000 */
[----:B------:R-:W-:Y:S01]  /*cf90*/  R2UR UR6, R32 ;  /* 0x00000000200672ca */ /* 0x000fe200000e0000 */
[-CC-:B------:R-:W-:Y:S01]  /*cfa0*/  FFMA.FTZ R32, R76, R0.reuse, -R13.reuse ;  /* 0x000000004c207223 */ /* 0x180fe2000001080d */
[----:B------:R-:W-:-:S04]  /*cfb0*/  FFMA.FTZ R13, R85, R0, -R13 ;  /* 0x00000000550d7223 */ /* 0x000fc8000001080d */
[----:B------:R-:W-:Y:S08]  /*cfc0*/  MUFU.EX2 R49, R49 ;  /* 0x0000003100317308 */ /* 0x000ff00000000800 */
[----:B------:R-:W-:Y:S01]  /*cfd0*/  MUFU.EX2 R52, R52 ;  /* 0x0000003400347308 */ /* 0x000fe20000000800 */
[----:B------:R-:W-:Y:S07]  /*cfe0*/  HGMMA.64x64x16.F32.BF16 R88, R128, gdesc[UR4].tnspB, R88, gsb0 ;  /* 0x40e0000480587df0 */ /* 0x000fee0008001858 */
        /* <DEDUP_REMOVED lines=9> */
[----:B------:R-:W2:Y:S01]  /*d080*/  LDL R46, [R1+0x28] ;  /* 0x00002800012e7983 */ /* 0x000ea20000100800 */
[-CC-:B------:R-:W-:Y:S01]  /*d090*/  FFMA.FTZ R60, R27, R0.reuse, -R61.reuse ;  /* 0x000000001b3c7223 */ /* 0x180fe2000001083d */
[----:B------:R-:W-:Y:S02]  /*d0a0*/  VIADD R26, R8, 0x300 ;  /* 0x00000300081a7836 */ /* 0x000fe40000000000 */
[-CC-:B------:R-:W-:Y:S01]  /*d0b0*/  FFMA.FTZ R151, R30, R0.reuse, -R61.reuse ;  /* 0x000000001e977223 */ /* 0x180fe2000001083d */
[----:B------:R-:W-:Y:S02]  /*d0c0*/  IMAD.MOV.U32 R27, RZ, RZ, 0x40000040 ;  /* 0x40000040ff1b7424 */ /* 0x000fe400078e00ff */
[-CC-:B------:R-:W-:Y:S01]  /*d0d0*/  FFMA.FTZ R30, R31, R0.reuse, -R61.reuse ;  /* 0x000000001f1e7223 */ /* 0x180fe2000001083d */
[-CC-:B------:R-:W-:Y:S01]  /*d0e0*/  FFMA.FTZ R31, R35, R0.reuse, -R61.reuse ;  /* 0x00000000231f7223 */ /* 0x180fe2000001083d */
[----:B------:R-:W-:Y:S01]  /*d0f0*/  R2UR UR6, R26 ;  /* 0x000000001a0672ca */ /* 0x000fe200000e0000 */
[----:B------:R-:W-:Y:S01]  /*d100*/  VIADD R26, R8, 0x380 ;  /* 0x00000380081a7836 */ /* 0x000fe20000000000 */
[----:B------:R-:W-:Y:S01]  /*d110*/  R2UR UR7, R27 ;  /* 0x000000001b0772ca */ /* 0x000fe200000e0000 */
[-CC-:B------:R-:W-:Y:S01]  /*d120*/  FFMA.FTZ R35, R43, R0.reuse, -R61.reuse ;  /* 0x000000002b237223 */ /* 0x180fe2000001083d */
[----:B------:R-:W-:Y:S01]  /*d130*/  FSEL R27, R9, RZ, P4 ;  /* 0x000000ff091b7208 */ /* 0x000fe20002000000 */
[----:B------:R-:W-:Y:S01]  /*d140*/  MUFU.EX2 R149, R149 ;  /* 0x0000009500957308 */ /* 0x000fe20000000800 */
[----:B------:R-:W-:Y:S01]  /*d150*/  FSEL R43, R3, RZ, P3 ;  /* 0x000000ff032b7208 */ /* 0x000fe20001800000 */
[----:B------:R-:W-:Y:S01]  /*d160*/  FFMA.FTZ R145, R34, R0, -R61 ;  /* 0x0000000022917223 */ /* 0x000fe2000001083d */
[----:B------:R-:W-:Y:S01]  /*d170*/  ISETP.GE.U32.AND P3, PT, R64, 0x180, PT ;  /* 0x000001804000780c */ /* 0x000fe20003f66070 */
[----:B------:R-:W-:Y:S01]  /*d180*/  FADD.FTZ R10, -R27, R10 ;  /* 0x0000000a1b0a7221 */ /* 0x000fe20000010100 */
[----:B------:R-:W-:-:S02]  /*d190*/  IMAD.MOV.U32 R27, RZ, RZ, 0x40000040 ;  /* 0x40000040ff1b7424 */ /* 0x000fc400078e00ff */
[----:B------:R-:W-:Y:S01]  /*d1a0*/  FADD.FTZ R43, -R43, R11 ;  /* 0x0000000b2b2b7221 */ /* 0x000fe20000010100 */
[----:B------:R-:W-:Y:S02]  /*d1b0*/  VIADD R11, R135, 0x9 ;  /* 0x00000009870b7836 */ /* 0x000fe40000000000 */
[-C--:B------:R-:W-:Y:S01]  /*d1c0*/  FMUL.FTZ R10, R10, R0.reuse ;  /* 0x000000000a0a7220 */ /* 0x080fe20000410000 */
[----:B------:R-:W-:Y:S01]  /*d1d0*/  MUFU.EX2 R60, R60 ;  /* 0x0000003c003c7308 */ /* 0x000fe20000000800 */
[-C--:B------:R-:W-:Y:S01]  /*d1e0*/  FMUL.FTZ R8, R43, R0.reuse ;  /* 0x000000002b087220 */ /* 0x080fe20000410000 */
        /* <DEDUP_REMOVED lines=9> */
[----:B------:R-:W-:-:S05]  /*d280*/  FFMA.FTZ R133, R58, R0, -R61 ;  /* 0x000000003a857223 */ /* 0x000fca000001083d */
[----:B------:R-:W1:Y:S08]  /*d290*/  MUFU.EX2 R10, R10 ;  /* 0x0000000a000a7308 */ /* 0x000e700000000800 */
[----:B------:R-:W3:Y:S01]  /*d2a0*/  MUFU.EX2 R151, R151 ;  /* 0x0000009700977308 */ /* 0x000ee20000000800 */
[----:B------:R-:W-:Y:S02]  /*d2b0*/  WARPGROUP.DEPBAR.LE gsb0, 0x0 ;  /* 0x00008000000079c5 */ /* 0x000fe40000010000 */
[----:B------:R-:W-:-:S05]  /*d2c0*/  WARPGROUP.ARRIVE ;  /* 0x00000000000079c5 */ /* 0x000fca0000000000 */
[----:B------:R-:W4:Y:S01]  /*d2d0*/  MUFU.EX2 R30, R30 ;  /* 0x0000001e001e7308 */ /* 0x000f220000000800 */
[----:B------:R-:W-:Y:S01]  /*d2e0*/  HGMMA.64x64x16.F32.BF16 R88, R124, gdesc[UR4].tnspB, R88, gsb0 ;  /* 0x40e000047c587df0 */ /* 0x000fe20008001858 */
[----:B------:R-:W-:Y:S01]  /*d2f0*/  R2UR UR6, R26 ;  /* 0x000000001a0672ca */ /* 0x000fe200000e0000 */
[----:B------:R-:W-:Y:S01]  /*d300*/  @!P1 IMAD R26, R18, 0x8, R2 ;  /* 0x00000008121a9824 */ /* 0x000fe200078e0202 */
[----:B------:R-:W-:-:S04]  /*d310*/  R2UR UR7, R27 ;  /* 0x000000001b0772ca */ /* 0x000fc800000e0000 */
[----:B------:R-:W4:Y:S01]  /*d320*/  MUFU.EX2 R145, R145 ;  /* 0x0000009100917308 */ /* 0x000f220000000800 */
[----:B0-----:R-:W-:Y:S01]  /*d330*/  FFMA.FTZ R5, R8, R5, R148 ;  /* 0x0000000508057223 */ /* 0x001fe20000010094 */
[----:B------:R-:W-:Y:S02]  /*d340*/  @!P1 VIADD R26, R26, 0x16840 ;  /* 0x000168401a1a9836 */ /* 0x000fe40000000000 */
[----:B-1----:R-:W-:Y:S01]  /*d350*/  FFMA.FTZ R4, R10, R4, R149 ;  /* 0x000000040a047223 */ /* 0x002fe20000010095 */
[----:B------:R-:W-:-:S03]  /*d360*/  SEL R27, R11, 0x9, !P3 ;  /* 0x000000090b1b7807 */ /* 0x000fc60005800000 */
[----:B------:R-:W0:Y:S08]  /*d370*/  MUFU.EX2 R31, R31 ;  /* 0x0000001f001f7308 */ /* 0x000e300000000800 */
[----:B------:R-:W1:Y:S08]  /*d380*/  MUFU.EX2 R147, R147 ;  /* 0x0000009300937308 */ /* 0x000e700000000800 */
[----:B------:R-:W1:Y:S08]  /*d390*/  MUFU.EX2 R34, R34 ;  /* 0x0000002200227308 */ /* 0x000e700000000800 */
[----:B------:R-:W1:Y:S08]  /*d3a0*/  MUFU.EX2 R141, R141 ;  /* 0x0000008d008d7308 */ /* 0x000e700000000800 */
[----:B------:R-:W1:Y:S08]  /*d3b0*/  MUFU.EX2 R35, R35 ;  /* 0x0000002300237308 */ /* 0x000e700000000800 */
[----:B------:R-:W1:Y:S08]  /*d3c0*/  MUFU.EX2 R143, R143 ;  /* 0x0000008f008f7308 */ /* 0x000e700000000800 */
[----:B------:R-:W1:Y:S08]  /*d3d0*/  MUFU.EX2 R38, R38 ;  /* 0x0000002600267308 */ /* 0x000e700000000800 */
[----:B------:R-:W1:Y:S08]  /*d3e0*/  MUFU.EX2 R137, R137 ;  /* 0x0000008900897308 */ /* 0x000e700000000800 */
[----:B------:R-:W1:Y:S01]  /*d3f0*/  MUFU.EX2 R39, R39 ;  /* 0x0000002700277308 */ /* 0x000e620000000800 */
[----:B------:R-:W-:-:S02]  /*d400*/  WARPGROUP.DEPBAR.LE gsb0, 0x0 ;  /* 0x00008000000079c5 */ /* 0x000fc40000010000 */
[----:B------:R-:W-:-:S05]  /*d410*/  WARPGROUP.ARRIVE ;  /* 0x00000000000079c5 */ /* 0x000fca0000000000 */
[----:B------:R-:W1:Y:S01]  /*d420*/  MUFU.EX2 R139, R139 ;  /* 0x0000008b008b7308 */ /* 0x000e620000000800 */
[----:B------:R-:W-:Y:S01]  /*d430*/  HGMMA.64x64x16.F32.BF16 R88, R120, gdesc[UR4].tnspB, R88, gsb0 ;  /* 0x40e0000478587df0 */ /* 0x000fe20008001858 */
[----:B------:R-:W-:Y:S01]  /*d440*/  @!P1 PRMT R26, RZ, 0x654, R26 ;  /* 0x00000654ff1a9816 */ /* 0x000fe2000000001a */
[----:B------:R-:W-:Y:S01]  /*d450*/  FADD.FTZ R5, R12, R5 ;  /* 0x000000050c057221 */ /* 0x000fe20000010000 */
[----:B------:R-:W-:-:S03]  /*d460*/  FADD.FTZ R4, R60, R4 ;  /* 0x000000043c047221 */ /* 0x000fc60000010000 */
[----:B------:R-:W-:Y:S01]  /*d470*/  FADD.FTZ R5, R150, R5 ;  /* 0x0000000596057221 */ /* 0x000fe20000010000 */
[----:B------:R-:W1:Y:S03]  /*d480*/  MUFU.EX2 R42, R42 ;  /* 0x0000002a002a7308 */ /* 0x000e660000000800 */
[----:B------:R-:W-:Y:S01]  /*d490*/  FADD.FTZ R5, R20, R5 ;  /* 0x0000000514057221 */ /* 0x000fe20000010000 */
[-CC-:B------:R-:W-:Y:S01]  /*d4a0*/  FFMA.FTZ R59, R59, R0.reuse, -R61.reuse ;  /* 0x000000003b3b7223 */ /* 0x180fe2000001083d */
[----:B------:R-:W-:-:S03]  /*d4b0*/  FFMA.FTZ R135, R62, R0, -R61 ;  /* 0x000000003e877223 */ /* 0x000fc6000001083d */
[----:B------:R-:W1:Y:S01]  /*d4c0*/  MUFU.EX2 R133, R133 ;  /* 0x0000008500857308 */ /* 0x000e620000000800 */
[-CC-:B------:R-:W-:Y:S01]  /*d4d0*/  FFMA.FTZ R63, R63, R0.reuse, -R61.reuse ;  /* 0x000000003f3f7223 */ /* 0x180fe2000001083d */
[----:B------:R-:W-:-:S06]  /*d4e0*/  FFMA.FTZ R129, R66, R0, -R61 ;  /* 0x0000000042817223 */ /* 0x000fcc000001083d */
[----:B------:R-:W1:Y:S01]  /*d4f0*/  MUFU.EX2 R11, R59 ;  /* 0x0000003b000b7308 */ /* 0x000e620000000800 */
[----:B------:R-:W-:-:S07]  /*d500*/  F2FP.BF16.F32.PACK_AB R150, R20, R150 ;  /* 0x000000961496723e */ /* 0x000fce00000010ff */
[----:B------:R-:W-:Y:S08]  /*d510*/  MUFU.EX2 R56, R81 ;  /* 0x0000005100387308 */ /* 0x000ff00000000800 */
[----:B------:R-:W-:Y:S08]  /*d520*/  MUFU.EX2 R57, R57 ;  /* 0x0000003900397308 */ /* 0x000ff00000000800 */
[----:B------:R-:W-:Y:S01]  /*d530*/  MUFU.EX2 R13, R13 ;  /* 0x0000000d000d7308 */ /* 0x000fe20000000800 */
[----:B------:R-:W-:-:S02]  /*d540*/  WARPGROUP.DEPBAR.LE gsb0, 0x0 ;  /* 0x00008000000079c5 */ /* 0x000fc40000010000 */
[----:B------:R1:W-:Y:S06]  /*d550*/  BAR.ARV R27, 0x100 ;  /* 0x0004001b0000751d */ /* 0x0003ec0000002000 */
[----:B------:R3:W-:Y:S02]  /*d560*/  @!P1 SYNCS.ARRIVE.TRANS64.RED.A1T0 RZ, [R26+URZ], RZ ;  /* 0x000000ff1aff99a7 */ /* 0x0007e4000810043f */
[----:B---3--:R-:W-:Y:S01]  /*d570*/  FADD.FTZ R26, R151, R4 ;  /* 0x00000004971a7221 */ /* 0x008fe20000010000 */
[----:B------:R3:W-:Y:S03]  /*d580*/  @!P1 SYNCS.ARRIVE.TRANS64.RED.A1T0 RZ, [R15+URZ], RZ ;  /* 0x000000ff0fff99a7 */ /* 0x0007e6000810043f */
[----:B----4-:R-:W-:-:S04]  /*d590*/  FADD.FTZ R26, R30, R26 ;  /* 0x0000001a1e1a7221 */ /* 0x010fc80000010000 */
[----:B------:R-:W-:Y:S01]  /*d5a0*/  FADD.FTZ R26, R145, R26 ;  /* 0x0000001a911a7221 */ /* 0x000fe20000010000 */
[----:B---3--:R-:W-:-:S03]  /*d5b0*/  FADD.FTZ R15, R144, R5 ;  /* 0x00000005900f7221 */ /* 0x008fc60000010000 */
[----:B0-----:R-:W-:Y:S01]  /*d5c0*/  FADD.FTZ R26, R31, R26 ;  /* 0x0000001a1f1a7221 */ /* 0x001fe20000010000 */
[----:B------:R-:W-:-:S03]  /*d5d0*/  FADD.FTZ R15, R21, R15 ;  /* 0x0000000f150f7221 */ /* 0x000fc60000010000 */
[----:B-1----:R-:W-:Y:S01]  /*d5e0*/  FADD.FTZ R26, R147, R26 ;  /* 0x0000001a931a7221 */ /* 0x002fe20000010000 */
[----:B------:R-:W-:-:S03]  /*d5f0*/  FADD.FTZ R27, R146, R15 ;  /* 0x0000000f921b7221 */ /* 0x000fc60000010000 */
[----:B------:R-:W-:Y:S01]  /*d600*/  FADD.FTZ R26, R34, R26 ;  /* 0x0000001a221a7221 */ /* 0x000fe20000010000 */
        /* <DEDUP_REMOVED lines=12> */
[----:B------:R-:W-:Y:S01]  /*d6d0*/  FADD.FTZ R27, R29, R27 ;  /* 0x0000001b1d1b7221 */ /* 0x000fe20000010000 */
[----:B------:R-:W0:Y:S02]  /*d6e0*/  MUFU.EX2 R135, R135 ;  /* 0x0000008700877308 */ /* 0x000e240000000800 */
[----:B------:R-:W-:Y:S01]  /*d6f0*/  FADD.FTZ R43, R139, R26 ;  /* 0x0000001a8b2b7221 */ /* 0x000fe20000010000 */
[----:B------:R-:W-:Y:S01]  /*d700*/  FADD.FTZ R27, R138, R27 ;  /* 0x0000001b8a1b7221 */ /* 0x000fe20000010000 */
[-C--:B------:R-:W-:Y:S02]  /*d710*/  FFMA.FTZ R5, R67, R0.reuse, -R61 ;  /* 0x0000000043057223 */ /* 0x080fe4000001083d */
[----:B------:R-:W-:Y:S01]  /*d720*/  FADD.FTZ R20, R42, R43 ;  /* 0x0000002b2a147221 */ /* 0x000fe20000010000 */
[----:B------:R-:W-:Y:S01]  /*d730*/  FADD.FTZ R27, R36, R27 ;  /* 0x0000001b241b7221 */ /* 0x000fe20000010000 */
[----:B------:R-:W1:Y:S01]  /*d740*/  MUFU.EX2 R4, R63 ;  /* 0x0000003f00047308 */ /* 0x000e620000000800 */
[----:B------:R-:W-:Y:S01]  /*d750*/  FFMA.FTZ R131, R70, R0, -R61 ;  /* 0x0000000046837223 */ /* 0x000fe2000001083d */
[----:B------:R-:W-:Y:S01]  /*d760*/  FADD.FTZ R20, R133, R20 ;  /* 0x0000001485147221 */ /* 0x000fe20000010000 */
[----:B------:R-:W-:Y:S01]  /*d770*/  FADD.FTZ R26, R132, R27 ;  /* 0x0000001b841a7221 */ /* 0x000fe20000010000 */
[----:B------:R-:W-:-:S04]  /*d780*/  F2FP.BF16.F32.PACK_AB R144, R21, R144 ;  /* 0x000000901590723e */ /* 0x000fc800000010ff */
[----:B------:R-:W3:Y:S01]  /*d790*/  MUFU.EX2 R129, R129 ;  /* 0x0000008100817308 */ /* 0x000ee20000000800 */
[----:B------:R-:W-:Y:S01]  /*d7a0*/  FADD.FTZ R21, R37, R26 ;  /* 0x0000001a25157221 */ /* 0x000fe20000010000 */
[----:B------:R-:W-:Y:S01]  /*d7b0*/  FADD.FTZ R20, R11, R20 ;  /* 0x000000140b147221 */ /* 0x000fe20000010000 */
[----:B------:R-:W-:Y:S01]  /*d7c0*/  FFMA.FTZ R15, R71, R0, -R61 ;  /* 0x00000000470f7223 */ /* 0x000fe2000001083d */
[----:B------:R-:W-:-:S04]  /*d7d0*/  F2FP.BF16.F32.PACK_AB R146, R24, R146 ;  /* 0x000000921892723e */ /* 0x000fc800000010ff */
[----:B------:R-:W4:Y:S01]  /*d7e0*/  MUFU.EX2 R5, R5 ;  /* 0x0000000500057308 */ /* 0x000f220000000800 */
[----:B------:R-:W-:Y:S01]  /*d7f0*/  FADD.FTZ R24, R134, R21 ;  /* 0x0000001586187221 */ /* 0x000fe20000010000 */
[----:B0-----:R-:W-:Y:S01]  /*d800*/  FADD.FTZ R21, R135, R20 ;  /* 0x0000001487157221 */ /* 0x001fe20000010000 */
[----:B------:R-:W-:Y:S01]  /*d810*/  FFMA.FTZ R125, R74, R0, -R61 ;  /* 0x000000004a7d7223 */ /* 0x000fe2000001083d */
[----:B------:R-:W-:-:S04]  /*d820*/  F2FP.BF16.F32.PACK_AB R140, R25, R140 ;  /* 0x0000008c198c723e */ /* 0x000fc800000010ff */
[----:B------:R-:W0:Y:S01]  /*d830*/  MUFU.EX2 R131, R131 ;  /* 0x0000008300837308 */ /* 0x000e220000000800 */
[----:B------:R-:W-:Y:S01]  /*d840*/  FADD.FTZ R25, R41, R24 ;  /* 0x0000001829197221 */ /* 0x000fe20000010000 */
[----:B-1----:R-:W-:Y:S01]  /*d850*/  FADD.FTZ R20, R4, R21 ;  /* 0x0000001504147221 */ /* 0x002fe20000010000 */
[----:B------:R-:W-:-:S05]  /*d860*/  FFMA.FTZ R75, R75, R0, -R61 ;  /* 0x000000004b4b7223 */ /* 0x000fca000001083d */
[----:B------:R-:W1:Y:S01]  /*d870*/  MUFU.EX2 R15, R15 ;  /* 0x0000000f000f7308 */ /* 0x000e620000000800 */
[----:B------:R-:W-:Y:S01]  /*d880*/  FADD.FTZ R25, R40, R25 ;  /* 0x0000001928197221 */ /* 0x000fe20000010000 */
[----:B---3--:R-:W-:Y:S01]  /*d890*/  FADD.FTZ R20, R129, R20 ;  /* 0x0000001481147221 */ /* 0x008fe20000010000 */
[----:B------:R-:W-:Y:S01]  /*d8a0*/  FFMA.FTZ R78, R78, R0, -R61 ;  /* 0x000000004e4e7223 */ /* 0x000fe2000001083d */
[----:B------:R-:W-:-:S04]  /*d8b0*/  F2FP.BF16.F32.PACK_AB R148, R12, R148 ;  /* 0x000000940c94723e */ /* 0x000fc800000010ff */
[----:B------:R-:W3:Y:S01]  /*d8c0*/  MUFU.EX2 R125, R125 ;  /* 0x0000007d007d7308 */ /* 0x000ee20000000800 */
[----:B------:R-:W-:Y:S01]  /*d8d0*/  FADD.FTZ R24, R44, R25 ;  /* 0x000000192c187221 */ /* 0x000fe20000010000 */
[----:B----4-:R-:W-:Y:S01]  /*d8e0*/  FADD.FTZ R20, R5, R20 ;  /* 0x0000001405147221 */ /* 0x010fe20000010000 */
        /* <DEDUP_REMOVED lines=8> */
[----:B------:R-:W-:Y:S01]  /*d970*/  FFMA.FTZ R83, R83, R0, -R61 ;  /* 0x0000000053537223 */ /* 0x000fe2000001083d */
[----:B------:R-:W-:-:S04]  /*d980*/  F2FP.BF16.F32.PACK_AB R133, R11, R133 ;  /* 0x000000850b85723e */ /* 0x000fc800000010ff */
[----:B------:R-:W1:Y:S01]  /*d990*/  MUFU.EX2 R79, R79 ;  /* 0x0000004f004f7308 */ /* 0x000e620000000800 */
[----:B------:R-:W-:Y:S01]  /*d9a0*/  FADD.FTZ R11, R49, R24 ;  /* 0x00000018310b7221 */ /* 0x000fe20000010000 */
[----:B---3--:R-:W-:Y:S01]  /*d9b0*/  FADD.FTZ R21, R125, R20 ;  /* 0x000000147d157221 */ /* 0x008fe20000010000 */
[----:B------:R-:W-:-:S05]  /*d9c0*/  FFMA.FTZ R86, R86, R0, -R61 ;  /* 0x0000000056567223 */ /* 0x000fca000001083d */
[----:B------:R-:W3:Y:S01]  /*d9d0*/  MUFU.EX2 R82, R82 ;  /* 0x0000005200527308 */ /* 0x000ee20000000800 */
[----:B------:R-:W-:Y:S01]  /*d9e0*/  FADD.FTZ R11, R52, R11 ;  /* 0x0000000b340b7221 */ /* 0x000fe20000010000 */
[----:B----4-:R-:W-:Y:S01]  /*d9f0*/  FADD.FTZ R21, R12, R21 ;  /* 0x000000150c157221 */ /* 0x010fe20000010000 */
[----:B------:R-:W-:Y:S01]  /*da00*/  FFMA.FTZ R61, R87, R0, -R61 ;  /* 0x00000000573d7223 */ /* 0x000fe2000001083d */
[----:B------:R-:W-:-:S04]  /*da10*/  F2FP.BF16.F32.PACK_AB R135, R4, R135 ;  /* 0x000000870487723e */ /* 0x000fc800000010ff */
[----:B------:R-:W4:Y:S01]  /*da20*/  MUFU.EX2 R83, R83 ;  /* 0x0000005300537308 */ /* 0x000f220000000800 */
[----:B------:R-:W-:Y:S01]  /*da30*/  FADD.FTZ R4, R32, R11 ;  /* 0x0000000b20047221 */ /* 0x000fe20000010000 */
[----:B0-----:R-:W-:Y:S01]  /*da40*/  FADD.FTZ R20, R78, R21 ;  /* 0x000000154e147221 */ /* 0x001fe20000010000 */
[----:B------:R-:W-:-:S05]  /*da50*/  F2FP.BF16.F32.PACK_AB R129, R5, R129 ;  /* 0x000000810581723e */ /* 0x000fca00000010ff */
[----:B------:R-:W0:Y:S01]  /*da60*/  MUFU.EX2 R86, R86 ;  /* 0x0000005600567308 */ /* 0x000e220000000800 */
[----:B------:R-:W-:Y:S01]  /*da70*/  FADD.FTZ R4, R33, R4 ;  /* 0x0000000421047221 */ /* 0x000fe20000010000 */
[----:B-1----:R-:W-:Y:S01]  /*da80*/  FADD.FTZ R5, R79, R20 ;  /* 0x000000144f057221 */ /* 0x002fe20000010000 */
[----:B--2---:R-:W-:-:S05]  /*da90*/  ISETP.GT.AND P3, PT, R14, R46, PT ;  /* 0x0000002e0e00720c */ /* 0x004fca0003f64270 */
[----:B------:R-:W1:Y:S01]  /*daa0*/  MUFU.EX2 R61, R61 ;  /* 0x0000003d003d7308 */ /* 0x000e620000000800 */
[----:B------:R-:W-:Y:S01]  /*dab0*/  FADD.FTZ R11, R53, R4 ;  /* 0x00000004350b7221 */ /* 0x000fe20000010000 */
[----:B---3--:R-:W-:Y:S01]  /*dac0*/  FADD.FTZ R4, R82, R5 ;  /* 0x0000000552047221 */ /* 0x008fe20000010000 */
[----:B------:R-:W-:Y:S02]  /*dad0*/  F2FP.BF16.F32.PACK_AB R125, R12, R125 ;  /* 0x0000007d0c7d723e */ /* 0x000fe400000010ff */
[----:B------:R-:W-:Y:S01]  /*dae0*/  FADD.FTZ R12, R56, R11 ;  /* 0x0000000b380c7221 */ /* 0x000fe20000010000 */
[----:B----4-:R-:W-:-:S03]  /*daf0*/  FADD.FTZ R5, R83, R4 ;  /* 0x0000000453057221 */ /* 0x010fc60000010000 */
[----:B------:R-:W-:Y:S01]  /*db00*/  FADD.FTZ R12, R57, R12 ;  /* 0x0000000c390c7221 */ /* 0x000fe20000010000 */
[----:B0-----:R-:W-:Y:S01]  /*db10*/  FADD.FTZ R4, R86, R5 ;  /* 0x0000000556047221 */ /* 0x001fe20000010000 */
[----:B------:R-:W-:Y:S01]  /*db20*/  F2FP.BF16.F32.PACK_AB R131, R15, R131 ;  /* 0x000000830f83723e */ /* 0x000fe200000010ff */
        /* <DEDUP_REMOVED lines=32> */
[----:B------:R-:W-:Y:S01]  /*dd30*/  F2FP.BF16.F32.PACK_AB R149, R60, R149 ;  /* 0x000000953c95723e */ /* 0x000fe200000010ff */
[----:B------:R-:W-:Y:S01]  /*dd40*/  FADD.FTZ R5, R13, R12 ;  /* 0x0000000c0d057221 */ /* 0x000fe20000010000 */
[----:B------:R-:W-:Y:S01]  /*dd50*/  F2FP.BF16.F32.PACK_AB R151, R30, R151 ;  /* 0x000000971e97723e */ /* 0x000fe200000010ff */
[----:B-1----:R-:W-:Y:S01]  /*dd60*/  FADD.FTZ R4, R61, R4 ;  /* 0x000000043d047221 */ /* 0x002fe20000010000 */
[----:B------:R-:W-:Y:S01]  /*dd70*/  F2FP.BF16.F32.PACK_AB R145, R31, R145 ;  /* 0x000000911f91723e */ /* 0x000fe200000010ff */
[----:B------:R-:W-:Y:S01]  /*dd80*/  VIADD R14, R14, 0xffffffff ;  /* 0xffffffff0e0e7836 */ /* 0x000fe20000000000 */
        /* <DEDUP_REMOVED lines=23> */
[----:B------:R-:W-:Y:S06]  /*df00*/  @P3 BRA `(.L_x_2383) ;  /* 0xffffffd400dc3947 */ /* 0x000fec000383ffff */
.L_x_2373:
[----:B------:R-:W2:Y:S02]  /*df10*/  LDL R8, [R1+0x38] ;  /* 0x0000380001087983 */ /* 0x000ea40000100800 */
[----:B--2---:R-:W-:-:S13]  /*df20*/  ISETP.GE.AND P2, PT, R14, R8, PT ;  /* 0x000000080e00720c */ /* 0x004fda0003f46270 */
[----:B------:R-:W-:Y:S05]  /*df30*/  @!P2 BRA `(.L_x_2384) ;  /* 0x0000001c00d0a947 */ /* 0x000fea0003800000 */
[----:B------:R-:W-:Y:S02]  /*df40*/  IMAD.MOV.U32 R12, RZ, RZ, R9 ;  /* 0x000000ffff0c7224 */ /* 0x000fe400078e0009 */
[----:B------:R-:W-:Y:S02]  /*df50*/  IMAD.MOV.U32 R13, RZ, RZ, R3 ;  /* 0x000000ffff0d7224 */ /* 0x000fe400078e0003 */
[----:B------:R-:W-:Y:S02]  /*df60*/  IMAD.MOV.U32 R8, RZ, RZ, R23 ;  /* 0x000000ffff087224 */ /* 0x000fe400078e0017 */
[----:B------:R-:W-:-:S07]  /*df70*/  IMAD.MOV.U32 R15, RZ, RZ, R18 ;  /* 0x000000ffff0f7224 */ /* 0x000fce00078e0012 */
.L_x_2394:
        /* <DEDUP_REMOVED lines=10> */
.L_x_2386:
[----:B------:R-:W-:Y:S01]  /*e020*/  IMAD R0, R18, 0x8, R2 ;  /* 0x0000000812007824 */ /* 0x000fe200078e0202 */
[----:B------:R-:W-:-:S04]  /*e030*/  SHF.L.U32 R3, R23, 0x1f, RZ ;  /* 0x0000001f17037819 */ /* 0x000fc800000006ff */
[----:B------:R0:W1:Y:S01]  /*e040*/  SYNCS.PHASECHK.TRANS64.TRYWAIT P3, [R0+URZ+0x16830], R3 ;  /* 0x01683003000075a7 */ /* 0x000062000806017f */
[----:B------:R-:W-:Y:S05]  /*e050*/  @!P0 BRA `(.L_x_2387) ;  /* 0x0000000000048947 */ /* 0x000fea0003800000 */
[----:B------:R-:W-:Y:S01]  /*e060*/  BPT.TRAP 0x1 ;  /* 0x000000040000795c */ /* 0x000fe20000300000 */
.L_x_2387:
[----:B------:R-:W-:Y:S04]  /*e070*/  BSSY B0, `(.L_x_2385) ;  /* 0x0000004000007945 */ /* 0x000fe80003800000 */
[----:B-1----:R-:W-:Y:S05]  /*e080*/  @P3 BRA `(.L_x_2388) ;  /* 0x0000000000083947 */ /* 0x002fea0003800000 */
[----:B------:R-:W1:Y:S02]  /*e090*/  SYNCS.PHASECHK.TRANS64.TRYWAIT P3, [R0+URZ+0x16830], R3 ;  /* 0x01683003000075a7 */ /* 0x000e64000806017f */
[----:B-1----:R-:W-:Y:S05]  /*e0a0*/  @!P3 BRA `(.L_x_2389) ;  /* 0x000000cc0060b947 */ /* 0x002fea0003800000 */
.L_x_2388:
[----:B------:R-:W-:Y:S05]  /*e0b0*/  BSYNC B0 ;  /* 0x0000000000007941 */ /* 0x000fea0003800000 */
.L_x_2385:
        /* <DEDUP_REMOVED lines=49> */
.L_x_2391:
[----:B------:R-:W-:Y:S01]  /*e3d0*/  SHF.L.U32 R0, R8, 0x1f, RZ ;  /* 0x0000001f08007819 */ /* 0x000fe200000006ff */
[----:B-----5:R-:W-:-:S04]  /*e3e0*/  IMAD R3, R15, 0x8, R2 ;  /* 0x000000080f037824 */ /* 0x020fc800078e0202 */
[----:B------:R0:W1:Y:S01]  /*e3f0*/  SYNCS.PHASECHK.TRANS64.TRYWAIT P2, [R3+URZ+0x16850], R0 ;  /* 0x01685000030075a7 */ /* 0x000062000804017f */
[----:B------:R-:W-:Y:S05]  /*e400*/  @!P0 BRA `(.L_x_2392) ;  /* 0x0000000000048947 */ /* 0x000fea0003800000 */
[----:B------:R-:W-:Y:S01]  /*e410*/  BPT.TRAP 0x1 ;  /* 0x000000040000795c */ /* 0x000fe20000300000 */
.L_x_2392:
[----:B-1----:R-:W-:Y:S05]  /*e420*/  @P2 BRA `(.L_x_2390) ;  /* 0x0000000000082947 */ /* 0x002fea0003800000 */
[----:B------:R-:W1:Y:S02]  /*e430*/  SYNCS.PHASECHK.TRANS64.TRYWAIT P2, [R3+URZ+0x16850], R0 ;  /* 0x01685000030075a7 */ /* 0x000e64000804017f */
[----:B-1----:R-:W-:Y:S05]  /*e440*/  @!P2 BRA `(.L_x_2393) ;  /* 0x000000c8008ca947 */ /* 0x002fea0003800000 */
.L_x_2390:
[----:B01---5:R-:W-:Y:S01]  /*e450*/  VIADD R0, R2, 0x400 ;  /* 0x0000040002007836 */ /* 0x023fe20000000000 */
[----:B------:R-:W-:Y:S05]  /*e460*/  WARPSYNC.ALL ;  /* 0x0000000000007948 */ /* 0x000fea0003800000 */
[----:B------:R-:W-:Y:S01]  /*e470*/  SHF.R.U32.HI R0, RZ, 0x4, R0 ;  /* 0x00000004ff007819 */ /* 0x000fe20000011600 */
[----:B------:R-:W-:Y:S01]  /*e480*/  IMAD.MOV.U32 R9, RZ, RZ, 0x40000040 ;  /* 0x40000040ff097424 */ /* 0x000fe200078e00ff */
[----:B------:R-:W-:Y:S01]  /*e490*/  WARPGROUP.ARRIVE ;  /* 0x00000000000079c5 */ /* 0x000fe20000000000 */
[----:B------:R-:W-:Y:S01]  /*e4a0*/  IMAD.MOV.U32 R11, RZ, RZ, 0x40000040 ;  /* 0x40000040ff0b7424 */ /* 0x000fe200078e00ff */
[----:B------:R-:W-:Y:S01]  /*e4b0*/  LOP3.LUT R0, R0, 0x3fff, RZ, 0xc0, !PT ;  /* 0x00003fff00007812 */ /* 0x000fe200078ec0ff */
[----:B------:R-:W-:Y:S01]  /*e4c0*/  IMAD.MOV.U32 R21, RZ, RZ, 0x40000040 ;  /* 0x40000040ff157424 */ /* 0x000fe200078e00ff */
[----:B------:R-:W-:-:S03]  /*e4d0*/  R2UR UR7, R9 ;  /* 0x00000000090772ca */ /* 0x000fc600000e0000 */
[----:B------:R-:W-:Y:S01]  /*e4e0*/  IMAD R8, R15, 0x400, R0 ;  /* 0x000004000f087824 */ /* 0x000fe200078e0200 */
[----:B------:R-:W-:-:S03]  /*e4f0*/  FMNMX.FTZ R0, R24, R13, !PT ;  /* 0x0000000d18007209 */ /* 0x000fc60007810000 */
[C---:B------:R-:W-:Y:S01]  /*e500*/  VIADD R10, R8.reuse, 0x80 ;  /* 0x00000080080a7836 */ /* 0x040fe20000000000 */
[C---:B------:R-:W-:Y:S01]  /*e510*/  R2UR UR6, R8.reuse ;  /* 0x00000000080672ca */ /* 0x040fe200000e0000 */
[----:B------:R-:W-:Y:S01]  /*e520*/  VIADD R20, R8, 0x280 ;  /* 0x0000028008147836 */ /* 0x000fe20000000000 */
[----:B------:R-:W-:-:S04]  /*e530*/  FMNMX.FTZ R0, R25, R0, !PT ;  /* 0x0000000019007209 */ /* 0x000fc80007810000 */
[----:B------:R-:W-:-:S04]  /*e540*/  FMNMX.FTZ R0, R28, R0, !PT ;  /* 0x000000001c007209 */ /* 0x000fc80007810000 */
[----:B------:R-:W-:-:S03]  /*e550*/  FMNMX.FTZ R0, R29, R0, !PT ;  /* 0x000000001d007209 */ /* 0x000fc60007810000 */
[----:B------:R-:W-:Y:S01]  /*e560*/  HGMMA.64x64x16.F32.BF16 R88, R148, gdesc[UR4].tnspB, R88, gsb0 ;  /* 0x40e0000494587df0 */ /* 0x000fe20008001858 */
[----:B------:R-:W-:Y:S02]  /*e570*/  FMNMX.FTZ R0, R32, R0, !PT ;  /* 0x0000000020007209 */ /* 0x000fe40007810000 */
[----:B------:R-:W-:Y:S01]  /*e580*/  R2UR UR6, R10 ;  /* 0x000000000a0672ca */ /* 0x000fe200000e0000 */
[----:B------:R-:W-:Y:S01]  /*e590*/  VIADD R10, R8, 0x100 ;  /* 0x00000100080a7836 */ /* 0x000fe20000000000 */
        /* <DEDUP_REMOVED lines=38> */
[----:B------:R-:W0:Y:S01]  /*e800*/  SHFL.BFLY PT, R0, R3, 0x1, 0x1f ;  /* 0x0c201f0003007f89 */ /* 0x000e2200000e0000 */
[----:B------:R-:W-:Y:S02]  /*e810*/  WARPGROUP.DEPBAR.LE gsb0, 0x0 ;  /* 0x00008000000079c5 */ /* 0x000fe40000010000 */
[----:B------:R-:W-:-:S06]  /*e820*/  WARPGROUP.ARRIVE ;  /* 0x00000000000079c5 */ /* 0x000fcc0000000000 */
[----:B------:R-:W-:Y:S01]  /*e830*/  HGMMA.64x64x16.F32.BF16 R88, R140, gdesc[UR4].tnspB, R88, gsb0 ;  /* 0x40e000048c587df0 */ /* 0x000fe20008001858 */
[----:B------:R-:W-:Y:S01]  /*e840*/  R2UR UR6, R10 ;  /* 0x000000000a0672ca */ /* 0x000fe200000e0000 */
[----:B------:R-:W-:Y:S01]  /*e850*/  VIADD R10, R8, 0x200 ;  /* 0x00000200080a7836 */ /* 0x000fe20000000000 */
[----:B------:R-:W-:Y:S01]  /*e860*/  R2UR UR7, R11 ;  /* 0x000000000b0772ca */ /* 0x000fe200000e0000 */
[----:B------:R-:W-:Y:S01]  /*e870*/  IMAD.MOV.U32 R11, RZ, RZ, 0x40000040 ;  /* 0x40000040ff0b7424 */ /* 0x000fe200078e00ff */
[----:B0-----:R-:W-:Y:S01]  /*e880*/  FMNMX.FTZ R3, R3, R0, !PT ;  /* 0x0000000003037209 */ /* 0x001fe20007810000 */
[----:B------:R-:W-:-:S04]  /*e890*/  IMAD.U32 R0, RZ, RZ, UR4 ;  /* 0x00000004ff007e24 */ /* 0x000fc8000f8e00ff */
[----:B------:R-:W-:-:S04]  /*e8a0*/  FADD.FTZ R9, -R3, R13 ;  /* 0x0000000d03097221 */ /* 0x000fc80000010100 */
[----:B------:R-:W-:Y:S01]  /*e8b0*/  FMUL.FTZ R9, R9, R0 ;  /* 0x0000000009097220 */ /* 0x000fe20000410000 */
[----:B------:R-:W-:Y:S02]  /*e8c0*/  WARPGROUP.DEPBAR.LE gsb0, 0x0 ;  /* 0x00008000000079c5 */ /* 0x000fe40000010000 */
[----:B------:R-:W-:-:S06]  /*e8d0*/  WARPGROUP.ARRIVE ;  /* 0x00000000000079c5 */ /* 0x000fcc0000000000 */
[----:B------:R-:W-:Y:S01]  /*e8e0*/  HGMMA.64x64x16.F32.BF16 R88, R136, gdesc[UR4].tnspB, R88, gsb0 ;  /* 0x40e0000488587df0 */ /* 0x000fe20008001858 */
[----:B------:R-:W-:Y:S02]  /*e8f0*/  R2UR UR6, R10 ;  /* 0x000000000a0672ca */ /* 0x000fe400000e0000 */
[----:B------:R0:W-:Y:S01]  /*e900*/  MUFU.EX2 R10, R9 ;  /* 0x00000009000a7308 */ /* 0x0001e20000000800 */
[----:B------:R-:W-:Y:S01]  /*e910*/  R2UR UR7, R11 ;  /* 0x000000000b0772ca */ /* 0x000fe200000e0000 */
[----:B------:R-:W-:-:S04]  /*e920*/  FMUL.FTZ R11, R3, R0 ;  /* 0x00000000030b7220 */ /* 0x000fc80000410000 */
[-CC-:B------:R-:W-:Y:S01]  /*e930*/  FFMA.FTZ R141, R40, R0.reuse, -R11.reuse ;  /* 0x00000000288d7223 */ /* 0x180fe2000001080b */
[-CC-:B------:R-:W-:Y:S01]  /*e940*/  FFMA.FTZ R13, R53, R0.reuse, -R11.reuse ;  /* 0x00000000350d7223 */ /* 0x180fe2000001080b */
[--C-:B------:R-:W-:Y:S01]  /*e950*/  FFMA.FTZ R145, R32, R0, -R11.reuse ;  /* 0x0000000020917223 */ /* 0x100fe2000001080b */
[----:B0-----:R-:W-:Y:S01]  /*e960*/  FMNMX.FTZ R9, R26, R12, !PT ;  /* 0x0000000c1a097209 */ /* 0x001fe20007810000 */
[-CC-:B------:R-:W-:Y:S01]  /*e970*/  FFMA.FTZ R32, R57, R0.reuse, -R11.reuse ;  /* 0x0000000039207223 */ /* 0x180fe2000001080b */
[-CC-:B------:R-:W-:Y:S01]  /*e980*/  FFMA.FTZ R147, R24, R0.reuse, -R11.reuse ;  /* 0x0000000018937223 */ /* 0x180fe2000001080b */
[----:B------:R-:W0:Y:S01]  /*e990*/  S2R R57, SR_TID.X ;  /* 0x0000000000397919 */ /* 0x000e220000002100 */
[----:B------:R-:W-:Y:S01]  /*e9a0*/  FMNMX.FTZ R9, R27, R9, !PT ;  /* 0x000000091b097209 */ /* 0x000fe20007810000 */
[-CC-:B------:R-:W-:Y:S01]  /*e9b0*/  FFMA.FTZ R148, R25, R0.reuse, -R11.reuse ;  /* 0x0000000019947223 */ /* 0x180fe2000001080b */
[-CC-:B------:R-:W-:Y:S01]  /*e9c0*/  FFMA.FTZ R150, R28, R0.reuse, -R11.reuse ;  /* 0x000000001c967223 */ /* 0x180fe2000001080b */
[-CC-:B------:R-:W-:Y:S01]  /*e9d0*/  FFMA.FTZ R24, R29, R0.reuse, -R11.reuse ;  /* 0x000000001d187223 */ /* 0x180fe2000001080b */
[----:B------:R-:W-:Y:S01]  /*e9e0*/  FMNMX.FTZ R9, R30, R9, !PT ;  /* 0x000000091e097209 */ /* 0x000fe20007810000 */
[----:B------:R-:W1:Y:S01]  /*e9f0*/  MUFU.EX2 R147, R147 ;  /* 0x0000009300937308 */ /* 0x000e620000000800 */
[-CC-:B------:R-:W-:Y:S01]  /*ea00*/  FFMA.FTZ R144, R33, R0.reuse, -R11.reuse ;  /* 0x0000000021907223 */ /* 0x180fe2000001080b */
[-CC-:B------:R-:W-:Y:S01]  /*ea10*/  FFMA.FTZ R143, R36, R0.reuse, -R11.reuse ;  /* 0x00000000248f7223 */ /* 0x180fe2000001080b */
[----:B------:R-:W-:Y:S01]  /*ea20*/  FMNMX.FTZ R9, R31, R9, !PT ;  /* 0x000000091f097209 */ /* 0x000fe20007810000 */
[-CC-:B------:R-:W-:Y:S01]  /*ea30*/  FFMA.FTZ R146, R37, R0.reuse, -R11.reuse ;  /* 0x0000000025927223 */ /* 0x180fe2000001080b */
[-CC-:B------:R-:W-:Y:S01]  /*ea40*/  FFMA.FTZ R140, R41, R0.reuse, -R11.reuse ;  /* 0x00000000298c7223 */ /* 0x180fe2000001080b */
[-CC-:B------:R-:W-:Y:S01]  /*ea50*/  FFMA.FTZ R142, R45, R0.reuse, -R11.reuse ;  /* 0x000000002d8e7223 */ /* 0x180fe2000001080b */
[----:B------:R-:W-:Y:S01]  /*ea60*/  FMNMX.FTZ R9, R34, R9, !PT ;  /* 0x0000000922097209 */ /* 0x000fe20007810000 */
[----:B------:R-:W2:Y:S01]  /*ea70*/  MUFU.EX2 R148, R148 ;  /* 0x0000009400947308 */ /* 0x000ea20000000800 */
[-CC-:B------:R-:W-:Y:S01]  /*ea80*/  FFMA.FTZ R28, R61, R0.reuse, -R11.reuse ;  /* 0x000000003d1c7223 */ /* 0x180fe2000001080b */
[-CC-:B------:R-:W-:Y:S01]  /*ea90*/  FFMA.FTZ R25, R64, R0.reuse, -R11.reuse ;  /* 0x0000000040197223 */ /* 0x180fe2000001080b */
[----:B------:R-:W-:Y:S01]  /*eaa0*/  FMNMX.FTZ R9, R35, R9, !PT ;  /* 0x0000000923097209 */ /* 0x000fe20007810000 */
[-CC-:B------:R-:W-:Y:S01]  /*eab0*/  FFMA.FTZ R29, R65, R0.reuse, -R11.reuse ;  /* 0x00000000411d7223 */ /* 0x180fe2000001080b */
[-CC-:B------:R-:W-:Y:S01]  /*eac0*/  FFMA.FTZ R33, R68, R0.reuse, -R11.reuse ;  /* 0x0000000044217223 */ /* 0x180fe2000001080b */
[----:B------:R-:W-:Y:S01]  /*ead0*/  FFMA.FTZ R36, R69, R0, -R11 ;  /* 0x0000000045247223 */ /* 0x000fe2000001080b */
[----:B------:R-:W-:Y:S01]  /*eae0*/  FMNMX.FTZ R9, R38, R9, !PT ;  /* 0x0000000926097209 */ /* 0x000fe20007810000 */
[----:B------:R-:W3:Y:S01]  /*eaf0*/  MUFU.EX2 R150, R150 ;  /* 0x0000009600967308 */ /* 0x000ee20000000800 */
[----:B------:R-:W-:-:S02]  /*eb00*/  WARPGROUP.DEPBAR.LE gsb0, 0x0 ;  /* 0x00008000000079c5 */ /* 0x000fc40000010000 */
[----:B------:R-:W-:Y:S01]  /*eb10*/  FMNMX.FTZ R9, R39, R9, !PT ;  /* 0x0000000927097209 */ /* 0x000fe20007810000 */
[----:B------:R-:W-:Y:S01]  /*eb20*/  WARPGROUP.ARRIVE ;  /* 0x00000000000079c5 */ /* 0x000fe20000000000 */
[-C--:B------:R-:W-:Y:S01]  /*eb30*/  FFMA.FTZ R138, R52, R0.reuse, -R11 ;  /* 0x00000000348a7223 */ /* 0x080fe2000001080b */
[----:B0-----:R-:W-:Y:S02]  /*eb40*/  ISETP.GE.U32.AND P2, PT, R57, 0x180, PT ;  /* 0x000001803900780c */ /* 0x001fe40003f46070 */
[----:B------:R-:W0:Y:S01]  /*eb50*/  MUFU.EX2 R24, R24 ;  /* 0x0000001800187308 */ /* 0x000e220000000800 */
[----:B------:R-:W-:Y:S01]  /*eb60*/  FMNMX.FTZ R9, R42, R9, !PT ;  /* 0x000000092a097209 */ /* 0x000fe20007810000 */
[----:B-1----:R-:W-:Y:S01]  /*eb70*/  FFMA.FTZ R5, R10, R5, R147 ;  /* 0x000000050a057223 */ /* 0x002fe20000010093 */
[----:B------:R-:W-:Y:S01]  /*eb80*/  HGMMA.64x64x16.F32.BF16 R88, R132, gdesc[UR4].tnspB, R88, gsb0 ;  /* 0x40e0000484587df0 */ /* 0x000fe20008001858 */
[----:B------:R-:W-:Y:S01]  /*eb90*/  R2UR UR6, R20 ;  /* 0x00000000140672ca */ /* 0x000fe200000e0000 */
[----:B------:R-:W-:Y:S01]  /*eba0*/  FFMA.FTZ R139, R44, R0, -R11 ;  /* 0x000000002c8b7223 */ /* 0x000fe2000001080b */
[----:B------:R-:W-:-:S02]  /*ebb0*/  FMNMX.FTZ R9, R43, R9, !PT ;  /* 0x000000092b097209 */ /* 0x000fc40007810000 */
[----:B------:R-:W-:Y:S01]  /*ebc0*/  MUFU.EX2 R145, R145 ;  /* 0x0000009100917308 */ /* 0x000fe20000000800 */
[----:B------:R-:W-:Y:S01]  /*ebd0*/  R2UR UR7, R21 ;  /* 0x00000000150772ca */ /* 0x000fe200000e0000 */
[----:B------:R-:W-:Y:S01]  /*ebe0*/  IMAD.MOV.U32 R21, RZ, RZ, 0x40000040 ;  /* 0x40000040ff157424 */ /* 0x000fe200078e00ff */
[----:B------:R-:W-:Y:S01]  /*ebf0*/  FMNMX.FTZ R9, R46, R9, !PT ;  /* 0x000000092e097209 */ /* 0x000fe20007810000 */
[----:B--2---:R-:W-:Y:S01]  /*ec00*/  FADD.FTZ R5, R148, R5 ;  /* 0x0000000594057221 */ /* 0x004fe20000010000 */
[-CC-:B------:R-:W-:Y:S01]  /*ec10*/  FFMA.FTZ R137, R48, R0.reuse, -R11.reuse ;  /* 0x0000000030897223 */ /* 0x180fe2000001080b */
[-CC-:B------:R-:W-:Y:S01]  /*ec20*/  FFMA.FTZ R136, R49, R0.reuse, -R11.reuse ;  /* 0x0000000031887223 */ /* 0x180fe2000001080b */
[----:B------:R-:W-:Y:S01]  /*ec30*/  FMNMX.FTZ R9, R47, R9, !PT ;  /* 0x000000092f097209 */ /* 0x000fe20007810000 */
[----:B------:R-:W-:Y:S01]  /*ec40*/  MUFU.EX2 R144, R144 ;  /* 0x0000009000907308 */ /* 0x000fe20000000800 */
[-CC-:B------:R-:W-:Y:S01]  /*ec50*/  FFMA.FTZ R37, R72, R0.reuse, -R11.reuse ;  /* 0x0000000048257223 */ /* 0x180fe2000001080b */
[-CC-:B------:R-:W-:Y:S01]  /*ec60*/  FFMA.FTZ R41, R76, R0.reuse, -R11.reuse ;  /* 0x000000004c297223 */ /* 0x180fe2000001080b */
[----:B------:R-:W-:Y:S01]  /*ec70*/  FMNMX.FTZ R9, R50, R9, !PT ;  /* 0x0000000932097209 */ /* 0x000fe20007810000 */
[----:B------:R-:W-:-:S04]  /*ec80*/  FFMA.FTZ R45, R80, R0, -R11 ;  /* 0x00000000502d7223 */ /* 0x000fc8000001080b */
[----:B------:R-:W-:Y:S01]  /*ec90*/  MUFU.EX2 R143, R143 ;  /* 0x0000008f008f7308 */ /* 0x000fe20000000800 */
[----:B------:R-:W-:-:S07]  /*eca0*/  FMNMX.FTZ R9, R51, R9, !PT ;  /* 0x0000000933097209 */ /* 0x000fce0007810000 */
        /* <DEDUP_REMOVED lines=13> */
[----:B------:R-:W-:Y:S01]  /*ed80*/  FMNMX.FTZ R9, R66, R9, !PT ;  /* 0x0000000942097209 */ /* 0x000fe20007810000 */
[----:B------:R-:W-:Y:S02]  /*ed90*/  WARPGROUP.DEPBAR.LE gsb0, 0x0 ;  /* 0x00008000000079c5 */ /* 0x000fe40000010000 */
[----:B------:R-:W-:Y:S01]  /*eda0*/  WARPGROUP.ARRIVE ;  /* 0x00000000000079c5 */ /* 0x000fe20000000000 */
[----:B------:R-:W-:Y:S01]  /*edb0*/  FMNMX.FTZ R9, R67, R9, !PT ;  /* 0x0000000943097209 */ /* 0x000fe20007810000 */
[-C--:B------:R-:W-:Y:S01]  /*edc0*/  FFMA.FTZ R132, R56, R0.reuse, -R11 ;  /* 0x0000000038847223 */ /* 0x080fe2000001080b */
[----:B------:R-:W-:Y:S01]  /*edd0*/  SHF.R.U32.HI R135, RZ, 0x7, R57 ;  /* 0x00000007ff877819 */ /* 0x000fe20000011639 */
[----:B---3--:R-:W-:Y:S01]  /*ede0*/  FADD.FTZ R5, R150, R5 ;  /* 0x0000000596057221 */ /* 0x008fe20000010000 */
[----:B------:R-:W-:Y:S01]  /*edf0*/  FMNMX.FTZ R9, R70, R9, !PT ;  /* 0x0000000946097209 */ /* 0x000fe20007810000 */
[----:B------:R-:W-:Y:S01]  /*ee00*/  HGMMA.64x64x16.F32.BF16 R88, R128, gdesc[UR4].tnspB, R88, gsb0 ;  /* 0x40e0000480587df0 */ /* 0x000fe20008001858 */
[----:B------:R-:W-:Y:S01]  /*ee10*/  R2UR UR7, R21 ;  /* 0x00000000150772ca */ /* 0x000fe200000e0000 */
[----:B------:R-:W-:Y:S01]  /*ee20*/  IMAD.MOV.U32 R21, RZ, RZ, 0x40000040 ;  /* 0x40000040ff157424 */ /* 0x000fe200078e00ff */
[----:B------:R-:W-:Y:S01]  /*ee30*/  FMNMX.FTZ R9, R71, R9, !PT ;  /* 0x0000000947097209 */ /* 0x000fe20007810000 */
[----:B------:R-:W-:Y:S01]  /*ee40*/  MUFU.EX2 R139, R139 ;  /* 0x0000008b008b7308 */ /* 0x000fe20000000800 */
[-CC-:B------:R-:W-:Y:S01]  /*ee50*/  FFMA.FTZ R134, R60, R0.reuse, -R11.reuse ;  /* 0x000000003c867223 */ /* 0x180fe2000001080b */
[-CC-:B------:R-:W-:Y:S01]  /*ee60*/  FFMA.FTZ R44, R77, R0.reuse, -R11.reuse ;  /* 0x000000004d2c7223 */ /* 0x180fe2000001080b */
        /* <DEDUP_REMOVED lines=13> */
[----:B------:R-:W-:Y:S04]  /*ef40*/  MUFU.EX2 R134, R134 ;  /* 0x0000008600867308 */ /* 0x000fe80000000800 */
[----:B------:R-:W1:Y:S01]  /*ef50*/  SHFL.BFLY PT, R40, R9, 0x2, 0x1f ;  /* 0x0c401f0009287f89 */ /* 0x000e6200000e0000 */
[----:B0-----:R-:W-:-:S03]  /*ef60*/  F2FP.BF16.F32.PACK_AB R150, R24, R150 ;  /* 0x000000961896723e */ /* 0x001fc600000010ff */
[----:B------:R-:W-:Y:S08]  /*ef70*/  MUFU.EX2 R28, R28 ;  /* 0x0000001c001c7308 */ /* 0x000ff00000000800 */
[----:B------:R-:W-:Y:S08]  /*ef80*/  MUFU.EX2 R25, R25 ;  /* 0x0000001900197308 */ /* 0x000ff00000000800 */
[----:B------:R-:W-:Y:S01]  /*ef90*/  MUFU.EX2 R29, R29 ;  /* 0x0000001d001d7308 */ /* 0x000fe20000000800 */
[----:B-1----:R-:W-:Y:S01]  /*efa0*/  FMNMX.FTZ R9, R9, R40, !PT ;  /* 0x0000002809097209 */ /* 0x002fe20007810000 */
[-CC-:B------:R-:W-:Y:S01]  /*efb0*/  FFMA.FTZ R40, R73, R0.reuse, -R11.reuse ;  /* 0x0000000049287223 */ /* 0x180fe2000001080b */
[----:B------:R-:W-:-:S05]  /*efc0*/  FFMA.FTZ R11, R85, R0, -R11 ;  /* 0x00000000550b7223 */ /* 0x000fca000001080b */
[----:B------:R-:W-:Y:S01]  /*efd0*/  MUFU.EX2 R33, R33 ;  /* 0x0000002100217308 */ /* 0x000fe20000000800 */
[----:B------:R-:W0:Y:S07]  /*efe0*/  SHFL.BFLY PT, R20, R9, 0x1, 0x1f ;  /* 0x0c201f0009147f89 */ /* 0x000e2e00000e0000 */
[----:B------:R-:W-:Y:S01]  /*eff0*/  MUFU.EX2 R36, R36 ;  /* 0x0000002400247308 */ /* 0x000fe20000000800 */
[----:B------:R-:W-:Y:S02]  /*f000*/  WARPGROUP.DEPBAR.LE gsb0, 0x0 ;  /* 0x00008000000079c5 */ /* 0x000fe40000010000 */
[----:B------:R-:W-:-:S05]  /*f010*/  WARPGROUP.ARRIVE ;  /* 0x00000000000079c5 */ /* 0x000fca0000000000 */
[----:B------:R-:W-:Y:S08]  /*f020*/  MUFU.EX2 R37, R37 ;  /* 0x0000002500257308 */ /* 0x000ff00000000800 */
[----:B------:R-:W-:Y:S01]  /*f030*/  MUFU.EX2 R40, R40 ;  /* 0x0000002800287308 */ /* 0x000fe20000000800 */
[----:B0-----:R-:W-:Y:S01]  /*f040*/  FMNMX.FTZ R9, R9, R20, !PT ;  /* 0x0000001409097209 */ /* 0x001fe20007810000 */
[----:B------:R-:W-:-:S04]  /*f050*/  VIADD R20, R8, 0x300 ;  /* 0x0000030008147836 */ /* 0x000fc80000000000 */
[CC--:B------:R-:W-:Y:S01]  /*f060*/  FMUL.FTZ R53, R9.reuse, R0.reuse ;  /* 0x0000000009357220 */ /* 0x0c0fe20000410000 */
[----:B------:R-:W-:Y:S01]  /*f070*/  R2UR UR6, R20 ;  /* 0x00000000140672ca */ /* 0x000fe200000e0000 */
[----:B------:R-:W-:Y:S02]  /*f080*/  VIADD R20, R8, 0x380 ;  /* 0x0000038008147836 */ /* 0x000fe40000000000 */
[----:B------:R-:W-:Y:S01]  /*f090*/  FADD.FTZ R12, -R9, R12 ;  /* 0x0000000c090c7221 */ /* 0x000fe20000010100 */
[-CC-:B------:R-:W-:Y:S01]  /*f0a0*/  FFMA.FTZ R55, R55, R0.reuse, -R53.reuse ;  /* 0x0000000037377223 */ /* 0x180fe20000010835 */
        /* <DEDUP_REMOVED lines=8> */
[----:B------:R-:W-:Y:S01]  /*f130*/  @!P1 IMAD R46, R18, 0x8, R2 ;  /* 0x00000008122e9824 */ /* 0x000fe200078e0202 */
[----:B------:R-:W-:Y:S01]  /*f140*/  HGMMA.64x64x16.F32.BF16 R88, R124, gdesc[UR4].tnspB, R88, gsb0 ;  /* 0x40e000047c587df0 */ /* 0x000fe20008001858 */
[----:B------:R-:W-:Y:S01]  /*f150*/  R2UR UR6, R20 ;  /* 0x00000000140672ca */ /* 0x000fe200000e0000 */
[-CC-:B------:R-:W-:Y:S01]  /*f160*/  FFMA.FTZ R27, R34, R0.reuse, -R53.reuse ;  /* 0x00000000221b7223 */ /* 0x180fe20000010835 */
[----:B------:R-:W-:Y:S01]  /*f170*/  R2UR UR7, R21 ;  /* 0x00000000150772ca */ /* 0x000fe200000e0000 */
[----:B------:R-:W-:Y:S01]  /*f180*/  VIADD R21, R135, 0x9 ;  /* 0x0000000987157836 */ /* 0x000fe20000000000 */
[----:B------:R0:W-:Y:S01]  /*f190*/  MUFU.EX2 R20, R55 ;  /* 0x0000003700147308 */ /* 0x0001e20000000800 */
[-CC-:B------:R-:W-:Y:S01]  /*f1a0*/  FFMA.FTZ R56, R39, R0.reuse, -R53.reuse ;  /* 0x0000000027387223 */ /* 0x180fe20000010835 */
[-CC-:B------:R-:W-:Y:S01]  /*f1b0*/  FFMA.FTZ R8, R54, R0.reuse, -R53.reuse ;  /* 0x0000000036087223 */ /* 0x180fe20000010835 */
[----:B------:R-:W-:-:S05]  /*f1c0*/  FFMA.FTZ R133, R58, R0, -R53 ;  /* 0x000000003a857223 */ /* 0x000fca0000010835 */
[----:B------:R-:W1:Y:S01]  /*f1d0*/  MUFU.EX2 R12, R12 ;  /* 0x0000000c000c7308 */ /* 0x000e620000000800 */
[----:B0-----:R-:W2:Y:S07]  /*f1e0*/  LDL R55, [R1+0x38] ;  /* 0x0000380001377983 */ /* 0x001eae0000100800 */
[----:B------:R-:W0:Y:S01]  /*f1f0*/  MUFU.EX2 R26, R26 ;  /* 0x0000001a001a7308 */ /* 0x000e220000000800 */
[----:B------:R-:W-:Y:S02]  /*f200*/  @!P1 VIADD R46, R46, 0x16840 ;  /* 0x000168402e2e9836 */ /* 0x000fe40000000000 */
[-CC-:B------:R-:W-:Y:S01]  /*f210*/  FFMA.FTZ R34, R42, R0.reuse, -R53.reuse ;  /* 0x000000002a227223 */ /* 0x180fe20000010835 */
[-CC-:B------:R-:W-:Y:S01]  /*f220*/  FFMA.FTZ R42, R47, R0.reuse, -R53.reuse ;  /* 0x000000002f2a7223 */ /* 0x180fe20000010835 */
[----:B------:R-:W-:-:S03]  /*f230*/  FFMA.FTZ R31, R38, R0, -R53 ;  /* 0x00000000261f7223 */ /* 0x000fc60000010835 */
[----:B------:R-:W3:Y:S08]  /*f240*/  MUFU.EX2 R151, R151 ;  /* 0x0000009700977308 */ /* 0x000ef00000000800 */
[----:B------:R-:W4:Y:S08]  /*f250*/  MUFU.EX2 R30, R30 ;  /* 0x0000001e001e7308 */ /* 0x000f300000000800 */
[----:B------:R-:W-:Y:S08]  /*f260*/  MUFU.EX2 R52, R52 ;  /* 0x0000003400347308 */ /* 0x000ff00000000800 */
[----:B------:R-:W-:Y:S08]  /*f270*/  MUFU.EX2 R35, R35 ;  /* 0x0000002300237308 */ /* 0x000ff00000000800 */
[----:B------:R-:W-:Y:S08]  /*f280*/  MUFU.EX2 R41, R41 ;  /* 0x0000002900297308 */ /* 0x000ff00000000800 */
[----:B------:R-:W-:Y:S08]  /*f290*/  MUFU.EX2 R44, R44 ;  /* 0x0000002c002c7308 */ /* 0x000ff00000000800 */
[----:B------:R-:W-:Y:S01]  /*f2a0*/  MUFU.EX2 R45, R45 ;  /* 0x0000002d002d7308 */ /* 0x000fe20000000800 */
[----:B------:R-:W-:-:S02]  /*f2b0*/  WARPGROUP.DEPBAR.LE gsb0, 0x0 ;  /* 0x00008000000079c5 */ /* 0x000fc40000010000 */
[----:B------:R-:W-:Y:S01]  /*f2c0*/  WARPGROUP.ARRIVE ;  /* 0x00000000000079c5 */ /* 0x000fe20000000000 */
[----:B------:R-:W-:Y:S01]  /*f2d0*/  SEL R47, R21, 0x9, !P2 ;  /* 0x00000009152f7807 */ /* 0x000fe20005000000 */
[-CC-:B------:R-:W-:Y:S01]  /*f2e0*/  FFMA.FTZ R39, R43, R0.reuse, -R53.reuse ;  /* 0x000000002b277223 */ /* 0x180fe20000010835 */
[----:B------:R-:W-:Y:S01]  /*f2f0*/  FFMA.FTZ R43, R51, R0, -R53 ;  /* 0x00000000332b7223 */ /* 0x000fe20000010835 */
[----:B------:R-:W-:Y:S01]  /*f300*/  @!P1 PRMT R46, RZ, 0x654, R46 ;  /* 0x00000654ff2e9816 */ /* 0x000fe2000000002e */
[----:B------:R-:W4:Y:S01]  /*f310*/  MUFU.EX2 R27, R27 ;  /* 0x0000001b001b7308 */ /* 0x000f220000000800 */
[----:B------:R-:W-:Y:S01]  /*f320*/  HGMMA.64x64x16.F32.BF16 R88, R120, gdesc[UR4].tnspB, R88, gsb0 ;  /* 0x40e0000478587df0 */ /* 0x000fe20008001858 */
[----:B-1----:R-:W-:Y:S01]  /*f330*/  FFMA.FTZ R51, R12, R4, R149 ;  /* 0x000000040c337223 */ /* 0x002fe20000010095 */
[----:B------:R-:W-:Y:S02]  /*f340*/  @!P1 IMAD R4, R15, 0x8, R2 ;  /* 0x000000080f049824 */ /* 0x000fe400078e0202 */
[----:B------:R-:W-:-:S03]  /*f350*/  FFMA.FTZ R38, R50, R0, -R53 ;  /* 0x0000000032267223 */ /* 0x000fc60000010835 */
[----:B------:R-:W1:Y:S01]  /*f360*/  MUFU.EX2 R31, R31 ;  /* 0x0000001f001f7308 */ /* 0x000e620000000800 */
[----:B------:R-:W-:Y:S02]  /*f370*/  @!P1 VIADD R4, R4, 0x16860 ;  /* 0x0001686004049836 */ /* 0x000fe40000000000 */
[----:B------:R-:W-:-:S05]  /*f380*/  FADD.FTZ R50, R24, R5 ;  /* 0x0000000518327221 */ /* 0x000fca0000010000 */
[----:B------:R-:W1:Y:S08]  /*f390*/  MUFU.EX2 R56, R56 ;  /* 0x0000003800387308 */ /* 0x000e700000000800 */
[----:B------:R-:W1:Y:S08]  /*f3a0*/  MUFU.EX2 R34, R34 ;  /* 0x0000002200227308 */ /* 0x000e700000000800 */
[----:B------:R-:W1:Y:S08]  /*f3b0*/  MUFU.EX2 R39, R39 ;  /* 0x0000002700277308 */ /* 0x000e700000000800 */
[----:B------:R-:W1:Y:S08]  /*f3c0*/  MUFU.EX2 R42, R42 ;  /* 0x0000002a002a7308 */ /* 0x000e700000000800 */
[----:B------:R-:W1:Y:S08]  /*f3d0*/  MUFU.EX2 R38, R38 ;  /* 0x0000002600267308 */ /* 0x000e700000000800 */
[----:B------:R-:W1:Y:S08]  /*f3e0*/  MUFU.EX2 R43, R43 ;  /* 0x0000002b002b7308 */ /* 0x000e700000000800 */
[----:B------:R-:W1:Y:S01]  /*f3f0*/  MUFU.EX2 R8, R8 ;  /* 0x0000000800087308 */ /* 0x000e620000000800 */
[-CC-:B------:R-:W-:Y:S01]  /*f400*/  FFMA.FTZ R59, R59, R0.reuse, -R53.reuse ;  /* 0x000000003b3b7223 */ /* 0x180fe20000010835 */
[----:B------:R-:W-:-:S06]  /*f410*/  FFMA.FTZ R135, R62, R0, -R53 ;  /* 0x000000003e877223 */ /* 0x000fcc0000010835 */
[----:B------:R-:W1:Y:S01]  /*f420*/  MUFU.EX2 R133, R133 ;  /* 0x0000008500857308 */ /* 0x000e620000000800 */
[----:B------:R-:W-:Y:S02]  /*f430*/  WARPGROUP.DEPBAR.LE gsb0, 0x0 ;  /* 0x00008000000079c5 */ /* 0x000fe40000010000 */
[----:B------:R4:W-:Y:S06]  /*f440*/  BAR.ARV R47, 0x100 ;  /* 0x0004002f0000751d */ /* 0x0009ec0000002000 */
[----:B------:R0:W-:Y:S01]  /*f450*/  @!P1 SYNCS.ARRIVE.TRANS64.RED.A1T0 RZ, [R46+URZ], RZ ;  /* 0x000000ff2eff99a7 */ /* 0x0001e2000810043f */
[----:B------:R-:W-:Y:S01]  /*f460*/  MUFU.EX2 R48, R48 ;  /* 0x0000003000307308 */ /* 0x000fe20000000800 */
[----:B0-----:R-:W-:-:S07]  /*f470*/  FADD.FTZ R46, R26, R51 ;  /* 0x000000331a2e7221 */ /* 0x001fce0000010000 */
[----:B------:R-:W-:Y:S01]  /*f480*/  MUFU.EX2 R49, R49 ;  /* 0x0000003100317308 */ /* 0x000fe20000000800 */
[----:B---3--:R-:W-:Y:S01]  /*f490*/  FADD.FTZ R15, R151, R46 ;  /* 0x0000002e970f7221 */ /* 0x008fe20000010000 */
[----:B------:R-:W-:-:S03]  /*f4a0*/  @!P1 PRMT R46, RZ, 0x654, R4 ;  /* 0x00000654ff2e9816 */ /* 0x000fc60000000004 */
[----:B----4-:R-:W-:Y:S01]  /*f4b0*/  FADD.FTZ R54, R30, R15 ;  /* 0x0000000f1e367221 */ /* 0x010fe20000010000 */
[----:B------:R-:W-:Y:S01]  /*f4c0*/  FADD.FTZ R15, R145, R50 ;  /* 0x00000032910f7221 */ /* 0x000fe20000010000 */
[----:B------:R0:W-:Y:S01]  /*f4d0*/  @!P1 SYNCS.ARRIVE.TRANS64.RED.A1T0 RZ, [R46+URZ], RZ ;  /* 0x000000ff2eff99a7 */ /* 0x0001e2000810043f */
[----:B------:R-:W-:Y:S01]  /*f4e0*/  MUFU.EX2 R11, R11 ;  /* 0x0000000b000b7308 */ /* 0x000fe20000000800 */
[----:B------:R-:W-:-:S04]  /*f4f0*/  FADD.FTZ R47, R27, R54 ;  /* 0x000000361b2f7221 */ /* 0x000fc80000010000 */
[----:B------:R-:W-:Y:S01]  /*f500*/  FADD.FTZ R50, R52, R47 ;  /* 0x0000002f34327221 */ /* 0x000fe20000010000 */
[----:B0-----:R-:W-:-:S03]  /*f510*/  FADD.FTZ R46, R144, R15 ;  /* 0x0000000f902e7221 */ /* 0x001fc60000010000 */
[----:B-1----:R-:W-:Y:S01]  /*f520*/  FADD.FTZ R51, R31, R50 ;  /* 0x000000321f337221 */ /* 0x002fe20000010000 */
[----:B------:R-:W-:-:S03]  /*f530*/  FADD.FTZ R47, R143, R46 ;  /* 0x0000002e8f2f7221 */ /* 0x000fc60000010000 */
[----:B------:R-:W-:Y:S01]  /*f540*/  FADD.FTZ R51, R56, R51 ;  /* 0x0000003338337221 */ /* 0x000fe20000010000 */
[----:B------:R-:W-:-:S04]  /*f550*/  FADD.FTZ R46, R146, R47 ;  /* 0x0000002f922e7221 */ /* 0x000fc80000010000 */
        /* <DEDUP_REMOVED lines=17> */
[-C--:B------:R-:W-:Y:S01]  /*f670*/  FFMA.FTZ R129, R66, R0.reuse, -R53 ;  /* 0x0000000042817223 */ /* 0x080fe20000010835 */
[----:B------:R-:W-:Y:S01]  /*f680*/  F2FP.BF16.F32.PACK_AB R149, R26, R149 ;  /* 0x000000951a95723e */ /* 0x000fe200000010ff */
[----:B------:R-:W-:Y:S01]  /*f690*/  FADD.FTZ R47, R13, R24 ;  /* 0x000000180d2f7221 */ /* 0x000fe20000010000 */
[----:B------:R-:W-:Y:S01]  /*f6a0*/  FADD.FTZ R26, R20, R51 ;  /* 0x00000033141a7221 */ /* 0x000fe20000010000 */
[----:B------:R-:W-:-:S03]  /*f6b0*/  FFMA.FTZ R5, R67, R0, -R53 ;  /* 0x0000000043057223 */ /* 0x000fc60000010835 */
[----:B------:R-:W3:Y:S01]  /*f6c0*/  MUFU.EX2 R4, R63 ;  /* 0x0000003f00047308 */ /* 0x000ee20000000800 */
[----:B------:R-:W-:Y:S01]  /*f6d0*/  FADD.FTZ R47, R132, R47 ;  /* 0x0000002f842f7221 */ /* 0x000fe20000010000 */
[----:B------:R-:W-:Y:S01]  /*f6e0*/  FADD.FTZ R26, R133, R26 ;  /* 0x0000001a851a7221 */ /* 0x000fe20000010000 */
[----:B------:R-:W-:-:S05]  /*f6f0*/  FFMA.FTZ R131, R70, R0, -R53 ;  /* 0x0000000046837223 */ /* 0x000fca0000010835 */
[----:B------:R-:W4:Y:S01]  /*f700*/  MUFU.EX2 R129, R129 ;  /* 0x0000008100817308 */ /* 0x000f220000000800 */
[----:B------:R-:W-:Y:S01]  /*f710*/  FADD.FTZ R47, R32, R47 ;  /* 0x0000002f202f7221 */ /* 0x000fe20000010000 */
[----:B0-----:R-:W-:Y:S01]  /*f720*/  FADD.FTZ R26, R21, R26 ;  /* 0x0000001a151a7221 */ /* 0x001fe20000010000 */
[----:B------:R-:W-:Y:S01]  /*f730*/  FFMA.FTZ R15, R71, R0, -R53 ;  /* 0x00000000470f7223 */ /* 0x000fe20000010835 */
[----:B------:R-:W-:-:S04]  /*f740*/  F2FP.BF16.F32.PACK_AB R144, R144, R145 ;  /* 0x000000919090723e */ /* 0x000fc800000010ff */
[----:B------:R-:W0:Y:S01]  /*f750*/  MUFU.EX2 R5, R5 ;  /* 0x0000000500057308 */ /* 0x000e220000000800 */
[----:B------:R-:W-:Y:S01]  /*f760*/  F2FP.BF16.F32.PACK_AB R145, R52, R27 ;  /* 0x0000001b3491723e */ /* 0x000fe200000010ff */
[----:B------:R-:W-:Y:S01]  /*f770*/  FADD.FTZ R47, R134, R47 ;  /* 0x0000002f862f7221 */ /* 0x000fe20000010000 */
[----:B-1----:R-:W-:Y:S01]  /*f780*/  FADD.FTZ R27, R135, R26 ;  /* 0x0000001a871b7221 */ /* 0x002fe20000010000 */
[----:B------:R-:W-:-:S04]  /*f790*/  FFMA.FTZ R125, R74, R0, -R53 ;  /* 0x000000004a7d7223 */ /* 0x000fc80000010835 */
[----:B------:R-:W1:Y:S01]  /*f7a0*/  MUFU.EX2 R131, R131 ;  /* 0x0000008300837308 */ /* 0x000e620000000800 */
[----:B------:R-:W-:Y:S01]  /*f7b0*/  F2FP.BF16.F32.PACK_AB R151, R30, R151 ;  /* 0x000000971e97723e */ /* 0x000fe200000010ff */
[----:B------:R-:W-:Y:S01]  /*f7c0*/  FADD.FTZ R26, R28, R47 ;  /* 0x0000002f1c1a7221 */ /* 0x000fe20000010000 */
[----:B---3--:R-:W-:Y:S01]  /*f7d0*/  FADD.FTZ R30, R4, R27 ;  /* 0x0000001b041e7221 */ /* 0x008fe20000010000 */
[----:B------:R-:W-:-:S04]  /*f7e0*/  FFMA.FTZ R75, R75, R0, -R53 ;  /* 0x000000004b4b7223 */ /* 0x000fc80000010835 */
[----:B------:R-:W3:Y:S01]  /*f7f0*/  MUFU.EX2 R15, R15 ;  /* 0x0000000f000f7308 */ /* 0x000ee20000000800 */
[----:B------:R-:W-:Y:S01]  /*f800*/  FADD.FTZ R26, R25, R26 ;  /* 0x0000001a191a7221 */ /* 0x000fe20000010000 */
[----:B----4-:R-:W-:Y:S01]  /*f810*/  FADD.FTZ R30, R129, R30 ;  /* 0x0000001e811e7221 */ /* 0x010fe20000010000 */
[----:B------:R-:W-:-:S05]  /*f820*/  FFMA.FTZ R78, R78, R0, -R53 ;  /* 0x000000004e4e7223 */ /* 0x000fca0000010835 */
        /* <DEDUP_REMOVED lines=13> */
[----:B---3--:R-:W-:Y:S01]  /*f900*/  FADD.FTZ R30, R15, R30 ;  /* 0x0000001e0f1e7221 */ /* 0x008fe20000010000 */
[----:B------:R-:W-:-:S04]  /*f910*/  FFMA.FTZ R83, R83, R0, -R53 ;  /* 0x0000000053537223 */ /* 0x000fc80000010835 */
[----:B------:R-:W3:Y:S01]  /*f920*/  MUFU.EX2 R79, R79 ;  /* 0x0000004f004f7308 */ /* 0x000ee20000000800 */
[----:B------:R-:W-:Y:S01]  /*f930*/  F2FP.BF16.F32.PACK_AB R133, R21, R133 ;  /* 0x000000851585723e */ /* 0x000fe200000010ff */
[----:B------:R-:W-:Y:S01]  /*f940*/  FADD.FTZ R13, R37, R8 ;  /* 0x00000008250d7221 */ /* 0x000fe20000010000 */
[----:B----4-:R-:W-:Y:S01]  /*f950*/  FADD.FTZ R21, R125, R30 ;  /* 0x0000001e7d157221 */ /* 0x010fe20000010000 */
[----:B------:R-:W-:Y:S01]  /*f960*/  FFMA.FTZ R86, R86, R0, -R53 ;  /* 0x0000000056567223 */ /* 0x000fe20000010835 */
[----:B------:R-:W-:-:S03]  /*f970*/  F2FP.BF16.F32.PACK_AB R135, R4, R135 ;  /* 0x000000870487723e */ /* 0x000fc600000010ff */
[----:B------:R-:W4:Y:S01]  /*f980*/  MUFU.EX2 R82, R82 ;  /* 0x0000005200527308 */ /* 0x000f220000000800 */
[----:B------:R-:W-:Y:S01]  /*f990*/  FADD.FTZ R4, R40, R13 ;  /* 0x0000000d28047221 */ /* 0x000fe20000010000 */
[----:B0-----:R-:W-:Y:S01]  /*f9a0*/  FADD.FTZ R21, R24, R21 ;  /* 0x0000001518157221 */ /* 0x001fe20000010000 */
[----:B------:R-:W-:-:S05]  /*f9b0*/  FFMA.FTZ R53, R87, R0, -R53 ;  /* 0x0000000057357223 */ /* 0x000fca0000010835 */
[----:B------:R-:W0:Y:S01]  /*f9c0*/  MUFU.EX2 R83, R83 ;  /* 0x0000005300537308 */ /* 0x000e220000000800 */
[----:B------:R-:W-:Y:S01]  /*f9d0*/  FADD.FTZ R13, R41, R4 ;  /* 0x00000004290d7221 */ /* 0x000fe20000010000 */
[----:B-1----:R-:W-:Y:S01]  /*f9e0*/  FADD.FTZ R4, R78, R21 ;  /* 0x000000154e047221 */ /* 0x002fe20000010000 */
[----:B------:R-:W-:-:S05]  /*f9f0*/  F2FP.BF16.F32.PACK_AB R129, R5, R129 ;  /* 0x000000810581723e */ /* 0x000fca00000010ff */
[----:B------:R-:W1:Y:S01]  /*fa00*/  MUFU.EX2 R86, R86 ;  /* 0x0000005600567308 */ /* 0x000e620000000800 */
[----:B------:R-:W-:Y:S01]  /*fa10*/  FADD.FTZ R8, R44, R13 ;  /* 0x0000000d2c087221 */ /* 0x000fe20000010000 */
[----:B---3--:R-:W-:Y:S01]  /*fa20*/  FADD.FTZ R5, R79, R4 ;  /* 0x000000044f057221 */ /* 0x008fe20000010000 */
[----:B--2---:R-:W-:-:S05]  /*fa30*/  ISETP.GT.AND P2, PT, R14, R55, PT ;  /* 0x000000370e00720c */ /* 0x004fca0003f44270 */
[----:B------:R-:W2:Y:S01]  /*fa40*/  MUFU.EX2 R53, R53 ;  /* 0x0000003500357308 */ /* 0x000ea20000000800 */
[----:B------:R-:W-:Y:S01]  /*fa50*/  FADD.FTZ R13, R45, R8 ;  /* 0x000000082d0d7221 */ /* 0x000fe20000010000 */
[----:B----4-:R-:W-:-:S03]  /*fa60*/  FADD.FTZ R4, R82, R5 ;  /* 0x0000000552047221 */ /* 0x010fc60000010000 */
[----:B------:R-:W-:Y:S01]  /*fa70*/  FADD.FTZ R8, R48, R13 ;  /* 0x0000000d30087221 */ /* 0x000fe20000010000 */
[----:B0-----:R-:W-:-:S03]  /*fa80*/  FADD.FTZ R5, R83, R4 ;  /* 0x0000000453057221 */ /* 0x001fc60000010000 */
[----:B------:R-:W-:Y:S01]  /*fa90*/  FADD.FTZ R8, R49, R8 ;  /* 0x0000000831087221 */ /* 0x000fe20000010000 */
[----:B-1----:R-:W-:Y:S01]  /*faa0*/  FADD.FTZ R4, R86, R5 ;  /* 0x0000000556047221 */ /* 0x002fe20000010000 */
[----:B------:R-:W-:Y:S01]  /*fab0*/  F2FP.BF16.F32.PACK_AB R148, R148, R147 ;  /* 0x000000939494723e */ /* 0x000fe200000010ff */
[-C--:B------:R-:W-:Y:S01]  /*fac0*/  FMUL.FTZ R90, R90, R12.reuse ;  /* 0x0000000c5a5a7220 */ /* 0x080fe20000410000 */
[----:B------:R-:W-:Y:S01]  /*fad0*/  F2FP.BF16.F32.PACK_AB R146, R146, R143 ;  /* 0x0000008f9292723e */ /* 0x000fe200000010ff */
[----:B------:R-:W-:Y:S01]  /*fae0*/  FADD.FTZ R5, R11, R8 ;  /* 0x000000080b057221 */ /* 0x000fe20000010000 */
[----:B------:R-:W-:Y:S01]  /*faf0*/  F2FP.BF16.F32.PACK_AB R140, R140, R141 ;  /* 0x0000008d8c8c723e */ /* 0x000fe200000010ff */
[-C--:B------:R-:W-:Y:S01]  /*fb00*/  FMUL.FTZ R91, R91, R12.reuse ;  /* 0x0000000c5b5b7220 */ /* 0x080fe20000410000 */
[----:B------:R-:W-:Y:S01]  /*fb10*/  F2FP.BF16.F32.PACK_AB R136, R136, R137 ;  /* 0x000000898888723e */ /* 0x000fe200000010ff */
[-C--:B------:R-:W-:Y:S01]  /*fb20*/  FMUL.FTZ R94, R94, R12.reuse ;  /* 0x0000000c5e5e7220 */ /* 0x080fe20000410000 */
        /* <DEDUP_REMOVED lines=15> */
[----:B--2---:R-:W-:Y:S01]  /*fc20*/  FADD.FTZ R4, R53, R4 ;  /* 0x0000000435047221 */ /* 0x004fe20000010000 */
[----:B------:R-:W-:Y:S01]  /*fc30*/  F2FP.BF16.F32.PACK_AB R141, R39, R34 ;  /* 0x00000022278d723e */ /* 0x000fe200000010ff */
[-C--:B------:R-:W-:Y:S01]  /*fc40*/  FMUL.FTZ R88, R88, R10.reuse ;  /* 0x0000000a58587220 */ /* 0x080fe20000410000 */
[----:B------:R-:W-:Y:S01]  /*fc50*/  F2FP.BF16.F32.PACK_AB R143, R42, R35 ;  /* 0x000000232a8f723e */ /* 0x000fe200000010ff */
[----:B------:R-:W-:Y:S01]  /*fc60*/  FMUL.FTZ R89, R89, R10 ;  /* 0x0000000a59597220 */ /* 0x000fe20000410000 */
        /* <DEDUP_REMOVED lines=26> */
[----:B------:R-:W-:Y:S01]  /*fe10*/  FMUL.FTZ R117, R117, R10 ;  /* 0x0000000a75757220 */ /* 0x000fe20000410000 */
[----:B------:R-:W-:-:S02]  /*fe20*/  VIADD R14, R14, 0xffffffff ;  /* 0xffffffff0e0e7836 */ /* 0x000fc40000000000 */
[----:B------:R-:W-:Y:S02]  /*fe30*/  IMAD.MOV.U32 R8, RZ, RZ, R23 ;  /* 0x000000ffff087224 */ /* 0x000fe400078e0017 */
[----:B------:R-:W-:Y:S02]  /*fe40*/  IMAD.MOV.U32 R15, RZ, RZ, R18 ;  /* 0x000000ffff0f7224 */ /* 0x000fe400078e0012 */
[----:B------:R-:W-:Y:S02]  /*fe50*/  IMAD.MOV.U32 R12, RZ, RZ, R9 ;  /* 0x000000ffff0c7224 */ /* 0x000fe400078e0009 */
[----:B------:R-:W-:Y:S01]  /*fe60*/  IMAD.MOV.U32 R13, RZ, RZ, R3 ;  /* 0x000000ffff0d7224 */ /* 0x000fe200078e0003 */
[----:B------:R-:W-:Y:S06]  /*fe70*/  @P2 BRA `(.L_x_2394) ;  /* 0xffffffe000402947 */ /* 0x000fec000383ffff */
.L_x_2384:
[----:B------:R-:W-:Y:S05]  /*fe80*/  WARPSYNC.ALL ;  /* 0x0000000000007948 */ /* 0x000fea0003800000 */
[----:B------:R-:W-:Y:S06]  /*fe90*/  BAR.ARV 0x8, 0x200 ;  /* 0x0208000000007b1d */ /* 0x000fec0000002000 */
[----:B------:R-:W-:Y:S05]  /*fea0*/  @!P0 BRA `(.L_x_2395) ;  /* 0x0000000000048947 */ /* 0x000fea0003800000 */
[----:B------:R-:W-:Y:S01]  /*feb0*/  BPT.TRAP 0x1 ;  /* 0x000000040000795c */ /* 0x000fe20000300000 */
.L_x_2395:
[----:B------:R-:W-:Y:S01]  /*fec0*/  IMAD R13, R18, 0x8, R2 ;  /* 0x00000008120d7824 */ /* 0x000fe200078e0202 */
[----:B------:R-:W-:-:S04]  /*fed0*/  SHF.L.U32 R6, R23, 0x1f, RZ ;  /* 0x0000001f17067819 */ /* 0x000fc800000006ff */
[----:B------:R0:W1:Y:S01]  /*fee0*/  SYNCS.PHASECHK.TRANS64.TRYWAIT P2, [R13+URZ+0x16850], R6 ;  /* 0x016850060d0075a7 */ /* 0x000062000804017f */
[----:B------:R-:W-:Y:S05]  /*fef0*/  @!P0 BRA `(.L_x_2396) ;  /* 0x0000000000048947 */ /* 0x000fea0003800000 */
[----:B------:R-:W-:Y:S01]  /*ff00*/  BPT.TRAP 0x1 ;  /* 0x000000040000795c */ /* 0x000fe20000300000 */
.L_x_2396:
[----:B------:R-:W-:-:S05]  /*ff10*/  VIADD R2, R2, 0x400 ;  /* 0x0000040002027836 */ /* 0x000fca0000000000 */
[----:B------:R-:W-:-:S04]  /*ff20*/  SHF.R.U32.HI R2, RZ, 0x4, R2 ;  /* 0x00000004ff027819 */ /* 0x000fc80000011602 */
[----:B------:R-:W-:Y:S01]  /*ff30*/  LOP3.LUT R7, R2, 0x3fff, RZ, 0xc0, !PT ;  /* 0x00003fff02077812 */ /* 0x000fe200078ec0ff */
[----:B-1----:R-:W-:Y:S06]  /*ff40*/  @P2 BRA `(.L_x_2397) ;  /* 0x0000000000082947 */ /* 0x002fec0003800000 */
[----:B------:R-:W1:Y:S02]  /*ff50*/  SYNCS.PHASECHK.TRANS64.TRYWAIT P0, [R13+URZ+0x16850], R6 ;  /* 0x016850060d0075a7 */ /* 0x000e64000800017f */
[----:B-1----:R-:W-:Y:S05]  /*ff60*/  @!P0 BRA `(.L_x_2398) ;  /* 0x000000ac00d88947 */ /* 0x002fea0003800000 */
.L_x_2397:
[----:B01----:R-:W-:Y:S01]  /*ff70*/  IMAD R6, R18, 0x400, R7 ;  /* 0x0000040012067824 */ /* 0x003fe200078e0207 */
[----:B------:R-:W2:Y:S01]  /*ff80*/  LDL.LU R14, [R1+0x58] ;  /* 0x00005800010e7983 */ /* 0x000ea20000300800 */
[----:B------:R-:W-:Y:S01]  /*ff90*/  IMAD.MOV.U32 R7, RZ, RZ, 0x40000040 ;  /* 0x40000040ff077424 */ /* 0x000fe200078e00ff */
[----:B------:R-:W-:Y:S05]  /*ffa0*/  WARPSYNC.ALL ;  /* 0x0000000000007948 */ /* 0x000fea0003800000 */
[C---:B------:R-:W-:Y:S01]  /*ffb0*/  R2UR UR6, R6.reuse ;  /* 0x00000000060672ca */ /* 0x040fe200000e0000 */
[----:B------:R-:W-:Y:S01]  /*ffc0*/  WARPGROUP.ARRIVE ;  /* 0x00000000000079c5 */ /* 0x000fe20000000000 */
[----:B------:R-:W-:Y:S01]  /*ffd0*/  R2UR UR7, R7 ;  /* 0x00000000070772ca */ /* 0x000fe200000e0000 */
[----:B------:R-:W-:Y:S01]  /*ffe0*/  VIADD R10, R6, 0x80 ;  /* 0x00000080060a7836 */ /* 0x000fe20000000000 */
[----:B------:R-:W0:Y:S01]  /*fff0*/  SHFL.BFLY PT, R2, R5, 0x2, 0x1f ;  /* 0x0c401f0005027f89 */ /* 0x000e2200000e0000 */
[----:B------:R-:W-:-:S02]  /*10000*/  IMAD.MOV.U32 R11, RZ, RZ, 0x40000040 ;  /* 0x40000040ff0b7424 */ /* 0x000fc400078e00ff */
[----:B------:R-:W-:Y:S02]  /*10010*/  IMAD.MOV.U32 R7, RZ, RZ, 0x40000040 ;  /* 0x40000040ff077424 */ /* 0x000fe400078e00ff */
[----:B------:R-:W-:Y:S02]  /*10020*/  @!P1 VIADD R8, R13, 0x16860 ;  /* 0x000168600d089836 */ /* 0x000fe40000000000 */
[----:B------:R-:W-:Y:S02]  /*10030*/  VIADD R18, R18, 0x1 ;  /* 0x0000000112127836 */ /* 0x000fe40000000000 */
[----:B------:R-:W-:Y:S01]  /*10040*/  IMAD.MOV.U32 R26, RZ, RZ, -0x800000 ;  /* 0xff800000ff1a7424 */ /* 0x000fe200078e00ff */
[----:B------:R-:W-:Y:S01]  /*10050*/  @!P1 PRMT R8, RZ, 0x654, R8 ;  /* 0x00000654ff089816 */ /* 0x000fe20000000008 */
[----:B------:R-:W-:Y:S01]  /*10060*/  HGMMA.64x64x16.F32.BF16 R88, R148, gdesc[UR4].tnspB, R88, gsb0 ;  /* 0x40e0000494587df0 */ /* 0x000fe20008001858 */
[----:B------:R-:W-:Y:S01]  /*10070*/  R2UR UR6, R10 ;  /* 0x000000000a0672ca */ /* 0x000fe200000e0000 */
[----:B------:R-:W-:Y:S01]  /*10080*/  VIADD R10, R6, 0x100 ;  /* 0x00000100060a7836 */ /* 0x000fe20000000000 */
[----:B------:R-:W-:Y:S01]  /*10090*/  R2UR UR7, R11 ;  /* 0x000000000b0772ca */ /* 0x000fe200000e0000 */
[----:B------:R-:W-:Y:S01]  /*100a0*/  IMAD.MOV.U32 R11, RZ, RZ, 0x40000040 ;  /* 0x40000040ff0b7424 */ /* 0x000fe200078e00ff */
[----:B------:R-:W-:Y:S01]  /*100b0*/  ISETP.NE.AND P2, PT, R18, 0x2, PT ;  /* 0x000000021200780c */ /* 0x000fe20003f45270 */
[----:B------:R-:W-:-:S03]  /*100c0*/  IMAD.MOV.U32 R27, RZ, RZ, -0x800000 ;  /* 0xff800000ff1b7424 */ /* 0x000fc600078e00ff */
[----:B------:R-:W-:Y:S01]  /*100d0*/  SEL R18, R18, RZ, P2 ;  /* 0x000000ff12127207 */ /* 0x000fe20001000000 */
[----:B0-----:R-:W-:Y:S01]  /*100e0*/  FADD.FTZ R2, R2, R5 ;  /* 0x0000000502027221 */ /* 0x001fe20000010000 */
        /* <DEDUP_REMOVED lines=35> */
[----:B------:R-:W-:Y:S02]  /*10320*/  R2UR UR7, R11 ;  /* 0x000000000b0772ca */ /* 0x000fe400000e0000 */
[----:B------:R-:W0:Y:S02]  /*10330*/  SHFL.BFLY PT, R11, R4, 0x2, 0x1f ;  /* 0x0c401f00040b7f89 */ /* 0x000e2400000e0000 */
[----:B0-----:R-:W-:Y:S01]  /*10340*/  FADD.FTZ R11, R11, R4 ;  /* 0x000000040b0b7221 */ /* 0x001fe20000010000 */
[----:B------:R-:W-:-:S04]  /*10350*/  SEL R4, RZ, 0x1, P2 ;  /* 0x00000001ff047807 */ /* 0x000fc80001000000 */
[----:B------:R-:W-:Y:S01]  /*10360*/  LOP3.LUT R23, R23, R4, RZ, 0x3c, !PT ;  /* 0x0000000417177212 */ /* 0x000fe200078e3cff */
[----:B------:R-:W-:Y:S02]  /*10370*/  WARPGROUP.DEPBAR.LE gsb0, 0x0 ;  /* 0x00008000000079c5 */ /* 0x000fe40000010000 */
[----:B------:R-:W-:-:S06]  /*10380*/  WARPGROUP.ARRIVE ;  /* 0x00000000000079c5 */ /* 0x000fcc0000000000 */
[----:B------:R-:W-:Y:S01]  /*10390*/  HGMMA.64x64x16.F32.BF16 R88, R124, gdesc[UR4].tnspB, R88, gsb0 ;  /* 0x40e000047c587df0 */ /* 0x000fe20008001858 */
[----:B------:R-:W-:Y:S02]  /*103a0*/  R2UR UR6, R6 ;  /* 0x00000000060672ca */ /* 0x000fe400000e0000 */
[----:B------:R-:W-:Y:S01]  /*103b0*/  R2UR UR7, R7 ;  /* 0x00000000070772ca */ /* 0x000fe200000e0000 */
[----:B------:R-:W0:Y:S04]  /*103c0*/  SHFL.BFLY PT, R6, R11, 0x1, 0x1f ;  /* 0x0c201f000b067f89 */ /* 0x000e2800000e0000 */
[----:B------:R-:W1:Y:S01]  /*103d0*/  SHFL.BFLY PT, R7, R2, 0x1, 0x1f ;  /* 0x0c201f0002077f89 */ /* 0x000e6200000e0000 */
[----:B0-----:R-:W-:Y:S01]  /*103e0*/  FADD.FTZ R12, R11, R6 ;  /* 0x000000060b0c7221 */ /* 0x001fe20000010000 */
[----:B------:R-:W-:-:S02]  /*103f0*/  IMAD.MOV.U32 R6, RZ, RZ, RZ ;  /* 0x000000ffff067224 */ /* 0x000fc400078e00ff */
[----:B-1----:R-:W-:Y:S02]  /*10400*/  FADD.FTZ R10, R2, R7 ;  /* 0x00000007020a7221 */ /* 0x002fe40000010000 */
[----:B------:R-:W-:Y:S01]  /*10410*/  FSETP.NE.FTZ.AND P3, PT, R12, RZ, PT ;  /* 0x000000ff0c00720b */ /* 0x000fe20003f75000 */
[----:B------:R-:W-:Y:S02]  /*10420*/  IMAD.MOV.U32 R2, RZ, RZ, RZ ;  /* 0x000000ffff027224 */ /* 0x000fe400078e00ff */
[----:B------:R-:W-:-:S10]  /*10430*/  FSETP.NE.FTZ.AND P0, PT, R10, RZ, PT ;  /* 0x000000ff0a00720b */ /* 0x000fd40003f15000 */
[----:B------:R-:W0:Y:S01]  /*10440*/  @P3 MUFU.LG2 R7, R12 ;  /* 0x0000000c00073308 */ /* 0x000e220000000c00 */
[C---:B------:R-:W-:Y:S02]  /*10450*/  @P3 FMUL.FTZ R11, R0.reuse, 0.69314718246459960938 ;  /* 0x3f317218000b3820 */ /* 0x040fe40000410000 */
[----:B------:R-:W-:-:S05]  /*10460*/  @P0 FMUL.FTZ R4, R0, 0.69314718246459960938 ;  /* 0x3f31721800040820 */ /* 0x000fca0000410000 */
[----:B------:R-:W1:Y:S08]  /*10470*/  @P0 MUFU.LG2 R5, R10 ;  /* 0x0000000a00050308 */ /* 0x000e700000000c00 */
[----:B------:R-:W2:Y:S01]  /*10480*/  @P0 MUFU.RCP R2, R10 ;  /* 0x0000000a00020308 */ /* 0x000ea20000001000 */
[----:B0-----:R-:W-:-:S04]  /*10490*/  @P3 FMUL.FTZ R0, R7, 0.69314718246459960938 ;  /* 0x3f31721807003820 */ /* 0x001fc80000410000 */
[----:B------:R-:W-:-:S03]  /*104a0*/  @P3 FFMA.FTZ R27, R11, R9, R0 ;  /* 0x000000090b1b3223 */ /* 0x000fc60000010000 */
[----:B------:R-:W0:Y:S01]  /*104b0*/  @P3 MUFU.RCP R6, R12 ;  /* 0x0000000c00063308 */ /* 0x000e220000001000 */
[----:B-1----:R-:W-:-:S04]  /*104c0*/  @P0 FMUL.FTZ R5, R5, 0.69314718246459960938 ;  /* 0x3f31721805050820 */ /* 0x002fc80000410000 */
[----:B------:R-:W-:Y:S01]  /*104d0*/  @P0 FFMA.FTZ R26, R4, R3, R5 ;  /* 0x00000003041a0223 */ /* 0x000fe20000010005 */
[----:B------:R-:W-:Y:S01]  /*104e0*/  PLOP3.LUT P0, PT, PT, PT, PT, 0x8, 0x0 ;  /* 0x000000000000781c */ /* 0x000fe20003f0e170 */
        /* <DEDUP_REMOVED lines=37> */
.L_x_2334:
[----:B------:R-:W2:Y:S01]  /*10740*/  LDL R48, [R1+0x50] ;  /* 0x0000500001307983 */ /* 0x000ea20000100800 */
[----:B------:R-:W-:Y:S05]  /*10750*/  WARPSYNC.ALL ;  /* 0x0000000000007948 */ /* 0x000fea0003800000 */
[----:B------:R-:W0:Y:S01]  /*10760*/  S2R R0, SR_TID.X ;  /* 0x0000000000007919 */ /* 0x000e220000002100 */
[----:B------:R-:W1:Y:S01]  /*10770*/  S2UR UR5, SR_CgaCtaId ;  /* 0x00000000000579c3 */ /* 0x000e620000008800 */
[----:B------:R-:W-:Y:S01]  /*10780*/  UMOV UR4, 0x400 ;  /* 0x0000040000047882 */ /* 0x000fe20000000000 */
[----:B------:R-:W-:Y:S01]  /*10790*/  BSSY B0, `(.L_x_2399) ;  /* 0x0000241000007945 */ /* 0x000fe20003800000 */
[----:B-1----:R-:W-:-:S06]  /*107a0*/  ULEA UR4, UR5, UR4, 0x18 ;  /* 0x0000000405047291 */ /* 0x002fcc000f8ec03f */
[----:B------:R-:W-:Y:S01]  /*107b0*/  IMAD.U32 R2, RZ, RZ, UR4 ;  /* 0x00000004ff027e24 */ /* 0x000fe2000f8e00ff */
[----:B------:R-:W-:Y:S01]  /*107c0*/  BAR.SYNC.DEFER_BLOCKING 0x5, 0x200 ;  /* 0x0148000000007b1d */ /* 0x000fe20000010000 */
[----:B0-----:R-:W-:-:S05]  /*107d0*/  VIADD R49, R0, 0xffffff80 ;  /* 0xffffff8000317836 */ /* 0x001fca0000000000 */
[--C-:B------:R-:W-:Y:S02]  /*107e0*/  SHF.R.S32.HI R46, RZ, 0x1f, R49.reuse ;  /* 0x0000001fff2e7819 */ /* 0x100fe40000011431 */
[----:B------:R-:W-:Y:S02]  /*107f0*/  SHF.R.S32.HI R0, RZ, 0x1f, R49 ;  /* 0x0000001fff007819 */ /* 0x000fe40000011431 */
[-C--:B------:R-:W-:Y:S02]  /*10800*/  LEA.HI R46, R46, R49.reuse, RZ, 0x3 ;  /* 0x000000312e2e7211 */ /* 0x080fe400078f18ff */
[----:B------:R-:W-:Y:S02]  /*10810*/  LEA.HI R0, R0, R49, RZ, 0x3 ;  /* 0x0000003100007211 */ /* 0x000fe400078f18ff */
[----:B------:R-:W-:Y:S02]  /*10820*/  LOP3.LUT R46, R46, 0xfffffff8, RZ, 0xc0, !PT ;  /* 0xfffffff82e2e7812 */ /* 0x000fe400078ec0ff */
[----:B------:R-:W-:-:S03]  /*10830*/  SHF.R.S32.HI R45, RZ, 0x3, R0 ;  /* 0x00000003ff2d7819 */ /* 0x000fc60000011400 */
[----:B------:R-:W-:-:S04]  /*10840*/  IMAD.IADD R46, R49, 0x1, -R46 ;  /* 0x00000001312e7824 */ /* 0x000fc800078e0a2e */
[----:B------:R-:W-:Y:S01]  /*10850*/  IMAD.SHL.U32 R44, R46, 0x8, RZ ;  /* 0x000000082e2c7824 */ /* 0x000fe200078e00ff */
[----:B------:R0:W1:Y:S04]  /*10860*/  LDS.128 R28, [R2+0x168d0] ;  /* 0x0168d000021c7984 */ /* 0x0000680000000c00 */
        /* <DEDUP_REMOVED lines=11> */
[----:B------:R-:W-:Y:S01]  /*10920*/  F2FP.BF16.F32.PACK_AB R14, R93, R92 ;  /* 0x0000005c5d0e723e */ /* 0x000fe200000010ff */
[----:B------:R-:W0:Y:S01]  /*10930*/  S2R R3, SR_SWINHI ;  /* 0x0000000000037919 */ /* 0x000e220000002f00 */
[----:B-----5:R-:W-:Y:S02]  /*10940*/  MOV R24, R2 ;  /* 0x0000000200187202 */ /* 0x020fe40000000f00 */
[----:B0-----:R-:W-:-:S03]  /*10950*/  MOV R25, R3 ;  /* 0x0000000300197202 */ /* 0x001fc60000000f00 */
[----:B--2---:R-:W-:-:S03]  /*10960*/  IMAD.WIDE R10, R4, 0x2, R24 ;  /* 0x00000002040a7825 */ /* 0x004fc600078e0218 */
[C---:B------:R-:W-:Y:S02]  /*10970*/  IADD3 R15, P0, R10.reuse, 0x60, RZ ;  /* 0x000000600a0f7810 */ /* 0x040fe40007f1e0ff */
[C---:B------:R-:W-:Y:S02]  /*10980*/  LOP3.LUT R3, R10.reuse, 0x380, RZ, 0xc0, !PT ;  /* 0x000003800a037812 */ /* 0x040fe400078ec0ff */
[----:B------:R-:W-:Y:S01]  /*10990*/  IADD3 R6, P1, R10, 0x40, RZ ;  /* 0x000000400a067810 */ /* 0x000fe20007f3e0ff */
[--C-:B------:R-:W-:Y:S01]  /*109a0*/  IMAD.X R5, RZ, RZ, R11.reuse, P0 ;  /* 0x000000ffff057224 */ /* 0x100fe200000e060b */
[----:B---3--:R-:W-:Y:S02]  /*109b0*/  ISETP.NE.AND P0, PT, R32, RZ, PT ;  /* 0x000000ff2000720c */ /* 0x008fe40003f05270 */
[----:B------:R-:W-:Y:S01]  /*109c0*/  IADD3 R13, P2, R10, 0x20, RZ ;  /* 0x000000200a0d7810 */ /* 0x000fe20007f5e0ff */
[--C-:B------:R-:W-:Y:S01]  /*109d0*/  IMAD.X R7, RZ, RZ, R11.reuse, P1 ;  /* 0x000000ffff077224 */ /* 0x100fe200008e060b */
[----:B------:R-:W-:Y:S01]  /*109e0*/  SEL R38, R32, UR4, P0 ;  /* 0x0000000420267c07 */ /* 0x000fe20008000000 */
[----:B------:R-:W-:Y:S05]  /*109f0*/  WARPSYNC.ALL ;  /* 0x0000000000007948 */ /* 0x000fea0003800000 */
[----:B------:R-:W-:Y:S01]  /*10a00*/  SHF.R.U64 R3, R3, 0x3, RZ ;  /* 0x0000000303037819 */ /* 0x000fe200000012ff */
[----:B------:R-:W-:Y:S01]  /*10a10*/  IMAD.X R9, RZ, RZ, R11, P2 ;  /* 0x000000ffff097224 */ /* 0x000fe200010e060b */
[----:B------:R-:W-:Y:S01]  /*10a20*/  LOP3.LUT R4, R6, 0x380, RZ, 0xc0, !PT ;  /* 0x0000038006047812 */ /* 0x000fe200078ec0ff */
[----:B------:R-:W-:Y:S01]  /*10a30*/  ULDC.64 UR6, c[0x0][0xc08] ;  /* 0x0003020000067ab9 */ /* 0x000fe20000000a00 */
[----:B------:R-:W-:Y:S01]  /*10a40*/  LOP3.LUT R0, R13, 0x380, RZ, 0xc0, !PT ;  /* 0x000003800d007812 */ /* 0x000fe200078ec0ff */
[----:B------:R-:W-:Y:S01]  /*10a50*/  ULDC.64 UR4, c[0x0][0xc00] ;  /* 0x0003000000047ab9 */ /* 0x000fe20000000a00 */
[----:B------:R-:W-:-:S02]  /*10a60*/  LOP3.LUT R8, R15, 0x380, RZ, 0xc0, !PT ;  /* 0x000003800f087812 */ /* 0x000fc400078ec0ff */
[----:B------:R-:W-:Y:S02]  /*10a70*/  LOP3.LUT R10, R3, R10, RZ, 0x3c, !PT ;  /* 0x0000000a030a7212 */ /* 0x000fe400078e3cff */
[----:B------:R-:W-:Y:S02]  /*10a80*/  SHF.R.U64 R3, R4, 0x3, RZ ;  /* 0x0000000304037819 */ /* 0x000fe400000012ff */
[----:B------:R-:W-:Y:S02]  /*10a90*/  SHF.R.U64 R0, R0, 0x3, RZ ;  /* 0x0000000300007819 */ /* 0x000fe400000012ff */
[----:B------:R-:W-:Y:S02]  /*10aa0*/  SHF.R.U64 R4, R8, 0x3, RZ ;  /* 0x0000000308047819 */ /* 0x000fe400000012ff */
[----:B------:R-:W-:Y:S02]  /*10ab0*/  LOP3.LUT R8, R0, R13, RZ, 0x3c, !PT ;  /* 0x0000000d00087212 */ /* 0x000fe400078e3cff */
[----:B------:R-:W-:-:S02]  /*10ac0*/  LOP3.LUT R4, R4, R15, RZ, 0x3c, !PT ;  /* 0x0000000f04047212 */ /* 0x000fc400078e3cff */
[----:B------:R-:W-:Y:S02]  /*10ad0*/  LOP3.LUT R6, R3, R6, RZ, 0x3c, !PT ;  /* 0x0000000603067212 */ /* 0x000fe400078e3cff */
[----:B------:R-:W-:Y:S02]  /*10ae0*/  MOV R10, R10 ;  /* 0x0000000a000a7202 */ /* 0x000fe40000000f00 */
[----:B------:R-:W-:Y:S02]  /*10af0*/  F2FP.BF16.F32.PACK_AB R13, R91, R90 ;  /* 0x0000005a5b0d723e */ /* 0x000fe400000010ff */
[----:B------:R-:W-:Y:S01]  /*10b00*/  F2FP.BF16.F32.PACK_AB R15, R95, R94 ;  /* 0x0000005e5f0f723e */ /* 0x000fe200000010ff */
[----:B------:R-:W-:Y:S01]  /*10b10*/  BAR.SYNC.DEFER_BLOCKING 0x1, 0x180 ;  /* 0x0046000000007b1d */ /* 0x000fe20000010000 */
[----:B------:R-:W-:Y:S02]  /*10b20*/  MOV R3, R6 ;  /* 0x0000000600037202 */ /* 0x000fe40000000f00 */
[----:B------:R-:W-:-:S02]  /*10b30*/  MOV R0, R4 ;  /* 0x0000000400007202 */ /* 0x000fc40000000f00 */
[----:B------:R-:W-:Y:S02]  /*10b40*/  MOV R35, R8 ;  /* 0x0000000800237202 */ /* 0x000fe40000000f00 */
[----:B------:R-:W-:Y:S02]  /*10b50*/  F2FP.BF16.F32.PACK_AB R4, R97, R96 ;  /* 0x000000606104723e */ /* 0x000fe400000010ff */
[----:B------:R-:W-:Y:S02]  /*10b60*/  F2FP.BF16.F32.PACK_AB R5, R99, R98 ;  /* 0x000000626305723e */ /* 0x000fe400000010ff */
[----:B------:R-:W-:Y:S02]  /*10b70*/  F2FP.BF16.F32.PACK_AB R6, R101, R100 ;  /* 0x000000646506723e */ /* 0x000fe400000010ff */
[----:B------:R-:W-:Y:S02]  /*10b80*/  F2FP.BF16.F32.PACK_AB R7, R103, R102 ;  /* 0x000000666707723e */ /* 0x000fe400000010ff */
[----:B------:R-:W-:-:S02]  /*10b90*/  F2FP.BF16.F32.PACK_AB R8, R105, R104 ;  /* 0x000000686908723e */ /* 0x000fc400000010ff */
[----:B------:R-:W-:Y:S02]  /*10ba0*/  F2FP.BF16.F32.PACK_AB R9, R107, R106 ;  /* 0x0000006a6b09723e */ /* 0x000fe400000010ff */
[----:B------:R-:W-:Y:S02]  /*10bb0*/  F2FP.BF16.F32.PACK_AB R11, R111, R110 ;  /* 0x0000006e6f0b723e */ /* 0x000fe400000010ff */
[----:B------:R-:W-:Y:S02]  /*10bc0*/  ISETP.NE.U32.AND P3, PT, RZ, UR6, PT ;  /* 0x00000006ff007c0c */ /* 0x000fe4000bf65070 */
[----:B------:R-:W-:Y:S01]  /*10bd0*/  ISETP.NE.U32.AND P0, PT, RZ, UR4, PT ;  /* 0x00000004ff007c0c */ /* 0x000fe2000bf05070 */
[----:B------:R0:W-:Y:S01]  /*10be0*/  STSM.16.M88.4 [R10], R12 ;  /* 0x0000000c0a007844 */ /* 0x0001e20000000200 */
[----:B------:R-:W-:Y:S02]  /*10bf0*/  ISETP.NE.AND.EX P3, PT, RZ, UR7, PT, P3 ;  /* 0x00000007ff007c0c */ /* 0x000fe4000bf65330 */
[----:B------:R-:W-:Y:S01]  /*10c00*/  IADD3 R32, P1, R36, UR4, RZ ;  /* 0x0000000424207c10 */ /* 0x000fe2000ff3e0ff */
[----:B------:R1:W-:Y:S01]  /*10c10*/  STSM.16.M88.4 [R35], R4 ;  /* 0x0000000423007844 */ /* 0x0003e20000000200 */
[----:B------:R-:W-:-:S02]  /*10c20*/  ISETP.NE.AND.EX P0, PT, RZ, UR5, PT, P0 ;  /* 0x00000005ff007c0c */ /* 0x000fc4000bf05300 */
[----:B------:R-:W-:Y:S02]  /*10c30*/  IADD3.X R33, R37, UR5, RZ, P1, !PT ;  /* 0x0000000525217c10 */ /* 0x000fe40008ffe4ff */
[----:B0-----:R-:W-:Y:S02]  /*10c40*/  F2FP.BF16.F32.PACK_AB R10, R109, R108 ;  /* 0x0000006c6d0a723e */ /* 0x001fe400000010ff */
[----:B------:R-:W-:Y:S02]  /*10c50*/  F2FP.BF16.F32.PACK_AB R12, R113, R112 ;  /* 0x00000070710c723e */ /* 0x000fe400000010ff */
[----:B------:R-:W-:Y:S01]  /*10c60*/  F2FP.BF16.F32.PACK_AB R13, R115, R114 ;  /* 0x00000072730d723e */ /* 0x000fe200000010ff */
[----:B------:R-:W-:Y:S01]  /*10c70*/  STSM.16.M88.4 [R3], R8 ;  /* 0x0000000803007844 */ /* 0x000fe20000000200 */
[----:B------:R-:W-:Y:S02]  /*10c80*/  F2FP.BF16.F32.PACK_AB R14, R117, R116 ;  /* 0x00000074750e723e */ /* 0x000fe400000010ff */
[----:B------:R-:W-:-:S05]  /*10c90*/  F2FP.BF16.F32.PACK_AB R15, R119, R118 ;  /* 0x00000076770f723e */ /* 0x000fca00000010ff */
[----:B------:R0:W-:Y:S01]  /*10ca0*/  STSM.16.M88.4 [R0], R12 ;  /* 0x0000000c00007844 */ /* 0x0001e20000000200 */
[----:B------:R-:W-:Y:S01]  /*10cb0*/  BAR.SYNC.DEFER_BLOCKING 0x1, 0x180 ;  /* 0x0046000000007b1d */ /* 0x000fe20000010000 */
[----:B------:R-:W-:-:S05]  /*10cc0*/  @P3 IADD3 R36, P1, R36, UR6, RZ ;  /* 0x0000000624243c10 */ /* 0x000fca000ff3e0ff */
[----:B------:R-:W-:Y:S01]  /*10cd0*/  ULDC UR6, c[0x0][0xa88] ;  /* 0x0002a20000067ab9 */ /* 0x000fe20000000800 */
[----:B------:R-:W-:Y:S01]  /*10ce0*/  @P3 IADD3.X R37, R37, UR7, RZ, P1, !PT ;  /* 0x0000000725253c10 */ /* 0x000fe20008ffe4ff */
[----:B------:R-:W-:Y:S01]  /*10cf0*/  IMAD.U32 R47, RZ, RZ, UR6 ;  /* 0x00000006ff2f7e24 */ /* 0x000fe2000f8e00ff */
[----:B------:R-:W-:Y:S01]  /*10d00*/  ISETP.GT.AND P2, PT, R38, 0x1, PT ;  /* 0x000000012600780c */ /* 0x000fe20003f44270 */
[----:B-1----:R-:W-:Y:S01]  /*10d10*/  IMAD.MOV.U32 R6, RZ, RZ, 0x9b8 ;  /* 0x000009b8ff067424 */ /* 0x002fe200078e00ff */
[----:B0-----:R-:W0:Y:S01]  /*10d20*/  LDC R0, c[0x0][0xbe8] ;  /* 0x0002fa00ff007b82 */ /* 0x001e220000000800 */
[----:B------:R1:W5:Y:S04]  /*10d30*/  @P0 LDG.E R28, desc[UR40][R32.64] ;  /* 0x00000028201c0981 */ /* 0x000368000c1e1900 */
[----:B------:R1:W5:Y:S01]  /*10d40*/  @P3 LDG.E R47, desc[UR40][R36.64] ;  /* 0x00000028242f3981 */ /* 0x000362000c1e1900 */
[----:B------:R-:W-:-:S04]  /*10d50*/  SEL R6, R6, 0x978, P2 ;  /* 0x0000097806067807 */ /* 0x000fc80001000000 */
        /* <DEDUP_REMOVED lines=9> */
.L_x_2401:
[----:B------:R-:W0:Y:S04]  /*10df0*/  LDL R50, [R1+0x4c] ;  /* 0x00004c0001327983 */ /* 0x000e280000100800 */
[----:B------:R-:W2:Y:S04]  /*10e00*/  LDL R14, [R1+0x48] ;  /* 0x00004800010e7983 */ /* 0x000ea80000100800 */
[----:B------:R-:W2:Y:S04]  /*10e10*/  LDL R51, [R1+0x24] ;  /* 0x0000240001337983 */ /* 0x000ea80000100800 */
[----:B------:R-:W4:Y:S01]  /*10e20*/  LDL R49, [R1+0x5c] ;  /* 0x00005c0001317983 */ /* 0x000f220000100800 */
[----:B-1----:R-:W1:Y:S03]  /*10e30*/  LDC.64 R6, c[0x0][R6+0x210] ;  /* 0x0000840006067b82 */ /* 0x002e660000000a00 */
[----:B------:R-:W3:Y:S01]  /*10e40*/  LDL R38, [R1+0x64] ;  /* 0x0000640001267983 */ /* 0x000ee20000100800 */
[----:B------:R-:W-:-:S04]  /*10e50*/  ISETP.NE.U32.AND P0, PT, RZ, UR4, PT ;  /* 0x00000004ff007c0c */ /* 0x000fc8000bf05070 */
[----:B------:R-:W1:Y:S01]  /*10e60*/  @P1 LDC R32, c[0x0][0xbec] ;  /* 0x0002fb00ff201b82 */ /* 0x000e620000000800 */
[----:B------:R-:W-:-:S04]  /*10e70*/  ISETP.NE.AND.EX P0, PT, RZ, UR5, PT, P0 ;  /* 0x00000005ff007c0c */ /* 0x000fc8000bf05300 */
[----:B------:R-:W-:-:S03]  /*10e80*/  SEL R3, R48, RZ, !P0 ;  /* 0x000000ff30037207 */ /* 0x000fc60004000000 */
[----:B------:R-:W1:Y:S01]  /*10e90*/  @P1 LDC R37, c[0x0][0xbf0] ;  /* 0x0002fc00ff251b82 */ /* 0x000e620000000800 */
[----:B------:R-:W-:-:S07]  /*10ea0*/  SEL R15, R34, RZ, !P0 ;  /* 0x000000ff220f7207 */ /* 0x000fce0004000000 */
[----:B------:R-:W1:Y:S01]  /*10eb0*/  LDC.64 R4, c[0x0][0xba8] ;  /* 0x0002ea00ff047b82 */ /* 0x000e620000000a00 */
[----:B------:R-:W-:Y:S01]  /*10ec0*/  IMAD R11, R11, R3, RZ ;  /* 0x000000030b0b7224 */ /* 0x000fe200078e02ff */
[----:B------:R-:W1:Y:S03]  /*10ed0*/  S2R R36, SR_TID.X ;  /* 0x0000000000247919 */ /* 0x000e660000002100 */
        /* <DEDUP_REMOVED lines=8> */
[----:B------:R-:W-:Y:S01]  /*10f60*/  LOP3.LUT R36, R36, 0xffffff80, RZ, 0xc0, !PT ;  /* 0xffffff8024247812 */ /* 0x000fe200078ec0ff */
[----:B-----5:R-:W-:-:S04]  /*10f70*/  IMAD R47, R47, R0, RZ ;  /* 0x000000002f2f7224 */ /* 0x020fc800078e02ff */
[----:B------:R-:W-:Y:S02]  /*10f80*/  IMAD.IADD R36, R40, 0x1, -R36 ;  /* 0x0000000128247824 */ /* 0x000fe400078e0a24 */
[-C--:B0-----:R-:W-:Y:S02]  /*10f90*/  IMAD R33, R13, R50.reuse, RZ ;  /* 0x000000320d217224 */ /* 0x081fe400078e02ff */
[----:B------:R-:W-:-:S04]  /*10fa0*/  IMAD.WIDE.U32 R12, R12, R50, RZ ;  /* 0x000000320c0c7225 */ /* 0x000fc800078e00ff */
[----:B--2---:R-:W-:Y:S01]  /*10fb0*/  IMAD.IADD R39, R14, 0x1, R51 ;  /* 0x000000010e277824 */ /* 0x004fe200078e0233 */
[----:B------:R-:W-:Y:S02]  /*10fc0*/  IADD3 R14, P0, P3, R10, R12, R28 ;  /* 0x0000000c0a0e7210 */ /* 0x000fe40007b1e01c */
[----:B----4-:R-:W-:Y:S01]  /*10fd0*/  SEL R15, R49, RZ, P2 ;  /* 0x000000ff310f7207 */ /* 0x010fe20001000000 */
[----:B------:R-:W-:-:S04]  /*10fe0*/  @P1 IMAD.HI.U32 R12, R39, R32, RZ ;  /* 0x00000020270c1227 */ /* 0x000fc800078e00ff */
[----:B------:R-:W-:Y:S02]  /*10ff0*/  IMAD.IADD R34, R13, 0x1, R33 ;  /* 0x000000010d227824 */ /* 0x000fe400078e0221 */
[----:B------:R-:W-:Y:S01]  /*11000*/  IMAD.MOV.U32 R13, RZ, RZ, R39 ;  /* 0x000000ffff0d7224 */ /* 0x000fe200078e0027 */
[----:B------:R-:W-:Y:S01]  /*11010*/  @P1 SHF.R.U32.HI R13, RZ, R37, R12 ;  /* 0x00000025ff0d1219 */ /* 0x000fe2000001160c */
[-C--:B---3--:R-:W-:Y:S01]  /*11020*/  IMAD R33, R9, R15.reuse, RZ ;  /* 0x0000000f09217224 */ /* 0x088fe200078e02ff */
[----:B------:R-:W-:Y:S01]  /*11030*/  SHF.R.S32.HI R9, RZ, 0x1f, R28 ;  /* 0x0000001fff097819 */ /* 0x000fe2000001141c */
[----:B------:R-:W-:-:S03]  /*11040*/  IMAD.WIDE.U32 R10, R8, R15, RZ ;  /* 0x0000000f080a7225 */ /* 0x000fc600078e00ff */
[----:B------:R-:W-:Y:S01]  /*11050*/  IADD3.X R15, R35, R34, R9, P0, P3 ;  /* 0x00000022230f7210 */ /* 0x000fe200007e6409 */
        /* <DEDUP_REMOVED lines=11> */
[----:B-1----:R-:W-:-:S04]  /*11110*/  LEA R8, P0, R6, R4, 0x2 ;  /* 0x0000000406087211 */ /* 0x002fc800078010ff */
        /* <DEDUP_REMOVED lines=13> */
[----:B------:R-:W1:Y:S01]  /*111f0*/  @P1 LDC R13, c[0x0][0xbec] ;  /* 0x0002fb00ff0d1b82 */ /* 0x000e620000000800 */
[----:B------:R-:W-:Y:S01]  /*11200*/  ULDC.64 UR4, c[0x0][0xaa0] ;  /* 0x0002a80000047ab9 */ /* 0x000fe20000000a00 */
[----:B0-----:R-:W-:Y:S02]  /*11210*/  IMAD R5, R45, 0x40, R44 ;  /* 0x000000402d057824 */ /* 0x001fe400078e022c */
[----:B------:R-:W-:Y:S02]  /*11220*/  IMAD R9, R9, UR4, RZ ;  /* 0x0000000409097c24 */ /* 0x000fe4000f8e02ff */
[----:B------:R-:W-:Y:S02]  /*11230*/  IMAD.WIDE R24, R5, 0x2, R24 ;  /* 0x0000000205187825 */ /* 0x000fe400078e0218 */
[----:B------:R-:W0:Y:S02]  /*11240*/  @P1 LDC R15, c[0x0][0xbf0] ;  /* 0x0002fc00ff0f1b82 */ /* 0x000e240000000800 */
[----:B------:R-:W-:Y:S01]  /*11250*/  IMAD R11, R28, UR5, R9 ;  /* 0x000000051c0b7c24 */ /* 0x000fe2000f8e0209 */
[----:B------:R-:W-:Y:S01]  /*11260*/  IADD3 R27, P0, R24, 0x1800, RZ ;  /* 0x00001800181b7810 */ /* 0x000fe20007f1e0ff */
[----:B------:R-:W-:Y:S01]  /*11270*/  IMAD.WIDE.U32 R8, R28, UR4, RZ ;  /* 0x000000041c087c25 */ /* 0x000fe2000f8e00ff */
[----:B------:R-:W-:Y:S01]  /*11280*/  ULDC.64 UR4, c[0x0][0xae8] ;  /* 0x0002ba0000047ab9 */ /* 0x000fe20000000a00 */
[----:B------:R-:W-:-:S02]  /*11290*/  IADD3 R33, P2, R24, 0x3000, RZ ;  /* 0x0000300018217810 */ /* 0x000fc40007f5e0ff */
[----:B------:R-:W-:Y:S01]  /*112a0*/  IMAD.IADD R9, R9, 0x1, R11 ;  /* 0x0000000109097824 */ /* 0x000fe200078e020b */
[----:B------:R-:W-:Y:S01]  /*112b0*/  IADD3 R37, P3, R24, 0x4800, RZ ;  /* 0x0000480018257810 */ /* 0x000fe20007f7e0ff */
[----:B------:R-:W-:Y:S01]  /*112c0*/  IMAD R10, R46, 0x30, R45 ;  /* 0x000000302e0a7824 */ /* 0x000fe200078e022d */
[----:B------:R-:W-:Y:S01]  /*112d0*/  SHF.R.S32.HI R12, RZ, 0x1f, R3 ;  /* 0x0000001fff0c7819 */ /* 0x000fe20000011403 */
[C---:B------:R-:W-:Y:S01]  /*112e0*/  IMAD.WIDE.U32 R8, R50.reuse, UR4, R8 ;  /* 0x0000000432087c25 */ /* 0x040fe2000f8e0008 */
[----:B------:R-:W-:Y:S02]  /*112f0*/  LOP3.LUT R26, R27, 0x380, RZ, 0xc0, !PT ;  /* 0x000003801b1a7812 */ /* 0x000fe400078ec0ff */
[----:B------:R-:W-:Y:S01]  /*11300*/  LOP3.LUT R32, R33, 0x380, RZ, 0xc0, !PT ;  /* 0x0000038021207812 */ /* 0x000fe200078ec0ff */
[----:B------:R-:W-:Y:S01]  /*11310*/  IMAD.IADD R14, R51, 0x1, R10 ;  /* 0x00000001330e7824 */ /* 0x000fe200078e020a */
[----:B------:R-:W-:Y:S01]  /*11320*/  LOP3.LUT R36, R37, 0x380, RZ, 0xc0, !PT ;  /* 0x0000038025247812 */ /* 0x000fe200078ec0ff */
[----:B------:R-:W-:Y:S01]  /*11330*/  IMAD R9, R50, UR5, R9 ;  /* 0x0000000532097c24 */ /* 0x000fe2000f8e0209 */
[----:B------:R-:W-:Y:S01]  /*11340*/  LOP3.LUT R5, R24, 0x380, RZ, 0xc0, !PT ;  /* 0x0000038018057812 */ /* 0x000fe200078ec0ff */
[----:B------:R-:W-:Y:S01]  /*11350*/  ULDC.64 UR4, c[0x0][0xaf0] ;  /* 0x0002bc0000047ab9 */ /* 0x000fe20000000a00 */
[----:B-1----:R-:W-:Y:S01]  /*11360*/  @P1 IMAD.HI.U32 R10, R14, R13, RZ ;  /* 0x0000000d0e0a1227 */ /* 0x002fe200078e00ff */
[----:B------:R-:W-:-:S02]  /*11370*/  SHF.R.U64 R26, R26, 0x3, RZ ;  /* 0x000000031a1a7819 */ /* 0x000fc400000012ff */
[----:B------:R-:W-:Y:S01]  /*11380*/  SHF.R.U64 R32, R32, 0x3, RZ ;  /* 0x0000000320207819 */ /* 0x000fe200000012ff */
[----:B------:R-:W-:Y:S01]  /*11390*/  IMAD R12, R12, UR4, RZ ;  /* 0x000000040c0c7c24 */ /* 0x000fe2000f8e02ff */
[----:B------:R-:W-:Y:S02]  /*113a0*/  SHF.R.U64 R36, R36, 0x3, RZ ;  /* 0x0000000324247819 */ /* 0x000fe400000012ff */
[----:B------:R-:W-:Y:S01]  /*113b0*/  SHF.R.U64 R5, R5, 0x3, RZ ;  /* 0x0000000305057819 */ /* 0x000fe200000012ff */
[----:B------:R-:W-:Y:S01]  /*113c0*/  IMAD.MOV.U32 R11, RZ, RZ, R14 ;  /* 0x000000ffff0b7224 */ /* 0x000fe200078e000e */
[----:B------:R-:W-:Y:S01]  /*113d0*/  LOP3.LUT R26, R26, R27, RZ, 0x3c, !PT ;  /* 0x0000001b1a1a7212 */ /* 0x000fe200078e3cff */
[C---:B------:R-:W-:Y:S01]  /*113e0*/  IMAD R13, R3.reuse, UR5, R12 ;  /* 0x00000005030d7c24 */ /* 0x040fe2000f8e020c */
[----:B------:R-:W-:Y:S01]  /*113f0*/  LOP3.LUT R32, R32, R33, RZ, 0x3c, !PT ;  /* 0x0000002120207212 */ /* 0x000fe200078e3cff */
[----:B------:R-:W-:Y:S01]  /*11400*/  IMAD.WIDE.U32 R8, R3, UR4, R8 ;  /* 0x0000000403087c25 */ /* 0x000fe2000f8e0008 */
[----:B------:R-:W-:Y:S01]  /*11410*/  LOP3.LUT R36, R36, R37, RZ, 0x3c, !PT ;  /* 0x0000002524247212 */ /* 0x000fe200078e3cff */
[----:B------:R-:W-:Y:S01]  /*11420*/  ULDC.64 UR4, c[0x0][0xae0] ;  /* 0x0002b80000047ab9 */ /* 0x000fe20000000a00 */
[----:B------:R-:W-:Y:S01]  /*11430*/  LOP3.LUT R4, R5, R24, RZ, 0x3c, !PT ;  /* 0x0000001805047212 */ /* 0x000fe200078e3cff */
[--C-:B------:R-:W-:Y:S01]  /*11440*/  IMAD.X R27, RZ, RZ, R25.reuse, P0 ;  /* 0x000000ffff1b7224 */ /* 0x100fe200000e0619 */
[----:B0-----:R-:W-:Y:S01]  /*11450*/  @P1 SHF.R.U32.HI R11, RZ, R15, R10 ;  /* 0x0000000fff0b1219 */ /* 0x001fe2000001160a */
[----:B------:R-:W-:-:S02]  /*11460*/  IMAD.X R33, RZ, RZ, R25, P2 ;  /* 0x000000ffff217224 */ /* 0x000fc400010e0619 */
[--C-:B------:R-:W-:Y:S02]  /*11470*/  IMAD.X R37, RZ, RZ, R25.reuse, P3 ;  /* 0x000000ffff257224 */ /* 0x100fe400018e0619 */
[----:B------:R-:W-:Y:S02]  /*11480*/  IMAD.MOV.U32 R5, RZ, RZ, R25 ;  /* 0x000000ffff057224 */ /* 0x000fe400078e0019 */
[----:B------:R-:W-:Y:S01]  /*11490*/  IMAD.IADD R9, R9, 0x1, R13 ;  /* 0x0000000109097824 */ /* 0x000fe200078e020d */
[--C-:B------:R-:W-:Y:S01]  /*114a0*/  SHF.R.S32.HI R10, RZ, 0x1f, R11.reuse ;  /* 0x0000001fff0a7819 */ /* 0x100fe2000001140b */
[----:B------:R-:W-:Y:S01]  /*114b0*/  IMAD.MOV R13, RZ, RZ, -R11 ;  /* 0x000000ffff0d7224 */ /* 0x000fe200078e0a0b */
[----:B------:R-:W5:Y:S04]  /*114c0*/  LD.E.128 R24, desc[UR40][R26.64] ;  /* 0x000000281a187980 */ /* 0x000f68000c101d00 */
[----:B------:R-:W5:Y:S01]  /*114d0*/  LD.E.128 R4, desc[UR40][R4.64] ;  /* 0x0000002804047980 */ /* 0x000f62000c101d00 */
[----:B------:R-:W-:-:S03]  /*114e0*/  IMAD R13, R0, R13, R14 ;  /* 0x0000000d000d7224 */ /* 0x000fc600078e020e */
[----:B------:R-:W5:Y:S04]  /*114f0*/  LD.E.128 R32, desc[UR40][R32.64] ;  /* 0x0000002820207980 */ /* 0x000f68000c101d00 */
[----:B------:R-:W5:Y:S01]  /*11500*/  LD.E.128 R36, desc[UR40][R36.64] ;  /* 0x0000002824247980 */ /* 0x000f62000c101d00 */
[----:B------:R-:W-:Y:S01]  /*11510*/  IMAD R10, R10, UR4, RZ ;  /* 0x000000040a0a7c24 */ /* 0x000fe2000f8e02ff */
[----:B------:R-:W-:Y:S01]  /*11520*/  @!PT LDS RZ, [RZ] ;  /* 0x00000000fffff984 */ /* 0x000fe20000000800 */
[----:B------:R-:W-:Y:S01]  /*11530*/  @!PT LDS RZ, [RZ] ;  /* 0x00000000fffff984 */ /* 0x000fe20000000800 */
[----:B------:R-:W-:Y:S01]  /*11540*/  @!PT LDS RZ, [RZ] ;  /* 0x00000000fffff984 */ /* 0x000fe20000000800 */
[----:B------:R-:W-:Y:S01]  /*11550*/  @!PT LDS RZ, [RZ] ;  /* 0x00000000fffff984 */ /* 0x000fe20000000800 */
[----:B------:R0:W-:Y:S06]  /*11560*/  MEMBAR.ALL.CTA ;  /* 0x0000000000007992 */ /* 0x0001ec0000008000 */
[----:B0-----:R-:W0:Y:S01]  /*11570*/  FENCE.VIEW.ASYNC.S ;  /* 0x00000000000073c6 */ /* 0x001e220000000000 */
[----:B------:R-:W-:Y:S01]  /*11580*/  SHF.R.S32.HI R0, RZ, 0x1f, R13 ;  /* 0x0000001fff007819 */ /* 0x000fe2000001140d */
[----:B------:R-:W-:-:S02]  /*11590*/  IMAD R15, R11, UR5, R10 ;  /* 0x000000050b0f7c24 */ /* 0x000fc4000f8e020a */
[----:B------:R-:W-:Y:S01]  /*115a0*/  IMAD.WIDE.U32 R8, R11, UR4, R8 ;  /* 0x000000040b087c25 */ /* 0x000fe2000f8e0008 */
[----:B------:R-:W-:-:S03]  /*115b0*/  ULDC.64 UR4, c[0x0][0xad8] ;  /* 0x0002b60000047ab9 */ /* 0x000fc60000000a00 */
[----:B------:R-:W-:Y:S02]  /*115c0*/  IMAD.IADD R9, R9, 0x1, R15 ;  /* 0x0000000109097824 */ /* 0x000fe400078e020f */
[----:B------:R-:W-:Y:S02]  /*115d0*/  IMAD R0, R0, UR4, RZ ;  /* 0x0000000400007c24 */ /* 0x000fe4000f8e02ff */
        /* <DEDUP_REMOVED lines=27> */
[C---:B--2---:R-:W-:Y:S02]  /*11790*/  @!P2 LEA.HI.X R3, R44.reuse, R0, R43, 0x1, P5 ;  /* 0x000000002c03a211 */ /* 0x044fe400028f0c2b */
[----:B------:R-:W0:Y:S01]  /*117a0*/  SHFL.IDX PT, R0, R41, 0x3, 0x181f ;  /* 0x00781f0029007f89 */ /* 0x000e2200000e0000 */
[C---:B---3--:R-:W-:Y:S02]  /*117b0*/  @!P4 LEA R45, P5, R44.reuse, R14, 0x1 ;  /* 0x0000000e2c2dc211 */ /* 0x048fe400078a08ff */
[----:B------:R-:W-:Y:S01]  /*117c0*/  @!P2 IMAD.MOV.U32 R9, RZ, RZ, R3 ;  /* 0x000000ffff09a224 */ /* 0x000fe200078e0003 */
[----:B------:R-:W1:Y:S01]  /*117d0*/  SHFL.IDX PT, R14, R40, 0x3, 0x181f ;  /* 0x00781f00280e7f89 */ /* 0x000e6200000e0000 */
[C-C-:B----4-:R-:W-:Y:S01]  /*117e0*/  @!P3 LEA.HI.X R21, R44.reuse, R8, R43.reuse, 0x1, P1 ;  /* 0x000000082c15b211 */ /* 0x150fe200008f0c2b */
[----:B------:R-:W-:Y:S01]  /*117f0*/  @!P2 IMAD.MOV.U32 R8, RZ, RZ, R28 ;  /* 0x000000ffff08a224 */ /* 0x000fe200078e001c */
[----:B------:R-:W-:-:S04]  /*11800*/  @!P4 LEA.HI.X R10, R44, R10, R43, 0x1, P5 ;  /* 0x0000000a2c0ac211 */ /* 0x000fc800028f0c2b */
[----:B-----5:R2:W-:Y:S04]  /*11810*/  @!P2 ST.E.128 desc[UR40][R8.64], R4 ;  /* 0x000000040800a985 */ /* 0x0205e8000c101d28 */
[----:B------:R3:W-:Y:S01]  /*11820*/  @!P3 ST.E.128 desc[UR40][R20.64], R24 ;  /* 0x000000181400b985 */ /* 0x0007e2000c101d28 */
[----:B--2---:R-:W-:Y:S02]  /*11830*/  @!P4 IMAD.MOV.U32 R4, RZ, RZ, R45 ;  /* 0x000000ffff04c224 */ /* 0x004fe400078e002d */
[----:B------:R-:W-:-:S05]  /*11840*/  @!P4 IMAD.MOV.U32 R5, RZ, RZ, R10 ;  /* 0x000000ffff05c224 */ /* 0x000fca00078e000a */
[----:B01----:R3:W-:Y:S02]  /*11850*/  @!P4 ST.E.128 desc[UR40][R4.64], R32 ;  /* 0x000000200400c985 */ /* 0x0037e4000c101d28 */
.L_x_2599:
[----:B------:R-:W-:-:S05]  /*11860*/  VIADD R42, R42, 0x90 ;  /* 0x000000902a2a7836 */ /* 0x000fca0000000000 */
[----:B------:R-:W-:-:S13]  /*11870*/  ISETP.GE.OR P0, PT, R42, R47, P0 ;  /* 0x0000002f2a00720c */ /* 0x000fda0000706670 */
[----:B------:R-:W-:Y:S05]  /*11880*/  @P0 BRA `(.L_x_2404) ;  /* 0x0000001000c40947 */ /* 0x000fea0003800000 */
[----:B------:R-:W-:-:S04]  /*11890*/  LEA R14, P0, R44, R14, 0x1 ;  /* 0x0000000e2c0e7211 */ /* 0x000fc800078008ff */
[----:B------:R-:W-:-:S05]  /*118a0*/  LEA.HI.X R15, R44, R0, R43, 0x1, P0 ;  /* 0x000000002c0f7211 */ /* 0x000fca00000f0c2b */
[----:B------:R0:W-:Y:S01]  /*118b0*/  ST.E.128 desc[UR40][R14.64], R36 ;  /* 0x000000240e007985 */ /* 0x0001e2000c101d28 */
[----:B------:R-:W-:Y:S05]  /*118c0*/  BRA `(.L_x_2404) ;  /* 0x0000001000b47947 */ /* 0x000fea0003800000 */
.L_x_2402:
[----:B------:R-:W2:Y:S01]  /*118d0*/  LDL R45, [R1+0x30] ;  /* 0x00003000012d7983 */ /* 0x000ea20000100800 */
        /* <DEDUP_REMOVED lines=8> */
[----:B------:R-:W-:-:S03]  /*11960*/  ULDC.64 UR4, c[0x0][0xb38] ;  /* 0x0002ce0000047ab9 */ /* 0x000fc60000000a00 */
        /* <DEDUP_REMOVED lines=12> */
[--C-:B------:R-:W-:Y:S01]  /*11a30*/  SHF.R.S32.HI R8, RZ, 0x1f, R3.reuse ;  /* 0x0000001fff087819 */ /* 0x100fe20000011403 */
[----:B------:R-:W-:Y:S02]  /*11a40*/  IMAD.MOV R7, RZ, RZ, -R3 ;  /* 0x000000ffff077224 */ /* 0x000fe400078e0a03 */
[----:B------:R-:W-:-:S04]  /*11a50*/  IMAD.WIDE.U32 R4, R49, UR4, R4 ;  /* 0x0000000431047c25 */ /* 0x000fc8000f8e0004 */
[----:B------:R-:W-:Y:S02]  /*11a60*/  IMAD R7, R0, R7, R39 ;  /* 0x0000000700077224 */ /* 0x000fe400078e0227 */
[----:B------:R-:W-:Y:S02]  /*11a70*/  IMAD R8, R8, UR6, RZ ;  /* 0x0000000608087c24 */ /* 0x000fe4000f8e02ff */
[----:B------:R-:W-:Y:S01]  /*11a80*/  IMAD R5, R49, UR5, R5 ;  /* 0x0000000531057c24 */ /* 0x000fe2000f8e0205 */
[----:B------:R-:W-:Y:S01]  /*11a90*/  SHF.R.S32.HI R0, RZ, 0x1f, R7 ;  /* 0x0000001fff007819 */ /* 0x000fe20000011407 */
[C---:B------:R-:W-:Y:S01]  /*11aa0*/  IMAD R9, R3.reuse, UR7, R8 ;  /* 0x0000000703097c24 */ /* 0x040fe2000f8e0208 */
[----:B------:R-:W-:Y:S01]  /*11ab0*/  ULDC.64 UR4, c[0x0][0xb28] ;  /* 0x0002ca0000047ab9 */ /* 0x000fe20000000a00 */
[----:B------:R-:W-:-:S04]  /*11ac0*/  IMAD.WIDE.U32 R4, R3, UR6, R4 ;  /* 0x0000000603047c25 */ /* 0x000fc8000f8e0004 */
[----:B------:R-:W-:Y:S02]  /*11ad0*/  VIADD R3, R2, 0x16820 ;  /* 0x0001682002037836 */ /* 0x000fe40000000000 */
[----:B------:R-:W-:Y:S02]  /*11ae0*/  IMAD R0, R0, UR4, RZ ;  /* 0x0000000400007c24 */ /* 0x000fe4000f8e02ff */
[----:B------:R-:W-:Y:S01]  /*11af0*/  IMAD.IADD R5, R5, 0x1, R9 ;  /* 0x0000000105057824 */ /* 0x000fe200078e0209 */
[----:B------:R-:W-:Y:S01]  /*11b00*/  PRMT R8, RZ, 0x654, R3 ;  /* 0x00000654ff087816 */ /* 0x000fe20000000003 */
[C---:B------:R-:W-:Y:S02]  /*11b10*/  IMAD R3, R7.reuse, UR5, R0 ;  /* 0x0000000507037c24 */ /* 0x040fe4000f8e0200 */
[----:B------:R-:W-:Y:S01]  /*11b20*/  IMAD.WIDE.U32 R4, R7, UR4, R4 ;  /* 0x0000000407047c25 */ /* 0x000fe2000f8e0004 */
[----:B------:R-:W-:Y:S01]  /*11b30*/  ULDC.64 UR4, c[0x0][0xb00] ;  /* 0x0002c00000047ab9 */ /* 0x000fe20000000a00 */
[----:B------:R0:W-:Y:S02]  /*11b40*/  SYNCS.ARRIVE.TRANS64.RED.A1T0 RZ, [R8+URZ], RZ ;  /* 0x000000ff08ff79a7 */ /* 0x0001e4000810043f */
[----:B------:R-:W-:Y:S01]  /*11b50*/  IMAD.IADD R3, R5, 0x1, R3 ;  /* 0x0000000105037824 */ /* 0x000fe200078e0203 */
[----:B------:R-:W-:Y:S01]  /*11b60*/  LEA R0, P0, R4, UR4, 0x2 ;  /* 0x0000000404007c11 */ /* 0x000fe2000f8010ff */
[----:B------:R-:W-:-:S03]  /*11b70*/  UMOV UR4, 0xffffffff ;  /* 0xffffffff00047882 */ /* 0x000fc60000000000 */
[----:B------:R-:W-:Y:S01]  /*11b80*/  LEA.HI.X R4, R4, UR5, R3, 0x2, P0 ;  /* 0x0000000504047c11 */ /* 0x000fe200080f1403 */
[C---:B--2---:R-:W-:Y:S02]  /*11b90*/  VIADD R28, R45.reuse, 0x20 ;  /* 0x000000202d1c7836 */ /* 0x044fe40000000000 */
[C---:B------:R-:W-:Y:S02]  /*11ba0*/  VIADD R34, R45.reuse, 0x28 ;  /* 0x000000282d227836 */ /* 0x040fe40000000000 */
[C---:B------:R-:W-:Y:S02]  /*11bb0*/  VIADD R36, R45.reuse, 0x30 ;  /* 0x000000302d247836 */ /* 0x040fe40000000000 */
[C---:B------:R-:W-:Y:S02]  /*11bc0*/  VIADD R38, R45.reuse, 0x38 ;  /* 0x000000382d267836 */ /* 0x040fe40000000000 */
[C---:B------:R-:W-:Y:S02]  /*11bd0*/  VIADD R7, R45.reuse, 0x8 ;  /* 0x000000082d077836 */ /* 0x040fe40000000000 */
[----:B------:R-:W-:-:S02]  /*11be0*/  VIADD R41, R45, 0x10 ;  /* 0x000000102d297836 */ /* 0x000fc40000000000 */
[----:B------:R-:W-:Y:S01]  /*11bf0*/  VIADD R43, R45, 0x18 ;  /* 0x000000182d2b7836 */ /* 0x000fe20000000000 */
[----:B------:R-:W-:Y:S02]  /*11c00*/  SHF.R.S32.HI R33, RZ, 0x1f, R28 ;  /* 0x0000001fff217819 */ /* 0x000fe4000001141c */
[----:B------:R-:W-:Y:S02]  /*11c10*/  SHF.R.S32.HI R35, RZ, 0x1f, R34 ;  /* 0x0000001fff237819 */ /* 0x000fe40000011422 */
[----:B------:R-:W-:Y:S02]  /*11c20*/  SHF.R.S32.HI R37, RZ, 0x1f, R36 ;  /* 0x0000001fff257819 */ /* 0x000fe40000011424 */
[----:B------:R-:W-:Y:S02]  /*11c30*/  SHF.R.S32.HI R39, RZ, 0x1f, R38 ;  /* 0x0000001fff277819 */ /* 0x000fe40000011426 */
[----:B------:R-:W-:Y:S02]  /*11c40*/  SHF.R.S32.HI R40, RZ, 0x1f, R7 ;  /* 0x0000001fff287819 */ /* 0x000fe40000011407 */
[----:B------:R-:W-:-:S02]  /*11c50*/  SHF.R.S32.HI R42, RZ, 0x1f, R41 ;  /* 0x0000001fff2a7819 */ /* 0x000fc40000011429 */
[----:B------:R-:W-:Y:S01]  /*11c60*/  SHF.R.S32.HI R44, RZ, 0x1f, R43 ;  /* 0x0000001fff2c7819 */ /* 0x000fe2000001142b */
[----:B0-----:R-:W-:Y:S06]  /*11c70*/  BRA.DIV UR4, `(.L_x_2405) ;  /* 0x0000009604b07947 */ /* 0x001fec000b800000 */
[----:B------:R0:W1:Y:S04]  /*11c80*/  SHFL.IDX PT, R3, R4, RZ, 0x1c1f ;  /* 0x001c1fff04037589 */ /* 0x00006800000e0000 */
[----:B------:R0:W2:Y:S02]  /*11c90*/  SHFL.IDX PT, R14, R0, RZ, 0x1c1f ;  /* 0x001c1fff000e7589 */ /* 0x0000a400000e0000 */
.L_x_2602:
        /* <DEDUP_REMOVED lines=9> */
[-C--:B--2---:R-:W-:Y:S01]  /*11d30*/  @!P1 LEA R10, P5, R7, R14.reuse, 0x2 ;  /* 0x0000000e070a9211 */ /* 0x084fe200078a10ff */
        /* <DEDUP_REMOVED lines=26> */
.L_x_2407:
[----:B------:R-:W-:Y:S05]  /*11ee0*/  BSYNC B1 ;  /* 0x0000000000017941 */ /* 0x000fea0003800000 */
.L_x_2406:
[----:B------:R-:W-:-:S03]  /*11ef0*/  UMOV UR4, 0xffffffff ;  /* 0xffffffff00047882 */ /* 0x000fc60000000000 */
[----:B------:R-:W-:Y:S05]  /*11f00*/  BRA.DIV UR4, `(.L_x_2408) ;  /* 0x0000009604407947 */ /* 0x000fea000b800000 */
[----:B-1----:R1:W4:Y:S04]  /*11f10*/  SHFL.IDX PT, R3, R4, 0x1, 0x1c1f ;  /* 0x003c1f0004037f89 */ /* 0x00232800000e0000 */
[----:B--23--:R1:W2:Y:S02]  /*11f20*/  SHFL.IDX PT, R14, R0, 0x1, 0x1c1f ;  /* 0x003c1f00000e7f89 */ /* 0x00c2a400000e0000 */
.L_x_2606:
        /* <DEDUP_REMOVED lines=21> */
[----:B------:R-:W-:Y:S02]  /*12080*/  @!P2 LEA R12, P5, R28, R14, 0x2 ;  /* 0x0000000e1c0ca211 */ /* 0x000fe400078a10ff */
        /* <DEDUP_REMOVED lines=15> */
.L_x_2400:
[----:B------:R-:W2:Y:S01]  /*12180*/  LDL R8, [R1+0x54] ;  /* 0x0000540001087983 */ /* 0x000ea20000100800 */
[----:B------:R-:W-:Y:S01]  /*12190*/  ULDC.64 UR6, c[0x0][0xc08] ;  /* 0x0003020000067ab9 */ /* 0x000fe20000000a00 */
[----:B------:R-:W-:Y:S01]  /*121a0*/  ULDC.64 UR4, c[0x0][0xc00] ;  /* 0x0003000000047ab9 */ /* 0x000fe20000000a00 */
[----:B------:R-:W-:Y:S01]  /*121b0*/  ISETP.NE.U32.AND P1, PT, RZ, UR6, PT ;  /* 0x00000006ff007c0c */ /* 0x000fe2000bf25070 */
[----:B------:R-:W-:Y:S01]  /*121c0*/  IMAD.MOV.U32 R3, RZ, RZ, RZ ;  /* 0x000000ffff037224 */ /* 0x000fe200078e00ff */
[----:B------:R-:W-:Y:S02]  /*121d0*/  ISETP.NE.U32.AND P0, PT, RZ, UR4, PT ;  /* 0x00000004ff007c0c */ /* 0x000fe4000bf05070 */
[----:B------:R-:W-:Y:S02]  /*121e0*/  ISETP.NE.AND.EX P1, PT, RZ, UR7, PT, P1 ;  /* 0x00000007ff007c0c */ /* 0x000fe4000bf25310 */
[----:B------:R-:W-:Y:S02]  /*121f0*/  IADD3 R4, P2, R36, UR4, RZ ;  /* 0x0000000424047c10 */ /* 0x000fe4000ff5e0ff */
[----:B------:R-:W-:-:S02]  /*12200*/  ISETP.NE.AND.EX P0, PT, RZ, UR5, PT, P0 ;  /* 0x00000005ff007c0c */ /* 0x000fc4000bf05300 */
[----:B------:R-:W-:Y:S01]  /*12210*/  IADD3.X R5, R37, UR5, RZ, P2, !PT ;  /* 0x0000000525057c10 */ /* 0x000fe200097fe4ff */
[----:B------:R-:W-:Y:S02]  /*12220*/  ULDC UR4, c[0x0][0xa88] ;  /* 0x0002a20000047ab9 */ /* 0x000fe40000000800 */
[----:B-----5:R-:W-:-:S04]  /*12230*/  IMAD.U32 R24, RZ, RZ, UR4 ;  /* 0x00000004ff187e24 */ /* 0x020fc8000f8e00ff */
        /* <DEDUP_REMOVED lines=11> */
[----:B0-----:R-:W2:Y:S04]  /*122f0*/  LDG.E R7, desc[UR40][R4.64] ;  /* 0x0000002804077981 */ /* 0x001ea8000c1e1900 */
[----:B-----5:R-:W2:Y:S02]  /*12300*/  LDG.E R24, desc[UR40][R4.64+0x4] ;  /* 0x0000042804187981 */ /* 0x020ea4000c1e1900 */
[----:B--2---:R-:W-:-:S07]  /*12310*/  IMAD.IADD R24, R24, 0x1, -R7 ;  /* 0x0000000118187824 */ /* 0x004fce00078e0a07 */
.L_x_2409:
[----:B------:R-:W-:Y:S01]  /*12320*/  BSSY B1, `(.L_x_2410) ;  /* 0x000003a000017945 */ /* 0x000fe20003800000 */
[----:B------:R-:W-:Y:S02]  /*12330*/  SEL R33, R48, RZ, !P0 ;  /* 0x000000ff30217207 */ /* 0x000fe40004000000 */
[----:B------:R-:W-:Y:S02]  /*12340*/  SEL R34, R34, RZ, !P0 ;  /* 0x000000ff22227207 */ /* 0x000fe40004000000 */
[----:B-----5:R-:W-:Y:S01]  /*12350*/  SHF.R.S32.HI R26, RZ, 0x1f, R3 ;  /* 0x0000001fff1a7819 */ /* 0x020fe20000011403 */
[----:B------:R-:W-:Y:S06]  /*12360*/  @P3 BRA `(.L_x_2411) ;  /* 0x0000000000d43947 */ /* 0x000fec0003800000 */
[----:B------:R-:W2:Y:S01]  /*12370*/  LDL R0, [R1+0x24] ;  /* 0x0000240001007983 */ /* 0x000ea20000100800 */
[----:B------:R-:W1:Y:S01]  /*12380*/  LDC R37, c[0x0][0xbe8] ;  /* 0x0002fa00ff257b82 */ /* 0x000e620000000800 */
[----:B0-----:R-:W0:Y:S01]  /*12390*/  S2R R5, SR_TID.X ;  /* 0x0000000000057919 */ /* 0x001e220000002100 */
[----:B--2---:R-:W-:Y:S02]  /*123a0*/  IMAD.MOV.U32 R4, RZ, RZ, R0 ;  /* 0x000000ffff047224 */ /* 0x004fe400078e0000 */
[----:B-1----:R-:W-:-:S03]  /*123b0*/  IMAD R0, R24, R37, RZ ;  /* 0x0000002518007224 */ /* 0x002fc600078e02ff */
[----:B0-----:R-:W-:-:S04]  /*123c0*/  IADD3 R35, R4, -0x80, R5 ;  /* 0xffffff8004237810 */ /* 0x001fc80007ffe005 */
        /* <DEDUP_REMOVED lines=47> */
.L_x_2411:
[----:B------:R-:W-:Y:S05]  /*126c0*/  BSYNC B1 ;  /* 0x0000000000017941 */ /* 0x000fea0003800000 */
.L_x_2410:
[----:B------:R-:W-:Y:S05]  /*126d0*/  @P2 BRA `(.L_x_2404) ;  /* 0x0000000400302947 */ /* 0x000fea0003800000 */
[----:B------:R-:W2:Y:S01]  /*126e0*/  LDL.LU R10, [R1+0x4c] ;  /* 0x00004c00010a7983 */ /* 0x000ea20000300800 */
[----:B------:R-:W3:Y:S01]  /*126f0*/  LDC R9, c[0x0][0xbe8] ;  /* 0x0002fa00ff097b82 */ /* 0x000ee20000000800 */
[----:B------:R-:W-:Y:S01]  /*12700*/  ULDC.64 UR4, c[0x0][0xaa0] ;  /* 0x0002a80000047ab9 */ /* 0x000fe20000000a00 */
[----:B------:R-:W-:Y:S01]  /*12710*/  ULDC.64 UR6, c[0x0][0xaf0] ;  /* 0x0002bc0000067ab9 */ /* 0x000fe20000000a00 */
[----:B------:R-:W4:Y:S01]  /*12720*/  LDL R27, [R1+0x24] ;  /* 0x00002400011b7983 */ /* 0x000f220000100800 */
[----:B------:R-:W-:Y:S02]  /*12730*/  IMAD R0, R26, UR4, RZ ;  /* 0x000000041a007c24 */ /* 0x000fe4000f8e02ff */
[----:B01----:R-:W-:-:S04]  /*12740*/  IMAD.WIDE.U32 R4, R3, UR4, RZ ;  /* 0x0000000403047c25 */ /* 0x003fc8000f8e00ff */
[----:B------:R-:W-:Y:S01]  /*12750*/  IMAD R7, R3, UR5, R0 ;  /* 0x0000000503077c24 */ /* 0x000fe2000f8e0200 */
[----:B------:R-:W-:Y:S01]  /*12760*/  ULDC.64 UR4, c[0x0][0xae8] ;  /* 0x0002ba0000047ab9 */ /* 0x000fe20000000a00 */
[----:B------:R-:W-:Y:S02]  /*12770*/  IMAD R0, R46, 0x30, R45 ;  /* 0x000000302e007824 */ /* 0x000fe400078e022d */
[----:B------:R-:W-:Y:S02]  /*12780*/  IMAD.IADD R5, R5, 0x1, R7 ;  /* 0x0000000105057824 */ /* 0x000fe400078e0207 */
[----:B------:R-:W-:-:S04]  /*12790*/  IMAD R6, R34, UR6, RZ ;  /* 0x0000000622067c24 */ /* 0x000fc8000f8e02ff */
[----:B------:R-:W-:Y:S01]  /*127a0*/  IMAD R7, R33, UR7, R6 ;  /* 0x0000000721077c24 */ /* 0x000fe2000f8e0206 */
[----:B---3--:R-:W-:-:S13]  /*127b0*/  ISETP.NE.AND P0, PT, R9, 0x1, PT ;  /* 0x000000010900780c */ /* 0x008fda0003f05270 */
[----:B------:R-:W0:Y:S08]  /*127c0*/  @P0 LDC R11, c[0x0][0xbec] ;  /* 0x0002fb00ff0b0b82 */ /* 0x000e300000000800 */
[----:B------:R-:W1:Y:S01]  /*127d0*/  @P0 LDC R13, c[0x0][0xbf0] ;  /* 0x0002fc00ff0d0b82 */ /* 0x000e620000000800 */
[----:B--2---:R-:W-:-:S04]  /*127e0*/  IMAD.WIDE.U32 R4, R10, UR4, R4 ;  /* 0x000000040a047c25 */ /* 0x004fc8000f8e0004 */
[----:B----4-:R-:W-:Y:S02]  /*127f0*/  IMAD.IADD R8, R27, 0x1, R0 ;  /* 0x000000011b087824 */ /* 0x010fe400078e0200 */
[----:B------:R-:W-:Y:S01]  /*12800*/  IMAD R5, R10, UR5, R5 ;  /* 0x000000050a057c24 */ /* 0x000fe2000f8e0205 */
[----:B------:R-:W-:Y:S01]  /*12810*/  ULDC.64 UR4, c[0x0][0xae0] ;  /* 0x0002b80000047ab9 */ /* 0x000fe20000000a00 */
[----:B0-----:R-:W-:-:S04]  /*12820*/  @P0 IMAD.HI.U32 R0, R8, R11, RZ ;  /* 0x0000000b08000227 */ /* 0x001fc800078e00ff */
[----:B------:R-:W-:Y:S01]  /*12830*/  IMAD.MOV.U32 R3, RZ, RZ, R8 ;  /* 0x000000ffff037224 */ /* 0x000fe200078e0008 */
[----:B-1----:R-:W-:Y:S01]  /*12840*/  @P0 SHF.R.U32.HI R3, RZ, R13, R0 ;  /* 0x0000000dff030219 */ /* 0x002fe20000011600 */
[----:B------:R-:W-:Y:S01]  /*12850*/  IMAD.WIDE.U32 R4, R33, UR6, R4 ;  /* 0x0000000621047c25 */ /* 0x000fe2000f8e0004 */
[----:B------:R-:W-:Y:S02]  /*12860*/  ULDC.64 UR6, c[0x0][0xa80] ;  /* 0x0002a00000067ab9 */ /* 0x000fe40000000a00 */
[--C-:B------:R-:W-:Y:S01]  /*12870*/  SHF.R.S32.HI R0, RZ, 0x1f, R3.reuse ;  /* 0x0000001fff007819 */ /* 0x100fe20000011403 */
[----:B------:R-:W-:Y:S02]  /*12880*/  IMAD.MOV R21, RZ, RZ, -R3 ;  /* 0x000000ffff157224 */ /* 0x000fe400078e0a03 */
[----:B------:R-:W-:Y:S02]  /*12890*/  IMAD.IADD R5, R5, 0x1, R7 ;  /* 0x0000000105057824 */ /* 0x000fe400078e0207 */
[----:B------:R-:W-:-:S02]  /*128a0*/  IMAD R21, R9, R21, R8 ;  /* 0x0000001509157224 */ /* 0x000fc400078e0208 */
[----:B------:R-:W-:Y:S02]  /*128b0*/  IMAD R0, R0, UR4, RZ ;  /* 0x0000000400007c24 */ /* 0x000fe4000f8e02ff */
[----:B------:R-:W-:-:S04]  /*128c0*/  IMAD.WIDE.U32 R4, R3, UR4, R4 ;  /* 0x0000000403047c25 */ /* 0x000fc8000f8e0004 */
[----:B------:R-:W-:Y:S01]  /*128d0*/  IMAD R7, R3, UR5, R0 ;  /* 0x0000000503077c24 */ /* 0x000fe2000f8e0200 */
[----:B------:R-:W-:Y:S01]  /*128e0*/  SHF.R.S32.HI R0, RZ, 0x1f, R21 ;  /* 0x0000001fff007819 */ /* 0x000fe20000011415 */
[----:B------:R-:W-:Y:S02]  /*128f0*/  ULDC.64 UR4, c[0x0][0xad8] ;  /* 0x0002b60000047ab9 */ /* 0x000fe40000000a00 */
[----:B------:R-:W-:Y:S02]  /*12900*/  IMAD.IADD R5, R5, 0x1, R7 ;  /* 0x0000000105057824 */ /* 0x000fe400078e0207 */
[----:B------:R-:W-:-:S04]  /*12910*/  IMAD R0, R0, UR4, RZ ;  /* 0x0000000400007c24 */ /* 0x000fc8000f8e02ff */
        /* <DEDUP_REMOVED lines=29> */
[C---:B----4-:R-:W-:Y:S01]  /*12af0*/  @!P3 LEA.HI.X R9, R44.reuse, R4, R43, 0x1, P1 ;  /* 0x000000042c09b211 */ /* 0x050fe200008f0c2b */
[----:B------:R-:W-:Y:S02]  /*12b00*/  @!P4 IMAD.MOV.U32 R4, RZ, RZ, R25 ;  /* 0x000000ffff04c224 */ /* 0x000fe400078e0019 */
[----:B------:R0:W2:Y:S01]  /*12b10*/  SHFL.IDX PT, R14, R7, 0x3, 0x181f ;  /* 0x00781f00070e7f89 */ /* 0x0000a200000e0000 */
[----:B-----5:R-:W-:-:S03]  /*12b20*/  @!P4 LEA.HI.X R5, R44, R6, R43, 0x1, P5 ;  /* 0x000000062c05c211 */ /* 0x020fc600028f0c2b */
[----:B------:R0:W-:Y:S04]  /*12b30*/  @!P3 ST.E.128 desc[UR40][R8.64], RZ ;  /* 0x000000ff0800b985 */ /* 0x0001e8000c101d28 */
[----:B------:R0:W-:Y:S02]  /*12b40*/  @!P4 ST.E.128 desc[UR40][R4.64], RZ ;  /* 0x000000ff0400c985 */ /* 0x0001e4000c101d28 */
.L_x_2615:
[----:B------:R-:W-:-:S05]  /*12b50*/  VIADD R24, R24, 0x90 ;  /* 0x0000009018187836 */ /* 0x000fca0000000000 */
[----:B------:R-:W-:-:S13]  /*12b60*/  ISETP.GE.OR P0, PT, R24, R21, P0 ;  /* 0x000000151800720c */ /* 0x000fda0000706670 */
[----:B--2---:R-:W-:-:S04]  /*12b70*/  @!P0 LEA R14, P1, R44, R14, 0x1 ;  /* 0x0000000e2c0e8211 */ /* 0x004fc800078208ff */
[----:B-1----:R-:W-:-:S05]  /*12b80*/  @!P0 LEA.HI.X R15, R44, R0, R43, 0x1, P1 ;  /* 0x000000002c0f8211 */ /* 0x002fca00008f0c2b */
[----:B------:R1:W-:Y:S04]  /*12b90*/  @!P0 ST.E.128 desc[UR40][R14.64], RZ ;  /* 0x000000ff0e008985 */ /* 0x0003e8000c101d28 */
.L_x_2404:
[----:B------:R-:W-:Y:S05]  /*12ba0*/  BSYNC B0 ;  /* 0x0000000000007941 */ /* 0x000fea0003800000 */
.L_x_2399:
[----:B------:R-:W-:Y:S02]  /*12bb0*/  ULDC UR4, c[0x0][0xc3c] ;  /* 0x00030f0000047ab9 */ /* 0x000fe40000000800 */
[----:B------:R-:W-:-:S13]  /*12bc0*/  ISETP.GE.AND P0, PT, R31, UR4, PT ;  /* 0x000000041f007c0c */ /* 0x000fda000bf06270 */
[----:B------:R-:W-:Y:S05]  /*12bd0*/  @!P0 BRA `(.L_x_2413) ;  /* 0xfffffee400148947 */ /* 0x000fea000383ffff */
[----:B------:R-:W-:Y:S05]  /*12be0*/  BRA `(.L_x_2270) ;  /* 0x0000007400407947 */ /* 0x000fea0003800000 */
.L_x_2268:
        /* <DEDUP_REMOVED lines=18> */
.L_x_2414:
        /* <DEDUP_REMOVED lines=44> */
.L_x_2418:
        /* <DEDUP_REMOVED lines=37> */
.L_x_2416:
        /* <DEDUP_REMOVED lines=13> */
.L_x_2419:
        /* <DEDUP_REMOVED lines=61> */
.L_x_2420:
        /* <DEDUP_REMOVED lines=60> */
.L_x_2421:
[----:B------:R-:W-:-:S05]  /*13a80*/  LOP3.LUT R2, RZ, R2, RZ, 0x33, !PT ;  /* 0x00000002ff027212 */ /* 0x000fca00078e33ff */
[----:B------:R-:W-:Y:S01]  /*13a90*/  IMAD.IADD R25, R25, 0x1, R2 ;  /* 0x0000000119197824 */ /* 0x000fe200078e0202 */
[----:B------:R-:W-:Y:S06]  /*13aa0*/  BRA `(.L_x_2422) ;  /* 0x00000000000c7947 */ /* 0x000fec0003800000 */
.L_x_2417:
[----:B------:R-:W-:Y:S02]  /*13ab0*/  IMAD.MOV.U32 R25, RZ, RZ, RZ ;  /* 0x000000ffff197224 */ /* 0x000fe400078e00ff */
[----:B------:R-:W-:Y:S02]  /*13ac0*/  IMAD.U32 R24, RZ, RZ, UR6 ;  /* 0x00000006ff187e24 */ /* 0x000fe4000f8e00ff */
[----:B------:R-:W-:-:S07]  /*13ad0*/  IMAD.MOV.U32 R26, RZ, RZ, RZ ;  /* 0x000000ffff1a7224 */ /* 0x000fce00078e00ff */
.L_x_2422:
[----:B------:R-:W-:-:S13]  /*13ae0*/  ISETP.NE.AND P0, PT, R0, RZ, PT ;  /* 0x000000ff0000720c */ /* 0x000fda0003f05270 */
[----:B------:R-:W0:Y:S01]  /*13af0*/  @!P0 S2R R3, SR_CgaCtaId ;  /* 0x0000000000038919 */ /* 0x000e220000008800 */
[----:B------:R-:W-:-:S04]  /*13b00*/  @!P0 MOV R0, 0x400 ;  /* 0x0000040000008802 */ /* 0x000fc80000000f00 */
[----:B0-----:R-:W-:-:S05]  /*13b10*/  @!P0 LEA R0, R3, R0, 0x18 ;  /* 0x0000000003008211 */ /* 0x001fca00078ec0ff */
[----:B------:R0:W-:Y:S01]  /*13b20*/  @!P0 STS.128 [R0+0x168d0], R24 ;  /* 0x0168d01800008388 */ /* 0x0001e20000000c00 */
[----:B------:R-:W-:Y:S06]  /*13b30*/  BAR.ARV 0x5, 0x200 ;  /* 0x0148000000007b1d */ /* 0x000fec0000002000 */
.L_x_2415:
        /* <DEDUP_REMOVED lines=31> */
.L_x_2549:
        /* <DEDUP_REMOVED lines=53> */
[----:B0-----:R-:W-:Y:S01]  /*14080*/  IMAD.U32 R10, RZ, RZ, UR4 ;  /* 0x00000004ff0a7e24 */ /* 0x001fe2000f8e00ff */
[----:B--2---:R0:W-:Y:S01]  /*14090*/  STL [R1+0x2c], R8 ;  /* 0x00002c0801007387 */ /* 0x0041e20000100800 */
[----:B------:R-:W-:Y:S02]  /*140a0*/  IMAD.MOV.U32 R13, RZ, RZ, R8 ;  /* 0x000000ffff0d7224 */ /* 0x000fe400078e0008 */
[----:B0-----:R-:W-:Y:S01]  /*140b0*/  IMAD.U32 R8, RZ, RZ, UR5 ;  /* 0x00000005ff087e24 */ /* 0x001fe2000f8e00ff */
[----:B---3--:R-:W-:Y:S06]  /*140c0*/  @P3 BRA `(.L_x_2424) ;  /* 0x0000000000143947 */ /* 0x008fec0003800000 */
[----:B------:R-:W-:Y:S05]  /*140d0*/  @!P0 BRA `(.L_x_2424) ;  /* 0x0000000000108947 */ /* 0x000fea0003800000 */
[----:B------:R-:W2:Y:S04]  /*140e0*/  LDG.E R11, desc[UR40][R2.64] ;  /* 0x00000028020b7981 */ /* 0x000ea8000c1e1900 */
[----:B------:R-:W2:Y:S02]  /*140f0*/  LDG.E R2, desc[UR40][R2.64+0x4] ;  /* 0x0000042802027981 */ /* 0x000ea4000c1e1900 */
[----:B--2---:R-:W-:-:S05]  /*14100*/  IMAD.IADD R13, R2, 0x1, -R11 ;  /* 0x00000001020d7824 */ /* 0x004fca00078e0a0b */
[----:B------:R0:W-:Y:S02]  /*14110*/  STL [R1+0x2c], R13 ;  /* 0x00002c0d01007387 */ /* 0x0001e40000100800 */
.L_x_2424:
        /* <DEDUP_REMOVED lines=15> */
.L_x_2425:
[----:B------:R-:W-:Y:S05]  /*14210*/  @!P1 BRA `(.L_x_2426) ;  /* 0x00000000000c9947 */ /* 0x000fea0003800000 */
[----:B------:R-:W2:Y:S04]  /*14220*/  LDG.E R10, desc[UR40][R6.64] ;  /* 0x00000028060a7981 */ /* 0x000ea8000c1e1900 */
[----:B------:R-:W2:Y:S02]  /*14230*/  LDG.E R6, desc[UR40][R6.64+0x4] ;  /* 0x0000042806067981 */ /* 0x000ea4000c1e1900 */
[----:B--2---:R-:W-:-:S07]  /*14240*/  IMAD.IADD R10, R6, 0x1, -R10 ;  /* 0x00000001060a7824 */ /* 0x004fce00078e0a0a */
.L_x_2426:
[----:B------:R-:W2:Y:S04]  /*14250*/  @P2 LDG.E R3, desc[UR40][R4.64] ;  /* 0x0000002804032981 */ /* 0x000ea8000c1e1900 */
[----:B------:R3:W2:Y:S01]  /*14260*/  @P2 LDG.E R5, desc[UR40][R4.64+0x4] ;  /* 0x0000042804052981 */ /* 0x0006a2000c1e1900 */
[----:B-----5:R-:W-:Y:S01]  /*14270*/  IMAD.IADD R10, R10, 0x1, -R9 ;  /* 0x000000010a0a7824 */ /* 0x020fe200078e0a09 */
[----:B------:R-:W-:Y:S01]  /*14280*/  LOP3.LUT R12, R2, 0xff, RZ, 0xc0, !PT ;  /* 0x000000ff020c7812 */ /* 0x000fe200078ec0ff */
[----:B------:R-:W-:Y:S04]  /*14290*/  BSSY B0, `(.L_x_2427) ;  /* 0x0000037000007945 */ /* 0x000fe80003800000 */
[----:B------:R4:W-:Y:S01]  /*142a0*/  STL [R1+0x40], R12 ;  /* 0x0000400c01007387 */ /* 0x0009e20000100800 */
[----:B---3--:R-:W3:Y:S02]  /*142b0*/  LDC R4, c[0x0][0x448] ;  /* 0x00011200ff047b82 */ /* 0x008ee40000000800 */
[----:B---3--:R-:W-:-:S13]  /*142c0*/  ISETP.NE.AND P0, PT, R4, 0x1, PT ;  /* 0x000000010400780c */ /* 0x008fda0003f05270 */
[----:B------:R-:W3:Y:S08]  /*142d0*/  @P0 LDC R6, c[0x0][0x44c] ;  /* 0x00011300ff060b82 */ /* 0x000ef00000000800 */
[----:B------:R-:W0:Y:S01]  /*142e0*/  @P0 LDC R4, c[0x0][0x450] ;  /* 0x00011400ff040b82 */ /* 0x000e220000000800 */
[----:B--2---:R-:W-:Y:S02]  /*142f0*/  @P2 IMAD.IADD R8, R5, 0x1, -R3 ;  /* 0x0000000105082824 */ /* 0x004fe400078e0a03 */
[----:B------:R-:W-:-:S04]  /*14300*/  IMAD R3, R25, 0xc0, RZ ;  /* 0x000000c019037824 */ /* 0x000fc800078e02ff */
[----:B------:R-:W-:-:S04]  /*14310*/  VIADD R3, R3, 0xbf ;  /* 0x000000bf03037836 */ /* 0x000fc80000000000 */
[----:B---3--:R-:W-:-:S05]  /*14320*/  @P0 IMAD.HI.U32 R6, R3, R6, RZ ;  /* 0x0000000603060227 */ /* 0x008fca00078e00ff */
[----:B0-----:R-:W-:Y:S01]  /*14330*/  @P0 SHF.R.U32.HI R3, RZ, R4, R6 ;  /* 0x00000004ff030219 */ /* 0x001fe20000011606 */
[----:B------:R-:W-:-:S05]  /*14340*/  IMAD.IADD R4, R10, 0x1, R8 ;  /* 0x000000010a047824 */ /* 0x000fca00078e0208 */
[C---:B------:R-:W-:Y:S01]  /*14350*/  IADD3 R20, R4.reuse, 0x80, -R13 ;  /* 0x0000008004147810 */ /* 0x040fe20007ffe80d */
[----:B------:R-:W-:-:S04]  /*14360*/  VIADD R4, R4, 0x7f ;  /* 0x0000007f04047836 */ /* 0x000fc80000000000 */
[----:B------:R-:W-:Y:S01]  /*14370*/  IMAD.IADD R3, R20, 0x1, R3 ;  /* 0x0000000114037824 */ /* 0x000fe200078e0203 */
[----:B------:R-:W-:-:S04]  /*14380*/  SHF.R.S32.HI R5, RZ, 0x1f, R4 ;  /* 0x0000001fff057819 */ /* 0x000fc80000011404 */
[----:B------:R-:W-:Y:S02]  /*14390*/  LEA.HI R5, R5, R4, RZ, 0x7 ;  /* 0x0000000405057211 */ /* 0x000fe400078f38ff */
[----:B------:R-:W-:Y:S02]  /*143a0*/  SHF.R.S32.HI R4, RZ, 0x1f, R3 ;  /* 0x0000001fff047819 */ /* 0x000fe40000011403 */
[----:B------:R-:W-:Y:S02]  /*143b0*/  SHF.R.S32.HI R21, RZ, 0x7, R5 ;  /* 0x00000007ff157819 */ /* 0x000fe40000011405 */
[----:B------:R-:W-:-:S04]  /*143c0*/  LEA.HI R4, R4, R3, RZ, 0x7 ;  /* 0x0000000304047211 */ /* 0x000fc800078f38ff */
[----:B------:R-:W-:-:S04]  /*143d0*/  SHF.R.S32.HI R4, RZ, 0x7, R4 ;  /* 0x00000007ff047819 */ /* 0x000fc80000011404 */
[----:B------:R-:W-:Y:S02]  /*143e0*/  VIMNMX R5, R21, R4, PT ;  /* 0x0000000415057248 */ /* 0x000fe40003fe0100 */
[----:B------:R-:W-:Y:S01]  /*143f0*/  SHF.R.U32.HI R4, RZ, 0x10, R2 ;  /* 0x00000010ff047819 */ /* 0x000fe20000011602 */
[----:B------:R-:W-:Y:S01]  /*14400*/  IMAD.MOV.U32 R2, RZ, RZ, RZ ;  /* 0x000000ffff027224 */ /* 0x000fe200078e00ff */
[----:B------:R-:W-:-:S13]  /*14410*/  ISETP.GE.AND P0, PT, R5, 0x1, PT ;  /* 0x000000010500780c */ /* 0x000fda0003f06270 */
[----:B----4-:R-:W-:Y:S05]  /*14420*/  @!P0 BRA `(.L_x_2428) ;  /* 0x0000000000748947 */ /* 0x010fea0003800000 */
[----:B------:R-:W-:Y:S01]  /*14430*/  ISETP.NE.AND P0, PT, R4, RZ, PT ;  /* 0x000000ff0400720c */ /* 0x000fe20003f05270 */
[----:B------:R-:W-:-:S03]  /*14440*/  ULDC UR4, c[0x0][0x9f0] ;  /* 0x00027c0000047ab9 */ /* 0x000fc60000000800 */
[----:B------:R-:W-:-:S04]  /*14450*/  SEL R6, R4, UR4, P0 ;  /* 0x0000000404067c07 */ /* 0x000fc80008000000 */
[----:B------:R-:W-:Y:S02]  /*14460*/  IABS R7, R6 ;  /* 0x0000000600077213 */ /* 0x000fe40000000000 */
[----:B------:R-:W-:Y:S02]  /*14470*/  IADD3 R9, R6, -0x1, R5 ;  /* 0xffffffff06097810 */ /* 0x000fe40007ffe005 */
[----:B------:R-:W0:Y:S08]  /*14480*/  I2F.RP R2, R7 ;  /* 0x0000000700027306 */ /* 0x000e300000209400 */
[----:B0-----:R-:W0:Y:S02]  /*14490*/  MUFU.RCP R2, R2 ;  /* 0x0000000200027308 */ /* 0x001e240000001000 */
[----:B0-----:R-:W-:-:S06]  /*144a0*/  VIADD R2, R2, 0xffffffe ;  /* 0x0ffffffe02027836 */ /* 0x001fcc0000000000 */
[----:B------:R0:W2:Y:S02]  /*144b0*/  F2I.FTZ.U32.TRUNC.NTZ R3, R2 ;  /* 0x0000000200037305 */ /* 0x0000a4000021f000 */
[----:B0-----:R-:W-:-:S04]  /*144c0*/  LOP3.LUT R2, R9, R6, RZ, 0x3c, !PT ;  /* 0x0000000609027212 */ /* 0x001fc800078e3cff */
[----:B------:R-:W-:Y:S01]  /*144d0*/  ISETP.GE.AND P3, PT, R2, RZ, PT ;  /* 0x000000ff0200720c */ /* 0x000fe20003f66270 */
[----:B--2---:R-:W-:-:S04]  /*144e0*/  IMAD.MOV R2, RZ, RZ, -R3 ;  /* 0x000000ffff027224 */ /* 0x004fc800078e0a03 */
[----:B-1----:R-:W-:Y:S02]  /*144f0*/  IMAD R11, R2, R7, RZ ;  /* 0x00000007020b7224 */ /* 0x002fe400078e02ff */
        /* <DEDUP_REMOVED lines=16> */
.L_x_2428:
[----:B------:R-:W-:Y:S05]  /*14600*/  BSYNC B0 ;  /* 0x0000000000007941 */ /* 0x000fea0003800000 */
.L_x_2427:
[-C--:B------:R-:W-:Y:S01]  /*14610*/  IMAD R3, R12, R2.reuse, RZ ;  /* 0x000000020c037224 */ /* 0x080fe200078e02ff */
        /* <DEDUP_REMOVED lines=22> */
[----:B------:R0:W2:Y:S02]  /*14780*/  SHFL.IDX PT, R14, R6, RZ, 0x1f ;  /* 0x00001fff060e7589 */ /* 0x0000a400000e0000 */
.L_x_2618:
[----:B--2---:R-:W-:Y:S02]  /*14790*/  ISETP.NE.AND P0, PT, R14, RZ, PT ;  /* 0x000000ff0e00720c */ /* 0x004fe40003f05270 */
[----:B------:R-:W-:-:S11]  /*147a0*/  PLOP3.LUT P6, PT, PT, PT, PT, 0x8, 0x0 ;  /* 0x000000000000781c */ /* 0x000fd60003fce170 */
[----:B------:R-:W-:Y:S05]  /*147b0*/  @P0 BRA `(.L_x_2432) ;  /* 0x00000000000c0947 */ /* 0x000fea0003800000 */
[----:B------:R-:W-:-:S03]  /*147c0*/  UMOV UR4, 0xffffffff ;  /* 0xffffffff00047882 */ /* 0x000fc60000000000 */
[----:B------:R-:W-:Y:S05]  /*147d0*/  BRA.DIV UR4, `(.L_x_2433) ;  /* 0x0000007204887947 */ /* 0x000fea000b800000 */
[----:B------:R-:W-:-:S13]  /*147e0*/  ELECT P6, URZ, PT ;  /* 0x00000000003f782f */ /* 0x000fda00038c0000 */
.L_x_2432:
        /* <DEDUP_REMOVED lines=9> */
.L_x_2621:
[----:B------:R-:W-:Y:S05]  /*14880*/  BSYNC B1 ;  /* 0x0000000000017941 */ /* 0x000fea0003800000 */
.L_x_2434:
[----:B------:R-:W-:Y:S04]  /*14890*/  BSSY B1, `(.L_x_2436) ;  /* 0x0000050000017945 */ /* 0x000fe80003800000 */
[----:B------:R-:W-:Y:S05]  /*148a0*/  @!P6 BRA `(.L_x_2437) ;  /* 0x000000040038e947 */ /* 0x000fea0003800000 */
[----:B------:R-:W2:Y:S01]  /*148b0*/  LDL R7, [R1+0x4] ;  /* 0x0000040001077983 */ /* 0x000ea20000100800 */
        /* <DEDUP_REMOVED lines=8> */
.L_x_2622:
[----:B------:R-:W-:Y:S05]  /*14940*/  BSYNC B2 ;  /* 0x0000000000027941 */ /* 0x000fea0003800000 */
.L_x_2438:
        /* <DEDUP_REMOVED lines=9> */
.L_x_2441:
[----:B------:R-:W-:Y:S05]  /*149e0*/  BSYNC B2 ;  /* 0x0000000000027941 */ /* 0x000fea0003800000 */
.L_x_2440:
        /* <DEDUP_REMOVED lines=10> */
[----:B-1----:R-:W-:Y:S01]  /*14a90*/  IMAD.SHL.U32 R11, R29, 0x2000, RZ ;  /* 0x000020001d0b7824 */ /* 0x002fe200078e00ff */
[----:B------:R-:W-:Y:S01]  /*14aa0*/  UMOV UR7, 0x12f00000 ;  /* 0x12f0000000077882 */ /* 0x000fe20000000000 */
[----:B------:R-:W-:-:S08]  /*14ab0*/  VIADD R10, R6, 0x16890 ;  /* 0x00016890060a7836 */ /* 0x000fd00000000000 */
.L_x_2442:
        /* <DEDUP_REMOVED lines=13> */
.L_x_2623:
[----:B------:R-:W-:Y:S05]  /*14b90*/  BSYNC B2 ;  /* 0x0000000000027941 */ /* 0x000fea0003800000 */
.L_x_2443:
        /* <DEDUP_REMOVED lines=11> */
.L_x_2446:
[----:B------:R-:W-:Y:S05]  /*14c50*/  BSYNC B2 ;  /* 0x0000000000027941 */ /* 0x000fea0003800000 */
.L_x_2445:
[----:B------:R-:W-:Y:S01]  /*14c60*/  R2UR UR10, R12 ;  /* 0x000000000c0a72ca */ /* 0x000fe200000e0000 */
[----:B01----:R-:W-:Y:S01]  /*14c70*/  IMAD R7, R11, 0x2, R16 ;  /* 0x000000020b077824 */ /* 0x003fe200078e0210 */
[----:B------:R-:W-:Y:S01]  /*14c80*/  R2UR UR6, R14 ;  /* 0x000000000e0672ca */ /* 0x000fe200000e0000 */
[----:B------:R-:W-:Y:S01]  /*14c90*/  UIADD3 UR4, UP0, UR38, 0x670, URZ ;  /* 0x0000067026047890 */ /* 0x000fe2000ff1e03f */
[----:B------:R-:W-:Y:S01]  /*14ca0*/  R2UR UR7, R15 ;  /* 0x000000000f0772ca */ /* 0x000fe200000e0000 */
[----:B------:R-:W-:Y:S01]  /*14cb0*/  VIADD R6, R6, 0x168b0 ;  /* 0x000168b006067836 */ /* 0x000fe20000000000 */
[----:B------:R-:W-:Y:S01]  /*14cc0*/  PLOP3.LUT P0, PT, PT, PT, PT, 0x80, 0x0 ;  /* 0x000000000000781c */ /* 0x000fe20003f0f070 */
[----:B------:R-:W-:Y:S01]  /*14cd0*/  VIADD R7, R7, 0x400 ;  /* 0x0000040007077836 */ /* 0x000fe20000000000 */
[----:B------:R-:W-:-:S12]  /*14ce0*/  UIADD3.X UR5, URZ, UR39, URZ, UP0, !UPT ;  /* 0x000000273f057290 */ /* 0x000fd800087fe43f */
.L_x_2447:
        /* <DEDUP_REMOVED lines=10> */
.L_x_2437:
[----:B------:R-:W-:Y:S05]  /*14d90*/  BSYNC B1 ;  /* 0x0000000000017941 */ /* 0x000fea0003800000 */
.L_x_2436:
[----:B------:R-:W2:Y:S01]  /*14da0*/  LDL.LU R9, [R1+0x4] ;  /* 0x0000040001097983 */ /* 0x000ea20000300800 */
        /* <DEDUP_REMOVED lines=8> */
[----:B------:R0:W-:Y:S02]  /*14e30*/  STL [R1+0x4], R9 ;  /* 0x0000040901007387 */ /* 0x0001e40000100800 */
[----:B------:R-:W-:Y:S05]  /*14e40*/  @!P2 BRA `(.L_x_2430) ;  /* 0x000000040064a947 */ /* 0x000fea0003800000 */
.L_x_2460:
[----:B------:R-:W-:Y:S05]  /*14e50*/  YIELD ;  /* 0x0000000000007946 */ /* 0x000fea0003800000 */
[----:B------:R-:W-:Y:S04]  /*14e60*/  BSSY B1, `(.L_x_2448) ;  /* 0x000004d000017945 */ /* 0x000fe80003800000 */
[----:B--2---:R-:W-:Y:S05]  /*14e70*/  @!P6 BRA `(.L_x_2449) ;  /* 0x00000004002ce947 */ /* 0x004fea0003800000 */
[----:B------:R-:W2:Y:S01]  /*14e80*/  LDL R7, [R1+0x4] ;  /* 0x0000040001077983 */ /* 0x000ea20000100800 */
[----:B------:R-:W3:Y:S02]  /*14e90*/  S2R R6, SR_TID.X ;  /* 0x0000000000067919 */ /* 0x000ee40000002100 */
[----:B---3--:R-:W-:Y:S01]  /*14ea0*/  LOP3.LUT R8, R6, 0x7f, RZ, 0xc0, !PT ;  /* 0x0000007f06087812 */ /* 0x008fe200078ec0ff */
[----:B------:R-:W-:Y:S01]  /*14eb0*/  IMAD R6, R29, 0x8, R16 ;  /* 0x000000081d067824 */ /* 0x000fe200078e0210 */
[----:B------:R-:W-:Y:S02]  /*14ec0*/  BSSY B2, `(.L_x_2450) ;  /* 0x0000005000027945 */ /* 0x000fe40003800000 */
[----:B------:R-:W-:Y:S02]  /*14ed0*/  ISETP.NE.AND P2, PT, R8, RZ, PT ;  /* 0x000000ff0800720c */ /* 0x000fe40003f45270 */
[----:B--2---:R-:W-:-:S04]  /*14ee0*/  SHF.L.U32 R7, R7, 0x1f, RZ ;  /* 0x0000001f07077819 */ /* 0x004fc800000006ff */
[----:B------:R-:W2:Y:S02]  /*14ef0*/  SYNCS.PHASECHK.TRANS64.TRYWAIT P1, [R6+URZ+0x168a0], R7 ;  /* 0x0168a007060075a7 */ /* 0x000ea4000802017f */
[----:B--2---:R-:W-:Y:S05]  /*14f00*/  @!P1 BRA `(.L_x_2451) ;  /* 0x0000006c00189947 */ /* 0x004fea0003800000 */
.L_x_2624:
[----:B------:R-:W-:Y:S05]  /*14f10*/  BSYNC B2 ;  /* 0x0000000000027941 */ /* 0x000fea0003800000 */
.L_x_2450:
[----:B------:R-:W-:Y:S04]  /*14f20*/  BSSY B2, `(.L_x_2452) ;  /* 0x0000009000027945 */ /* 0x000fe80003800000 */
[----:B------:R-:W-:Y:S05]  /*14f30*/  @P2 BRA `(.L_x_2453) ;  /* 0x00000000001c2947 */ /* 0x000fea0003800000 */
[----:B------:R-:W0:Y:S02]  /*14f40*/  S2R R8, SR_TID.X ;  /* 0x0000000000087919 */ /* 0x000e240000002100 */
[----:B0-----:R-:W-:Y:S01]  /*14f50*/  LOP3.LUT R9, R8, 0x1f, RZ, 0xc0, !PT ;  /* 0x0000001f08097812 */ /* 0x001fe200078ec0ff */
[----:B------:R-:W-:-:S03]  /*14f60*/  IMAD.MOV.U32 R8, RZ, RZ, 0x4000 ;  /* 0x00004000ff087424 */ /* 0x000fc600078e00ff */
[----:B------:R-:W-:Y:S01]  /*14f70*/  ISETP.NE.AND P1, PT, R9, RZ, PT ;  /* 0x000000ff0900720c */ /* 0x000fe20003f25270 */
[----:B------:R3:W-:-:S12]  /*14f80*/  SYNCS.ARRIVE.TRANS64 RZ, [R6+URZ+0x16890], R8 ;  /* 0x0168900806ff79a7 */ /* 0x0007d8000800003f */
[----:B---3--:R-:W-:Y:S05]  /*14f90*/  @!P1 BRA `(.L_x_2453) ;  /* 0x0000000000049947 */ /* 0x008fea0003800000 */
[----:B------:R-:W-:Y:S01]  /*14fa0*/  BPT.TRAP 0x1 ;  /* 0x000000040000795c */ /* 0x000fe20000300000 */
.L_x_2453:
[----:B------:R-:W-:Y:S05]  /*14fb0*/  BSYNC B2 ;  /* 0x0000000000027941 */ /* 0x000fea0003800000 */
.L_x_2452:
[----:B------:R-:W-:Y:S01]  /*14fc0*/  IMAD.MOV.U32 R12, RZ, RZ, RZ ;  /* 0x000000ffff0c7224 */ /* 0x000fe200078e00ff */
[----:B------:R-:W-:Y:S01]  /*14fd0*/  UIADD3 UR4, UP0, UR38, 0x570, URZ ;  /* 0x0000057026047890 */ /* 0x000fe2000ff1e03f */
[----:B------:R-:W-:Y:S01]  /*14fe0*/  IMAD R8, R29, 0x4000, R16 ;  /* 0x000040001d087824 */ /* 0x000fe200078e0210 */
[----:B------:R-:W-:Y:S01]  /*14ff0*/  PLOP3.LUT P1, PT, PT, PT, PT, 0x80, 0x0 ;  /* 0x000000000000781c */ /* 0x000fe20003f2f070 */
[----:B0-----:R-:W-:Y:S01]  /*15000*/  IMAD R9, R5, 0x80, R0 ;  /* 0x0000008005097824 */ /* 0x001fe200078e0200 */
[----:B------:R-:W-:Y:S01]  /*15010*/  R2UR UR10, R12 ;  /* 0x000000000c0a72ca */ /* 0x000fe200000e0000 */
[----:B------:R-:W-:Y:S01]  /*15020*/  VIADD R10, R6, 0x16890 ;  /* 0x00016890060a7836 */ /* 0x000fe20000000000 */
[----:B------:R-:W-:Y:S01]  /*15030*/  UIADD3.X UR5, URZ, UR39, URZ, UP0, !UPT ;  /* 0x000000273f057290 */ /* 0x000fe200087fe43f */
[----:B-1----:R-:W-:Y:S01]  /*15040*/  VIADD R11, R8, 0xe400 ;  /* 0x0000e400080b7836 */ /* 0x002fe20000000000 */
[----:B------:R-:W-:Y:S01]  /*15050*/  UMOV UR6, 0x0 ;  /* 0x0000000000067882 */ /* 0x000fe20000000000 */
[----:B------:R-:W-:-:S10]  /*15060*/  UMOV UR7, 0x12f00000 ;  /* 0x12f0000000077882 */ /* 0x000fd40000000000 */
.L_x_2454:
        /* <DEDUP_REMOVED lines=13> */
.L_x_2625:
[----:B------:R-:W-:Y:S05]  /*15140*/  BSYNC B2 ;  /* 0x0000000000027941 */ /* 0x000fea0003800000 */
.L_x_2455:
        /* <DEDUP_REMOVED lines=11> */
.L_x_2458:
[----:B------:R-:W-:Y:S05]  /*15200*/  BSYNC B2 ;  /* 0x0000000000027941 */ /* 0x000fea0003800000 */
.L_x_2457:
        /* <DEDUP_REMOVED lines=8> */
.L_x_2459:
        /* <DEDUP_REMOVED lines=10> */
.L_x_2449:
[----:B------:R-:W-:Y:S05]  /*15330*/  BSYNC B1 ;  /* 0x0000000000017941 */ /* 0x000fea0003800000 */
.L_x_2448:
        /* <DEDUP_REMOVED lines=10> */
.L_x_2430:
[----:B------:R-:W-:Y:S05]  /*153e0*/  BSYNC B0 ;  /* 0x0000000000007941 */ /* 0x000fea0003800000 */
.L_x_2429:
[----:B------:R-:W3:Y:S01]  /*153f0*/  LDC R0, c[0x0][0x448] ;  /* 0x00011200ff007b82 */ /* 0x000ee20000000800 */
[----:B------:R-:W-:Y:S01]  /*15400*/  IMAD.MOV.U32 R2, RZ, RZ, 0xc0 ;  /* 0x000000c0ff027424 */ /* 0x000fe200078e00ff */
[----:B------:R-:W-:Y:S01]  /*15410*/  ISETP.NE.AND P2, PT, R4, RZ, PT ;  /* 0x000000ff0400720c */ /* 0x000fe20003f45270 */
[----:B------:R-:W-:Y:S05]  /*15420*/  @!P0 WARPSYNC.ALL ;  /* 0x0000000000008948 */ /* 0x000fea0003800000 */
[----:B------:R-:W-:Y:S01]  /*15430*/  IMAD R2, R25, R2, 0xbf ;  /* 0x000000bf19027424 */ /* 0x000fe200078e0202 */
[----:B------:R-:W-:Y:S06]  /*15440*/  BSSY B0, `(.L_x_2461) ;  /* 0x000002b000007945 */ /* 0x000fec0003800000 */
[----:B------:R-:W4:Y:S08]  /*15450*/  @!P2 LDC R4, c[0x0][0x9f0] ;  /* 0x00027c00ff04ab82 */ /* 0x000f300000000800 */
[----:B------:R-:W-:Y:S01]  /*15460*/  @!P0 BAR.SYNC.DEFER_BLOCKING 0xc, 0x200 ;  /* 0x0308000000008b1d */ /* 0x000fe20000010000 */
[----:B---3--:R-:W-:-:S13]  /*15470*/  ISETP.NE.AND P1, PT, R0, 0x1, PT ;  /* 0x000000010000780c */ /* 0x008fda0003f25270 */
[----:B------:R-:W3:Y:S08]  /*15480*/  @P1 LDC R3, c[0x0][0x44c] ;  /* 0x00011300ff031b82 */ /* 0x000ef00000000800 */
[----:B------:R-:W5:Y:S01]  /*15490*/  @P1 LDC R0, c[0x0][0x450] ;  /* 0x00011400ff001b82 */ /* 0x000f620000000800 */
[----:B---3--:R-:W-:-:S05]  /*154a0*/  @P1 IMAD.HI.U32 R3, R2, R3, RZ ;  /* 0x0000000302031227 */ /* 0x008fca00078e00ff */
[----:B-----5:R-:W-:-:S05]  /*154b0*/  @P1 SHF.R.U32.HI R2, RZ, R0, R3 ;  /* 0x00000000ff021219 */ /* 0x020fca0000011603 */
[----:B------:R-:W-:-:S05]  /*154c0*/  IMAD.IADD R2, R20, 0x1, R2 ;  /* 0x0000000114027824 */ /* 0x000fca00078e0202 */
[----:B------:R-:W-:-:S04]  /*154d0*/  SHF.R.S32.HI R0, RZ, 0x1f, R2 ;  /* 0x0000001fff007819 */ /* 0x000fc80000011402 */
[----:B------:R-:W-:-:S04]  /*154e0*/  LEA.HI R0, R0, R2, RZ, 0x7 ;  /* 0x0000000200007211 */ /* 0x000fc800078f38ff */
[----:B------:R-:W-:-:S04]  /*154f0*/  SHF.R.S32.HI R0, RZ, 0x7, R0 ;  /* 0x00000007ff007819 */ /* 0x000fc80000011400 */
[----:B--2---:R-:W-:-:S04]  /*15500*/  VIMNMX R7, R21, R0, PT ;  /* 0x0000000015077248 */ /* 0x004fc80003fe0100 */
[----:B------:R-:W-:Y:S01]  /*15510*/  ISETP.GE.AND P1, PT, R7, 0x1, PT ;  /* 0x000000010700780c */ /* 0x000fe20003f26270 */
[----:B------:R2:W-:Y:S04]  /*15520*/  STL [R1+0x20], R7 ;  /* 0x0000200701007387 */ /* 0x0005e80000100800 */
[----:B------:R2:W-:Y:S08]  /*15530*/  STL [R1+0x28], RZ ;  /* 0x000028ff01007387 */ /* 0x0005f00000100800 */
[----:B--2-4-:R-:W-:Y:S05]  /*15540*/  @!P1 BRA `(.L_x_2462) ;  /* 0x0000000000689947 */ /* 0x014fea0003800000 */
[-C--:B------:R-:W-:Y:S02]  /*15550*/  IABS R0, R4.reuse ;  /* 0x0000000400007213 */ /* 0x080fe40000000000 */
        /* <DEDUP_REMOVED lines=25> */
.L_x_2462:
[----:B------:R-:W-:Y:S05]  /*156f0*/  BSYNC B0 ;  /* 0x0000000000007941 */ /* 0x000fea0003800000 */
.L_x_2461:
[----:B------:R-:W3:Y:S04]  /*15700*/  LDL R0, [R1+0x28] ;  /* 0x0000280001007983 */ /* 0x000ee80000100800 */
[----:B------:R-:W3:Y:S01]  /*15710*/  LDL R2, [R1+0x40] ;  /* 0x0000400001027983 */ /* 0x000ee20000100800 */
[----:B------:R-:W-:Y:S01]  /*15720*/  BSSY B7, `(.L_x_2463) ;  /* 0x0000360000077945 */ /* 0x000fe20003800000 */
[----:B---3--:R-:W-:-:S05]  /*15730*/  IMAD R2, R2, R0, RZ ;  /* 0x0000000002027224 */ /* 0x008fca00078e02ff */
[----:B------:R-:W-:Y:S01]  /*15740*/  VIADDMNMX R0, R2, R0, R7, PT ;  /* 0x0000000002007246 */ /* 0x000fe20003800107 */
        /* <DEDUP_REMOVED lines=21> */
.L_x_2464:
        /* <DEDUP_REMOVED lines=14> */
[----:B-1----:R-:W-:Y:S02]  /*15980*/  IMAD.U32 R11, RZ, RZ, UR5 ;  /* 0x00000005ff0b7e24 */ /* 0x002fe4000f8e00ff */
[----:B------:R-:W-:Y:S02]  /*15990*/  IMAD.MOV.U32 R8, RZ, RZ, 0x70 ;  /* 0x00000070ff087424 */ /* 0x000fe400078e00ff */
[----:B------:R-:W-:Y:S02]  /*159a0*/  IMAD.MOV.U32 R12, RZ, RZ, 0x1 ;  /* 0x00000001ff0c7424 */ /* 0x000fe400078e00ff */
[----:B------:R-:W-:-:S07]  /*159b0*/  IMAD.MOV.U32 R13, RZ, RZ, RZ ;  /* 0x000000ffff0d7224 */ /* 0x000fce00078e00ff */
[----:B------:R-:W-:-:S07]  /*159c0*/  LEPC R20, `(.L_x_2467) ;  /* 0x000000001014794e */ /* 0x000fce0000000000 */
[----:B0--3--:R-:W-:Y:S05]  /*159d0*/  CALL.ABS.NOINC R2 ;  /* 0x0000000002007343 */ /* 0x009fea0003c00000 */
.L_x_2467:
[----:B------:R-:W-:Y:S05]  /*159e0*/  BSYNC B6 ;  /* 0x0000000000067941 */ /* 0x000fea0003800000 */
.L_x_2466:
        /* <DEDUP_REMOVED lines=9> */
[----:B------:R-:W-:Y:S02]  /*15a80*/  IMAD.U32 R4, RZ, RZ, UR6 ;  /* 0x00000006ff047e24 */ /* 0x000fe4000f8e00ff */
[----:B--2---:R-:W-:Y:S02]  /*15a90*/  IMAD.U32 R5, RZ, RZ, UR7 ;  /* 0x00000007ff057e24 */ /* 0x004fe4000f8e00ff */
[----:B------:R-:W-:Y:S02]  /*15aa0*/  IMAD.U32 R6, RZ, RZ, UR8 ;  /* 0x00000008ff067e24 */ /* 0x000fe4000f8e00ff */
[----:B------:R-:W-:-:S02]  /*15ab0*/  IMAD.U32 R7, RZ, RZ, UR9 ;  /* 0x00000009ff077e24 */ /* 0x000fc4000f8e00ff */
[----:B------:R-:W-:Y:S02]  /*15ac0*/  IMAD.U32 R10, RZ, RZ, UR4 ;  /* 0x00000004ff0a7e24 */ /* 0x000fe4000f8e00ff */
[----:B-1----:R-:W-:Y:S02]  /*15ad0*/  IMAD.U32 R11, RZ, RZ, UR5 ;  /* 0x00000005ff0b7e24 */ /* 0x002fe4000f8e00ff */
[----:B------:R-:W-:Y:S02]  /*15ae0*/  IMAD.MOV.U32 R8, RZ, RZ, 0x70 ;  /* 0x00000070ff087424 */ /* 0x000fe400078e00ff */
[----:B------:R-:W-:Y:S02]  /*15af0*/  IMAD.MOV.U32 R12, RZ, RZ, 0x1 ;  /* 0x00000001ff0c7424 */ /* 0x000fe400078e00ff */
[----:B---3--:R-:W-:-:S07]  /*15b00*/  IMAD.MOV.U32 R13, RZ, RZ, RZ ;  /* 0x000000ffff0d7224 */ /* 0x008fce00078e00ff */
[----:B------:R-:W-:-:S07]  /*15b10*/  LEPC R20, `(.L_x_2470) ;  /* 0x000000001014794e */ /* 0x000fce0000000000 */
[----:B0---4-:R-:W-:Y:S05]  /*15b20*/  CALL.ABS.NOINC R2 ;  /* 0x0000000002007343 */ /* 0x011fea0003c00000 */
.L_x_2470:
        /* <DEDUP_REMOVED lines=16> */
.L_x_2469:
[----:B------:R-:W-:Y:S05]  /*15c30*/  BSYNC B6 ;  /* 0x0000000000067941 */ /* 0x000fea0003800000 */
.L_x_2468:
        /* <DEDUP_REMOVED lines=21> */
.L_x_2628:
        /* <DEDUP_REMOVED lines=10> */
.L_x_2631:
        /* <DEDUP_REMOVED lines=22> */
.L_x_2474:
[----:B0-----:R-:W-:Y:S01]  /*15f90*/  IMAD R0, R18, 0x8, R16 ;  /* 0x0000000812007824 */ /* 0x001fe200078e0210 */
[----:B----4-:R-:W-:-:S04]  /*15fa0*/  SHF.L.U32 R2, R28, 0x1f, RZ ;  /* 0x0000001f1c027819 */ /* 0x010fc800000006ff */
[----:B------:R-:W0:Y:S02]  /*15fb0*/  SYNCS.PHASECHK.TRANS64.TRYWAIT P0, [R0+URZ+0x16840], R2 ;  /* 0x01684002000075a7 */ /* 0x000e24000800017f */
[----:B0-----:R-:W-:Y:S05]  /*15fc0*/  @!P0 BRA `(.L_x_2475) ;  /* 0x0000005c00648947 */ /* 0x001fea0003800000 */
.L_x_2632:
        /* <DEDUP_REMOVED lines=11> */
.L_x_2476:
        /* <DEDUP_REMOVED lines=18> */
[----:B----4-:R-:W-:-:S04]  /*161a0*/  LOP3.LUT R2, R2, 0xfffffffe, RZ, 0xc0, !PT ;  /* 0xfffffffe02027812 */ /* 0x010fc800078ec0ff */
[----:B------:R-:W-:-:S05]  /*161b0*/  @P0 LOP3.LUT R2, R2, 0x1, RZ, 0xfc, !PT ;  /* 0x0000000102020812 */ /* 0x000fca00078efcff */
[----:B------:R0:W-:Y:S01]  /*161c0*/  STL [R1], R2 ;  /* 0x0000000201007387 */ /* 0x0001e20000100800 */
[----:B------:R-:W-:Y:S01]  /*161d0*/  NOP ;  /* 0x0000000000007918 */ /* 0x000fe20000000000 */
.L_x_2472:
        /* <DEDUP_REMOVED lines=34> */
[----:B-1----:R-:W-:Y:S02]  /*16400*/  IMAD.U32 R11, RZ, RZ, UR9 ;  /* 0x00000009ff0b7e24 */ /* 0x002fe4000f8e00ff */
[----:B------:R-:W-:Y:S02]  /*16410*/  IMAD.MOV.U32 R8, RZ, RZ, 0x70 ;  /* 0x00000070ff087424 */ /* 0x000fe400078e00ff */
[----:B------:R-:W-:Y:S02]  /*16420*/  IMAD.MOV.U32 R12, RZ, RZ, 0x1 ;  /* 0x00000001ff0c7424 */ /* 0x000fe400078e00ff */
[----:B------:R-:W-:-:S07]  /*16430*/  IMAD.MOV.U32 R13, RZ, RZ, RZ ;  /* 0x000000ffff0d7224 */ /* 0x000fce00078e00ff */
[----:B------:R-:W-:-:S07]  /*16440*/  LEPC R20, `(.L_x_2478) ;  /* 0x000000001014794e */ /* 0x000fce0000000000 */
[----:B0-----:R-:W-:Y:S05]  /*16450*/  CALL.ABS.NOINC R2 ;  /* 0x0000000002007343 */ /* 0x001fea0003c00000 */
.L_x_2478:
[----:B------:R-:W-:Y:S05]  /*16460*/  BSYNC B6 ;  /* 0x0000000000067941 */ /* 0x000fea0003800000 */
.L_x_2477:
[----:B------:R-:W2:Y:S01]  /*16470*/  LDL.LU R20, [R1+0x1c] ;  /* 0x00001c0001147983 */ /* 0x000ea20000300800 */
[----:B------:R-:W4:Y:S01]  /*16480*/  LDC R9, c[0x0][0x448] ;  /* 0x00011200ff097b82 */ /* 0x000f220000000800 */
[----:B------:R-:W-:Y:S01]  /*16490*/  ULDC.64 UR4, c[0x0][0x2d8] ;  /* 0x0000b60000047ab9 */ /* 0x000fe20000000a00 */
[----:B------:R-:W-:Y:S01]  /*164a0*/  ULDC.64 UR6, c[0x0][0x2e0] ;  /* 0x0000b80000067ab9 */ /* 0x000fe20000000a00 */
[----:B0-----:R-:W2:Y:S01]  /*164b0*/  LDL.LU.64 R2, [R1+0x30] ;  /* 0x0000300001027983 */ /* 0x001ea20000300a00 */
[----:B------:R-:W-:-:S03]  /*164c0*/  ULDC.64 UR8, c[0x0][0x280] ;  /* 0x0000a00000087ab9 */ /* 0x000fc60000000a00 */
[----:B------:R-:W3:Y:S04]  /*164d0*/  LDL.LU R21, [R1+0x38] ;  /* 0x0000380001157983 */ /* 0x000ee80000300800 */
[----:B------:R-:W3:Y:S04]  /*164e0*/  LDL.LU R4, [R1+0x14] ;  /* 0x0000140001047983 */ /* 0x000ee80000300800 */
[----:B------:R0:W5:Y:S01]  /*164f0*/  LDL R10, [R1+0x10] ;  /* 0x00001000010a7983 */ /* 0x0001620000100800 */
[----:B----4-:R-:W-:-:S13]  /*16500*/  ISETP.NE.AND P1, PT, R9, 0x1, PT ;  /* 0x000000010900780c */ /* 0x010fda0003f25270 */
[----:B------:R-:W4:Y:S08]  /*16510*/  @P1 LDC R5, c[0x0][0x450] ;  /* 0x00011400ff051b82 */ /* 0x000f300000000800 */
[----:B------:R-:W0:Y:S01]  /*16520*/  @P1 LDC R8, c[0x0][0x450] ;  /* 0x00011400ff081b82 */ /* 0x000e220000000800 */
[----:B-1----:R-:W1:Y:S01]  /*16530*/  S2R R11, SR_TID.X ;  /* 0x00000000000b7919 */ /* 0x002e620000002100 */
[----:B--2---:R-:W-:-:S02]  /*16540*/  IMAD.MOV.U32 R3, RZ, RZ, R20 ;  /* 0x000000ffff037224 */ /* 0x004fc400078e0014 */
[----:B------:R-:W2:Y:S01]  /*16550*/  S2R R20, SR_TID.X ;  /* 0x0000000000147919 */ /* 0x000ea20000002100 */
[----:B------:R-:W-:-:S04]  /*16560*/  IMAD.WIDE.U32 R2, R17, UR4, R2 ;  /* 0x0000000411027c25 */ /* 0x000fc8000f8e0002 */
[----:B------:R-:W-:Y:S01]  /*16570*/  IMAD R3, R17, UR5, R3 ;  /* 0x0000000511037c24 */ /* 0x000fe2000f8e0203 */
[----:B------:R-:W-:Y:S01]  /*16580*/  ULDC.64 UR4, c[0x0][0x2d0] ;  /* 0x0000b40000047ab9 */ /* 0x000fe20000000a00 */
[----:B---3--:R-:W-:Y:S02]  /*16590*/  IMAD R0, R21, UR6, RZ ;  /* 0x0000000615007c24 */ /* 0x008fe4000f8e02ff */
[----:B------:R-:W-:-:S04]  /*165a0*/  IMAD.WIDE.U32 R2, R4, UR6, R2 ;  /* 0x0000000604027c25 */ /* 0x000fc8000f8e0002 */
        /* <DEDUP_REMOVED lines=11> */
[----:B----4-:R-:W-:-:S04]  /*16660*/  @P1 SHF.R.U32.HI R4, RZ, R5, R0 ;  /* 0x00000005ff041219 */ /* 0x010fc80000011600 */
        /* <DEDUP_REMOVED lines=12> */
[----:B------:R-:W2:Y:S01]  /*16730*/  @P1 LDC R7, c[0x0][0x44c] ;  /* 0x00011300ff071b82 */ /* 0x000ea20000000800 */
[----:B------:R-:W-:-:S04]  /*16740*/  LEA R0, P0, R4, UR8, 0x1 ;  /* 0x0000000804007c11 */ /* 0x000fc8000f8008ff */
[----:B------:R-:W-:Y:S01]  /*16750*/  LEA.HI.X R4, R4, UR9, R5, 0x1, P0 ;  /* 0x0000000904047c11 */ /* 0x000fe200080f0c05 */
[----:B------:R-:W-:-:S04]  /*16760*/  VIADD R5, R6, 0x80 ;  /* 0x0000008006057836 */ /* 0x000fc80000000000 */
[----:B------:R-:W-:Y:S02]  /*16770*/  IMAD.MOV.U32 R6, RZ, RZ, R5 ;  /* 0x000000ffff067224 */ /* 0x000fe400078e0005 */
[----:B--2---:R-:W-:-:S05]  /*16780*/  @P1 IMAD.HI.U32 R7, R5, R7, RZ ;  /* 0x0000000705071227 */ /* 0x004fca00078e00ff */
        /* <DEDUP_REMOVED lines=9> */
[----:B-1----:R-:W-:Y:S02]  /*16820*/  IMAD.SHL.U32 R20, R11, 0x8, RZ ;  /* 0x000000080b147824 */ /* 0x002fe400078e00ff */
        /* <DEDUP_REMOVED lines=117> */
.L_x_2657:
        /* <DEDUP_REMOVED lines=11> */
.L_x_2480:
        /* <DEDUP_REMOVED lines=18> */
.L_x_2658:
[----:B------:R-:W-:Y:S05]  /*17150*/  BSYNC B0 ;  /* 0x0000000000007941 */ /* 0x000fea0003800000 */
.L_x_2481:
        /* <DEDUP_REMOVED lines=52> */
.L_x_2489:
[----:B------:R-:W-:Y:S01]  /*174a0*/  IMAD R2, R5, 0x8, R16 ;  /* 0x0000000805027824 */ /* 0x000fe200078e0210 */
[----:B------:R-:W-:Y:S01]  /*174b0*/  SHF.L.U32 R3, R10, 0x1f, RZ ;  /* 0x0000001f0a037819 */ /* 0x000fe200000006ff */
[----:B------:R-:W-:Y:S03]  /*174c0*/  BSSY B3, `(.L_x_2490) ;  /* 0x0000003000037945 */ /* 0x000fe60003800000 */
[----:B------:R-:W1:Y:S02]  /*174d0*/  SYNCS.PHASECHK.TRANS64.TRYWAIT P0, [R2+URZ+0x16840], R3 ;  /* 0x01684003020075a7 */ /* 0x000e64000800017f */
[----:B-1----:R-:W-:Y:S05]  /*174e0*/  @!P0 BRA `(.L_x_2491) ;  /* 0x0000005800248947 */ /* 0x002fea0003800000 */
.L_x_2659:
[----:B------:R-:W-:Y:S05]  /*174f0*/  BSYNC B3 ;  /* 0x0000000000037941 */ /* 0x000fea0003800000 */
.L_x_2490:
        /* <DEDUP_REMOVED lines=12> */
.L_x_2493:
[----:B------:R-:W-:Y:S05]  /*175c0*/  BSYNC B3 ;  /* 0x0000000000037941 */ /* 0x000fea0003800000 */
.L_x_2492:
        /* <DEDUP_REMOVED lines=11> */
.L_x_2494:
        /* <DEDUP_REMOVED lines=15> */
.L_x_2660:
[----:B------:R-:W-:Y:S05]  /*17770*/  BSYNC B3 ;  /* 0x0000000000037941 */ /* 0x000fea0003800000 */
.L_x_2495:
        /* <DEDUP_REMOVED lines=12> */
.L_x_2498:
[----:B------:R-:W-:Y:S05]  /*17840*/  BSYNC B3 ;  /* 0x0000000000037941 */ /* 0x000fea0003800000 */
.L_x_2497:
        /* <DEDUP_REMOVED lines=11> */
.L_x_2499:
        /* <DEDUP_REMOVED lines=12> */
.L_x_2488:
[----:B------:R-:W-:Y:S05]  /*179c0*/  BSYNC B1 ;  /* 0x0000000000017941 */ /* 0x000fea0003800000 */
.L_x_2487:
[----:B------:R-:W2:Y:S01]  /*179d0*/  LDL.LU R0, [R1+0x24] ;  /* 0x0000240001007983 */ /* 0x000ea20000300800 */
[----:B------:R-:W-:Y:S02]  /*179e0*/  IMAD.MOV.U32 R18, RZ, RZ, R5 ;  /* 0x000000ffff127224 */ /* 0x000fe400078e0005 */
[----:B------:R-:W-:Y:S02]  /*179f0*/  IMAD.MOV.U32 R28, RZ, RZ, R10 ;  /* 0x000000ffff1c7224 */ /* 0x000fe400078e000a */
[----:B--2---:R-:W-:-:S07]  /*17a00*/  VIADD R0, R0, 0xfffffffd ;  /* 0xfffffffd00007836 */ /* 0x004fce0000000000 */
.L_x_2486:
[----:B------:R-:W-:Y:S05]  /*17a10*/  BSYNC B2 ;  /* 0x0000000000027941 */ /* 0x000fea0003800000 */
.L_x_2485:
[----:B------:R-:W-:Y:S01]  /*17a20*/  VIADD R9, R9, 0xfffffffe ;  /* 0xfffffffe09097836 */ /* 0x000fe20000000000 */
[----:B------:R-:W-:-:S04]  /*17a30*/  LOP3.LUT R4, RZ, R4, RZ, 0x33, !PT ;  /* 0x00000004ff047212 */ /* 0x000fc800078e33ff */
[----:B------:R-:W-:-:S13]  /*17a40*/  ISETP.NE.AND P0, PT, R9, R4, PT ;  /* 0x000000040900720c */ /* 0x000fda0003f05270 */
[----:B------:R-:W-:Y:S05]  /*17a50*/  @!P0 BRA `(.L_x_2484) ;  /* 0x0000000c00a88947 */ /* 0x000fea0003800000 */
[----:B------:R-:W-:-:S07]  /*17a60*/  IMAD.MOV.U32 R4, RZ, RZ, R19 ;  /* 0x000000ffff047224 */ /* 0x000fce00078e0013 */
.L_x_2526:
        /* <DEDUP_REMOVED lines=33> */
.L_x_2502:
[----:B------:R-:W-:Y:S01]  /*17c80*/  IMAD R2, R6, 0x8, R16 ;  /* 0x0000000806027824 */ /* 0x000fe200078e0210 */
[----:B------:R-:W-:Y:S01]  /*17c90*/  SHF.L.U32 R3, R7, 0x1f, RZ ;  /* 0x0000001f07037819 */ /* 0x000fe200000006ff */
[----:B------:R-:W-:Y:S03]  /*17ca0*/  BSSY B2, `(.L_x_2503) ;  /* 0x0000003000027945 */ /* 0x000fe60003800000 */
[----:B------:R-:W1:Y:S02]  /*17cb0*/  SYNCS.PHASECHK.TRANS64.TRYWAIT P0, [R2+URZ+0x16840], R3 ;  /* 0x01684003020075a7 */ /* 0x000e64000800017f */
[----:B-1----:R-:W-:Y:S05]  /*17cc0*/  @!P0 BRA `(.L_x_2504) ;  /* 0x0000005000548947 */ /* 0x002fea0003800000 */
.L_x_2661:
[----:B------:R-:W-:Y:S05]  /*17cd0*/  BSYNC B2 ;  /* 0x0000000000027941 */ /* 0x000fea0003800000 */
.L_x_2503:
        /* <DEDUP_REMOVED lines=12> */
.L_x_2506:
[----:B------:R-:W-:Y:S05]  /*17da0*/  BSYNC B2 ;  /* 0x0000000000027941 */ /* 0x000fea0003800000 */
.L_x_2505:
        /* <DEDUP_REMOVED lines=11> */
.L_x_2507:
        /* <DEDUP_REMOVED lines=15> */
.L_x_2662:
[----:B------:R-:W-:Y:S05]  /*17f50*/  BSYNC B2 ;  /* 0x0000000000027941 */ /* 0x000fea0003800000 */
.L_x_2508:
        /* <DEDUP_REMOVED lines=11> */
.L_x_2511:
[----:B------:R-:W-:Y:S05]  /*18010*/  BSYNC B2 ;  /* 0x0000000000027941 */ /* 0x000fea0003800000 */
.L_x_2510:
        /* <DEDUP_REMOVED lines=10> */
.L_x_2512:
        /* <DEDUP_REMOVED lines=12> */
.L_x_2501:
[----:B------:R-:W-:Y:S05]  /*18180*/  BSYNC B1 ;  /* 0x0000000000017941 */ /* 0x000fea0003800000 */
.L_x_2500:
        /* <DEDUP_REMOVED lines=33> */
.L_x_2515:
[----:B------:R-:W-:Y:S01]  /*183a0*/  IMAD R2, R18, 0x8, R16 ;  /* 0x0000000812027824 */ /* 0x000fe200078e0210 */
[----:B------:R-:W-:Y:S01]  /*183b0*/  SHF.L.U32 R3, R28, 0x1f, RZ ;  /* 0x0000001f1c037819 */ /* 0x000fe200000006ff */
[----:B------:R-:W-:Y:S03]  /*183c0*/  BSSY B2, `(.L_x_2516) ;  /* 0x0000003000027945 */ /* 0x000fe60003800000 */
[----:B------:R-:W1:Y:S02]  /*183d0*/  SYNCS.PHASECHK.TRANS64.TRYWAIT P0, [R2+URZ+0x16840], R3 ;  /* 0x01684003020075a7 */ /* 0x000e64000800017f */
[----:B-1----:R-:W-:Y:S05]  /*183e0*/  @!P0 BRA `(.L_x_2517) ;  /* 0x0000004800b48947 */ /* 0x002fea0003800000 */
.L_x_2663:
[----:B------:R-:W-:Y:S05]  /*183f0*/  BSYNC B2 ;  /* 0x0000000000027941 */ /* 0x000fea0003800000 */
.L_x_2516:
        /* <DEDUP_REMOVED lines=12> */
.L_x_2519:
[----:B------:R-:W-:Y:S05]  /*184c0*/  BSYNC B2 ;  /* 0x0000000000027941 */ /* 0x000fea0003800000 */
.L_x_2518:
        /* <DEDUP_REMOVED lines=12> */
.L_x_2520:
        /* <DEDUP_REMOVED lines=15> */
.L_x_2664:
[----:B------:R-:W-:Y:S05]  /*18680*/  BSYNC B2 ;  /* 0x0000000000027941 */ /* 0x000fea0003800000 */
.L_x_2521:
        /* <DEDUP_REMOVED lines=11> */
.L_x_2524:
[----:B------:R-:W-:Y:S05]  /*18740*/  BSYNC B2 ;  /* 0x0000000000027941 */ /* 0x000fea0003800000 */
.L_x_2523:
        /* <DEDUP_REMOVED lines=10> */
.L_x_2525:
        /* <DEDUP_REMOVED lines=12> */
.L_x_2514:
[----:B------:R-:W-:Y:S05]  /*188b0*/  BSYNC B1 ;  /* 0x0000000000017941 */ /* 0x000fea0003800000 */
.L_x_2513:
[----:B------:R-:W2:Y:S01]  /*188c0*/  LDL R2, [R1+0xc] ;  /* 0x00000c0001027983 */ /* 0x000ea20000100800 */
[----:B------:R-:W-:Y:S01]  /*188d0*/  VIADD R0, R0, 0xfffffffe ;  /* 0xfffffffe00007836 */ /* 0x000fe20000000000 */
[----:B--2---:R-:W-:-:S13]  /*188e0*/  ISETP.GT.AND P0, PT, R9, R2, PT ;  /* 0x000000020900720c */ /* 0x004fda0003f04270 */
[----:B------:R-:W-:Y:S05]  /*188f0*/  @P0 BRA `(.L_x_2526) ;  /* 0xfffffff0005c0947 */ /* 0x000fea000383ffff */
.L_x_2484:
[----:B------:R-:W-:Y:S05]  /*18900*/  BSYNC B0 ;  /* 0x0000000000007941 */ /* 0x000fea0003800000 */
.L_x_2483:
        /* <DEDUP_REMOVED lines=17> */
.L_x_2528:
[----:B------:R-:W-:Y:S05]  /*18a20*/  BSYNC B0 ;  /* 0x0000000000007941 */ /* 0x000fea0003800000 */
.L_x_2527:
        /* <DEDUP_REMOVED lines=10> */
.L_x_2665:
[----:B------:R-:W-:Y:S05]  /*18ad0*/  BSYNC B1 ;  /* 0x0000000000017941 */ /* 0x000fea0003800000 */
.L_x_2531:
        /* <DEDUP_REMOVED lines=9> */
.L_x_2534:
[----:B------:R-:W-:Y:S05]  /*18b70*/  BSYNC B1 ;  /* 0x0000000000017941 */ /* 0x000fea0003800000 */
.L_x_2533:
        /* <DEDUP_REMOVED lines=10> */
.L_x_2535:
        /* <DEDUP_REMOVED lines=10> */
.L_x_2530:
[----:B------:R-:W-:Y:S05]  /*18cc0*/  BSYNC B0 ;  /* 0x0000000000007941 */ /* 0x000fea0003800000 */
.L_x_2529:
[----:B------:R-:W-:-:S05]  /*18cd0*/  VIADD R18, R18, 0x1 ;  /* 0x0000000112127836 */ /* 0x000fca0000000000 */
[----:B------:R-:W-:-:S04]  /*18ce0*/  ISETP.NE.AND P0, PT, R18, 0x2, PT ;  /* 0x000000021200780c */ /* 0x000fc80003f05270 */
[----:B------:R-:W-:Y:S02]  /*18cf0*/  SEL R3, RZ, 0x1, P0 ;  /* 0x00000001ff037807 */ /* 0x000fe40000000000 */
[----:B------:R-:W-:Y:S02]  /*18d00*/  SEL R18, R18, RZ, P0 ;  /* 0x000000ff12127207 */ /* 0x000fe40000000000 */
[----:B------:R-:W-:-:S07]  /*18d10*/  LOP3.LUT R28, R28, R3, RZ, 0x3c, !PT ;  /* 0x000000031c1c7212 */ /* 0x000fce00078e3cff */
.L_x_2465:
[----:B------:R-:W-:Y:S05]  /*18d20*/  BSYNC B7 ;  /* 0x0000000000077941 */ /* 0x000fea0003800000 */
.L_x_2463:
        /* <DEDUP_REMOVED lines=12> */
.L_x_2536:
[----:B------:R-:W3:Y:S01]  /*18df0*/  S2R R0, SR_TID.X ;  /* 0x0000000000007919 */ /* 0x000ee20000002100 */
[----:B------:R-:W-:Y:S01]  /*18e00*/  UMOV UR4, 0xffffffff ;  /* 0xffffffff00047882 */ /* 0x000fe20000000000 */
[----:B---3--:R-:W-:-:S04]  /*18e10*/  LOP3.LUT R8, R0, 0x1f, RZ, 0xc0, !PT ;  /* 0x0000001f00087812 */ /* 0x008fc800078ec0ff */
[----:B------:R-:W-:Y:S01]  /*18e20*/  ISETP.NE.AND P0, PT, R8, 0x1f, PT ;  /* 0x0000001f0800780c */ /* 0x000fe20003f05270 */
[----:B------:R-:W-:-:S12]  /*18e30*/  BRA.DIV UR4, `(.L_x_2538) ;  /* 0x00000042045c7947 */ /* 0x000fd8000b800000 */
[----:B0-----:R-:W-:Y:S01]  /*18e40*/  IMAD.IADD R9, R27, 0x1, R8 ;  /* 0x000000011b097824 */ /* 0x001fe200078e0208 */
[----:B------:R-:W-:-:S04]  /*18e50*/  ULDC UR4, c[0x0][0xc3c] ;  /* 0x00030f0000047ab9 */ /* 0x000fc80000000800 */
[----:B------:R-:W-:-:S13]  /*18e60*/  ISETP.GE.OR P1, PT, R9, UR4, !P0 ;  /* 0x0000000409007c0c */ /* 0x000fda000c726670 */
[----:B------:R-:W0:Y:S08]  /*18e70*/  @!P1 LDC.64 R2, c[0x0][0xc80] ;  /* 0x00032000ff029b82 */ /* 0x000e300000000a00 */
[----:B--2---:R-:W2:Y:S01]  /*18e80*/  @!P1 LDC.64 R4, c[0x0][0xc78] ;  /* 0x00031e00ff049b82 */ /* 0x004ea20000000a00 */
[----:B0-----:R-:W-:-:S05]  /*18e90*/  @!P1 IMAD.WIDE R2, R9, 0x4, R2 ;  /* 0x0000000409029825 */ /* 0x001fca00078e0202 */
        /* <DEDUP_REMOVED lines=32> */
.L_x_2675:
[----:B------:R-:W-:Y:S02]  /*190a0*/  ULDC UR4, c[0x0][0xc38] ;  /* 0x00030e0000047ab9 */ /* 0x000fe40000000800 */
[----:B------:R-:W-:-:S04]  /*190b0*/  IMAD.U32 R4, RZ, RZ, UR4 ;  /* 0x00000004ff047e24 */ /* 0x000fc8000f8e00ff */
[----:B--2---:R-:W-:-:S04]  /*190c0*/  IMAD R3, R14, R4, RZ ;  /* 0x000000040e037224 */ /* 0x004fc800078e02ff */
[----:B------:R-:W-:-:S05]  /*190d0*/  IMAD.IADD R6, R6, 0x1, R3 ;  /* 0x0000000106067824 */ /* 0x000fca00078e0203 */
[----:B------:R-:W-:-:S13]  /*190e0*/  ISETP.GT.AND P6, PT, R6, R0, PT ;  /* 0x000000000600720c */ /* 0x000fda0003fc4270 */
[----:B------:R-:W-:Y:S05]  /*190f0*/  @P6 BRA `(.L_x_2539) ;  /* 0x0000000000a46947 */ /* 0x000fea0003800000 */
.L_x_2542:
        /* <DEDUP_REMOVED lines=35> */
.L_x_2683:
[----:B------:R-:W-:Y:S02]  /*19330*/  ULDC UR4, c[0x0][0xc38] ;  /* 0x00030e0000047ab9 */ /* 0x000fe40000000800 */
[----:B------:R-:W-:-:S04]  /*19340*/  IMAD.U32 R4, RZ, RZ, UR4 ;  /* 0x00000004ff047e24 */ /* 0x000fc8000f8e00ff */
[----:B--2---:R-:W-:-:S04]  /*19350*/  IMAD R3, R14, R4, RZ ;  /* 0x000000040e037224 */ /* 0x004fc800078e02ff */
[----:B------:R-:W-:-:S05]  /*19360*/  IMAD.IADD R6, R3, 0x1, R6 ;  /* 0x0000000103067824 */ /* 0x000fca00078e0206 */
[----:B------:R-:W-:-:S13]  /*19370*/  ISETP.GT.AND P6, PT, R6, R0, PT ;  /* 0x000000000600720c */ /* 0x000fda0003fc4270 */
[----:B------:R-:W-:Y:S05]  /*19380*/  @!P6 BRA `(.L_x_2542) ;  /* 0xfffffffc005ce947 */ /* 0x000fea000383ffff */
.L_x_2539:
        /* <DEDUP_REMOVED lines=10> */
.L_x_2688:
[----:B------:R-:W-:-:S13]  /*19430*/  ISETP.NE.AND P0, PT, R3, RZ, PT ;  /* 0x000000ff0300720c */ /* 0x000fda0003f05270 */
[----:B------:R-:W-:Y:S05]  /*19440*/  @!P0 BRA `(.L_x_2544) ;  /* 0x0000000000108947 */ /* 0x000fea0003800000 */
[----:B------:R-:W-:Y:S01]  /*19450*/  UMOV UR4, 0xffffffff ;  /* 0xffffffff00047882 */ /* 0x000fe20000000000 */
[----:B------:R-:W-:Y:S02]  /*19460*/  VIADD R12, R7, 0xffffffff ;  /* 0xffffffff070c7836 */ /* 0x000fe40000000000 */
[----:B------:R-:W-:Y:S05]  /*19470*/  BRA.DIV UR4, `(.L_x_2545) ;  /* 0x00000046041c7947 */ /* 0x000fea000b800000 */
[----:B------:R0:W0:Y:S02]  /*19480*/  SHFL.IDX PT, R24, R2, R12, 0x1f ;  /* 0x00001f0c02187589 */ /* 0x00002400000e0000 */
.L_x_2544:
[----:B----4-:R-:W-:Y:S01]  /*19490*/  ISETP.NE.AND P0, PT, R5, 0x1, PT ;  /* 0x000000010500780c */ /* 0x010fe20003f05270 */
[----:B0-----:R-:W-:-:S04]  /*194a0*/  IMAD R24, R24, R4, R6 ;  /* 0x0000000418187224 */ /* 0x001fc800078e0206 */
[----:B------:R-:W-:-:S08]  /*194b0*/  IMAD.IADD R0, R0, 0x1, -R24 ;  /* 0x0000000100007824 */ /* 0x000fd000078e0a18 */
[----:B------:R-:W-:Y:S05]  /*194c0*/  @!P0 BRA `(.L_x_2546) ;  /* 0x0000000000dc8947 */ /* 0x000fea0003800000 */
[----:B---3--:R-:W-:Y:S01]  /*194d0*/  IABS R6, R25 ;  /* 0x0000001900067213 */ /* 0x008fe20000000000 */
[----:B------:R-:W-:Y:S01]  /*194e0*/  IMAD.MOV.U32 R2, RZ, RZ, RZ ;  /* 0x000000ffff027224 */ /* 0x000fe200078e00ff */
[----:B------:R-:W-:Y:S02]  /*194f0*/  IABS R4, R5 ;  /* 0x0000000500047213 */ /* 0x000fe40000000000 */
[----:B--2---:R-:W0:Y:S08]  /*19500*/  I2F.RP R7, R6 ;  /* 0x0000000600077306 */ /* 0x004e300000209400 */
[----:B------:R-:W-:Y:S08]  /*19510*/  I2F.RP R10, R4 ;  /* 0x00000004000a7306 */ /* 0x000ff00000209400 */
        /* <DEDUP_REMOVED lines=50> */
.L_x_2546:
[----:B------:R-:W0:Y:S02]  /*19840*/  LDC.64 R2, c[0x0][0xc90] ;  /* 0x00032400ff027b82 */ /* 0x000e240000000a00 */
[----:B0-----:R-:W-:-:S05]  /*19850*/  IMAD.WIDE R2, R27, 0x4, R2 ;  /* 0x000000041b027825 */ /* 0x001fca00078e0202 */
[----:B------:R0:W3:Y:S02]  /*19860*/  LDG.E R6, desc[UR40][R2.64] ;  /* 0x0000002802067981 */ /* 0x0000e4000c1e1900 */
[----:B0-----:R-:W-:Y:S02]  /*19870*/  IMAD.MOV.U32 R2, RZ, RZ, RZ ;  /* 0x000000ffff027224 */ /* 0x001fe400078e00ff */
[----:B---3--:R-:W-:-:S05]  /*19880*/  IMAD R5, R25, R6, RZ ;  /* 0x0000000619057224 */ /* 0x008fca00078e02ff */
[----:B--2---:R-:W-:-:S04]  /*19890*/  IABS R7, R5 ;  /* 0x0000000500077213 */ /* 0x004fc80000000000 */
[----:B------:R-:W0:Y:S08]  /*198a0*/  I2F.RP R8, R7 ;  /* 0x0000000700087306 */ /* 0x000e300000209400 */
[----:B0-----:R-:W0:Y:S02]  /*198b0*/  MUFU.RCP R8, R8 ;  /* 0x0000000800087308 */ /* 0x001e240000001000 */
[----:B0-----:R-:W-:-:S06]  /*198c0*/  VIADD R9, R8, 0xffffffe ;  /* 0x0ffffffe08097836 */ /* 0x001fcc0000000000 */
[----:B------:R-:W0:Y:S02]  /*198d0*/  F2I.FTZ.U32.TRUNC.NTZ R3, R9 ;  /* 0x0000000900037305 */ /* 0x000e24000021f000 */
[----:B0-----:R-:W-:-:S04]  /*198e0*/  IMAD.MOV R10, RZ, RZ, -R3 ;  /* 0x000000ffff0a7224 */ /* 0x001fc800078e0a03 */
[----:B-1----:R-:W-:Y:S01]  /*198f0*/  IMAD R11, R10, R7, RZ ;  /* 0x000000070a0b7224 */ /* 0x002fe200078e02ff */
        /* <DEDUP_REMOVED lines=48> */
.L_x_2547:
[----:B------:R-:W-:-:S05]  /*19c00*/  LOP3.LUT R0, RZ, R3, RZ, 0x33, !PT ;  /* 0x00000003ff007212 */ /* 0x000fca00078e33ff */
[----:B------:R-:W-:Y:S01]  /*19c10*/  IMAD.IADD R25, R25, 0x1, R0 ;  /* 0x0000000119197824 */ /* 0x000fe200078e0200 */
[----:B------:R-:W-:Y:S06]  /*19c20*/  BRA `(.L_x_2548) ;  /* 0x00000000001c7947 */ /* 0x000fec0003800000 */
.L_x_2540:
[----:B------:R-:W-:Y:S01]  /*19c30*/  UMOV UR4, URZ ;  /* 0x0000003f00047c82 */ /* 0x000fe20008000000 */
[----:B------:R-:W-:Y:S01]  /*19c40*/  UMOV UR5, URZ ;  /* 0x0000003f00057c82 */ /* 0x000fe20008000000 */
[----:B------:R-:W-:Y:S01]  /*19c50*/  ULDC UR6, c[0x0][0xc3c] ;  /* 0x00030f0000067ab9 */ /* 0x000fe20000000800 */
[----:B------:R-:W-:Y:S02]  /*19c60*/  IMAD.MOV.U32 R24, RZ, RZ, R0 ;  /* 0x000000ffff187224 */ /* 0x000fe400078e0000 */
[----:B------:R-:W-:Y:S02]  /*19c70*/  IMAD.U32 R25, RZ, RZ, UR4 ;  /* 0x00000004ff197e24 */ /* 0x000fe4000f8e00ff */
[----:B------:R-:W-:Y:S02]  /*19c80*/  IMAD.U32 R26, RZ, RZ, UR5 ;  /* 0x00000005ff1a7e24 */ /* 0x000fe4000f8e00ff */
[----:B------:R-:W-:-:S07]  /*19c90*/  IMAD.U32 R27, RZ, RZ, UR6 ;  /* 0x00000006ff1b7e24 */ /* 0x000fce000f8e00ff */
.L_x_2548:
        /* <DEDUP_REMOVED lines=10> */
.L_x_2537:
[----:B------:R-:W-:Y:S02]  /*19d40*/  ULDC UR4, c[0x0][0xc3c] ;  /* 0x00030f0000047ab9 */ /* 0x000fe40000000800 */
[----:B----4-:R-:W-:-:S13]  /*19d50*/  ISETP.GE.AND P0, PT, R27, UR4, PT ;  /* 0x000000041b007c0c */ /* 0x010fda000bf06270 */
[----:B------:R-:W-:Y:S05]  /*19d60*/  @!P0 BRA `(.L_x_2549) ;  /* 0xffffff9c00f08947 */ /* 0x000fea000383ffff */
[----:B------:R-:W-:Y:S05]  /*19d70*/  BSYNC B8 ;  /* 0x0000000000087941 */ /* 0x000fea0003800000 */
.L_x_2423:
[----:B0-----:R-:W4:Y:S01]  /*19d80*/  LDL.LU R0, [R1+0x3c] ;  /* 0x00003c0001007983 */ /* 0x001f220000300800 */
[----:B------:R-:W-:Y:S01]  /*19d90*/  BSSY B0, `(.L_x_2550) ;  /* 0x000000b000007945 */ /* 0x000fe20003800000 */
[----:B--2---:R-:W0:Y:S01]  /*19da0*/  S2R R5, SR_CgaCtaId ;  /* 0x0000000000057919 */ /* 0x004e220000008800 */
        /* <DEDUP_REMOVED lines=9> */
.L_x_2691:
[----:B------:R-:W-:Y:S05]  /*19e40*/  BSYNC B0 ;  /* 0x0000000000007941 */ /* 0x000fea0003800000 */
.L_x_2550:
[----:B------:R-:W-:-:S03]  /*19e50*/  UMOV UR4, 0xffffffff ;  /* 0xffffffff00047882 */ /* 0x000fc60000000000 */
[----:B------:R-:W-:Y:S05]  /*19e60*/  BRA.DIV UR4, `(.L_x_2552) ;  /* 0x0000003a04dc7947 */ /* 0x000fea000b800000 */
[----:B0-----:R-:W0:Y:S02]  /*19e70*/  S2R R0, SR_TID.X ;  /* 0x0000000000007919 */ /* 0x001e240000002100 */
[----:B0-----:R-:W-:-:S04]  /*19e80*/  SHF.R.U32.HI R0, RZ, 0x5, R0 ;  /* 0x00000005ff007819 */ /* 0x001fc80000011600 */
[----:B------:R-:W-:-:S05]  /*19e90*/  LOP3.LUT R0, R0, 0x3, RZ, 0xc0, !PT ;  /* 0x0000000300007812 */ /* 0x000fca00078ec0ff */
[----:B------:R0:W2:Y:S02]  /*19ea0*/  SHFL.IDX PT, R14, R0, RZ, 0x1f ;  /* 0x00001fff000e7589 */ /* 0x0000a400000e0000 */
.L_x_2694:
[----:B--2---:R-:W-:-:S13]  /*19eb0*/  ISETP.NE.AND P0, PT, R14, RZ, PT ;  /* 0x000000ff0e00720c */ /* 0x004fda0003f05270 */
[----:B------:R-:W-:Y:S05]  /*19ec0*/  @P0 BRA `(.L_x_2270) ;  /* 0x0000000000880947 */ /* 0x000fea0003800000 */
[----:B------:R-:W-:-:S03]  /*19ed0*/  UMOV UR4, 0xffffffff ;  /* 0xffffffff00047882 */ /* 0x000fc60000000000 */
[----:B------:R-:W-:Y:S05]  /*19ee0*/  BRA.DIV UR4, `(.L_x_2553) ;  /* 0x0000003a04f07947 */ /* 0x000fea000b800000 */
[----:B------:R-:W-:-:S13]  /*19ef0*/  ELECT P6, URZ, PT ;  /* 0x00000000003f782f */ /* 0x000fda00038c0000 */
.L_x_2697:
[----:B------:R-:W-:Y:S05]  /*19f00*/  @!P6 BRA `(.L_x_2270) ;  /* 0x000000000078e947 */ /* 0x000fea0003800000 */
[----:B0-----:R-:W2:Y:S02]  /*19f10*/  LDL.LU R0, [R1+0x50] ;  /* 0x0000500001007983 */ /* 0x001ea40000300800 */
[----:B--2---:R-:W-:-:S04]  /*19f20*/  LOP3.LUT R0, R0, 0x2, RZ, 0xfc, !PT ;  /* 0x0000000200007812 */ /* 0x004fc800078efcff */
[----:B------:R-:W-:-:S13]  /*19f30*/  ISETP.NE.AND P2, PT, R0, 0x3, PT ;  /* 0x000000030000780c */ /* 0x000fda0003f45270 */
[----:B------:R-:W-:Y:S05]  /*19f40*/  @!P2 BRA `(.L_x_2554) ;  /* 0x000000000004a947 */ /* 0x000fea0003800000 */
[----:B------:R-:W-:Y:S01]  /*19f50*/  BPT.TRAP 0x1 ;  /* 0x000000040000795c */ /* 0x000fe20000300000 */
.L_x_2554:
        /* <DEDUP_REMOVED lines=12> */
.L_x_2698:
[----:B------:R-:W2:Y:S02]  /*1a020*/  SYNCS.PHASECHK.TRANS64.TRYWAIT P0, [R3+URZ], R0 ;  /* 0x00000000030075a7 */ /* 0x000ea4000800017f */
[----:B--2---:R-:W-:Y:S05]  /*1a030*/  @!P0 BRA `(.L_x_2556) ;  /* 0x0000003800d08947 */ /* 0x004fea0003800000 */
.L_x_2699:
[----:B------:R-:W-:Y:S05]  /*1a040*/  @!P2 BRA `(.L_x_2557) ;  /* 0x000000000004a947 */ /* 0x000fea0003800000 */
[----:B------:R-:W-:Y:S01]  /*1a050*/  BPT.TRAP 0x1 ;  /* 0x000000040000795c */ /* 0x000fe20000300000 */
.L_x_2557:
[----:B--2---:R-:W-:-:S04]  /*1a060*/  VIADD R3, R9, 0x16860 ;  /* 0x0001686009037836 */ /* 0x004fc80000000000 */
[----:B------:R-:W-:-:S04]  /*1a070*/  IMAD R5, R18, 0x8, R3 ;  /* 0x0000000812057824 */ /* 0x000fc800078e0203 */
[----:B------:R-:W2:Y:S02]  /*1a080*/  SYNCS.PHASECHK.TRANS64.TRYWAIT P0, [R5+URZ], R2 ;  /* 0x00000002050075a7 */ /* 0x000ea4000800017f */
[----:B--2---:R-:W-:Y:S05]  /*1a090*/  @!P0 BRA `(.L_x_2558) ;  /* 0x0000003800cc8947 */ /* 0x004fea0003800000 */
.L_x_2700:
[----:B------:R-:W-:-:S07]  /*1a0a0*/  IMAD R3, R4, 0x8, R3 ;  /* 0x0000000804037824 */ /* 0x000fce00078e0203 */
.L_x_2559:
[----:B----4-:R4:W0:Y:S02]  /*1a0b0*/  SYNCS.PHASECHK.TRANS64.TRYWAIT P0, [R3+URZ], R0 ;  /* 0x00000000030075a7 */ /* 0x010824000800017f */
[----:B0-----:R-:W-:Y:S05]  /*1a0c0*/  @!P0 NANOSLEEP.SYNCS 0x989680 ;  /* 0x009896800000895d */ /* 0x001fea0003900000 */
[----:B------:R-:W0:Y:S02]  /*1a0d0*/  @!P0 SYNCS.PHASECHK.TRANS64 P0, [R3+URZ], R0 ;  /* 0x00000000030085a7 */ /* 0x000e24000800007f */
[----:B0-----:R-:W-:Y:S05]  /*1a0e0*/  @!P0 BRA `(.L_x_2559) ;  /* 0xfffffffc00f08947 */ /* 0x001fea000383ffff */
.L_x_2270:
[----:B------:R-:W-:Y:S05]  /*1a0f0*/  BSYNC B9 ;  /* 0x0000000000097941 */ /* 0x000fea0003800000 */
.L_x_2267:
[----:B------:R-:W-:Y:S05]  /*1a100*/  EXIT ;  /* 0x000000000000794d */ /* 0x000fea0003800000 */
.L_x_2290:
[----:B0-----:R0:W1:Y:S02]  /*1a110*/  SYNCS.PHASECHK.TRANS64.TRYWAIT P6, [R77+URZ+0x16890], R89 ;  /* 0x016890594d0075a7 */ /* 0x00106400080c017f */
[----:B-1----:R-:W-:Y:S05]  /*1a120*/  @!P6 NANOSLEEP.SYNCS 0x989680 ;  /* 0x009896800000e95d */ /* 0x002fea0003900000 */
[----:B------:R-:W1:Y:S02]  /*1a130*/  @!P6 SYNCS.PHASECHK.TRANS64 P6, [R77+URZ+0x16890], R89 ;  /* 0x016890594d00e5a7 */ /* 0x000e6400080c007f */
[----:B-1----:R-:W-:Y:S05]  /*1a140*/  @!P6 BRA `(.L_x_2290) ;  /* 0xfffffffc00f0e947 */ /* 0x002fea000383ffff */
[----:B------:R-:W-:Y:S05]  /*1a150*/  BRA `(.L_x_2560) ;  /* 0xfffffe8c005c7947 */ /* 0x000fea000383ffff */
.L_x_2310:
[----:B0-----:R0:W1:Y:S02]  /*1a160*/  SYNCS.PHASECHK.TRANS64.TRYWAIT P5, [R77+URZ+0x16890], R89 ;  /* 0x016890594d0075a7 */ /* 0x00106400080a017f */
[----:B-1----:R-:W-:Y:S05]  /*1a170*/  @!P5 NANOSLEEP.SYNCS 0x989680 ;  /* 0x009896800000d95d */ /* 0x002fea0003900000 */
[----:B------:R-:W1:Y:S02]  /*1a180*/  @!P5 SYNCS.PHASECHK.TRANS64 P5, [R77+URZ+0x16890], R89 ;  /* 0x016890594d00d5a7 */ /* 0x000e6400080a007f */
[----:B-1----:R-:W-:Y:S05]  /*1a190*/  @!P5 BRA `(.L_x_2310) ;  /* 0xfffffffc00f0d947 */ /* 0x002fea000383ffff */
[----:B------:R-:W-:Y:S05]  /*1a1a0*/  BRA `(.L_x_2561) ;  /* 0xfffffea000247947 */ /* 0x000fea000383ffff */
.L_x_2319:
[----:B-1----:R1:W2:Y:S02]  /*1a1b0*/  SYNCS.PHASECHK.TRANS64.TRYWAIT P4, [R77+URZ+0x16890], R89 ;  /* 0x016890594d0075a7 */ /* 0x0022a4000808017f */
[----:B--2---:R-:W-:Y:S05]  /*1a1c0*/  @!P4 NANOSLEEP.SYNCS 0x989680 ;  /* 0x009896800000c95d */ /* 0x004fea0003900000 */
[----:B------:R-:W2:Y:S02]  /*1a1d0*/  @!P4 SYNCS.PHASECHK.TRANS64 P4, [R77+URZ+0x16890], R89 ;  /* 0x016890594d00c5a7 */ /* 0x000ea4000808007f */
[----:B--2---:R-:W-:Y:S05]  /*1a1e0*/  @!P4 BRA `(.L_x_2319) ;  /* 0xfffffffc00f0c947 */ /* 0x004fea000383ffff */
[----:B------:R-:W-:Y:S05]  /*1a1f0*/  BRA `(.L_x_2562) ;  /* 0xfffffeb000907947 */ /* 0x000fea000383ffff */
.L_x_2325:
[----:B--2---:R2:W3:Y:S02]  /*1a200*/  SYNCS.PHASECHK.TRANS64.TRYWAIT P3, [R77+URZ+0x168b0], R89 ;  /* 0x0168b0594d0075a7 */ /* 0x0044e4000806017f */
[----:B---3--:R-:W-:Y:S05]  /*1a210*/  @!P3 NANOSLEEP.SYNCS 0x989680 ;  /* 0x009896800000b95d */ /* 0x008fea0003900000 */
[----:B------:R-:W3:Y:S02]  /*1a220*/  @!P3 SYNCS.PHASECHK.TRANS64 P3, [R77+URZ+0x168b0], R89 ;  /* 0x0168b0594d00b5a7 */ /* 0x000ee4000806007f */
[----:B---3--:R-:W-:Y:S05]  /*1a230*/  @!P3 BRA `(.L_x_2325) ;  /* 0xfffffffc00f0b947 */ /* 0x008fea000383ffff */
[----:B------:R-:W-:Y:S05]  /*1a240*/  BRA `(.L_x_2563) ;  /* 0xfffffeb400247947 */ /* 0x000fea000383ffff */
.L_x_2335:
        /* <DEDUP_REMOVED lines=13> */
.L_x_2565:
[----:B------:R-:W-:Y:S05]  /*1a320*/  BSYNC B0 ;  /* 0x0000000000007941 */ /* 0x000fea0003800000 */
.L_x_2564:
[----:B------:R-:W-:Y:S01]  /*1a330*/  IMAD.MOV.U32 R157, RZ, RZ, R14 ;  /* 0x000000ffff9d7224 */ /* 0x000fe200078e000e */
[----:B------:R-:W-:Y:S06]  /*1a340*/  BRA `(.L_x_2566) ;  /* 0xfffffebc00307947 */ /* 0x000fec000383ffff */
.L_x_2347:
        /* <DEDUP_REMOVED lines=8> */
.L_x_2568:
[----:B------:R-:W-:Y:S05]  /*1a3d0*/  BSYNC B1 ;  /* 0x0000000000017941 */ /* 0x000fea0003800000 */
.L_x_2567:
        /* <DEDUP_REMOVED lines=8> */
.L_x_2569:
[----:B------:R-:W-:Y:S02]  /*1a460*/  IMAD.MOV.U32 R13, RZ, RZ, R8 ;  /* 0x000000ffff0d7224 */ /* 0x000fe400078e0008 */
[----:B------:R-:W-:-:S07]  /*1a470*/  IMAD.MOV.U32 R0, RZ, RZ, R14 ;  /* 0x000000ffff007224 */ /* 0x000fce00078e000e */
[----:B------:R-:W-:Y:S05]  /*1a480*/  WARPSYNC.COLLECTIVE R15, `(.L_x_2570) ;  /* 0x000000000f087348 */ /* 0x000fea0003c00000 */
[----:B------:R0:W1:Y:S02]  /*1a490*/  SHFL.IDX P6, R14, R13, R12, R11 ;  /* 0x0000000c0d0e7389 */ /* 0x00006400000c000b */
[----:B01----:R-:W-:Y:S01]  /*1a4a0*/  ENDCOLLECTIVE ;  /* 0x000000000000791b */ /* 0x003fe20003800000 */
.L_x_2570:
[----:B------:R-:W-:Y:S02]  /*1a4b0*/  IMAD.MOV.U32 R13, RZ, RZ, R7 ;  /* 0x000000ffff0d7224 */ /* 0x000fe400078e0007 */
[----:B------:R-:W-:-:S07]  /*1a4c0*/  IMAD.MOV.U32 R5, RZ, RZ, R14 ;  /* 0x000000ffff057224 */ /* 0x000fce00078e000e */
[----:B------:R-:W-:Y:S05]  /*1a4d0*/  WARPSYNC.COLLECTIVE R15, `(.L_x_2571) ;  /* 0x000000000f087348 */ /* 0x000fea0003c00000 */
[----:B------:R0:W1:Y:S02]  /*1a4e0*/  SHFL.IDX P6, R14, R13, R12, R11 ;  /* 0x0000000c0d0e7389 */ /* 0x00006400000c000b */
[----:B01----:R-:W-:Y:S01]  /*1a4f0*/  ENDCOLLECTIVE ;  /* 0x000000000000791b */ /* 0x003fe20003800000 */
.L_x_2571:
[----:B------:R-:W-:Y:S05]  /*1a500*/  BRA `(.L_x_2572) ;  /* 0xfffffec000b47947 */ /* 0x000fea000383ffff */
.L_x_2350:
[----:B------:R-:W-:Y:S01]  /*1a510*/  BSSY B1, `(.L_x_2573) ;  /* 0x0000008000017945 */ /* 0x000fe20003800000 */
[----:B------:R-:W-:Y:S02]  /*1a520*/  IMAD.MOV.U32 R13, RZ, RZ, R6 ;  /* 0x000000ffff0d7224 */ /* 0x000fe400078e0006 */
[----:B------:R-:W-:Y:S02]  /*1a530*/  IMAD.MOV.U32 R12, RZ, RZ, 0x1 ;  /* 0x00000001ff0c7424 */ /* 0x000fe400078e00ff */
[----:B------:R-:W-:Y:S02]  /*1a540*/  IMAD.MOV.U32 R11, RZ, RZ, 0x1c1f ;  /* 0x00001c1fff0b7424 */ /* 0x000fe400078e00ff */
[----:B------:R-:W-:-:S07]  /*1a550*/  IMAD.MOV.U32 R15, RZ, RZ, -0x1 ;  /* 0xffffffffff0f7424 */ /* 0x000fce00078e00ff */
[----:B0---4-:R-:W-:Y:S05]  /*1a560*/  WARPSYNC.COLLECTIVE R15, `(.L_x_2574) ;  /* 0x000000000f087348 */ /* 0x011fea0003c00000 */
[----:B----4-:R1:W2:Y:S02]  /*1a570*/  SHFL.IDX P6, R14, R13, R12, R11 ;  /* 0x0000000c0d0e7389 */ /* 0x0102a400000c000b */
[----:B012---:R-:W-:Y:S01]  /*1a580*/  ENDCOLLECTIVE ;  /* 0x000000000000791b */ /* 0x007fe20003800000 */
.L_x_2574:
[----:B------:R-:W-:Y:S05]  /*1a590*/  BSYNC B1 ;  /* 0x0000000000017941 */ /* 0x000fea0003800000 */
.L_x_2573:
        /* <DEDUP_REMOVED lines=8> */
.L_x_2575:
[----:B------:R-:W-:Y:S02]  /*1a620*/  IMAD.MOV.U32 R13, RZ, RZ, R8 ;  /* 0x000000ffff0d7224 */ /* 0x000fe400078e0008 */
[----:B------:R-:W-:-:S07]  /*1a630*/  IMAD.MOV.U32 R0, RZ, RZ, R14 ;  /* 0x000000ffff007224 */ /* 0x000fce00078e000e */
[----:B------:R-:W-:Y:S05]  /*1a640*/  WARPSYNC.COLLECTIVE R15, `(.L_x_2576) ;  /* 0x000000000f087348 */ /* 0x000fea0003c00000 */
[----:B------:R0:W1:Y:S02]  /*1a650*/  SHFL.IDX P6, R14, R13, R12, R11 ;  /* 0x0000000c0d0e7389 */ /* 0x00006400000c000b */
[----:B01----:R-:W-:Y:S01]  /*1a660*/  ENDCOLLECTIVE ;  /* 0x000000000000791b */ /* 0x003fe20003800000 */
.L_x_2576:
[----:B------:R-:W-:Y:S02]  /*1a670*/  IMAD.MOV.U32 R13, RZ, RZ, R7 ;  /* 0x000000ffff0d7224 */ /* 0x000fe400078e0007 */
[----:B------:R-:W-:-:S07]  /*1a680*/  IMAD.MOV.U32 R5, RZ, RZ, R14 ;  /* 0x000000ffff057224 */ /* 0x000fce00078e000e */
[----:B------:R-:W-:Y:S05]  /*1a690*/  WARPSYNC.COLLECTIVE R15, `(.L_x_2577) ;  /* 0x000000000f087348 */ /* 0x000fea0003c00000 */
[----:B------:R0:W1:Y:S02]  /*1a6a0*/  SHFL.IDX P6, R14, R13, R12, R11 ;  /* 0x0000000c0d0e7389 */ /* 0x00006400000c000b */
[----:B01----:R-:W-:Y:S01]  /*1a6b0*/  ENDCOLLECTIVE ;  /* 0x000000000000791b */ /* 0x003fe20003800000 */
.L_x_2577:
[----:B------:R-:W-:Y:S05]  /*1a6c0*/  BRA `(.L_x_2578) ;  /* 0xfffffec400207947 */ /* 0x000fea000383ffff */
.L_x_2354:
[----:B0-----:R0:W1:Y:S02]  /*1a6d0*/  SYNCS.PHASECHK.TRANS64.TRYWAIT P0, [R2+URZ+0x16800], R43 ;  /* 0x0168002b020075a7 */ /* 0x001064000800017f */
[----:B-1----:R-:W-:Y:S05]  /*1a6e0*/  @!P0 NANOSLEEP.SYNCS 0x989680 ;  /* 0x009896800000895d */ /* 0x002fea0003900000 */
[----:B------:R-:W1:Y:S02]  /*1a6f0*/  @!P0 SYNCS.PHASECHK.TRANS64 P0, [R2+URZ+0x16800], R43 ;  /* 0x0168002b020085a7 */ /* 0x000e64000800007f */
[----:B-1----:R-:W-:Y:S05]  /*1a700*/  @!P0 BRA `(.L_x_2354) ;  /* 0xfffffffc00f08947 */ /* 0x002fea000383ffff */
[----:B------:R-:W-:Y:S05]  /*1a710*/  BRA `(.L_x_2579) ;  /* 0xfffffec8002c7947 */ /* 0x000fea000383ffff */
.L_x_2362:
[----:B------:R-:W0:Y:S01]  /*1a720*/  LDC R41, c[0x0][0x3f4] ;  /* 0x0000fd00ff297b82 */ /* 0x000e220000000800 */
        /* <DEDUP_REMOVED lines=8> */
.L_x_2581:
[----:B------:R-:W-:Y:S05]  /*1a7b0*/  BSYNC B1 ;  /* 0x0000000000017941 */ /* 0x000fea0003800000 */
.L_x_2580:
[----:B------:R0:W5:Y:S01]  /*1a7c0*/  LDL R8, [R1+0x20] ;  /* 0x0000200001087983 */ /* 0x0001620000100800 */
[----:B------:R-:W-:Y:S01]  /*1a7d0*/  IMAD.MOV.U32 R13, RZ, RZ, R25 ;  /* 0x000000ffff0d7224 */ /* 0x000fe200078e0019 */
[----:B------:R-:W-:Y:S01]  /*1a7e0*/  ISETP.GE.AND P0, PT, R16, R41, PT ;  /* 0x000000291000720c */ /* 0x000fe20003f06270 */
[----:B------:R-:W-:Y:S02]  /*1a7f0*/  IMAD.MOV.U32 R12, RZ, RZ, RZ ;  /* 0x000000ffff0c7224 */ /* 0x000fe400078e00ff */
[----:B------:R-:W-:Y:S02]  /*1a800*/  IMAD.MOV.U32 R11, RZ, RZ, 0x1c1f ;  /* 0x00001c1fff0b7424 */ /* 0x000fe400078e00ff */
[----:B------:R-:W-:Y:S02]  /*1a810*/  IMAD.MOV.U32 R15, RZ, RZ, -0x1 ;  /* 0xffffffffff0f7424 */ /* 0x000fe400078e00ff */
[----:B0-----:R-:W-:-:S07]  /*1a820*/  IMAD.MOV.U32 R0, RZ, RZ, R14 ;  /* 0x000000ffff007224 */ /* 0x001fce00078e000e */
[----:B-----5:R-:W-:Y:S05]  /*1a830*/  WARPSYNC.COLLECTIVE R15, `(.L_x_2582) ;  /* 0x000000000f087348 */ /* 0x020fea0003c00000 */
[----:B------:R0:W1:Y:S02]  /*1a840*/  SHFL.IDX P6, R14, R13, R12, R11 ;  /* 0x0000000c0d0e7389 */ /* 0x00006400000c000b */
[----:B01---5:R-:W-:Y:S01]  /*1a850*/  ENDCOLLECTIVE ;  /* 0x000000000000791b */ /* 0x023fe20003800000 */
.L_x_2582:
[----:B------:R-:W-:Y:S02]  /*1a860*/  IMAD.MOV.U32 R13, RZ, RZ, R24 ;  /* 0x000000ffff0d7224 */ /* 0x000fe400078e0018 */
[----:B------:R-:W-:-:S07]  /*1a870*/  IMAD.MOV.U32 R3, RZ, RZ, R14 ;  /* 0x000000ffff037224 */ /* 0x000fce00078e000e */
[----:B------:R-:W-:Y:S05]  /*1a880*/  WARPSYNC.COLLECTIVE R15, `(.L_x_2583) ;  /* 0x000000000f087348 */ /* 0x000fea0003c00000 */
[----:B------:R0:W1:Y:S02]  /*1a890*/  SHFL.IDX P6, R14, R13, R12, R11 ;  /* 0x0000000c0d0e7389 */ /* 0x00006400000c000b */
[----:B01----:R-:W-:Y:S01]  /*1a8a0*/  ENDCOLLECTIVE ;  /* 0x000000000000791b */ /* 0x003fe20003800000 */
.L_x_2583:
[----:B------:R-:W-:Y:S02]  /*1a8b0*/  IMAD.MOV.U32 R13, RZ, RZ, R27 ;  /* 0x000000ffff0d7224 */ /* 0x000fe400078e001b */
[----:B------:R-:W-:-:S07]  /*1a8c0*/  IMAD.MOV.U32 R4, RZ, RZ, R14 ;  /* 0x000000ffff047224 */ /* 0x000fce00078e000e */
[----:B------:R-:W-:Y:S05]  /*1a8d0*/  WARPSYNC.COLLECTIVE R15, `(.L_x_2584) ;  /* 0x000000000f087348 */ /* 0x000fea0003c00000 */
[----:B------:R0:W1:Y:S02]  /*1a8e0*/  SHFL.IDX P6, R14, R13, R12, R11 ;  /* 0x0000000c0d0e7389 */ /* 0x00006400000c000b */
[----:B01----:R-:W-:Y:S01]  /*1a8f0*/  ENDCOLLECTIVE ;  /* 0x000000000000791b */ /* 0x003fe20003800000 */
.L_x_2584:
[----:B------:R-:W-:-:S05]  /*1a900*/  IMAD R32, R8, R32, RZ ;  /* 0x0000002008207224 */ /* 0x000fca00078e02ff */
[----:B------:R-:W-:-:S13]  /*1a910*/  ISETP.GE.OR P1, PT, R35, R32, P0 ;  /* 0x000000202300720c */ /* 0x000fda0000726670 */
[C---:B------:R-:W-:Y:S01]  /*1a920*/  @!P1 IMAD.SHL.U32 R5, R16.reuse, 0x2, RZ ;  /* 0x0000000210059824 */ /* 0x040fe200078e00ff */
[----:B------:R-:W-:-:S04]  /*1a930*/  @!P1 SHF.L.U64.HI R21, R16, 0x1, R43 ;  /* 0x0000000110159819 */ /* 0x000fc8000001022b */
[----:B------:R-:W-:-:S05]  /*1a940*/  @!P1 IADD3 R6, P2, R3, R5, RZ ;  /* 0x0000000503069210 */ /* 0x000fca0007f5e0ff */
[----:B------:R-:W-:-:S05]  /*1a950*/  @!P1 IMAD.X R7, R0, 0x1, R21, P2 ;  /* 0x0000000100079824 */ /* 0x000fca00010e0615 */
        /* <DEDUP_REMOVED lines=9> */
[----:B------:R-:W-:Y:S02]  /*1a9f0*/  CS2R R30, SRZ ;  /* 0x00000000001e7805 */ /* 0x000fe4000001ff00 */
[----:B------:R-:W-:Y:S01]  /*1aa00*/  CS2R R20, SRZ ;  /* 0x0000000000147805 */ /* 0x000fe2000001ff00 */
[----:B0-----:R-:W-:Y:S02]  /*1aa10*/  IMAD.MOV.U32 R15, RZ, RZ, -0x1 ;  /* 0xffffffffff0f7424 */ /* 0x001fe400078e00ff */
[----:B--2---:R-:W-:-:S02]  /*1aa20*/  @!P1 IMAD.MOV.U32 R39, RZ, RZ, R11 ;  /* 0x000000ffff279224 */ /* 0x004fc400078e000b */
[----:B------:R-:W-:Y:S02]  /*1aa30*/  IMAD.MOV.U32 R11, RZ, RZ, 0x1c1f ;  /* 0x00001c1fff0b7424 */ /* 0x000fe400078e00ff */
[----:B------:R-:W-:Y:S02]  /*1aa40*/  @!P1 IMAD.MOV.U32 R36, RZ, RZ, R8 ;  /* 0x000000ffff249224 */ /* 0x000fe400078e0008 */
[----:B------:R-:W-:-:S07]  /*1aa50*/  @!P1 IMAD.MOV.U32 R37, RZ, RZ, R9 ;  /* 0x000000ffff259224 */ /* 0x000fce00078e0009 */
[----:B-----5:R-:W-:Y:S05]  /*1aa60*/  WARPSYNC.COLLECTIVE R15, `(.L_x_2585) ;  /* 0x000000000f087348 */ /* 0x020fea0003c00000 */
[----:B------:R0:W1:Y:S02]  /*1aa70*/  SHFL.IDX P6, R14, R13, R12, R11 ;  /* 0x0000000c0d0e7389 */ /* 0x00006400000c000b */
[----:B01---5:R-:W-:Y:S01]  /*1aa80*/  ENDCOLLECTIVE ;  /* 0x000000000000791b */ /* 0x023fe20003800000 */
.L_x_2585:
[----:B------:R-:W-:Y:S02]  /*1aa90*/  IMAD.MOV.U32 R0, RZ, RZ, R36 ;  /* 0x000000ffff007224 */ /* 0x000fe400078e0024 */
[----:B------:R-:W-:Y:S02]  /*1aaa0*/  IMAD.MOV.U32 R3, RZ, RZ, R37 ;  /* 0x000000ffff037224 */ /* 0x000fe400078e0025 */
[----:B------:R-:W-:Y:S01]  /*1aab0*/  @!P1 IMAD.MOV.U32 R38, RZ, RZ, R10 ;  /* 0x000000ffff269224 */ /* 0x000fe200078e000a */
[----:B------:R-:W-:Y:S01]  /*1aac0*/  PRMT R48, R0, 0x7610, R48 ;  /* 0x0000761000307816 */ /* 0x000fe20000000030 */
[----:B------:R-:W-:Y:S01]  /*1aad0*/  IMAD.MOV.U32 R9, RZ, RZ, R39 ;  /* 0x000000ffff097224 */ /* 0x000fe200078e0027 */
[----:B------:R-:W-:Y:S01]  /*1aae0*/  PRMT R34, R34, 0x5410, R3 ;  /* 0x0000541022227816 */ /* 0x000fe20000000003 */
[----:B------:R-:W-:Y:S02]  /*1aaf0*/  @!P1 IMAD.MOV.U32 R30, RZ, RZ, R4 ;  /* 0x000000ffff1e9224 */ /* 0x000fe400078e0004 */
[----:B------:R-:W-:Y:S01]  /*1ab00*/  @!P1 IMAD.MOV.U32 R31, RZ, RZ, R5 ;  /* 0x000000ffff1f9224 */ /* 0x000fe200078e0005 */
[----:B------:R-:W-:Y:S01]  /*1ab10*/  PRMT R34, R9, 0x7610, R34 ;  /* 0x0000761009227816 */ /* 0x000fe20000000022 */
[----:B------:R-:W-:-:S02]  /*1ab20*/  IMAD.MOV.U32 R8, RZ, RZ, R38 ;  /* 0x000000ffff087224 */ /* 0x000fc400078e0026 */
[----:B------:R-:W-:Y:S02]  /*1ab30*/  IMAD.MOV.U32 R13, RZ, RZ, R25 ;  /* 0x000000ffff0d7224 */ /* 0x000fe400078e0019 */
[----:B------:R-:W-:Y:S01]  /*1ab40*/  @!P1 IMAD.MOV.U32 R20, RZ, RZ, R6 ;  /* 0x000000ffff149224 */ /* 0x000fe200078e0006 */
[----:B------:R-:W-:Y:S01]  /*1ab50*/  PRMT R33, R8, 0x7610, R33 ;  /* 0x0000761008217816 */ /* 0x000fe20000000021 */
[----:B------:R-:W-:Y:S02]  /*1ab60*/  @!P1 IMAD.MOV.U32 R21, RZ, RZ, R7 ;  /* 0x000000ffff159224 */ /* 0x000fe400078e0007 */
[----:B------:R-:W-:Y:S02]  /*1ab70*/  IMAD.MOV.U32 R4, RZ, RZ, R30 ;  /* 0x000000ffff047224 */ /* 0x000fe400078e001e */
[----:B------:R-:W-:Y:S02]  /*1ab80*/  IMAD.MOV.U32 R5, RZ, RZ, R31 ;  /* 0x000000ffff057224 */ /* 0x000fe400078e001f */
[----:B------:R-:W-:Y:S01]  /*1ab90*/  IMAD.MOV.U32 R0, RZ, RZ, R14 ;  /* 0x000000ffff007224 */ /* 0x000fe200078e000e */
[----:B------:R-:W-:-:S07]  /*1aba0*/  PRMT R50, R4, 0x7610, R50 ;  /* 0x0000761004327816 */ /* 0x000fce0000000032 */
[----:B------:R-:W-:Y:S05]  /*1abb0*/  WARPSYNC.COLLECTIVE R15, `(.L_x_2586) ;  /* 0x000000000f087348 */ /* 0x000fea0003c00000 */
[----:B------:R0:W1:Y:S02]  /*1abc0*/  SHFL.IDX P6, R14, R13, R12, R11 ;  /* 0x0000000c0d0e7389 */ /* 0x00006400000c000b */
[----:B01----:R-:W-:Y:S01]  /*1abd0*/  ENDCOLLECTIVE ;  /* 0x000000000000791b */ /* 0x003fe20003800000 */
.L_x_2586:
[----:B------:R-:W-:Y:S01]  /*1abe0*/  IMAD.MOV.U32 R6, RZ, RZ, R20 ;  /* 0x000000ffff067224 */ /* 0x000fe200078e0014 */
[----:B------:R-:W-:Y:S01]  /*1abf0*/  PRMT R54, R5, 0x7610, R54 ;  /* 0x0000761005367816 */ /* 0x000fe20000000036 */
[----:B------:R-:W-:Y:S01]  /*1ac00*/  IMAD.MOV.U32 R7, RZ, RZ, R21 ;  /* 0x000000ffff077224 */ /* 0x000fe200078e0015 */
[----:B------:R-:W-:Y:S02]  /*1ac10*/  CS2R R4, SRZ ;  /* 0x0000000000047805 */ /* 0x000fe4000001ff00 */
[----:B------:R-:W-:Y:S02]  /*1ac20*/  PRMT R33, R33, 0x5410, R6 ;  /* 0x0000541021217816 */ /* 0x000fe40000000006 */
[----:B------:R-:W-:Y:S01]  /*1ac30*/  PRMT R55, R7, 0x7610, R55 ;  /* 0x0000761007377816 */ /* 0x000fe20000000037 */
[----:B------:R-:W-:Y:S02]  /*1ac40*/  IMAD.MOV.U32 R13, RZ, RZ, R24 ;  /* 0x000000ffff0d7224 */ /* 0x000fe400078e0018 */
[----:B------:R-:W-:-:S07]  /*1ac50*/  IMAD.MOV.U32 R3, RZ, RZ, R14 ;  /* 0x000000ffff037224 */ /* 0x000fce00078e000e */
[----:B------:R-:W-:Y:S05]  /*1ac60*/  WARPSYNC.COLLECTIVE R15, `(.L_x_2587) ;  /* 0x000000000f087348 */ /* 0x000fea0003c00000 */
[----:B------:R0:W1:Y:S02]  /*1ac70*/  SHFL.IDX P6, R14, R13, R12, R11 ;  /* 0x0000000c0d0e7389 */ /* 0x00006400000c000b */
[----:B01----:R-:W-:Y:S01]  /*1ac80*/  ENDCOLLECTIVE ;  /* 0x000000000000791b */ /* 0x003fe20003800000 */
.L_x_2587:
[----:B------:R-:W-:Y:S02]  /*1ac90*/  IMAD.MOV.U32 R13, RZ, RZ, R27 ;  /* 0x000000ffff0d7224 */ /* 0x000fe400078e001b */
[----:B------:R-:W-:-:S07]  /*1aca0*/  IMAD.MOV.U32 R24, RZ, RZ, R14 ;  /* 0x000000ffff187224 */ /* 0x000fce00078e000e */
[----:B------:R-:W-:Y:S05]  /*1acb0*/  WARPSYNC.COLLECTIVE R15, `(.L_x_2588) ;  /* 0x000000000f087348 */ /* 0x000fea0003c00000 */
[----:B------:R0:W1:Y:S02]  /*1acc0*/  SHFL.IDX P6, R14, R13, R12, R11 ;  /* 0x0000000c0d0e7389 */ /* 0x00006400000c000b */
[----:B01----:R-:W-:Y:S01]  /*1acd0*/  ENDCOLLECTIVE ;  /* 0x000000000000791b */ /* 0x003fe20003800000 */
.L_x_2588:
[----:B------:R-:W-:Y:S05]  /*1ace0*/  BRA `(.L_x_2589) ;  /* 0xfffffed400547947 */ /* 0x000fea000383ffff */
.L_x_2366:
[----:B0-----:R0:W1:Y:S02]  /*1acf0*/  SYNCS.PHASECHK.TRANS64.TRYWAIT P1, [R2+URZ+0x16800], R13 ;  /* 0x0168000d020075a7 */ /* 0x001064000802017f */
[----:B-1----:R-:W-:Y:S05]  /*1ad00*/  @!P1 NANOSLEEP.SYNCS 0x989680 ;  /* 0x009896800000995d */ /* 0x002fea0003900000 */
[----:B------:R-:W1:Y:S02]  /*1ad10*/  @!P1 SYNCS.PHASECHK.TRANS64 P1, [R2+URZ+0x16800], R13 ;  /* 0x0168000d020095a7 */ /* 0x000e64000802007f */
[----:B-1----:R-:W-:Y:S05]  /*1ad20*/  @!P1 BRA `(.L_x_2366) ;  /* 0xfffffffc00f09947 */ /* 0x002fea000383ffff */
[----:B------:R-:W-:Y:S05]  /*1ad30*/  BRA `(.L_x_2590) ;  /* 0xfffffed400fc7947 */ /* 0x000fea000383ffff */
.L_x_2372:
[----:B-1----:R1:W2:Y:S02]  /*1ad40*/  SYNCS.PHASECHK.TRANS64.TRYWAIT P2, [R10+URZ+0x16830], R3 ;  /* 0x016830030a0075a7 */ /* 0x0022a4000804017f */
[----:B--2---:R-:W-:Y:S05]  /*1ad50*/  @!P2 NANOSLEEP.SYNCS 0x989680 ;  /* 0x009896800000a95d */ /* 0x004fea0003900000 */
[----:B------:R-:W2:Y:S02]  /*1ad60*/  @!P2 SYNCS.PHASECHK.TRANS64 P2, [R10+URZ+0x16830], R3 ;  /* 0x016830030a00a5a7 */ /* 0x000ea4000804007f */
[----:B--2---:R-:W-:Y:S05]  /*1ad70*/  @!P2 BRA `(.L_x_2372) ;  /* 0xfffffffc00f0a947 */ /* 0x004fea000383ffff */
[----:B------:R-:W-:Y:S05]  /*1ad80*/  BRA `(.L_x_2371) ;  /* 0xfffffee400c07947 */ /* 0x000fea000383ffff */
.L_x_2378:
[----:B-1----:R1:W2:Y:S02]  /*1ad90*/  SYNCS.PHASECHK.TRANS64.TRYWAIT P4, [R0+URZ+0x16830], R3 ;  /* 0x01683003000075a7 */ /* 0x0022a4000808017f */
[----:B--2---:R-:W-:Y:S05]  /*1ada0*/  @!P4 NANOSLEEP.SYNCS 0x989680 ;  /* 0x009896800000c95d */ /* 0x004fea0003900000 */
[----:B------:R-:W2:Y:S02]  /*1adb0*/  @!P4 SYNCS.PHASECHK.TRANS64 P4, [R0+URZ+0x16830], R3 ;  /* 0x016830030000c5a7 */ /* 0x000ea4000808007f */
[----:B--2---:R-:W-:Y:S05]  /*1adc0*/  @!P4 BRA `(.L_x_2378) ;  /* 0xfffffffc00f0c947 */ /* 0x004fea000383ffff */
[----:B------:R-:W-:Y:S05]  /*1add0*/  BRA `(.L_x_2377) ;  /* 0xffffff0800747947 */ /* 0x000fea000383ffff */
.L_x_2382:
[----:B-1----:R1:W2:Y:S02]  /*1ade0*/  SYNCS.PHASECHK.TRANS64.TRYWAIT P3, [R3+URZ+0x16850], R0 ;  /* 0x01685000030075a7 */ /* 0x0022a4000806017f */
[----:B--2---:R-:W-:Y:S05]  /*1adf0*/  @!P3 NANOSLEEP.SYNCS 0x989680 ;  /* 0x009896800000b95d */ /* 0x004fea0003900000 */
[----:B------:R-:W2:Y:S02]  /*1ae00*/  @!P3 SYNCS.PHASECHK.TRANS64 P3, [R3+URZ+0x16850], R0 ;  /* 0x016850000300b5a7 */ /* 0x000ea4000806007f */
[----:B--2---:R-:W-:Y:S05]  /*1ae10*/  @!P3 BRA `(.L_x_2382) ;  /* 0xfffffffc00f0b947 */ /* 0x004fea000383ffff */
[----:B------:R-:W-:Y:S05]  /*1ae20*/  BRA `(.L_x_2379) ;  /* 0xffffff0c00487947 */ /* 0x000fea000383ffff */
.L_x_2389:
[----:B-1----:R1:W2:Y:S02]  /*1ae30*/  SYNCS.PHASECHK.TRANS64.TRYWAIT P3, [R0+URZ+0x16830], R3 ;  /* 0x01683003000075a7 */ /* 0x0022a4000806017f */
[----:B--2---:R-:W-:Y:S05]  /*1ae40*/  @!P3 NANOSLEEP.SYNCS 0x989680 ;  /* 0x009896800000b95d */ /* 0x004fea0003900000 */
[----:B------:R-:W2:Y:S02]  /*1ae50*/  @!P3 SYNCS.PHASECHK.TRANS64 P3, [R0+URZ+0x16830], R3 ;  /* 0x016830030000b5a7 */ /* 0x000ea4000806007f */
[----:B--2---:R-:W-:Y:S05]  /*1ae60*/  @!P3 BRA `(.L_x_2389) ;  /* 0xfffffffc00f0b947 */ /* 0x004fea000383ffff */
[----:B------:R-:W-:Y:S05]  /*1ae70*/  BRA `(.L_x_2388) ;  /* 0xffffff30008c7947 */ /* 0x000fea000383ffff */
.L_x_2393:
[----:B-1----:R1:W2:Y:S02]  /*1ae80*/  SYNCS.PHASECHK.TRANS64.TRYWAIT P2, [R3+URZ+0x16850], R0 ;  /* 0x01685000030075a7 */ /* 0x0022a4000804017f */
[----:B--2---:R-:W-:Y:S05]  /*1ae90*/  @!P2 NANOSLEEP.SYNCS 0x989680 ;  /* 0x009896800000a95d */ /* 0x004fea0003900000 */
[----:B------:R-:W2:Y:S02]  /*1aea0*/  @!P2 SYNCS.PHASECHK.TRANS64 P2, [R3+URZ+0x16850], R0 ;  /* 0x016850000300a5a7 */ /* 0x000ea4000804007f */
[----:B--2---:R-:W-:Y:S05]  /*1aeb0*/  @!P2 BRA `(.L_x_2393) ;  /* 0xfffffffc00f0a947 */ /* 0x004fea000383ffff */
[----:B------:R-:W-:Y:S05]  /*1aec0*/  BRA `(.L_x_2390) ;  /* 0xffffff3400607947 */ /* 0x000fea000383ffff */
.L_x_2398:
[----:B-1----:R1:W2:Y:S02]  /*1aed0*/  SYNCS.PHASECHK.TRANS64.TRYWAIT P0, [R13+URZ+0x16850], R6 ;  /* 0x016850060d0075a7 */ /* 0x0022a4000800017f */
[----:B--2---:R-:W-:Y:S05]  /*1aee0*/  @!P0 NANOSLEEP.SYNCS 0x989680 ;  /* 0x009896800000895d */ /* 0x004fea0003900000 */
[----:B------:R-:W2:Y:S02]  /*1aef0*/  @!P0 SYNCS.PHASECHK.TRANS64 P0, [R13+URZ+0x16850], R6 ;  /* 0x016850060d0085a7 */ /* 0x000ea4000800007f */
[----:B--2---:R-:W-:Y:S05]  /*1af00*/  @!P0 BRA `(.L_x_2398) ;  /* 0xfffffffc00f08947 */ /* 0x004fea000383ffff */
[----:B------:R-:W-:Y:S05]  /*1af10*/  BRA `(.L_x_2397) ;  /* 0xffffff5000147947 */ /* 0x000fea000383ffff */
.L_x_2403:
[----:B------:R-:W-:Y:S02]  /*1af20*/  IMAD.MOV.U32 R13, RZ, RZ, R41 ;  /* 0x000000ffff0d7224 */ /* 0x000fe400078e0029 */
[----:B------:R-:W-:Y:S02]  /*1af30*/  IMAD.MOV.U32 R12, RZ, RZ, RZ ;  /* 0x000000ffff0c7224 */ /* 0x000fe400078e00ff */
[----:B------:R-:W-:Y:S02]  /*1af40*/  IMAD.MOV.U32 R11, RZ, RZ, 0x181f ;  /* 0x0000181fff0b7424 */ /* 0x000fe400078e00ff */
[----:B------:R-:W-:Y:S02]  /*1af50*/  IMAD.MOV.U32 R15, RZ, RZ, -0x1 ;  /* 0xffffffffff0f7424 */ /* 0x000fe400078e00ff */
[----:B------:R-:W-:-:S07]  /*1af60*/  IMAD.IADD R42, R45, 0x1, R51 ;  /* 0x000000012d2a7824 */ /* 0x000fce00078e0233 */
[----:B0----5:R-:W-:Y:S05]  /*1af70*/  WARPSYNC.COLLECTIVE R15, `(.L_x_2591) ;  /* 0x000000000f087348 */ /* 0x021fea0003c00000 */
[----:B------:R1:W2:Y:S02]  /*1af80*/  SHFL.IDX P6, R14, R13, R12, R11 ;  /* 0x0000000c0d0e7389 */ /* 0x0002a400000c000b */
[----:B012--5:R-:W-:Y:S01]  /*1af90*/  ENDCOLLECTIVE ;  /* 0x000000000000791b */ /* 0x027fe20003800000 */
.L_x_2591:
[----:B------:R-:W-:Y:S02]  /*1afa0*/  VIADD R20, R42, 0x30 ;  /* 0x000000302a147836 */ /* 0x000fe40000000000 */
[----:B------:R-:W-:Y:S02]  /*1afb0*/  IMAD.MOV.U32 R13, RZ, RZ, R40 ;  /* 0x000000ffff0d7224 */ /* 0x000fe400078e0028 */
[----:B------:R-:W-:-:S07]  /*1afc0*/  IMAD.MOV.U32 R0, RZ, RZ, R14 ;  /* 0x000000ffff007224 */ /* 0x000fce00078e000e */
[----:B------:R-:W-:Y:S05]  /*1afd0*/  WARPSYNC.COLLECTIVE R15, `(.L_x_2592) ;  /* 0x000000000f087348 */ /* 0x000fea0003c00000 */
[----:B------:R0:W1:Y:S02]  /*1afe0*/  SHFL.IDX P6, R14, R13, R12, R11 ;  /* 0x0000000c0d0e7389 */ /* 0x00006400000c000b */
[----:B01----:R-:W-:Y:S01]  /*1aff0*/  ENDCOLLECTIVE ;  /* 0x000000000000791b */ /* 0x003fe20003800000 */
.L_x_2592:
        /* <DEDUP_REMOVED lines=12> */
.L_x_2593:
[----:B------:R-:W-:-:S04]  /*1b0c0*/  @!P3 LEA R28, P5, R44, R3, 0x1 ;  /* 0x000000032c1cb211 */ /* 0x000fc800078a08ff */
[----:B------:R-:W-:Y:S01]  /*1b0d0*/  @!P3 LEA.HI.X R3, R44, R0, R43, 0x1, P5 ;  /* 0x000000002c03b211 */ /* 0x000fe200028f0c2b */
[----:B------:R-:W-:Y:S02]  /*1b0e0*/  IMAD.MOV.U32 R13, RZ, RZ, R40 ;  /* 0x000000ffff0d7224 */ /* 0x000fe400078e0028 */
[----:B------:R-:W-:-:S07]  /*1b0f0*/  IMAD.MOV.U32 R8, RZ, RZ, R14 ;  /* 0x000000ffff087224 */ /* 0x000fce00078e000e */
[----:B------:R-:W-:Y:S05]  /*1b100*/  WARPSYNC.COLLECTIVE R15, `(.L_x_2594) ;  /* 0x000000000f087348 */ /* 0x000fea0003c00000 */
[----:B------:R0:W1:Y:S02]  /*1b110*/  SHFL.IDX P6, R14, R13, R12, R11 ;  /* 0x0000000c0d0e7389 */ /* 0x00006400000c000b */
[----:B01----:R-:W-:Y:S01]  /*1b120*/  ENDCOLLECTIVE ;  /* 0x000000000000791b */ /* 0x003fe20003800000 */
.L_x_2594:
[----:B------:R-:W-:Y:S02]  /*1b130*/  IMAD.MOV.U32 R13, RZ, RZ, R41 ;  /* 0x000000ffff0d7224 */ /* 0x000fe400078e0029 */
[----:B------:R-:W-:Y:S02]  /*1b140*/  IMAD.MOV.U32 R12, RZ, RZ, 0x2 ;  /* 0x00000002ff0c7424 */ /* 0x000fe400078e00ff */
[----:B------:R-:W-:-:S07]  /*1b150*/  IMAD.MOV.U32 R9, RZ, RZ, R14 ;  /* 0x000000ffff097224 */ /* 0x000fce00078e000e */
[----:B------:R-:W-:Y:S05]  /*1b160*/  WARPSYNC.COLLECTIVE R15, `(.L_x_2595) ;  /* 0x000000000f087348 */ /* 0x000fea0003c00000 */
[----:B------:R0:W1:Y:S02]  /*1b170*/  SHFL.IDX P6, R14, R13, R12, R11 ;  /* 0x0000000c0d0e7389 */ /* 0x00006400000c000b */
[----:B01----:R-:W-:Y:S01]  /*1b180*/  ENDCOLLECTIVE ;  /* 0x000000000000791b */ /* 0x003fe20003800000 */
.L_x_2595:
[----:B------:R-:W-:Y:S01]  /*1b190*/  @!P4 LEA R20, P1, R44, R9, 0x1 ;  /* 0x000000092c14c211 */ /* 0x000fe200078208ff */
[----:B------:R-:W-:-:S03]  /*1b1a0*/  @!P3 IMAD.MOV.U32 R9, RZ, RZ, R3 ;  /* 0x000000ffff09b224 */ /* 0x000fc600078e0003 */
        /* <DEDUP_REMOVED lines=9> */
.L_x_2596:
[----:B------:R-:W-:Y:S02]  /*1b240*/  IMAD.MOV.U32 R13, RZ, RZ, R41 ;  /* 0x000000ffff0d7224 */ /* 0x000fe400078e0029 */
[----:B------:R-:W-:Y:S01]  /*1b250*/  IMAD.MOV.U32 R12, RZ, RZ, 0x3 ;  /* 0x00000003ff0c7424 */ /* 0x000fe200078e00ff */
[----:B------:R-:W-:-:S13]  /*1b260*/  @!P2 LEA R45, P5, R44, R14, 0x1 ;  /* 0x0000000e2c2da211 */ /* 0x000fda00078a08ff */
[----:B------:R-:W-:Y:S05]  /*1b270*/  WARPSYNC.COLLECTIVE R15, `(.L_x_2597) ;  /* 0x000000000f087348 */ /* 0x000fea0003c00000 */
[----:B------:R0:W1:Y:S02]  /*1b280*/  SHFL.IDX P6, R14, R13, R12, R11 ;  /* 0x0000000c0d0e7389 */ /* 0x00006400000c000b */
[----:B01----:R-:W-:Y:S01]  /*1b290*/  ENDCOLLECTIVE ;  /* 0x000000000000791b */ /* 0x003fe20003800000 */
.L_x_2597:
        /* <DEDUP_REMOVED lines=9> */
.L_x_2598:
[----:B------:R-:W-:Y:S05]  /*1b330*/  BRA `(.L_x_2599) ;  /* 0xffffff6400487947 */ /* 0x000fea000383ffff */
.L_x_2405:
[----:B------:R-:W-:Y:S02]  /*1b340*/  IMAD.MOV.U32 R13, RZ, RZ, R4 ;  /* 0x000000ffff0d7224 */ /* 0x000fe400078e0004 */
[----:B------:R-:W-:Y:S02]  /*1b350*/  IMAD.MOV.U32 R12, RZ, RZ, RZ ;  /* 0x000000ffff0c7224 */ /* 0x000fe400078e00ff */
[----:B------:R-:W-:Y:S02]  /*1b360*/  IMAD.MOV.U32 R11, RZ, RZ, 0x1c1f ;  /* 0x00001c1fff0b7424 */ /* 0x000fe400078e00ff */
[----:B------:R-:W-:-:S07]  /*1b370*/  IMAD.MOV.U32 R15, RZ, RZ, -0x1 ;  /* 0xffffffffff0f7424 */ /* 0x000fce00078e00ff */
[----:B------:R-:W-:Y:S05]  /*1b380*/  WARPSYNC.COLLECTIVE R15, `(.L_x_2600) ;  /* 0x000000000f087348 */ /* 0x000fea0003c00000 */
[----:B------:R0:W1:Y:S02]  /*1b390*/  SHFL.IDX P6, R14, R13, R12, R11 ;  /* 0x0000000c0d0e7389 */ /* 0x00006400000c000b */
[----:B01----:R-:W-:Y:S01]  /*1b3a0*/  ENDCOLLECTIVE ;  /* 0x000000000000791b */ /* 0x003fe20003800000 */
.L_x_2600:
[----:B------:R-:W-:Y:S02]  /*1b3b0*/  IMAD.MOV.U32 R13, RZ, RZ, R0 ;  /* 0x000000ffff0d7224 */ /* 0x000fe400078e0000 */
[----:B------:R-:W-:-:S07]  /*1b3c0*/  IMAD.MOV.U32 R3, RZ, RZ, R14 ;  /* 0x000000ffff037224 */ /* 0x000fce00078e000e */
[----:B------:R-:W-:Y:S05]  /*1b3d0*/  WARPSYNC.COLLECTIVE R15, `(.L_x_2601) ;  /* 0x000000000f087348 */ /* 0x000fea0003c00000 */
[----:B------:R0:W1:Y:S02]  /*1b3e0*/  SHFL.IDX P6, R14, R13, R12, R11 ;  /* 0x0000000c0d0e7389 */ /* 0x00006400000c000b */
[----:B01----:R-:W-:Y:S01]  /*1b3f0*/  ENDCOLLECTIVE ;  /* 0x000000000000791b */ /* 0x003fe20003800000 */
.L_x_2601:
[----:B------:R-:W-:Y:S05]  /*1b400*/  BRA `(.L_x_2602) ;  /* 0xffffff6800247947 */ /* 0x000fea000383ffff */
.L_x_2408:
        /* <DEDUP_REMOVED lines=8> */
.L_x_2604:
[----:B------:R-:W-:Y:S05]  /*1b490*/  BSYNC B1 ;  /* 0x0000000000017941 */ /* 0x000fea0003800000 */
.L_x_2603:
        /* <DEDUP_REMOVED lines=8> */
.L_x_2605:
[----:B------:R-:W-:Y:S05]  /*1b520*/  BRA `(.L_x_2606) ;  /* 0xffffff6800807947 */ /* 0x000fea000383ffff */
.L_x_2412:
        /* <DEDUP_REMOVED lines=9> */
.L_x_2607:
        /* <DEDUP_REMOVED lines=10> */
.L_x_2608:
[----:B------:R-:W-:Y:S02]  /*1b660*/  IMAD.MOV.U32 R13, RZ, RZ, R20 ;  /* 0x000000ffff0d7224 */ /* 0x000fe400078e0014 */
[----:B------:R-:W-:Y:S02]  /*1b670*/  IMAD.MOV.U32 R12, RZ, RZ, 0x1 ;  /* 0x00000001ff0c7424 */ /* 0x000fe400078e00ff */
[----:B------:R-:W-:-:S07]  /*1b680*/  IMAD.MOV.U32 R3, RZ, RZ, R14 ;  /* 0x000000ffff037224 */ /* 0x000fce00078e000e */
[----:B------:R-:W-:Y:S05]  /*1b690*/  WARPSYNC.COLLECTIVE R15, `(.L_x_2609) ;  /* 0x000000000f087348 */ /* 0x000fea0003c00000 */
[----:B------:R0:W1:Y:S02]  /*1b6a0*/  SHFL.IDX P6, R14, R13, R12, R11 ;  /* 0x0000000c0d0e7389 */ /* 0x00006400000c000b */
[----:B01----:R-:W-:Y:S01]  /*1b6b0*/  ENDCOLLECTIVE ;  /* 0x000000000000791b */ /* 0x003fe20003800000 */
.L_x_2609:
[----:B------:R-:W-:-:S04]  /*1b6c0*/  @!P3 LEA R10, P5, R44, R3, 0x1 ;  /* 0x000000032c0ab211 */ /* 0x000fc800078a08ff */
[----:B------:R-:W-:Y:S01]  /*1b6d0*/  @!P3 LEA.HI.X R3, R44, R0, R43, 0x1, P5 ;  /* 0x000000002c03b211 */ /* 0x000fe200028f0c2b */
[----:B------:R-:W-:Y:S02]  /*1b6e0*/  IMAD.MOV.U32 R13, RZ, RZ, R7 ;  /* 0x000000ffff0d7224 */ /* 0x000fe400078e0007 */
[----:B------:R-:W-:-:S07]  /*1b6f0*/  IMAD.MOV.U32 R4, RZ, RZ, R14 ;  /* 0x000000ffff047224 */ /* 0x000fce00078e000e */
[----:B------:R-:W-:Y:S05]  /*1b700*/  WARPSYNC.COLLECTIVE R15, `(.L_x_2610) ;  /* 0x000000000f087348 */ /* 0x000fea0003c00000 */
[----:B------:R0:W1:Y:S02]  /*1b710*/  SHFL.IDX P6, R14, R13, R12, R11 ;  /* 0x0000000c0d0e7389 */ /* 0x00006400000c000b */
[----:B01----:R-:W-:Y:S01]  /*1b720*/  ENDCOLLECTIVE ;  /* 0x000000000000791b */ /* 0x003fe20003800000 */
.L_x_2610:
[----:B------:R-:W-:Y:S02]  /*1b730*/  IMAD.MOV.U32 R13, RZ, RZ, R20 ;  /* 0x000000ffff0d7224 */ /* 0x000fe400078e0014 */
[----:B------:R-:W-:Y:S02]  /*1b740*/  IMAD.MOV.U32 R12, RZ, RZ, 0x2 ;  /* 0x00000002ff0c7424 */ /* 0x000fe400078e00ff */
[----:B------:R-:W-:-:S07]  /*1b750*/  IMAD.MOV.U32 R5, RZ, RZ, R14 ;  /* 0x000000ffff057224 */ /* 0x000fce00078e000e */
[----:B------:R-:W-:Y:S05]  /*1b760*/  WARPSYNC.COLLECTIVE R15, `(.L_x_2611) ;  /* 0x000000000f087348 */ /* 0x000fea0003c00000 */
[----:B------:R0:W1:Y:S02]  /*1b770*/  SHFL.IDX P6, R14, R13, R12, R11 ;  /* 0x0000000c0d0e7389 */ /* 0x00006400000c000b */
[----:B01----:R-:W-:Y:S01]  /*1b780*/  ENDCOLLECTIVE ;  /* 0x000000000000791b */ /* 0x003fe20003800000 */
.L_x_2611:
[----:B------:R-:W-:-:S04]  /*1b790*/  @!P4 LEA R8, P1, R44, R5, 0x1 ;  /* 0x000000052c08c211 */ /* 0x000fc800078208ff */
[----:B------:R-:W-:Y:S01]  /*1b7a0*/  @!P4 LEA.HI.X R9, R44, R4, R43, 0x1, P1 ;  /* 0x000000042c09c211 */ /* 0x000fe200008f0c2b */
[----:B------:R-:W-:Y:S02]  /*1b7b0*/  IMAD.MOV.U32 R13, RZ, RZ, R7 ;  /* 0x000000ffff0d7224 */ /* 0x000fe400078e0007 */
[----:B------:R-:W-:-:S07]  /*1b7c0*/  IMAD.MOV.U32 R6, RZ, RZ, R14 ;  /* 0x000000ffff067224 */ /* 0x000fce00078e000e */
[----:B------:R-:W-:Y:S05]  /*1b7d0*/  WARPSYNC.COLLECTIVE R15, `(.L_x_2612) ;  /* 0x000000000f087348 */ /* 0x000fea0003c00000 */
[----:B------:R0:W1:Y:S02]  /*1b7e0*/  SHFL.IDX P6, R14, R13, R12, R11 ;  /* 0x0000000c0d0e7389 */ /* 0x00006400000c000b */
[----:B01----:R-:W-:Y:S01]  /*1b7f0*/  ENDCOLLECTIVE ;  /* 0x000000000000791b */ /* 0x003fe20003800000 */
.L_x_2612:
        /* <DEDUP_REMOVED lines=12> */
.L_x_2613:
[----:B------:R0:W-:Y:S01]  /*1b8c0*/  @!P2 ST.E.128 desc[UR40][R4.64], RZ ;  /* 0x000000ff0400a985 */ /* 0x0001e2000c101d28 */
[----:B------:R-:W-:Y:S02]  /*1b8d0*/  IMAD.MOV.U32 R13, RZ, RZ, R7 ;  /* 0x000000ffff0d7224 */ /* 0x000fe400078e0007 */
[----:B------:R-:W-:-:S07]  /*1b8e0*/  IMAD.MOV.U32 R0, RZ, RZ, R14 ;  /* 0x000000ffff007224 */ /* 0x000fce00078e000e */
[----:B0-----:R-:W-:Y:S05]  /*1b8f0*/  WARPSYNC.COLLECTIVE R15, `(.L_x_2614) ;  /* 0x000000000f087348 */ /* 0x001fea0003c00000 */
[----:B------:R1:W2:Y:S02]  /*1b900*/  SHFL.IDX P6, R14, R13, R12, R11 ;  /* 0x0000000c0d0e7389 */ /* 0x0002a400000c000b */
[----:B012---:R-:W-:Y:S01]  /*1b910*/  ENDCOLLECTIVE ;  /* 0x000000000000791b */ /* 0x007fe20003800000 */
.L_x_2614:
[----:B------:R-:W-:Y:S05]  /*1b920*/  BRA `(.L_x_2615) ;  /* 0xffffff7000887947 */ /* 0x000fea000383ffff */
.L_x_2431:
[----:B------:R-:W0:Y:S01]  /*1b930*/  S2R R6, SR_TID.X ;  /* 0x0000000000067919 */ /* 0x000e220000002100 */
[----:B------:R-:W-:Y:S01]  /*1b940*/  BSSY B1, `(.L_x_2616) ;  /* 0x000000a000017945 */ /* 0x000fe20003800000 */
[----:B------:R-:W-:Y:S02]  /*1b950*/  IMAD.MOV.U32 R12, RZ, RZ, RZ ;  /* 0x000000ffff0c7224 */ /* 0x000fe400078e00ff */
[----:B-1----:R-:W-:Y:S02]  /*1b960*/  IMAD.MOV.U32 R11, RZ, RZ, 0x1f ;  /* 0x0000001fff0b7424 */ /* 0x002fe400078e00ff */
[----:B------:R-:W-:Y:S01]  /*1b970*/  IMAD.MOV.U32 R15, RZ, RZ, -0x1 ;  /* 0xffffffffff0f7424 */ /* 0x000fe200078e00ff */
[----:B0-----:R-:W-:-:S04]  /*1b980*/  SHF.R.U32.HI R6, RZ, 0x5, R6 ;  /* 0x00000005ff067819 */ /* 0x001fc80000011606 */
[----:B------:R-:W-:-:S05]  /*1b990*/  LOP3.LUT R6, R6, 0x3, RZ, 0xc0, !PT ;  /* 0x0000000306067812 */ /* 0x000fca00078ec0ff */
[----:B------:R-:W-:-:S07]  /*1b9a0*/  IMAD.MOV.U32 R13, RZ, RZ, R6 ;  /* 0x000000ffff0d7224 */ /* 0x000fce00078e0006 */
[----:B------:R-:W-:Y:S05]  /*1b9b0*/  WARPSYNC.COLLECTIVE R15, `(.L_x_2617) ;  /* 0x000000000f087348 */ /* 0x000fea0003c00000 */
[----:B------:R0:W1:Y:S02]  /*1b9c0*/  SHFL.IDX P6, R14, R13, R12, R11 ;  /* 0x0000000c0d0e7389 */ /* 0x00006400000c000b */
[----:B01----:R-:W-:Y:S01]  /*1b9d0*/  ENDCOLLECTIVE ;  /* 0x000000000000791b */ /* 0x003fe20003800000 */
.L_x_2617:
[----:B------:R-:W-:Y:S05]  /*1b9e0*/  BSYNC B1 ;  /* 0x0000000000017941 */ /* 0x000fea0003800000 */
.L_x_2616:
[----:B------:R-:W-:Y:S05]  /*1b9f0*/  BRA `(.L_x_2618) ;  /* 0xffffff8c00647947 */ /* 0x000fea000383ffff */
.L_x_2433:
[----:B------:R-:W-:Y:S01]  /*1ba00*/  BSSY B1, `(.L_x_2619) ;  /* 0x0000006000017945 */ /* 0x000fe20003800000 */
[----:B------:R-:W-:-:S07]  /*1ba10*/  IMAD.MOV.U32 R15, RZ, RZ, -0x1 ;  /* 0xffffffffff0f7424 */ /* 0x000fce00078e00ff */
[----:B01----:R-:W-:Y:S05]  /*1ba20*/  WARPSYNC.COLLECTIVE R15, `(.L_x_2620) ;  /* 0x000000000f0c7348 */ /* 0x003fea0003c00000 */
[----:B------:R-:W-:Y:S02]  /*1ba30*/  ELECT P6, UR62, PT ;  /* 0x00000000003e782f */ /* 0x000fe400038c0000 */
[----:B------:R-:W-:Y:S01]  /*1ba40*/  MOV R14, UR62 ;  /* 0x0000003e000e7c02 */ /* 0x000fe20008000f00 */
[----:B01----:R-:W-:Y:S10]  /*1ba50*/  ENDCOLLECTIVE ;  /* 0x000000000000791b */ /* 0x003ff40003800000 */
.L_x_2620:
[----:B------:R-:W-:Y:S05]  /*1ba60*/  BSYNC B1 ;  /* 0x0000000000017941 */ /* 0x000fea0003800000 */
.L_x_2619:
[----:B------:R-:W-:Y:S05]  /*1ba70*/  BRA `(.L_x_2432) ;  /* 0xffffff8c005c7947 */ /* 0x000fea000383ffff */
.L_x_2435:
[----:B0-----:R0:W2:Y:S02]  /*1ba80*/  SYNCS.PHASECHK.TRANS64.TRYWAIT P0, [R16+URZ+0x16820], R6 ;  /* 0x01682006100075a7 */ /* 0x0010a4000800017f */
[----:B--2---:R-:W-:Y:S05]  /*1ba90*/  @!P0 NANOSLEEP.SYNCS 0x989680 ;  /* 0x009896800000895d */ /* 0x004fea0003900000 */
[----:B------:R-:W2:Y:S02]  /*1baa0*/  @!P0 SYNCS.PHASECHK.TRANS64 P0, [R16+URZ+0x16820], R6 ;  /* 0x01682006100085a7 */ /* 0x000ea4000800007f */
[----:B--2---:R-:W-:Y:S05]  /*1bab0*/  @!P0 BRA `(.L_x_2435) ;  /* 0xfffffffc00f08947 */ /* 0x004fea000383ffff */
[----:B------:R-:W-:Y:S05]  /*1bac0*/  BRA `(.L_x_2621) ;  /* 0xffffff8c006c7947 */ /* 0x000fea000383ffff */
.L_x_2439:
[----:B0-----:R0:W2:Y:S02]  /*1bad0*/  SYNCS.PHASECHK.TRANS64.TRYWAIT P0, [R6+URZ+0x168a0], R7 ;  /* 0x0168a007060075a7 */ /* 0x0010a4000800017f */
[----:B--2---:R-:W-:Y:S05]  /*1bae0*/  @!P0 NANOSLEEP.SYNCS 0x989680 ;  /* 0x009896800000895d */ /* 0x004fea0003900000 */
[----:B------:R-:W2:Y:S02]  /*1baf0*/  @!P0 SYNCS.PHASECHK.TRANS64 P0, [R6+URZ+0x168a0], R7 ;  /* 0x0168a007060085a7 */ /* 0x000ea4000800007f */
[----:B--2---:R-:W-:Y:S05]  /*1bb00*/  @!P0 BRA `(.L_x_2439) ;  /* 0xfffffffc00f08947 */ /* 0x004fea000383ffff */
[----:B------:R-:W-:Y:S05]  /*1bb10*/  BRA `(.L_x_2622) ;  /* 0xffffff8c00887947 */ /* 0x000fea000383ffff */
.L_x_2444:
[----:B-1----:R1:W2:Y:S02]  /*1bb20*/  SYNCS.PHASECHK.TRANS64.TRYWAIT P0, [R6+URZ+0x168c0], R7 ;  /* 0x0168c007060075a7 */ /* 0x0022a4000800017f */
[----:B--2---:R-:W-:Y:S05]  /*1bb30*/  @!P0 NANOSLEEP.SYNCS 0x989680 ;  /* 0x009896800000895d */ /* 0x004fea0003900000 */
[----:B------:R-:W2:Y:S02]  /*1bb40*/  @!P0 SYNCS.PHASECHK.TRANS64 P0, [R6+URZ+0x168c0], R7 ;  /* 0x0168c007060085a7 */ /* 0x000ea4000800007f */
[----:B--2---:R-:W-:Y:S05]  /*1bb50*/  @!P0 BRA `(.L_x_2444) ;  /* 0xfffffffc00f08947 */ /* 0x004fea000383ffff */
[----:B------:R-:W-:Y:S05]  /*1bb60*/  BRA `(.L_x_2623) ;  /* 0xffffff9000087947 */ /* 0x000fea000383ffff */
.L_x_2451:
[----:B--2---:R2:W3:Y:S02]  /*1bb70*/  SYNCS.PHASECHK.TRANS64.TRYWAIT P1, [R6+URZ+0x168a0], R7 ;  /* 0x0168a007060075a7 */ /* 0x0044e4000802017f */
[----:B---3--:R-:W-:Y:S05]  /*1bb80*/  @!P1 NANOSLEEP.SYNCS 0x989680 ;  /* 0x009896800000995d */ /* 0x008fea0003900000 */
[----:B------:R-:W3:Y:S02]  /*1bb90*/  @!P1 SYNCS.PHASECHK.TRANS64 P1, [R6+URZ+0x168a0], R7 ;  /* 0x0168a007060095a7 */ /* 0x000ee4000802007f */
[----:B---3--:R-:W-:Y:S05]  /*1bba0*/  @!P1 BRA `(.L_x_2451) ;  /* 0xfffffffc00f09947 */ /* 0x008fea000383ffff */
[----:B------:R-:W-:Y:S05]  /*1bbb0*/  BRA `(.L_x_2624) ;  /* 0xffffff9000d47947 */ /* 0x000fea000383ffff */
.L_x_2456:
[----:B0-----:R0:W1:Y:S02]  /*1bbc0*/  SYNCS.PHASECHK.TRANS64.TRYWAIT P1, [R6+URZ+0x168c0], R7 ;  /* 0x0168c007060075a7 */ /* 0x001064000802017f */
[----:B-1----:R-:W-:Y:S05]  /*1bbd0*/  @!P1 NANOSLEEP.SYNCS 0x989680 ;  /* 0x009896800000995d */ /* 0x002fea0003900000 */
[----:B------:R-:W1:Y:S02]  /*1bbe0*/  @!P1 SYNCS.PHASECHK.TRANS64 P1, [R6+URZ+0x168c0], R7 ;  /* 0x0168c007060095a7 */ /* 0x000e64000802007f */
[----:B-1----:R-:W-:Y:S05]  /*1bbf0*/  @!P1 BRA `(.L_x_2456) ;  /* 0xfffffffc00f09947 */ /* 0x002fea000383ffff */
[----:B------:R-:W-:Y:S05]  /*1bc00*/  BRA `(.L_x_2625) ;  /* 0xffffff94004c7947 */ /* 0x000fea000383ffff */
.L_x_2471:
[----:B------:R-:W4:Y:S01]  /*1bc10*/  S2R R20, SR_TID.X ;  /* 0x0000000000147919 */ /* 0x000f220000002100 */
[----:B------:R-:W-:Y:S01]  /*1bc20*/  BSSY B0, `(.L_x_2626) ;  /* 0x000000a000007945 */ /* 0x000fe20003800000 */
[----:B------:R-:W-:Y:S02]  /*1bc30*/  IMAD.MOV.U32 R12, RZ, RZ, RZ ;  /* 0x000000ffff0c7224 */ /* 0x000fe400078e00ff */
[----:B-1----:R-:W-:Y:S02]  /*1bc40*/  IMAD.MOV.U32 R11, RZ, RZ, 0x1f ;  /* 0x0000001fff0b7424 */ /* 0x002fe400078e00ff */
[----:B------:R-:W-:Y:S01]  /*1bc50*/  IMAD.MOV.U32 R15, RZ, RZ, -0x1 ;  /* 0xffffffffff0f7424 */ /* 0x000fe200078e00ff */
[----:B----4-:R-:W-:-:S04]  /*1bc60*/  SHF.R.U32.HI R20, RZ, 0x5, R20 ;  /* 0x00000005ff147819 */ /* 0x010fc80000011614 */
[----:B------:R-:W-:-:S05]  /*1bc70*/  LOP3.LUT R20, R20, 0x3, RZ, 0xc0, !PT ;  /* 0x0000000314147812 */ /* 0x000fca00078ec0ff */
[----:B------:R-:W-:-:S07]  /*1bc80*/  IMAD.MOV.U32 R13, RZ, RZ, R20 ;  /* 0x000000ffff0d7224 */ /* 0x000fce00078e0014 */
[----:B0-23--:R-:W-:Y:S05]  /*1bc90*/  WARPSYNC.COLLECTIVE R15, `(.L_x_2627) ;  /* 0x000000000f087348 */ /* 0x00dfea0003c00000 */
[----:B------:R1:W4:Y:S02]  /*1bca0*/  SHFL.IDX P6, R14, R13, R12, R11 ;  /* 0x0000000c0d0e7389 */ /* 0x00032400000c000b */
[----:B01234-:R-:W-:Y:S01]  /*1bcb0*/  ENDCOLLECTIVE ;  /* 0x000000000000791b */ /* 0x01ffe20003800000 */
.L_x_2627:
[----:B------:R-:W-:Y:S05]  /*1bcc0*/  BSYNC B0 ;  /* 0x0000000000007941 */ /* 0x000fea0003800000 */
.L_x_2626:
[----:B------:R-:W-:Y:S05]  /*1bcd0*/  BRA `(.L_x_2628) ;  /* 0xffffffa0002c7947 */ /* 0x000fea000383ffff */
.L_x_2473:
[----:B------:R-:W-:Y:S01]  /*1bce0*/  BSSY B0, `(.L_x_2629) ;  /* 0x0000006000007945 */ /* 0x000fe20003800000 */
[----:B------:R-:W-:-:S07]  /*1bcf0*/  IMAD.MOV.U32 R15, RZ, RZ, -0x1 ;  /* 0xffffffffff0f7424 */ /* 0x000fce00078e00ff */
[----:B0123--:R-:W-:Y:S05]  /*1bd00*/  WARPSYNC.COLLECTIVE R15, `(.L_x_2630) ;  /* 0x000000000f0c7348 */ /* 0x00ffea0003c00000 */
[----:B------:R-:W-:Y:S02]  /*1bd10*/  ELECT P6, UR62, PT ;  /* 0x00000000003e782f */ /* 0x000fe400038c0000 */
[----:B------:R-:W-:Y:S01]  /*1bd20*/  MOV R14, UR62 ;  /* 0x0000003e000e7c02 */ /* 0x000fe20008000f00 */
[----:B0123--:R-:W-:Y:S10]  /*1bd30*/  ENDCOLLECTIVE ;  /* 0x000000000000791b */ /* 0x00fff40003800000 */
.L_x_2630:
[----:B------:R-:W-:Y:S05]  /*1bd40*/  BSYNC B0 ;  /* 0x0000000000007941 */ /* 0x000fea0003800000 */
.L_x_2629:
[----:B------:R-:W-:Y:S05]  /*1bd50*/  BRA `(.L_x_2631) ;  /* 0xffffffa000347947 */ /* 0x000fea000383ffff */
.L_x_2475:
[----:B0-----:R0:W4:Y:S02]  /*1bd60*/  SYNCS.PHASECHK.TRANS64.TRYWAIT P0, [R0+URZ+0x16840], R2 ;  /* 0x01684002000075a7 */ /* 0x001124000800017f */
[----:B----4-:R-:W-:Y:S05]  /*1bd70*/  @!P0 NANOSLEEP.SYNCS 0x989680 ;  /* 0x009896800000895d */ /* 0x010fea0003900000 */
[----:B------:R-:W4:Y:S02]  /*1bd80*/  @!P0 SYNCS.PHASECHK.TRANS64 P0, [R0+URZ+0x16840], R2 ;  /* 0x01684002000085a7 */ /* 0x000f24000800007f */
[----:B----4-:R-:W-:Y:S05]  /*1bd90*/  @!P0 BRA `(.L_x_2475) ;  /* 0xfffffffc00f08947 */ /* 0x010fea000383ffff */
[----:B------:R-:W-:Y:S05]  /*1bda0*/  BRA `(.L_x_2632) ;  /* 0xffffffa000887947 */ /* 0x000fea000383ffff */
.L_x_2479:
        /* <DEDUP_REMOVED lines=12> */
.L_x_2633:
[----:B------:R-:W-:Y:S02]  /*1be70*/  IMAD.MOV.U32 R13, RZ, RZ, R0 ;  /* 0x000000ffff0d7224 */ /* 0x000fe400078e0000 */
[----:B------:R-:W-:-:S07]  /*1be80*/  IMAD.MOV.U32 R7, RZ, RZ, R14 ;  /* 0x000000ffff077224 */ /* 0x000fce00078e000e */
[----:B------:R-:W-:Y:S05]  /*1be90*/  WARPSYNC.COLLECTIVE R15, `(.L_x_2634) ;  /* 0x000000000f087348 */ /* 0x000fea0003c00000 */
[----:B------:R0:W1:Y:S02]  /*1bea0*/  SHFL.IDX P6, R14, R13, R12, R11 ;  /* 0x0000000c0d0e7389 */ /* 0x00006400000c000b */
[----:B01----:R-:W-:Y:S01]  /*1beb0*/  ENDCOLLECTIVE ;  /* 0x000000000000791b */ /* 0x003fe20003800000 */
.L_x_2634:
[----:B------:R-:W-:Y:S02]  /*1bec0*/  IMAD.MOV.U32 R13, RZ, RZ, R4 ;  /* 0x000000ffff0d7224 */ /* 0x000fe400078e0004 */
[----:B------:R-:W-:Y:S02]  /*1bed0*/  IMAD.MOV.U32 R12, RZ, RZ, 0x1 ;  /* 0x00000001ff0c7424 */ /* 0x000fe400078e00ff */
[----:B------:R-:W-:-:S07]  /*1bee0*/  IMAD.MOV.U32 R6, RZ, RZ, R14 ;  /* 0x000000ffff067224 */ /* 0x000fce00078e000e */
[----:B------:R-:W-:Y:S05]  /*1bef0*/  WARPSYNC.COLLECTIVE R15, `(.L_x_2635) ;  /* 0x000000000f087348 */ /* 0x000fea0003c00000 */
[----:B------:R0:W1:Y:S02]  /*1bf00*/  SHFL.IDX P6, R14, R13, R12, R11 ;  /* 0x0000000c0d0e7389 */ /* 0x00006400000c000b */
[----:B01----:R-:W-:Y:S01]  /*1bf10*/  ENDCOLLECTIVE ;  /* 0x000000000000791b */ /* 0x003fe20003800000 */
.L_x_2635:
        /* <DEDUP_REMOVED lines=12> */
.L_x_2636:
[----:B------:R-:W-:Y:S02]  /*1bfe0*/  IMAD.MOV.U32 R13, RZ, RZ, R4 ;  /* 0x000000ffff0d7224 */ /* 0x000fe400078e0004 */
[----:B------:R-:W-:Y:S02]  /*1bff0*/  IMAD.MOV.U32 R12, RZ, RZ, 0x2 ;  /* 0x00000002ff0c7424 */ /* 0x000fe400078e00ff */
[----:B------:R-:W-:-:S07]  /*1c000*/  IMAD.MOV.U32 R7, RZ, RZ, R14 ;  /* 0x000000ffff077224 */ /* 0x000fce00078e000e */
[----:B------:R-:W-:Y:S05]  /*1c010*/  WARPSYNC.COLLECTIVE R15, `(.L_x_2637) ;  /* 0x000000000f087348 */ /* 0x000fea0003c00000 */
[----:B------:R0:W1:Y:S02]  /*1c020*/  SHFL.IDX P6, R14, R13, R12, R11 ;  /* 0x0000000c0d0e7389 */ /* 0x00006400000c000b */
[----:B01----:R-:W-:Y:S01]  /*1c030*/  ENDCOLLECTIVE ;  /* 0x000000000000791b */ /* 0x003fe20003800000 */
.L_x_2637:
        /* <DEDUP_REMOVED lines=16> */
.L_x_2638:
[----:B------:R-:W-:Y:S02]  /*1c140*/  IMAD.MOV.U32 R13, RZ, RZ, R4 ;  /* 0x000000ffff0d7224 */ /* 0x000fe400078e0004 */
[----:B------:R-:W-:Y:S02]  /*1c150*/  IMAD.MOV.U32 R12, RZ, RZ, 0x3 ;  /* 0x00000003ff0c7424 */ /* 0x000fe400078e00ff */
[----:B------:R-:W-:-:S07]  /*1c160*/  IMAD.MOV.U32 R7, RZ, RZ, R14 ;  /* 0x000000ffff077224 */ /* 0x000fce00078e000e */
[----:B------:R-:W-:Y:S05]  /*1c170*/  WARPSYNC.COLLECTIVE R15, `(.L_x_2639) ;  /* 0x000000000f087348 */ /* 0x000fea0003c00000 */
[----:B------:R0:W1:Y:S02]  /*1c180*/  SHFL.IDX P6, R14, R13, R12, R11 ;  /* 0x0000000c0d0e7389 */ /* 0x00006400000c000b */
[----:B01----:R-:W-:Y:S01]  /*1c190*/  ENDCOLLECTIVE ;  /* 0x000000000000791b */ /* 0x003fe20003800000 */
.L_x_2639:
        /* <DEDUP_REMOVED lines=16> */
.L_x_2640:
[----:B------:R-:W-:Y:S02]  /*1c2a0*/  IMAD.MOV.U32 R13, RZ, RZ, R4 ;  /* 0x000000ffff0d7224 */ /* 0x000fe400078e0004 */
[----:B------:R-:W-:Y:S02]  /*1c2b0*/  IMAD.MOV.U32 R12, RZ, RZ, 0x4 ;  /* 0x00000004ff0c7424 */ /* 0x000fe400078e00ff */
[----:B------:R-:W-:-:S07]  /*1c2c0*/  IMAD.MOV.U32 R7, RZ, RZ, R14 ;  /* 0x000000ffff077224 */ /* 0x000fce00078e000e */
[----:B------:R-:W-:Y:S05]  /*1c2d0*/  WARPSYNC.COLLECTIVE R15, `(.L_x_2641) ;  /* 0x000000000f087348 */ /* 0x000fea0003c00000 */
[----:B------:R0:W1:Y:S02]  /*1c2e0*/  SHFL.IDX P6, R14, R13, R12, R11 ;  /* 0x0000000c0d0e7389 */ /* 0x00006400000c000b */
[----:B01----:R-:W-:Y:S01]  /*1c2f0*/  ENDCOLLECTIVE ;  /* 0x000000000000791b */ /* 0x003fe20003800000 */
.L_x_2641:
        /* <DEDUP_REMOVED lines=16> */
.L_x_2642:
[----:B------:R-:W-:Y:S02]  /*1c400*/  IMAD.MOV.U32 R13, RZ, RZ, R4 ;  /* 0x000000ffff0d7224 */ /* 0x000fe400078e0004 */
[----:B------:R-:W-:Y:S02]  /*1c410*/  IMAD.MOV.U32 R12, RZ, RZ, 0x5 ;  /* 0x00000005ff0c7424 */ /* 0x000fe400078e00ff */
[----:B------:R-:W-:-:S07]  /*1c420*/  IMAD.MOV.U32 R7, RZ, RZ, R14 ;  /* 0x000000ffff077224 */ /* 0x000fce00078e000e */
[----:B------:R-:W-:Y:S05]  /*1c430*/  WARPSYNC.COLLECTIVE R15, `(.L_x_2643) ;  /* 0x000000000f087348 */ /* 0x000fea0003c00000 */
[----:B------:R0:W1:Y:S02]  /*1c440*/  SHFL.IDX P6, R14, R13, R12, R11 ;  /* 0x0000000c0d0e7389 */ /* 0x00006400000c000b */
[----:B01----:R-:W-:Y:S01]  /*1c450*/  ENDCOLLECTIVE ;  /* 0x000000000000791b */ /* 0x003fe20003800000 */
.L_x_2643:
        /* <DEDUP_REMOVED lines=16> */
.L_x_2644:
[----:B------:R-:W-:Y:S02]  /*1c560*/  IMAD.MOV.U32 R13, RZ, RZ, R4 ;  /* 0x000000ffff0d7224 */ /* 0x000fe400078e0004 */
[----:B------:R-:W-:Y:S02]  /*1c570*/  IMAD.MOV.U32 R12, RZ, RZ, 0x6 ;  /* 0x00000006ff0c7424 */ /* 0x000fe400078e00ff */
[----:B------:R-:W-:-:S07]  /*1c580*/  IMAD.MOV.U32 R7, RZ, RZ, R14 ;  /* 0x000000ffff077224 */ /* 0x000fce00078e000e */
[----:B------:R-:W-:Y:S05]  /*1c590*/  WARPSYNC.COLLECTIVE R15, `(.L_x_2645) ;  /* 0x000000000f087348 */ /* 0x000fea0003c00000 */
[----:B------:R0:W1:Y:S02]  /*1c5a0*/  SHFL.IDX P6, R14, R13, R12, R11 ;  /* 0x0000000c0d0e7389 */ /* 0x00006400000c000b */
[----:B01----:R-:W-:Y:S01]  /*1c5b0*/  ENDCOLLECTIVE ;  /* 0x000000000000791b */ /* 0x003fe20003800000 */
.L_x_2645:
        /* <DEDUP_REMOVED lines=16> */
.L_x_2646:
[----:B------:R-:W-:Y:S02]  /*1c6c0*/  IMAD.MOV.U32 R13, RZ, RZ, R4 ;  /* 0x000000ffff0d7224 */ /* 0x000fe400078e0004 */
[----:B------:R-:W-:Y:S02]  /*1c6d0*/  IMAD.MOV.U32 R12, RZ, RZ, 0x7 ;  /* 0x00000007ff0c7424 */ /* 0x000fe400078e00ff */
[----:B------:R-:W-:-:S07]  /*1c6e0*/  IMAD.MOV.U32 R7, RZ, RZ, R14 ;  /* 0x000000ffff077224 */ /* 0x000fce00078e000e */
[----:B------:R-:W-:Y:S05]  /*1c6f0*/  WARPSYNC.COLLECTIVE R15, `(.L_x_2647) ;  /* 0x000000000f087348 */ /* 0x000fea0003c00000 */
[----:B------:R0:W1:Y:S02]  /*1c700*/  SHFL.IDX P6, R14, R13, R12, R11 ;  /* 0x0000000c0d0e7389 */ /* 0x00006400000c000b */
[----:B01----:R-:W-:Y:S01]  /*1c710*/  ENDCOLLECTIVE ;  /* 0x000000000000791b */ /* 0x003fe20003800000 */
.L_x_2647:
        /* <DEDUP_REMOVED lines=11> */
.L_x_2648:
        /* <DEDUP_REMOVED lines=13> */
.L_x_2649:
        /* <DEDUP_REMOVED lines=13> */
.L_x_2650:
[----:B------:R-:W-:Y:S02]  /*1c970*/  IMAD.MOV.U32 R13, RZ, RZ, R2 ;  /* 0x000000ffff0d7224 */ /* 0x000fe400078e0002 */
[----:B------:R-:W-:Y:S02]  /*1c980*/  IMAD.MOV.U32 R12, RZ, RZ, 0x1 ;  /* 0x00000001ff0c7424 */ /* 0x000fe400078e00ff */
[----:B------:R-:W-:-:S07]  /*1c990*/  IMAD.MOV.U32 R0, RZ, RZ, R14 ;  /* 0x000000ffff007224 */ /* 0x000fce00078e000e */
[----:B------:R-:W-:Y:S05]  /*1c9a0*/  WARPSYNC.COLLECTIVE R15, `(.L_x_2651) ;  /* 0x000000000f087348 */ /* 0x000fea0003c00000 */
[----:B------:R0:W1:Y:S02]  /*1c9b0*/  SHFL.IDX P6, R14, R13, R12, R11 ;  /* 0x0000000c0d0e7389 */ /* 0x00006400000c000b */
[----:B01----:R-:W-:Y:S01]  /*1c9c0*/  ENDCOLLECTIVE ;  /* 0x000000000000791b */ /* 0x003fe20003800000 */
.L_x_2651:
        /* <DEDUP_REMOVED lines=15> */
.L_x_2652:
[----:B------:R-:W-:Y:S02]  /*1cac0*/  IMAD.MOV.U32 R13, RZ, RZ, R2 ;  /* 0x000000ffff0d7224 */ /* 0x000fe400078e0002 */
[----:B------:R-:W-:Y:S02]  /*1cad0*/  IMAD.MOV.U32 R12, RZ, RZ, 0x2 ;  /* 0x00000002ff0c7424 */ /* 0x000fe400078e00ff */
[----:B------:R-:W-:-:S07]  /*1cae0*/  IMAD.MOV.U32 R6, RZ, RZ, R14 ;  /* 0x000000ffff067224 */ /* 0x000fce00078e000e */
[----:B------:R-:W-:Y:S05]  /*1caf0*/  WARPSYNC.COLLECTIVE R15, `(.L_x_2653) ;  /* 0x000000000f087348 */ /* 0x000fea0003c00000 */
[----:B------:R0:W1:Y:S02]  /*1cb00*/  SHFL.IDX P6, R14, R13, R12, R11 ;  /* 0x0000000c0d0e7389 */ /* 0x00006400000c000b */
[----:B01----:R-:W-:Y:S01]  /*1cb10*/  ENDCOLLECTIVE ;  /* 0x000000000000791b */ /* 0x003fe20003800000 */
.L_x_2653:
        /* <DEDUP_REMOVED lines=13> */
.L_x_2654:
[----:B------:R-:W-:Y:S02]  /*1cbf0*/  IMAD.MOV.U32 R13, RZ, RZ, R2 ;  /* 0x000000ffff0d7224 */ /* 0x000fe400078e0002 */
[----:B------:R-:W-:Y:S02]  /*1cc00*/  IMAD.MOV.U32 R12, RZ, RZ, 0x3 ;  /* 0x00000003ff0c7424 */ /* 0x000fe400078e00ff */
[----:B------:R-:W-:-:S07]  /*1cc10*/  IMAD.MOV.U32 R6, RZ, RZ, R14 ;  /* 0x000000ffff067224 */ /* 0x000fce00078e000e */
[----:B------:R-:W-:Y:S05]  /*1cc20*/  WARPSYNC.COLLECTIVE R15, `(.L_x_2655) ;  /* 0x000000000f087348 */ /* 0x000fea0003c00000 */
[----:B------:R0:W1:Y:S02]  /*1cc30*/  SHFL.IDX P6, R14, R13, R12, R11 ;  /* 0x0000000c0d0e7389 */ /* 0x00006400000c000b */
[----:B01----:R-:W-:Y:S01]  /*1cc40*/  ENDCOLLECTIVE ;  /* 0x000000000000791b */ /* 0x003fe20003800000 */
.L_x_2655:
        /* <DEDUP_REMOVED lines=12> */
.L_x_2656:
[----:B------:R-:W-:Y:S01]  /*1cd10*/  IMAD.MOV.U32 R2, RZ, RZ, R14 ;  /* 0x000000ffff027224 */ /* 0x000fe200078e000e */
[----:B------:R-:W-:Y:S06]  /*1cd20*/  BRA `(.L_x_2657) ;  /* 0xffffffa000947947 */ /* 0x000fec000383ffff */
.L_x_2482:
[----:B0-----:R0:W1:Y:S02]  /*1cd30*/  SYNCS.PHASECHK.TRANS64.TRYWAIT P0, [R16+URZ+0x16820], R0 ;  /* 0x01682000100075a7 */ /* 0x001064000800017f */
[----:B-1----:R-:W-:Y:S05]  /*1cd40*/  @!P0 NANOSLEEP.SYNCS 0x989680 ;  /* 0x009896800000895d */ /* 0x002fea0003900000 */
[----:B------:R-:W1:Y:S02]  /*1cd50*/  @!P0 SYNCS.PHASECHK.TRANS64 P0, [R16+URZ+0x16820], R0 ;  /* 0x01682000100085a7 */ /* 0x000e64000800007f */
[----:B-1----:R-:W-:Y:S05]  /*1cd60*/  @!P0 BRA `(.L_x_2482) ;  /* 0xfffffffc00f08947 */ /* 0x002fea000383ffff */
[----:B------:R-:W-:Y:S05]  /*1cd70*/  BRA `(.L_x_2658) ;  /* 0xffffffa000f47947 */ /* 0x000fea000383ffff */
.L_x_2491:
[----:B-1----:R1:W2:Y:S02]  /*1cd80*/  SYNCS.PHASECHK.TRANS64.TRYWAIT P0, [R2+URZ+0x16840], R3 ;  /* 0x01684003020075a7 */ /* 0x0022a4000800017f */
[----:B--2---:R-:W-:Y:S05]  /*1cd90*/  @!P0 NANOSLEEP.SYNCS 0x989680 ;  /* 0x009896800000895d */ /* 0x004fea0003900000 */
[----:B------:R-:W2:Y:S02]  /*1cda0*/  @!P0 SYNCS.PHASECHK.TRANS64 P0, [R2+URZ+0x16840], R3 ;  /* 0x01684003020085a7 */ /* 0x000ea4000800007f */
[----:B--2---:R-:W-:Y:S05]  /*1cdb0*/  @!P0 BRA `(.L_x_2491) ;  /* 0xfffffffc00f08947 */ /* 0x004fea000383ffff */
[----:B------:R-:W-:Y:S05]  /*1cdc0*/  BRA `(.L_x_2659) ;  /* 0xffffffa400c87947 */ /* 0x000fea000383ffff */
.L_x_2496:
[----:B0-----:R0:W1:Y:S02]  /*1cdd0*/  SYNCS.PHASECHK.TRANS64.TRYWAIT P0, [R3+URZ+0x60], R2 ;  /* 0x00006002030075a7 */ /* 0x001064000800017f */
[----:B-1----:R-:W-:Y:S05]  /*1cde0*/  @!P0 NANOSLEEP.SYNCS 0x989680 ;  /* 0x009896800000895d */ /* 0x002fea0003900000 */
[----:B------:R-:W1:Y:S02]  /*1cdf0*/  @!P0 SYNCS.PHASECHK.TRANS64 P0, [R3+URZ+0x60], R2 ;  /* 0x00006002030085a7 */ /* 0x000e64000800007f */
[----:B-1----:R-:W-:Y:S05]  /*1ce00*/  @!P0 BRA `(.L_x_2496) ;  /* 0xfffffffc00f08947 */ /* 0x002fea000383ffff */
[----:B------:R-:W-:Y:S05]  /*1ce10*/  BRA `(.L_x_2660) ;  /* 0xffffffa800547947 */ /* 0x000fea000383ffff */
.L_x_2504:
[----:B-1----:R1:W2:Y:S02]  /*1ce20*/  SYNCS.PHASECHK.TRANS64.TRYWAIT P0, [R2+URZ+0x16840], R3 ;  /* 0x01684003020075a7 */ /* 0x0022a4000800017f */
[----:B--2---:R-:W-:Y:S05]  /*1ce30*/  @!P0 NANOSLEEP.SYNCS 0x989680 ;  /* 0x009896800000895d */ /* 0x004fea0003900000 */
[----:B------:R-:W2:Y:S02]  /*1ce40*/  @!P0 SYNCS.PHASECHK.TRANS64 P0, [R2+URZ+0x16840], R3 ;  /* 0x01684003020085a7 */ /* 0x000ea4000800007f */
[----:B--2---:R-:W-:Y:S05]  /*1ce50*/  @!P0 BRA `(.L_x_2504) ;  /* 0xfffffffc00f08947 */ /* 0x004fea000383ffff */
[----:B------:R-:W-:Y:S05]  /*1ce60*/  BRA `(.L_x_2661) ;  /* 0xffffffac00987947 */ /* 0x000fea000383ffff */
.L_x_2509:
[----:B0-----:R0:W1:Y:S02]  /*1ce70*/  SYNCS.PHASECHK.TRANS64.TRYWAIT P0, [R10+URZ+0x60], R28 ;  /* 0x0000601c0a0075a7 */ /* 0x001064000800017f */
[----:B-1----:R-:W-:Y:S05]  /*1ce80*/  @!P0 NANOSLEEP.SYNCS 0x989680 ;  /* 0x009896800000895d */ /* 0x002fea0003900000 */
[----:B------:R-:W1:Y:S02]  /*1ce90*/  @!P0 SYNCS.PHASECHK.TRANS64 P0, [R10+URZ+0x60], R28 ;  /* 0x0000601c0a0085a7 */ /* 0x000e64000800007f */
[----:B-1----:R-:W-:Y:S05]  /*1cea0*/  @!P0 BRA `(.L_x_2509) ;  /* 0xfffffffc00f08947 */ /* 0x002fea000383ffff */
[----:B------:R-:W-:Y:S05]  /*1ceb0*/  BRA `(.L_x_2662) ;  /* 0xffffffb000247947 */ /* 0x000fea000383ffff */
.L_x_2517:
[----:B-1----:R1:W2:Y:S02]  /*1cec0*/  SYNCS.PHASECHK.TRANS64.TRYWAIT P0, [R2+URZ+0x16840], R3 ;  /* 0x01684003020075a7 */ /* 0x0022a4000800017f */
[----:B--2---:R-:W-:Y:S05]  /*1ced0*/  @!P0 NANOSLEEP.SYNCS 0x989680 ;  /* 0x009896800000895d */ /* 0x004fea0003900000 */
[----:B------:R-:W2:Y:S02]  /*1cee0*/  @!P0 SYNCS.PHASECHK.TRANS64 P0, [R2+URZ+0x16840], R3 ;  /* 0x01684003020085a7 */ /* 0x000ea4000800007f */
[----:B--2---:R-:W-:Y:S05]  /*1cef0*/  @!P0 BRA `(.L_x_2517) ;  /* 0xfffffffc00f08947 */ /* 0x004fea000383ffff */
[----:B------:R-:W-:Y:S05]  /*1cf00*/  BRA `(.L_x_2663) ;  /* 0xffffffb400387947 */ /* 0x000fea000383ffff */
.L_x_2522:
[----:B0-----:R0:W1:Y:S02]  /*1cf10*/  SYNCS.PHASECHK.TRANS64.TRYWAIT P0, [R3+URZ+0x60], R7 ;  /* 0x00006007030075a7 */ /* 0x001064000800017f */
[----:B-1----:R-:W-:Y:S05]  /*1cf20*/  @!P0 NANOSLEEP.SYNCS 0x989680 ;  /* 0x009896800000895d */ /* 0x002fea0003900000 */
[----:B------:R-:W1:Y:S02]  /*1cf30*/  @!P0 SYNCS.PHASECHK.TRANS64 P0, [R3+URZ+0x60], R7 ;  /* 0x00006007030085a7 */ /* 0x000e64000800007f */
[----:B-1----:R-:W-:Y:S05]  /*1cf40*/  @!P0 BRA `(.L_x_2522) ;  /* 0xfffffffc00f08947 */ /* 0x002fea000383ffff */
[----:B------:R-:W-:Y:S05]  /*1cf50*/  BRA `(.L_x_2664) ;  /* 0xffffffb400c87947 */ /* 0x000fea000383ffff */
.L_x_2532:
[----:B0-----:R0:W1:Y:S02]  /*1cf60*/  SYNCS.PHASECHK.TRANS64.TRYWAIT P0, [R3+URZ+0x16860], R0 ;  /* 0x01686000030075a7 */ /* 0x001064000800017f */
[----:B-1----:R-:W-:Y:S05]  /*1cf70*/  @!P0 NANOSLEEP.SYNCS 0x989680 ;  /* 0x009896800000895d */ /* 0x002fea0003900000 */
[----:B------:R-:W1:Y:S02]  /*1cf80*/  @!P0 SYNCS.PHASECHK.TRANS64 P0, [R3+URZ+0x16860], R0 ;  /* 0x01686000030085a7 */ /* 0x000e64000800007f */
[----:B-1----:R-:W-:Y:S05]  /*1cf90*/  @!P0 BRA `(.L_x_2532) ;  /* 0xfffffffc00f08947 */ /* 0x002fea000383ffff */
[----:B------:R-:W-:Y:S05]  /*1cfa0*/  BRA `(.L_x_2665) ;  /* 0xffffffb800c87947 */ /* 0x000fea000383ffff */
.L_x_2538:
[----:B------:R-:W-:Y:S01]  /*1cfb0*/  BSSY B0, `(.L_x_2666) ;  /* 0x0000008000007945 */ /* 0x000fe20003800000 */
[----:B------:R-:W-:Y:S02]  /*1cfc0*/  IMAD.MOV.U32 R13, RZ, RZ, R24 ;  /* 0x000000ffff0d7224 */ /* 0x000fe400078e0018 */
[----:B------:R-:W-:Y:S02]  /*1cfd0*/  IMAD.MOV.U32 R12, RZ, RZ, RZ ;  /* 0x000000ffff0c7224 */ /* 0x000fe400078e00ff */
[----:B-1----:R-:W-:Y:S02]  /*1cfe0*/  IMAD.MOV.U32 R11, RZ, RZ, 0x1f ;  /* 0x0000001fff0b7424 */ /* 0x002fe400078e00ff */
[----:B------:R-:W-:-:S07]  /*1cff0*/  IMAD.MOV.U32 R15, RZ, RZ, -0x1 ;  /* 0xffffffffff0f7424 */ /* 0x000fce00078e00ff */
[----:B0-2---:R-:W-:Y:S05]  /*1d000*/  WARPSYNC.COLLECTIVE R15, `(.L_x_2667) ;  /* 0x000000000f087348 */ /* 0x005fea0003c00000 */
[----:B------:R1:W3:Y:S02]  /*1d010*/  SHFL.IDX P6, R14, R13, R12, R11 ;  /* 0x0000000c0d0e7389 */ /* 0x0002e400000c000b */
[----:B0123--:R-:W-:Y:S01]  /*1d020*/  ENDCOLLECTIVE ;  /* 0x000000000000791b */ /* 0x00ffe20003800000 */
.L_x_2667:
[----:B------:R-:W-:Y:S05]  /*1d030*/  BSYNC B0 ;  /* 0x0000000000007941 */ /* 0x000fea0003800000 */
.L_x_2666:
        /* <DEDUP_REMOVED lines=9> */
.L_x_2668:
        /* <DEDUP_REMOVED lines=23> */
.L_x_2669:
[----:B------:R-:W-:Y:S01]  /*1d240*/  IMAD.MOV.U32 R12, RZ, RZ, 0x2 ;  /* 0x00000002ff0c7424 */ /* 0x000fe200078e00ff */
[----:B------:R-:W-:-:S05]  /*1d250*/  SEL R4, R14, RZ, P1 ;  /* 0x000000ff0e047207 */ /* 0x000fca0000800000 */
[----:B------:R-:W-:-:S04]  /*1d260*/  IMAD.IADD R4, R13, 0x1, R4 ;  /* 0x000000010d047824 */ /* 0x000fc800078e0204 */
[----:B------:R-:W-:-:S07]  /*1d270*/  IMAD.MOV.U32 R13, RZ, RZ, R4 ;  /* 0x000000ffff0d7224 */ /* 0x000fce00078e0004 */
[----:B------:R-:W-:Y:S05]  /*1d280*/  WARPSYNC.COLLECTIVE R15, `(.L_x_2670) ;  /* 0x000000000f087348 */ /* 0x000fea0003c00000 */
[----:B------:R0:W1:Y:S02]  /*1d290*/  SHFL.UP P6, R14, R13, R12, R11 ;  /* 0x0400000c0d0e7389 */ /* 0x00006400000c000b */
[----:B01----:R-:W-:Y:S01]  /*1d2a0*/  ENDCOLLECTIVE ;  /* 0x000000000000791b */ /* 0x003fe20003800000 */
.L_x_2670:
[----:B------:R-:W-:Y:S01]  /*1d2b0*/  IMAD.MOV.U32 R12, RZ, RZ, 0x4 ;  /* 0x00000004ff0c7424 */ /* 0x000fe200078e00ff */
[----:B------:R-:W-:-:S05]  /*1d2c0*/  SEL R3, R14, RZ, P2 ;  /* 0x000000ff0e037207 */ /* 0x000fca0001000000 */
[----:B------:R-:W-:-:S04]  /*1d2d0*/  IMAD.IADD R2, R4, 0x1, R3 ;  /* 0x0000000104027824 */ /* 0x000fc800078e0203 */
[----:B------:R-:W-:-:S07]  /*1d2e0*/  IMAD.MOV.U32 R13, RZ, RZ, R2 ;  /* 0x000000ffff0d7224 */ /* 0x000fce00078e0002 */
[----:B------:R-:W-:Y:S05]  /*1d2f0*/  WARPSYNC.COLLECTIVE R15, `(.L_x_2671) ;  /* 0x000000000f087348 */ /* 0x000fea0003c00000 */
[----:B------:R0:W1:Y:S02]  /*1d300*/  SHFL.UP P6, R14, R13, R12, R11 ;  /* 0x0400000c0d0e7389 */ /* 0x00006400000c000b */
[----:B01----:R-:W-:Y:S01]  /*1d310*/  ENDCOLLECTIVE ;  /* 0x000000000000791b */ /* 0x003fe20003800000 */
.L_x_2671:
[----:B------:R-:W-:Y:S01]  /*1d320*/  IMAD.MOV.U32 R12, RZ, RZ, 0x8 ;  /* 0x00000008ff0c7424 */ /* 0x000fe200078e00ff */
[----:B------:R-:W-:-:S05]  /*1d330*/  SEL R3, R14, RZ, P3 ;  /* 0x000000ff0e037207 */ /* 0x000fca0001800000 */
[----:B------:R-:W-:-:S04]  /*1d340*/  IMAD.IADD R3, R2, 0x1, R3 ;  /* 0x0000000102037824 */ /* 0x000fc800078e0203 */
[----:B------:R-:W-:-:S07]  /*1d350*/  IMAD.MOV.U32 R13, RZ, RZ, R3 ;  /* 0x000000ffff0d7224 */ /* 0x000fce00078e0003 */
[----:B------:R-:W-:Y:S05]  /*1d360*/  WARPSYNC.COLLECTIVE R15, `(.L_x_2672) ;  /* 0x000000000f087348 */ /* 0x000fea0003c00000 */
[----:B------:R0:W1:Y:S02]  /*1d370*/  SHFL.UP P6, R14, R13, R12, R11 ;  /* 0x0400000c0d0e7389 */ /* 0x00006400000c000b */
[----:B01----:R-:W-:Y:S01]  /*1d380*/  ENDCOLLECTIVE ;  /* 0x000000000000791b */ /* 0x003fe20003800000 */
.L_x_2672:
[----:B------:R-:W-:Y:S01]  /*1d390*/  IMAD.MOV.U32 R12, RZ, RZ, 0x10 ;  /* 0x00000010ff0c7424 */ /* 0x000fe200078e00ff */
[----:B------:R-:W-:-:S05]  /*1d3a0*/  SEL R4, R14, RZ, P4 ;  /* 0x000000ff0e047207 */ /* 0x000fca0002000000 */
[----:B------:R-:W-:-:S04]  /*1d3b0*/  IMAD.IADD R4, R3, 0x1, R4 ;  /* 0x0000000103047824 */ /* 0x000fc800078e0204 */
[----:B------:R-:W-:-:S07]  /*1d3c0*/  IMAD.MOV.U32 R13, RZ, RZ, R4 ;  /* 0x000000ffff0d7224 */ /* 0x000fce00078e0004 */
[----:B------:R-:W-:Y:S05]  /*1d3d0*/  WARPSYNC.COLLECTIVE R15, `(.L_x_2673) ;  /* 0x000000000f087348 */ /* 0x000fea0003c00000 */
[----:B------:R0:W1:Y:S02]  /*1d3e0*/  SHFL.UP P6, R14, R13, R12, R11 ;  /* 0x0400000c0d0e7389 */ /* 0x00006400000c000b */
[----:B01----:R-:W-:Y:S01]  /*1d3f0*/  ENDCOLLECTIVE ;  /* 0x000000000000791b */ /* 0x003fe20003800000 */
.L_x_2673:
        /* <DEDUP_REMOVED lines=8> */
.L_x_2674:
[----:B------:R-:W-:Y:S05]  /*1d480*/  BRA `(.L_x_2675) ;  /* 0xffffffbc00047947 */ /* 0x000fea000383ffff */
.L_x_2541:
[----:B------:R-:W-:Y:S01]  /*1d490*/  BSSY B0, `(.L_x_2676) ;  /* 0x0000007000007945 */ /* 0x000fe20003800000 */
[----:B------:R-:W-:Y:S02]  /*1d4a0*/  IMAD.MOV.U32 R12, RZ, RZ, 0x1 ;  /* 0x00000001ff0c7424 */ /* 0x000fe400078e00ff */
[----:B-1----:R-:W-:Y:S02]  /*1d4b0*/  IMAD.MOV.U32 R11, RZ, RZ, RZ ;  /* 0x000000ffff0b7224 */ /* 0x002fe400078e00ff */
[----:B------:R-:W-:-:S07]  /*1d4c0*/  IMAD.MOV.U32 R15, RZ, RZ, -0x1 ;  /* 0xffffffffff0f7424 */ /* 0x000fce00078e00ff */
[----:B------:R-:W-:Y:S05]  /*1d4d0*/  WARPSYNC.COLLECTIVE R15, `(.L_x_2677) ;  /* 0x000000000f087348 */ /* 0x000fea0003c00000 */
[----:B------:R0:W1:Y:S02]  /*1d4e0*/  SHFL.UP P6, R14, R13, R12, R11 ;  /* 0x0400000c0d0e7389 */ /* 0x00006400000c000b */
[----:B01----:R-:W-:Y:S01]  /*1d4f0*/  ENDCOLLECTIVE ;  /* 0x000000000000791b */ /* 0x003fe20003800000 */
.L_x_2677:
[----:B------:R-:W-:Y:S05]  /*1d500*/  BSYNC B0 ;  /* 0x0000000000007941 */ /* 0x000fea0003800000 */
.L_x_2676:
        /* <DEDUP_REMOVED lines=8> */
.L_x_2678:
[----:B------:R-:W-:Y:S01]  /*1d590*/  IMAD.MOV.U32 R12, RZ, RZ, 0x4 ;  /* 0x00000004ff0c7424 */ /* 0x000fe200078e00ff */
[----:B------:R-:W-:-:S05]  /*1d5a0*/  SEL R2, R14, RZ, P2 ;  /* 0x000000ff0e027207 */ /* 0x000fca0001000000 */
[----:B------:R-:W-:-:S04]  /*1d5b0*/  IMAD.IADD R2, R13, 0x1, R2 ;  /* 0x000000010d027824 */ /* 0x000fc800078e0202 */
[----:B------:R-:W-:-:S07]  /*1d5c0*/  IMAD.MOV.U32 R13, RZ, RZ, R2 ;  /* 0x000000ffff0d7224 */ /* 0x000fce00078e0002 */
[----:B------:R-:W-:Y:S05]  /*1d5d0*/  WARPSYNC.COLLECTIVE R15, `(.L_x_2679) ;  /* 0x000000000f087348 */ /* 0x000fea0003c00000 */
[----:B------:R0:W1:Y:S02]  /*1d5e0*/  SHFL.UP P6, R14, R13, R12, R11 ;  /* 0x0400000c0d0e7389 */ /* 0x00006400000c000b */
[----:B01----:R-:W-:Y:S01]  /*1d5f0*/  ENDCOLLECTIVE ;  /* 0x000000000000791b */ /* 0x003fe20003800000 */
.L_x_2679:
[----:B------:R-:W-:Y:S01]  /*1d600*/  IMAD.MOV.U32 R12, RZ, RZ, 0x8 ;  /* 0x00000008ff0c7424 */ /* 0x000fe200078e00ff */
[----:B------:R-:W-:-:S05]  /*1d610*/  SEL R3, R14, RZ, P3 ;  /* 0x000000ff0e037207 */ /* 0x000fca0001800000 */
[----:B------:R-:W-:-:S04]  /*1d620*/  IMAD.IADD R3, R2, 0x1, R3 ;  /* 0x0000000102037824 */ /* 0x000fc800078e0203 */
[----:B------:R-:W-:-:S07]  /*1d630*/  IMAD.MOV.U32 R13, RZ, RZ, R3 ;  /* 0x000000ffff0d7224 */ /* 0x000fce00078e0003 */
[----:B------:R-:W-:Y:S05]  /*1d640*/  WARPSYNC.COLLECTIVE R15, `(.L_x_2680) ;  /* 0x000000000f087348 */ /* 0x000fea0003c00000 */
[----:B------:R0:W1:Y:S02]  /*1d650*/  SHFL.UP P6, R14, R13, R12, R11 ;  /* 0x0400000c0d0e7389 */ /* 0x00006400000c000b */
[----:B01----:R-:W-:Y:S01]  /*1d660*/  ENDCOLLECTIVE ;  /* 0x000000000000791b */ /* 0x003fe20003800000 */
.L_x_2680:
[----:B------:R-:W-:Y:S01]  /*1d670*/  IMAD.MOV.U32 R12, RZ, RZ, 0x10 ;  /* 0x00000010ff0c7424 */ /* 0x000fe200078e00ff */
[----:B------:R-:W-:-:S05]  /*1d680*/  SEL R4, R14, RZ, P4 ;  /* 0x000000ff0e047207 */ /* 0x000fca0002000000 */
[----:B------:R-:W-:-:S04]  /*1d690*/  IMAD.IADD R4, R3, 0x1, R4 ;  /* 0x0000000103047824 */ /* 0x000fc800078e0204 */
[----:B------:R-:W-:-:S07]  /*1d6a0*/  IMAD.MOV.U32 R13, RZ, RZ, R4 ;  /* 0x000000ffff0d7224 */ /* 0x000fce00078e0004 */
[----:B------:R-:W-:Y:S05]  /*1d6b0*/  WARPSYNC.COLLECTIVE R15, `(.L_x_2681) ;  /* 0x000000000f087348 */ /* 0x000fea0003c00000 */
[----:B------:R0:W1:Y:S02]  /*1d6c0*/  SHFL.UP P6, R14, R13, R12, R11 ;  /* 0x0400000c0d0e7389 */ /* 0x00006400000c000b */
[----:B01----:R-:W-:Y:S01]  /*1d6d0*/  ENDCOLLECTIVE ;  /* 0x000000000000791b */ /* 0x003fe20003800000 */
.L_x_2681:
        /* <DEDUP_REMOVED lines=8> */
.L_x_2682:
[----:B------:R-:W-:Y:S05]  /*1d760*/  BRA `(.L_x_2683) ;  /* 0xffffffb800f07947 */ /* 0x000fea000383ffff */
.L_x_2543:
[----:B------:R-:W-:Y:S01]  /*1d770*/  BSSY B0, `(.L_x_2684) ;  /* 0x0000006000007945 */ /* 0x000fe20003800000 */
[----:B------:R-:W-:Y:S01]  /*1d780*/  PLOP3.LUT P6, PT, P6, PT, PT, 0x8, 0x0 ;  /* 0x000000000000781c */ /* 0x000fe200037ce170 */
[----:B------:R-:W-:-:S12]  /*1d790*/  IMAD.MOV.U32 R15, RZ, RZ, -0x1 ;  /* 0xffffffffff0f7424 */ /* 0x000fd800078e00ff */
[----:B01----:R-:W-:Y:S05]  /*1d7a0*/  WARPSYNC.COLLECTIVE R15, `(.L_x_2685) ;  /* 0x000000000f087348 */ /* 0x003fea0003c00000 */
[----:B------:R-:W-:Y:S01]  /*1d7b0*/  VOTE.ANY R14, PT, P6 ;  /* 0x00000000000e7806 */ /* 0x000fe200030e0100 */
[----:B01----:R-:W-:Y:S06]  /*1d7c0*/  ENDCOLLECTIVE ;  /* 0x000000000000791b */ /* 0x003fec0003800000 */
.L_x_2685:
[----:B------:R-:W-:Y:S05]  /*1d7d0*/  BSYNC B0 ;  /* 0x0000000000007941 */ /* 0x000fea0003800000 */
.L_x_2684:
        /* <DEDUP_REMOVED lines=10> */
.L_x_2686:
[----:B------:R-:W-:Y:S02]  /*1d880*/  IMAD.MOV.U32 R13, RZ, RZ, R5 ;  /* 0x000000ffff0d7224 */ /* 0x000fe400078e0005 */
[----:B------:R-:W-:-:S07]  /*1d890*/  IMAD.MOV.U32 R25, RZ, RZ, R14 ;  /* 0x000000ffff197224 */ /* 0x000fce00078e000e */
[----:B------:R-:W-:Y:S05]  /*1d8a0*/  WARPSYNC.COLLECTIVE R15, `(.L_x_2687) ;  /* 0x000000000f087348 */ /* 0x000fea0003c00000 */
[----:B------:R0:W1:Y:S02]  /*1d8b0*/  SHFL.IDX P6, R14, R13, R12, R11 ;  /* 0x0000000c0d0e7389 */ /* 0x00006400000c000b */
[----:B01----:R-:W-:Y:S01]  /*1d8c0*/  ENDCOLLECTIVE ;  /* 0x000000000000791b */ /* 0x003fe20003800000 */
.L_x_2687:
[----:B------:R-:W-:Y:S01]  /*1d8d0*/  IMAD.MOV.U32 R5, RZ, RZ, R14 ;  /* 0x000000ffff057224 */ /* 0x000fe200078e000e */
[----:B------:R-:W-:Y:S06]  /*1d8e0*/  BRA `(.L_x_2688) ;  /* 0xffffffb800d07947 */ /* 0x000fec000383ffff */
.L_x_2545:
[----:B------:R-:W-:Y:S01]  /*1d8f0*/  BSSY B0, `(.L_x_2689) ;  /* 0x0000007000007945 */ /* 0x000fe20003800000 */
[----:B------:R-:W-:Y:S02]  /*1d900*/  IMAD.MOV.U32 R13, RZ, RZ, R2 ;  /* 0x000000ffff0d7224 */ /* 0x000fe400078e0002 */
[----:B-1----:R-:W-:Y:S02]  /*1d910*/  IMAD.MOV.U32 R11, RZ, RZ, 0x1f ;  /* 0x0000001fff0b7424 */ /* 0x002fe400078e00ff */
[----:B------:R-:W-:-:S07]  /*1d920*/  IMAD.MOV.U32 R15, RZ, RZ, -0x1 ;  /* 0xffffffffff0f7424 */ /* 0x000fce00078e00ff */
[----:B0-234-:R-:W-:Y:S05]  /*1d930*/  WARPSYNC.COLLECTIVE R15, `(.L_x_2690) ;  /* 0x000000000f087348 */ /* 0x01dfea0003c00000 */
[----:B------:R1:W0:Y:S02]  /*1d940*/  SHFL.IDX P6, R14, R13, R12, R11 ;  /* 0x0000000c0d0e7389 */ /* 0x00022400000c000b */
[----:B01234-:R-:W-:Y:S01]  /*1d950*/  ENDCOLLECTIVE ;  /* 0x000000000000791b */ /* 0x01ffe20003800000 */
.L_x_2690:
[----:B------:R-:W-:Y:S05]  /*1d960*/  BSYNC B0 ;  /* 0x0000000000007941 */ /* 0x000fea0003800000 */
.L_x_2689:
[----:B------:R-:W-:Y:S01]  /*1d970*/  IMAD.MOV.U32 R24, RZ, RZ, R14 ;  /* 0x000000ffff187224 */ /* 0x000fe200078e000e */
[----:B------:R-:W-:Y:S06]  /*1d980*/  BRA `(.L_x_2544) ;  /* 0xffffffb800c07947 */ /* 0x000fec000383ffff */
.L_x_2551:
[----:B0-----:R0:W2:Y:S02]  /*1d990*/  SYNCS.PHASECHK.TRANS64.TRYWAIT P0, [R9+URZ+0x16820], R0 ;  /* 0x01682000090075a7 */ /* 0x0010a4000800017f */
[----:B--2---:R-:W-:Y:S05]  /*1d9a0*/  @!P0 NANOSLEEP.SYNCS 0x989680 ;  /* 0x009896800000895d */ /* 0x004fea0003900000 */
[----:B------:R-:W2:Y:S02]  /*1d9b0*/  @!P0 SYNCS.PHASECHK.TRANS64 P0, [R9+URZ+0x16820], R0 ;  /* 0x01682000090085a7 */ /* 0x000ea4000800007f */
[----:B--2---:R-:W-:Y:S05]  /*1d9c0*/  @!P0 BRA `(.L_x_2551) ;  /* 0xfffffffc00f08947 */ /* 0x004fea000383ffff */
[----:B------:R-:W-:Y:S05]  /*1d9d0*/  BRA `(.L_x_2691) ;  /* 0xffffffc400187947 */ /* 0x000fea000383ffff */
.L_x_2552:
[----:B------:R-:W2:Y:S01]  /*1d9e0*/  S2R R2, SR_TID.X ;  /* 0x0000000000027919 */ /* 0x000ea20000002100 */
[----:B------:R-:W-:Y:S01]  /*1d9f0*/  BSSY B0, `(.L_x_2692) ;  /* 0x000000a000007945 */ /* 0x000fe20003800000 */
[----:B------:R-:W-:Y:S02]  /*1da00*/  IMAD.MOV.U32 R12, RZ, RZ, RZ ;  /* 0x000000ffff0c7224 */ /* 0x000fe400078e00ff */
[----:B-1----:R-:W-:Y:S02]  /*1da10*/  IMAD.MOV.U32 R11, RZ, RZ, 0x1f ;  /* 0x0000001fff0b7424 */ /* 0x002fe400078e00ff */
[----:B------:R-:W-:Y:S01]  /*1da20*/  IMAD.MOV.U32 R15, RZ, RZ, -0x1 ;  /* 0xffffffffff0f7424 */ /* 0x000fe200078e00ff */
[----:B--2---:R-:W-:-:S04]  /*1da30*/  SHF.R.U32.HI R2, RZ, 0x5, R2 ;  /* 0x00000005ff027819 */ /* 0x004fc80000011602 */
[----:B------:R-:W-:-:S05]  /*1da40*/  LOP3.LUT R2, R2, 0x3, RZ, 0xc0, !PT ;  /* 0x0000000302027812 */ /* 0x000fca00078ec0ff */
[----:B------:R-:W-:-:S07]  /*1da50*/  IMAD.MOV.U32 R13, RZ, RZ, R2 ;  /* 0x000000ffff0d7224 */ /* 0x000fce00078e0002 */
[----:B0--3--:R-:W-:Y:S05]  /*1da60*/  WARPSYNC.COLLECTIVE R15, `(.L_x_2693) ;  /* 0x000000000f087348 */ /* 0x009fea0003c00000 */
[----:B------:R1:W2:Y:S02]  /*1da70*/  SHFL.IDX P6, R14, R13, R12, R11 ;  /* 0x0000000c0d0e7389 */ /* 0x0002a400000c000b */
[----:B0123--:R-:W-:Y:S01]  /*1da80*/  ENDCOLLECTIVE ;  /* 0x000000000000791b */ /* 0x00ffe20003800000 */
.L_x_2693:
[----:B------:R-:W-:Y:S05]  /*1da90*/  BSYNC B0 ;  /* 0x0000000000007941 */ /* 0x000fea0003800000 */
.L_x_2692:
[----:B------:R-:W-:Y:S05]  /*1daa0*/  BRA `(.L_x_2694) ;  /* 0xffffffc400007947 */ /* 0x000fea000383ffff */
.L_x_2553:
[----:B------:R-:W-:Y:S01]  /*1dab0*/  BSSY B0, `(.L_x_2695) ;  /* 0x0000006000007945 */ /* 0x000fe20003800000 */
[----:B------:R-:W-:-:S07]  /*1dac0*/  IMAD.MOV.U32 R15, RZ, RZ, -0x1 ;  /* 0xffffffffff0f7424 */ /* 0x000fce00078e00ff */
[----:B01-3--:R-:W-:Y:S05]  /*1dad0*/  WARPSYNC.COLLECTIVE R15, `(.L_x_2696) ;  /* 0x000000000f0c7348 */ /* 0x00bfea0003c00000 */
[----:B------:R-:W-:Y:S02]  /*1dae0*/  ELECT P6, UR62, PT ;  /* 0x00000000003e782f */ /* 0x000fe400038c0000 */
[----:B------:R-:W-:Y:S01]  /*1daf0*/  MOV R14, UR62 ;  /* 0x0000003e000e7c02 */ /* 0x000fe20008000f00 */
[----:B01-3--:R-:W-:Y:S10]  /*1db00*/  ENDCOLLECTIVE ;  /* 0x000000000000791b */ /* 0x00bff40003800000 */
.L_x_2696:
[----:B------:R-:W-:Y:S05]  /*1db10*/  BSYNC B0 ;  /* 0x0000000000007941 */ /* 0x000fea0003800000 */
.L_x_2695:
[----:B------:R-:W-:Y:S05]  /*1db20*/  BRA `(.L_x_2697) ;  /* 0xffffffc000f47947 */ /* 0x000fea000383ffff */
.L_x_2555:
[----:B0-----:R0:W2:Y:S02]  /*1db30*/  SYNCS.PHASECHK.TRANS64.TRYWAIT P0, [R7+URZ], R2 ;  /* 0x00000002070075a7 */ /* 0x0010a4000800017f */
[----:B--2---:R-:W-:Y:S05]  /*1db40*/  @!P0 NANOSLEEP.SYNCS 0x989680 ;  /* 0x009896800000895d */ /* 0x004fea0003900000 */
[----:B------:R-:W2:Y:S02]  /*1db50*/  @!P0 SYNCS.PHASECHK.TRANS64 P0, [R7+URZ], R2 ;  /* 0x00000002070085a7 */ /* 0x000ea4000800007f */
[----:B--2---:R-:W-:Y:S05]  /*1db60*/  @!P0 BRA `(.L_x_2555) ;  /* 0xfffffffc00f08947 */ /* 0x004fea000383ffff */
[----:B------:R-:W-:Y:S05]  /*1db70*/  BRA `(.L_x_2698) ;  /* 0xffffffc400287947 */ /* 0x000fea000383ffff */
.L_x_2556:
[----:B--2---:R2:W4:Y:S02]  /*1db80*/  SYNCS.PHASECHK.TRANS64.TRYWAIT P0, [R3+URZ], R0 ;  /* 0x00000000030075a7 */ /* 0x004524000800017f */
[----:B----4-:R-:W-:Y:S05]  /*1db90*/  @!P0 NANOSLEEP.SYNCS 0x989680 ;  /* 0x009896800000895d */ /* 0x010fea0003900000 */
[----:B------:R-:W4:Y:S02]  /*1dba0*/  @!P0 SYNCS.PHASECHK.TRANS64 P0, [R3+URZ], R0 ;  /* 0x00000000030085a7 */ /* 0x000f24000800007f */
[----:B----4-:R-:W-:Y:S05]  /*1dbb0*/  @!P0 BRA `(.L_x_2556) ;  /* 0xfffffffc00f08947 */ /* 0x010fea000383ffff */
[----:B------:R-:W-:Y:S05]  /*1dbc0*/  BRA `(.L_x_2699) ;  /* 0xffffffc4001c7947 */ /* 0x000fea000383ffff */
.L_x_2558:
[----:B--2---:R2:W4:Y:S02]  /*1dbd0*/  SYNCS.PHASECHK.TRANS64.TRYWAIT P0, [R5+URZ], R2 ;  /* 0x00000002050075a7 */ /* 0x004524000800017f */
[----:B----4-:R-:W-:Y:S05]  /*1dbe0*/  @!P0 NANOSLEEP.SYNCS 0x989680 ;  /* 0x009896800000895d */ /* 0x010fea0003900000 */
[----:B------:R-:W4:Y:S02]  /*1dbf0*/  @!P0 SYNCS.PHASECHK.TRANS64 P0, [R5+URZ], R2 ;  /* 0x00000002050085a7 */ /* 0x000f24000800007f */
[----:B----4-:R-:W-:Y:S05]  /*1dc00*/  @!P0 BRA `(.L_x_2558) ;  /* 0xfffffffc00f08947 */ /* 0x010fea000383ffff */
[----:B------:R-:W-:Y:S05]  /*1dc10*/  BRA `(.L_x_2700) ;  /* 0xffffffc400207947 */ /* 0x000fea000383ffff */
.L_x_2701:
        /* <DEDUP_REMOVED lines=14> */
.L_x_2710:


//--------------------- .nv.global.init           --------------------------
	.section	.nv.global.init,"aw",@progbits
.nv.global.init:
	.type		$str$20,@object
	.size		$str$20,($str$21 - $str$20)
$str$20:
        /*0000*/ 	.byte	0x28, 0x61, 0x64, 0x64, 0x72, 0x65, 0x73, 0x73, 0x20, 0x26, 0x20, 0x6d, 0x61, 0x73, 0x6b, 0x29
        /*0010*/ 	.byte	0x20, 0x3d, 0x3d, 0x20, 0x30, 0x00
	.type		$str$21,@object
	.size		$str$21,(__unnamed_4 - $str$21)
$str$21:
        /*0016*/ 	.byte	0x2f, 0x74, 0x6d, 0x70, 0x2f, 0x6f, 0x73, 0x73, 0x5f, 0x6b, 0x65, 0x72, 0x6e, 0x65, 0x6c, 0x73
        /*0026*/ 	.byte	0x5f, 0x73, 0x72, 0x63, 0x2f, 0x66, 0x6c, 0x61, 0x73, 0x68, 0x5f, 0x61, 0x74, 0x74, 0x65, 0x6e
        /*0036*/ 	.byte	0x74, 0x69, 0x6f, 0x6e, 0x2f, 0x63, 0x73, 0x72, 0x63, 0x2f, 0x63, 0x75, 0x74, 0x6c, 0x61, 0x73
        /*0046*/ 	.byte	0x73, 0x2f, 0x69, 0x6e, 0x63, 0x6c, 0x75, 0x64, 0x65, 0x2f, 0x63, 0x75, 0x74, 0x65, 0x2f, 0x70
        /*0056*/ 	.byte	0x6f, 0x69, 0x6e, 0x74, 0x65, 0x72, 0x5f, 0x66, 0x6c, 0x61, 0x67, 0x67, 0x65, 0x64, 0x2e, 0x68
        /*0066*/ 	.byte	0x70, 0x70, 0x00
	.type		__unnamed_4,@object
	.size		__unnamed_4,(__unnamed_9 - __unnamed_4)
__unnamed_4:
        /* <DEDUP_REMOVED lines=24> */
        /*01e9*/ 	.byte	0x00
	.type		__unnamed_9,@object
	.size		__unnamed_9,(__unnamed_5 - __unnamed_9)
__unnamed_9:
        /* <DEDUP_REMOVED lines=24> */
        /*036a*/ 	.byte	0x3e, 0x20, 0x26, 0x5d, 0x00
	.type		__unnamed_5,@object
	.size		__unnamed_5,(__unnamed_3 - __unnamed_5)
__unnamed_5:
        /* <DEDUP_REMOVED lines=25> */
	.type		__unnamed_3,@object
	.size		__unnamed_3,(__unnamed_2 - __unnamed_3)
__unnamed_3:
        /* <DEDUP_REMOVED lines=29> */
	.type		__unnamed_2,@object
	.size		__unnamed_2,(__unnamed_7 - __unnamed_2)
__unnamed_2:
        /* <DEDUP_REMOVED lines=29> */
	.type		__unnamed_7,@object
	.size		__unnamed_7,(__unnamed_8 - __unnamed_7)
__unnamed_7:
        /* <DEDUP_REMOVED lines=28> */
        /*0a4c*/ 	.byte	0x3c, 0x31, 0x32, 0x32, 0x38, 0x38, 0x3e, 0x3e, 0x3e, 0x3e, 0x3e, 0x5d, 0x00
	.type		__unnamed_8,@object
	.size		__unnamed_8,(__unnamed_1 - __unnamed_8)
__unnamed_8:
        /* <DEDUP_REMOVED lines=29> */
	.type		__unnamed_1,@object
	.size		__unnamed_1,(__unnamed_6 - __unnamed_1)
__unnamed_1:
        /* <DEDUP_REMOVED lines=28> */
        /*0de6*/ 	.byte	0x3c, 0x38, 0x31, 0x39, 0x32, 0x3e, 0x3e, 0x3e, 0x3e, 0x3e, 0x20, 0x26, 0x5d, 0x00
	.type		__unnamed_6,@object
	.size		__unnamed_6,(.L_5 - __unnamed_6)
__unnamed_6:
        /* <DEDUP_REMOVED lines=28> */
        /*0fb4*/ 	.byte	0x3c, 0x31, 0x32, 0x32, 0x38, 0x38, 0x3e, 0x3e, 0x3e, 0x3e, 0x3e, 0x20, 0x26, 0x5d, 0x00
.L_5:


//--------------------- .nv.shared._ZN7cutlass13device_kernelIN5flash11enable_sm90INS1_16FlashAttnFwdSm90INS1_25CollectiveMainloopFwdSm90ILi2EN4cute5tupleIJNS5_1CILi1EEES8_S8_EEENS6_IJNS7_ILi192EEESA_NS7_ILi64EEEEEELi64ENS_10bfloat16_tEfNS_4arch4Sm90ELb0ELb0ELb0ELb0ELb0ELb0ELb0ELb0ELb1ELb1ELb1ELb0EEENS1_21CollectiveEpilogueFwdINS6_IJSA_SB_SA_EEES9_SD_SF_Li384ELb0ELb1ELb1ELb0EEENS1_19SingleTileSchedulerILb0ELb1ELb1ELi192EEEEEEEEEvNT_6ParamsE --------------------------
	.section	.nv.shared._ZN7cutlass13device_kernelIN5flash11enable_sm90INS1_16FlashAttnFwdSm90INS1_25CollectiveMainloopFwdSm90ILi2EN4cute5tupleIJNS5_1CILi1EEES8_S8_EEENS6_IJNS7_ILi192EEESA_NS7_ILi64EEEEEELi64ENS_10bfloat16_tEfNS_4arch4Sm90ELb0ELb0ELb0ELb0ELb0ELb0ELb0ELb0ELb1ELb1ELb1ELb0EEENS1_21CollectiveEpilogueFwdINS6_IJSA_SB_SA_EEES9_SD_SF_Li384ELb0ELb1ELb1ELb0EEENS1_19SingleTileSchedulerILb0ELb1ELb1ELi192EEEEEEEEEvNT_6ParamsE,"aw",@nobits
	.sectionflags	@""
	.align	16
	.zero		1024


//--------------------- .nv.shared.reserved.0     --------------------------
	.section	.nv.shared.reserved.0,"aw",@nobits
	.weak		__nv_reservedSMEM_offset_0_alias
	.size		__nv_reservedSMEM_offset_0_alias, 0, 0
	.other		__nv_reservedSMEM_offset_0_alias,@"STO_CUDA_RESERVED_SHARED STV_DEFAULT"
__nv_reservedSMEM_offset_0_alias:
	.zero		0


//--------------------- .nv.global                --------------------------
	.section	.nv.global,"aw",@nobits
.nv.global:
	.type		_ZN71_INTERNAL_5c05f718_35_flash_fwd_hdim64_bf16_split_sm90_cu_9949e2e8_45134cute1_E,@object
	.size		_ZN71_INTERNAL_5c05f718_35_flash_fwd_hdim64_bf16_split_sm90_cu_9949e2e8_45134cute1_E,(_ZN71_INTERNAL_5c05f718_35_flash_fwd_hdim64_bf16_split_sm90_cu_9949e2e8_45134cuda3std3__45__cpo6cbeginE - _ZN71_INTERNAL_5c05f718_35_flash_fwd_hdim64_bf16_split_sm90_cu_9949e2e8_45134cute1_E)
_ZN71_INTERNAL_5c05f718_35_flash_fwd_hdim64_bf16_split_sm90_cu_9949e2e8_45134cute1_E:
	.zero		1
	.type		_ZN71_INTERNAL_5c05f718_35_flash_fwd_hdim64_bf16_split_sm90_cu_9949e2e8_45134cuda3std3__45__cpo6cbeginE,@object
	.size		_ZN71_INTERNAL_5c05f718_35_flash_fwd_hdim64_bf16_split_sm90_cu_9949e2e8_45134cuda3std3__45__cpo6cbeginE,(_ZN71_INTERNAL_5c05f718_35_flash_fwd_hdim64_bf16_split_sm90_cu_9949e2e8_45134cuda3std3__48in_placeE - _ZN71_INTERNAL_5c05f718_35_flash_fwd_hdim64_bf16_split_sm90_cu_9949e2e8_45134cuda3std3__45__cpo6cbeginE)
_ZN71_INTERNAL_5c05f718_35_flash_fwd_hdim64_bf16_split_sm90_cu_9949e2e8_45134cuda3std3__45__cpo6cbeginE:
	.zero		1
	.type		_ZN71_INTERNAL_5c05f718_35_flash_fwd_hdim64_bf16_split_sm90_cu_9949e2e8_45134cuda3std3__48in_placeE,@object
	.size		_ZN71_INTERNAL_5c05f718_35_flash_fwd_hdim64_bf16_split_sm90_cu_9949e2e8_45134cuda3std3__48in_placeE,(_ZN71_INTERNAL_5c05f718_35_flash_fwd_hdim64_bf16_split_sm90_cu_9949e2e8_45134cuda3std6ranges3__45__cpo9iter_moveE - _ZN71_INTERNAL_5c05f718_35_flash_fwd_hdim64_bf16_split_sm90_cu_9949e2e8_45134cuda3std3__48in_placeE)
_ZN71_INTERNAL_5c05f718_35_flash_fwd_hdim64_bf16_split_sm90_cu_9949e2e8_45134cuda3std3__48in_placeE:
	.zero		1
	.type		_ZN71_INTERNAL_5c05f718_35_flash_fwd_hdim64_bf16_split_sm90_cu_9949e2e8_45134cuda3std6ranges3__45__cpo9iter_moveE,@object
	.size		_ZN71_INTERNAL_5c05f718_35_flash_fwd_hdim64_bf16_split_sm90_cu_9949e2e8_45134cuda3std6ranges3__45__cpo9iter_moveE,(_ZN71_INTERNAL_5c05f718_35_flash_fwd_hdim64_bf16_split_sm90_cu_9949e2e8_45134cuda3std3__45__cpo5beginE - _ZN71_INTERNAL_5c05f718_35_flash_fwd_hdim64_bf16_split_sm90_cu_9949e2e8_45134cuda3std6ranges3__45__cpo9iter_moveE)
_ZN71_INTERNAL_5c05f718_35_flash_fwd_hdim64_bf16_split_sm90_cu_9949e2e8_45134cuda3std6ranges3__45__cpo9iter_moveE:
	.zero		1
	.type		_ZN71_INTERNAL_5c05f718_35_flash_fwd_hdim64_bf16_split_sm90_cu_9949e2e8_45134cuda3std3__45__cpo5beginE,@object
	.size		_ZN71_INTERNAL_5c05f718_35_flash_fwd_hdim64_bf16_split_sm90_cu_9949e2e8_45134cuda3std3__45__cpo5beginE,(_ZN71_INTERNAL_5c05f718_35_flash_fwd_hdim64_bf16_split_sm90_cu_9949e2e8_45134cuda3std3__473_GLOBAL__N__5c05f718_35_flash_fwd_hdim64_bf16_split_sm90_cu_9949e2e8_45136ignoreE - _ZN71_INTERNAL_5c05f718_35_flash_fwd_hdim64_bf16_split_sm90_cu_9949e2e8_45134cuda3std3__45__cpo5beginE)
_ZN71_INTERNAL_5c05f718_35_flash_fwd_hdim64_bf16_split_sm90_cu_9949e2e8_45134cuda3std3__45__cpo5beginE:
	.zero		1
	.type		_ZN71_INTERNAL_5c05f718_35_flash_fwd_hdim64_bf16_split_sm90_cu_9949e2e8_45134cuda3std3__473_GLOBAL__N__5c05f718_35_flash_fwd_hdim64_bf16_split_sm90_cu_9949e2e8_45136ignoreE,@object
	.size		_ZN71_INTERNAL_5c05f718_35_flash_fwd_hdim64_bf16_split_sm90_cu_9949e2e8_45134cuda3std3__473_GLOBAL__N__5c05f718_35_flash_fwd_hdim64_bf16_split_sm90_cu_9949e2e8_45136ignoreE,(_ZN71_INTERNAL_5c05f718_35_flash_fwd_hdim64_bf16_split_sm90_cu_9949e2e8_45134cute7productE - _ZN71_INTERNAL_5c05f718_35_flash_fwd_hdim64_bf16_split_sm90_cu_9949e2e8_45134cuda3std3__473_GLOBAL__N__5c05f718_35_flash_fwd_hdim64_bf16_split_sm90_cu_9949e2e8_45136ignoreE)
_ZN71_INTERNAL_5c05f718_35_flash_fwd_hdim64_bf16_split_sm90_cu_9949e2e8_45134cuda3std3__473_GLOBAL__N__5c05f718_35_flash_fwd_hdim64_bf16_split_sm90_cu_9949e2e8_45136ignoreE:
	.zero		1
	.type		_ZN71_INTERNAL_5c05f718_35_flash_fwd_hdim64_bf16_split_sm90_cu_9949e2e8_45134cute7productE,@object
	.size		_ZN71_INTERNAL_5c05f718_35_flash_fwd_hdim64_bf16_split_sm90_cu_9949e2e8_45134cute7productE,(_ZN71_INTERNAL_5c05f718_35_flash_fwd_hdim64_bf16_split_sm90_cu_9949e2e8_45134cuda3std3__45__cpo3endE - _ZN71_INTERNAL_5c05f718_35_flash_fwd_hdim64_bf16_split_sm90_cu_9949e2e8_45134cute7productE)
_ZN71_INTERNAL_5c05f718_35_flash_fwd_hdim64_bf16_split_sm90_cu_9949e2e8_45134cute7productE:
	.zero		1
	.type		_ZN71_INTERNAL_5c05f718_35_flash_fwd_hdim64_bf16_split_sm90_cu_9949e2e8_45134cuda3std3__45__cpo3endE,@object
	.size		_ZN71_INTERNAL_5c05f718_35_flash_fwd_hdim64_bf16_split_sm90_cu_9949e2e8_45134cuda3std3__45__cpo3endE,(_ZN71_INTERNAL_5c05f718_35_flash_fwd_hdim64_bf16_split_sm90_cu_9949e2e8_45134cuda3std3__419piecewise_constructE - _ZN71_INTERNAL_5c05f718_35_flash_fwd_hdim64_bf16_split_sm90_cu_9949e2e8_45134cuda3std3__45__cpo3endE)
_ZN71_INTERNAL_5c05f718_35_flash_fwd_hdim64_bf16_split_sm90_cu_9949e2e8_45134cuda3std3__45__cpo3endE:
	.zero		1
	.type		_ZN71_INTERNAL_5c05f718_35_flash_fwd_hdim64_bf16_split_sm90_cu_9949e2e8_45134cuda3std3__419piecewise_constructE,@object
	.size		_ZN71_INTERNAL_5c05f718_35_flash_fwd_hdim64_bf16_split_sm90_cu_9949e2e8_45134cuda3std3__419piecewise_constructE,(_ZN71_INTERNAL_5c05f718_35_flash_fwd_hdim64_bf16_split_sm90_cu_9949e2e8_45134cuda3std3__45__cpo4cendE - _ZN71_INTERNAL_5c05f718_35_flash_fwd_hdim64_bf16_split_sm90_cu_9949e2e8_45134cuda3std3__419piecewise_constructE)
_ZN71_INTERNAL_5c05f718_35_flash_fwd_hdim64_bf16_split_sm90_cu_9949e2e8_45134cuda3std3__419piecewise_constructE:
	.zero		1
	.type		_ZN71_INTERNAL_5c05f718_35_flash_fwd_hdim64_bf16_split_sm90_cu_9949e2e8_45134cuda3std3__45__cpo4cendE,@object
	.size		_ZN71_INTERNAL_5c05f718_35_flash_fwd_hdim64_bf16_split_sm90_cu_9949e2e8_45134cuda3std3__45__cpo4cendE,(_ZN71_INTERNAL_5c05f718_35_flash_fwd_hdim64_bf16_split_sm90_cu_9949e2e8_45134cuda3std6ranges3__45__cpo4swapE - _ZN71_INTERNAL_5c05f718_35_flash_fwd_hdim64_bf16_split_sm90_cu_9949e2e8_45134cuda3std3__45__cpo4cendE)
_ZN71_INTERNAL_5c05f718_35_flash_fwd_hdim64_bf16_split_sm90_cu_9949e2e8_45134cuda3std3__45__cpo4cendE:
	.zero		1
	.type		_ZN71_INTERNAL_5c05f718_35_flash_fwd_hdim64_bf16_split_sm90_cu_9949e2e8_45134cuda3std6ranges3__45__cpo4swapE,@object
	.size		_ZN71_INTERNAL_5c05f718_35_flash_fwd_hdim64_bf16_split_sm90_cu_9949e2e8_45134cuda3std6ranges3__45__cpo4swapE,(.L_16 - _ZN71_INTERNAL_5c05f718_35_flash_fwd_hdim64_bf16_split_sm90_cu_9949e2e8_45134cuda3std6ranges3__45__cpo4swapE)
_ZN71_INTERNAL_5c05f718_35_flash_fwd_hdim64_bf16_split_sm90_cu_9949e2e8_45134cuda3std6ranges3__45__cpo4swapE:
	.zero		1
.L_16:


//--------------------- .nv.shared._ZN7cutlass13device_kernelIN5flash11enable_sm90INS1_16FlashAttnFwdSm90INS1_25CollectiveMainloopFwdSm90ILi2EN4cute5tupleIJNS5_1CILi1EEES8_S8_EEENS6_IJNS7_ILi192EEESA_NS7_ILi64EEEEEELi64ENS_10bfloat16_tEfNS_4arch4Sm90ELb0ELb0ELb0ELb1ELb0ELb0ELb0ELb0ELb1ELb1ELb1ELb0EEENS1_21CollectiveEpilogueFwdINS6_IJSA_SB_SA_EEES9_SD_SF_Li384ELb1ELb1ELb1ELb0EEENS1_36VarlenDynamicPersistentTileSchedulerILi192ELi192ELi384ELi128ELb1ELb1ELb1ELb0ELb1ELb1EEEEEEEEEvNT_6ParamsE --------------------------
	.section	.nv.shared._ZN7cutlass13device_kernelIN5flash11enable_sm90INS1_16FlashAttnFwdSm90INS1_25CollectiveMainloopFwdSm90ILi2EN4cute5tupleIJNS5_1CILi1EEES8_S8_EEENS6_IJNS7_ILi192EEESA_NS7_ILi64EEEEEELi64ENS_10bfloat16_tEfNS_4arch4Sm90ELb0ELb0ELb0ELb1ELb0ELb0ELb0ELb0ELb1ELb1ELb1ELb0EEENS1_21CollectiveEpilogueFwdINS6_IJSA_SB_SA_EEES9_SD_SF_Li384ELb1ELb1ELb1ELb0EEENS1_36VarlenDynamicPersistentTileSchedulerILi192ELi192ELi384ELi128ELb1ELb1ELb1ELb0ELb1ELb1EEEEEEEEEvNT_6ParamsE,"aw",@nobits
	.sectionflags	@""
	.align	16
	.zero		1024


//--------------------- .nv.shared._ZN7cutlass13device_kernelIN5flash11enable_sm90INS1_16FlashAttnFwdSm90INS1_25CollectiveMainloopFwdSm90ILi2EN4cute5tupleIJNS5_1CILi1EEES8_S8_EEENS6_IJNS7_ILi192EEESA_NS7_ILi64EEEEEELi64ENS_10bfloat16_tEfNS_4arch4Sm90ELb0ELb0ELb0ELb1ELb0ELb1ELb0ELb0ELb1ELb1ELb1ELb0EEENS1_21CollectiveEpilogueFwdINS6_IJSA_SB_SA_EEES9_SD_SF_Li384ELb1ELb1ELb1ELb0EEENS1_36VarlenDynamicPersistentTileSchedulerILi192ELi192ELi384ELi128ELb1ELb1ELb1ELb0ELb1ELb1EEEEEEEEEvNT_6ParamsE --------------------------
	.section	.nv.shared._ZN7cutlass13device_kernelIN5flash11enable_sm90INS1_16FlashAttnFwdSm90INS1_25CollectiveMainloopFwdSm90ILi2EN4cute5tupleIJNS5_1CILi1EEES8_S8_EEENS6_IJNS7_ILi192EEESA_NS7_ILi64EEEEEELi64ENS_10bfloat16_tEfNS_4arch4Sm90ELb0ELb0ELb0ELb1ELb0ELb1ELb0ELb0ELb1ELb1ELb1ELb0EEENS1_21CollectiveEpilogueFwdINS6_IJSA_SB_SA_EEES9_SD_SF_Li384ELb1ELb1ELb1ELb0EEENS1_36VarlenDynamicPersistentTileSchedulerILi192ELi192ELi384ELi128ELb1ELb1ELb1ELb0ELb1ELb1EEEEEEEEEvNT_6ParamsE,"aw",@nobits
	.sectionflags	@""
	.align	16
	.zero		1024


//--------------------- .nv.shared._ZN7cutlass13device_kernelIN5flash11enable_sm90INS1_16FlashAttnFwdSm90INS1_25CollectiveMainloopFwdSm90ILi2EN4cute5tupleIJNS5_1CILi1EEES8_S8_EEENS6_IJNS7_ILi192EEENS7_ILi128EEENS7_ILi64EEEEEELi64ENS_10bfloat16_tEfNS_4arch4Sm90ELb0ELb1ELb0ELb0ELb0ELb0ELb0ELb1ELb1ELb1ELb1ELb0EEENS1_21CollectiveEpilogueFwdINS6_IJSA_SC_SB_EEES9_SE_SG_Li384ELb0ELb1ELb1ELb0EEENS1_19SingleTileSchedulerILb0ELb1ELb1ELi192EEEEEEEEEvNT_6ParamsE --------------------------
	.section	.nv.shared._ZN7cutlass13device_kernelIN5flash11enable_sm90INS1_16FlashAttnFwdSm90INS1_25CollectiveMainloopFwdSm90ILi2EN4cute5tupleIJNS5_1CILi1EEES8_S8_EEENS6_IJNS7_ILi192EEENS7_ILi128EEENS7_ILi64EEEEEELi64ENS_10bfloat16_tEfNS_4arch4Sm90ELb0ELb1ELb0ELb0ELb0ELb0ELb0ELb1ELb1ELb1ELb1ELb0EEENS1_21CollectiveEpilogueFwdINS6_IJSA_SC_SB_EEES9_SE_SG_Li384ELb0ELb1ELb1ELb0EEENS1_19SingleTileSchedulerILb0ELb1ELb1ELi192EEEEEEEEEvNT_6ParamsE,"aw",@nobits
	.sectionflags	@""
	.align	16
	.zero		1024


//--------------------- .nv.shared._ZN7cutlass13device_kernelIN5flash11enable_sm90INS1_16FlashAttnFwdSm90INS1_25CollectiveMainloopFwdSm90ILi2EN4cute5tupleIJNS5_1CILi1EEES8_S8_EEENS6_IJNS7_ILi192EEENS7_ILi128EEENS7_ILi64EEEEEELi64ENS_10bfloat16_tEfNS_4arch4Sm90ELb0ELb1ELb0ELb1ELb0ELb0ELb0ELb1ELb1ELb1ELb1ELb0EEENS1_21CollectiveEpilogueFwdINS6_IJSA_SC_SB_EEES9_SE_SG_Li384ELb1ELb1ELb1ELb0EEENS1_36VarlenDynamicPersistentTileSchedulerILi192ELi128ELi384ELi128ELb1ELb1ELb1ELb1ELb0ELb1EEEEEEEEEvNT_6ParamsE --------------------------
	.section	.nv.shared._ZN7cutlass13device_kernelIN5flash11enable_sm90INS1_16FlashAttnFwdSm90INS1_25CollectiveMainloopFwdSm90ILi2EN4cute5tupleIJNS5_1CILi1EEES8_S8_EEENS6_IJNS7_ILi192EEENS7_ILi128EEENS7_ILi64EEEEEELi64ENS_10bfloat16_tEfNS_4arch4Sm90ELb0ELb1ELb0ELb1ELb0ELb0ELb0ELb1ELb1ELb1ELb1ELb0EEENS1_21CollectiveEpilogueFwdINS6_IJSA_SC_SB_EEES9_SE_SG_Li384ELb1ELb1ELb1ELb0EEENS1_36VarlenDynamicPersistentTileSchedulerILi192ELi128ELi384ELi128ELb1ELb1ELb1ELb1ELb0ELb1EEEEEEEEEvNT_6ParamsE,"aw",@nobits
	.sectionflags	@""
	.align	16
	.zero		1024


//--------------------- .nv.shared._ZN7cutlass13device_kernelIN5flash11enable_sm90INS1_16FlashAttnFwdSm90INS1_25CollectiveMainloopFwdSm90ILi2EN4cute5tupleIJNS5_1CILi1EEES8_S8_EEENS6_IJNS7_ILi192EEENS7_ILi128EEENS7_ILi64EEEEEELi64ENS_10bfloat16_tEfNS_4arch4Sm90ELb0ELb1ELb0ELb1ELb0ELb1ELb0ELb1ELb1ELb1ELb1ELb0EEENS1_21CollectiveEpilogueFwdINS6_IJSA_SC_SB_EEES9_SE_SG_Li384ELb1ELb1ELb1ELb0EEENS1_36VarlenDynamicPersistentTileSchedulerILi192ELi128ELi384ELi128ELb1ELb1ELb1ELb1ELb0ELb1EEEEEEEEEvNT_6ParamsE --------------------------
	.section	.nv.shared._ZN7cutlass13device_kernelIN5flash11enable_sm90INS1_16FlashAttnFwdSm90INS1_25CollectiveMainloopFwdSm90ILi2EN4cute5tupleIJNS5_1CILi1EEES8_S8_EEENS6_IJNS7_ILi192EEENS7_ILi128EEENS7_ILi64EEEEEELi64ENS_10bfloat16_tEfNS_4arch4Sm90ELb0ELb1ELb0ELb1ELb0ELb1ELb0ELb1ELb1ELb1ELb1ELb0EEENS1_21CollectiveEpilogueFwdINS6_IJSA_SC_SB_EEES9_SE_SG_Li384ELb1ELb1ELb1ELb0EEENS1_36VarlenDynamicPersistentTileSchedulerILi192ELi128ELi384ELi128ELb1ELb1ELb1ELb1ELb0ELb1EEEEEEEEEvNT_6ParamsE,"aw",@nobits
	.sectionflags	@""
	.align	16
	.zero		1024


//--------------------- .nv.shared._ZN7cutlass13device_kernelIN5flash11enable_sm90INS1_16FlashAttnFwdSm90INS1_25CollectiveMainloopFwdSm90ILi2EN4cute5tupleIJNS5_1CILi1EEES8_S8_EEENS6_IJNS7_ILi192EEENS7_ILi128EEENS7_ILi64EEEEEELi64ENS_10bfloat16_tEfNS_4arch4Sm90ELb1ELb0ELb0ELb0ELb0ELb0ELb0ELb1ELb1ELb1ELb1ELb0EEENS1_21CollectiveEpilogueFwdINS6_IJSA_SC_SB_EEES9_SE_SG_Li384ELb0ELb1ELb1ELb0EEENS1_19SingleTileSchedulerILb0ELb1ELb1ELi192EEEEEEEEEvNT_6ParamsE --------------------------
	.section	.nv.shared._ZN7cutlass13device_kernelIN5flash11enable_sm90INS1_16FlashAttnFwdSm90INS1_25CollectiveMainloopFwdSm90ILi2EN4cute5tupleIJNS5_1CILi1EEES8_S8_EEENS6_IJNS7_ILi192EEENS7_ILi128EEENS7_ILi64EEEEEELi64ENS_10bfloat16_tEfNS_4arch4Sm90ELb1ELb0ELb0ELb0ELb0ELb0ELb0ELb1ELb1ELb1ELb1ELb0EEENS1_21CollectiveEpilogueFwdINS6_IJSA_SC_SB_EEES9_SE_SG_Li384ELb0ELb1ELb1ELb0EEENS1_19SingleTileSchedulerILb0ELb1ELb1ELi192EEEEEEEEEvNT_6ParamsE,"aw",@nobits
	.sectionflags	@""
	.align	16
	.zero		1024


//--------------------- .nv.shared._ZN7cutlass13device_kernelIN5flash11enable_sm90INS1_16FlashAttnFwdSm90INS1_25CollectiveMainloopFwdSm90ILi2EN4cute5tupleIJNS5_1CILi1EEES8_S8_EEENS6_IJNS7_ILi192EEENS7_ILi128EEENS7_ILi64EEEEEELi64ENS_10bfloat16_tEfNS_4arch4Sm90ELb1ELb0ELb0ELb1ELb0ELb0ELb0ELb1ELb1ELb1ELb1ELb0EEENS1_21CollectiveEpilogueFwdINS6_IJSA_SC_SB_EEES9_SE_SG_Li384ELb1ELb1ELb1ELb0EEENS1_36VarlenDynamicPersistentTileSchedulerILi192ELi128ELi384ELi128ELb1ELb1ELb1ELb1ELb1ELb1EEEEEEEEEvNT_6ParamsE --------------------------
	.section	.nv.shared._ZN7cutlass13device_kernelIN5flash11enable_sm90INS1_16FlashAttnFwdSm90INS1_25CollectiveMainloopFwdSm90ILi2EN4cute5tupleIJNS5_1CILi1EEES8_S8_EEENS6_IJNS7_ILi192EEENS7_ILi128EEENS7_ILi64EEEEEELi64ENS_10bfloat16_tEfNS_4arch4Sm90ELb1ELb0ELb0ELb1ELb0ELb0ELb0ELb1ELb1ELb1ELb1ELb0EEENS1_21CollectiveEpilogueFwdINS6_IJSA_SC_SB_EEES9_SE_SG_Li384ELb1ELb1ELb1ELb0EEENS1_36VarlenDynamicPersistentTileSchedulerILi192ELi128ELi384ELi128ELb1ELb1ELb1ELb1ELb1ELb1EEEEEEEEEvNT_6ParamsE,"aw",@nobits
	.sectionflags	@""
	.align	16
	.zero		1024


//--------------------- .nv.shared._ZN7cutlass13device_kernelIN5flash11enable_sm90INS1_16FlashAttnFwdSm90INS1_25CollectiveMainloopFwdSm90ILi2EN4cute5tupleIJNS5_1CILi1EEES8_S8_EEENS6_IJNS7_ILi192EEENS7_ILi128EEENS7_ILi64EEEEEELi64ENS_10bfloat16_tEfNS_4arch4Sm90ELb1ELb0ELb0ELb1ELb0ELb1ELb0ELb1ELb1ELb1ELb1ELb0EEENS1_21CollectiveEpilogueFwdINS6_IJSA_SC_SB_EEES9_SE_SG_Li384ELb1ELb1ELb1ELb0EEENS1_36VarlenDynamicPersistentTileSchedulerILi192ELi128ELi384ELi128ELb1ELb1ELb1ELb1ELb1ELb1EEEEEEEEEvNT_6ParamsE --------------------------
	.section	.nv.shared._ZN7cutlass13device_kernelIN5flash11enable_sm90INS1_16FlashAttnFwdSm90INS1_25CollectiveMainloopFwdSm90ILi2EN4cute5tupleIJNS5_1CILi1EEES8_S8_EEENS6_IJNS7_ILi192EEENS7_ILi128EEENS7_ILi64EEEEEELi64ENS_10bfloat16_tEfNS_4arch4Sm90ELb1ELb0ELb0ELb1ELb0ELb1ELb0ELb1ELb1ELb1ELb1ELb0EEENS1_21CollectiveEpilogueFwdINS6_IJSA_SC_SB_EEES9_SE_SG_Li384ELb1ELb1ELb1ELb0EEENS1_36VarlenDynamicPersistentTileSchedulerILi192ELi128ELi384ELi128ELb1ELb1ELb1ELb1ELb1ELb1EEEEEEEEEvNT_6ParamsE,"aw",@nobits
	.sectionflags	@""
	.align	16
	.zero		1024


//--------------------- .nv.constant0._ZN7cutlass13device_kernelIN5flash11enable_sm90INS1_16FlashAttnFwdSm90INS1_25CollectiveMainloopFwdSm90ILi2EN4cute5tupleIJNS5_1CILi1EEES8_S8_EEENS6_IJNS7_ILi192EEESA_NS7_ILi64EEEEEELi64ENS_10bfloat16_tEfNS_4arch4Sm90ELb0ELb0ELb0ELb0ELb0ELb0ELb0ELb0ELb1ELb1ELb1ELb0EEENS1_21CollectiveEpilogueFwdINS6_IJSA_SB_SA_EEES9_SD_SF_Li384ELb0ELb1ELb1ELb0EEENS1_19SingleTileSchedulerILb0ELb1ELb1ELi192EEEEEEEEEvNT_6ParamsE --------------------------
	.section	.nv.constant0._ZN7cutlass13device_kernelIN5flash11enable_sm90INS1_16FlashAttnFwdSm90INS1_25CollectiveMainloopFwdSm90ILi2EN4cute5tupleIJNS5_1CILi1EEES8_S8_EEENS6_IJNS7_ILi192EEESA_NS7_ILi64EEEEEELi64ENS_10bfloat16_tEfNS_4arch4Sm90ELb0ELb0ELb0ELb0ELb0ELb0ELb0ELb0ELb1ELb1ELb1ELb0EEENS1_21CollectiveEpilogueFwdINS6_IJSA_SB_SA_EEES9_SD_SF_Li384ELb0ELb1ELb1ELb0EEENS1_19SingleTileSchedulerILb0ELb1ELb1ELi192EEEEEEEEEvNT_6ParamsE,"a",@progbits
	.sectionflags	@""
	.align	4
.nv.constant0._ZN7cutlass13device_kernelIN5flash11enable_sm90INS1_16FlashAttnFwdSm90INS1_25CollectiveMainloopFwdSm90ILi2EN4cute5tupleIJNS5_1CILi1EEES8_S8_EEENS6_IJNS7_ILi192EEESA_NS7_ILi64EEEEEELi64ENS_10bfloat16_tEfNS_4arch4Sm90ELb0ELb0ELb0ELb0ELb0ELb0ELb0ELb0ELb1ELb1ELb1ELb0EEENS1_21CollectiveEpilogueFwdINS6_IJSA_SB_SA_EEES9_SD_SF_Li384ELb0ELb1ELb1ELb0EEENS1_19SingleTileSchedulerILb0ELb1ELb1ELi192EEEEEEEEEvNT_6ParamsE:
	.zero		3200


//--------------------- .nv.constant0._ZN7cutlass13device_kernelIN5flash11enable_sm90INS1_16FlashAttnFwdSm90INS1_25CollectiveMainloopFwdSm90ILi2EN4cute5tupleIJNS5_1CILi1EEES8_S8_EEENS6_IJNS7_ILi192EEESA_NS7_ILi64EEEEEELi64ENS_10bfloat16_tEfNS_4arch4Sm90ELb0ELb0ELb0ELb1ELb0ELb0ELb0ELb0ELb1ELb1ELb1ELb0EEENS1_21CollectiveEpilogueFwdINS6_IJSA_SB_SA_EEES9_SD_SF_Li384ELb1ELb1ELb1ELb0EEENS1_36VarlenDynamicPersistentTileSchedulerILi192ELi192ELi384ELi128ELb1ELb1ELb1ELb0ELb1ELb1EEEEEEEEEvNT_6ParamsE --------------------------
	.section	.nv.constant0._ZN7cutlass13device_kernelIN5flash11enable_sm90INS1_16FlashAttnFwdSm90INS1_25CollectiveMainloopFwdSm90ILi2EN4cute5tupleIJNS5_1CILi1EEES8_S8_EEENS6_IJNS7_ILi192EEESA_NS7_ILi64EEEEEELi64ENS_10bfloat16_tEfNS_4arch4Sm90ELb0ELb0ELb0ELb1ELb0ELb0ELb0ELb0ELb1ELb1ELb1ELb0EEENS1_21CollectiveEpilogueFwdINS6_IJSA_SB_SA_EEES9_SD_SF_Li384ELb1ELb1ELb1ELb0EEENS1_36VarlenDynamicPersistentTileSchedulerILi192ELi192ELi384ELi128ELb1ELb1ELb1ELb0ELb1ELb1EEEEEEEEEvNT_6ParamsE,"a",@progbits
	.sectionflags	@""
	.align	4
.nv.constant0._ZN7cutlass13device_kernelIN5flash11enable_sm90INS1_16FlashAttnFwdSm90INS1_25CollectiveMainloopFwdSm90ILi2EN4cute5tupleIJNS5_1CILi1EEES8_S8_EEENS6_IJNS7_ILi192EEESA_NS7_ILi64EEEEEELi64ENS_10bfloat16_tEfNS_4arch4Sm90ELb0ELb0ELb0ELb1ELb0ELb0ELb0ELb0ELb1ELb1ELb1ELb0EEENS1_21CollectiveEpilogueFwdINS6_IJSA_SB_SA_EEES9_SD_SF_Li384ELb1ELb1ELb1ELb0EEENS1_36VarlenDynamicPersistentTileSchedulerILi192ELi192ELi384ELi128ELb1ELb1ELb1ELb0ELb1ELb1EEEEEEEEEvNT_6ParamsE:
	.zero		3328


//--------------------- .nv.constant0._ZN7cutlass13device_kernelIN5flash11enable_sm90INS1_16FlashAttnFwdSm90INS1_25CollectiveMainloopFwdSm90ILi2EN4cute5tupleIJNS5_1CILi1EEES8_S8_EEENS6_IJNS7_ILi192EEESA_NS7_ILi64EEEEEELi64ENS_10bfloat16_tEfNS_4arch4Sm90ELb0ELb0ELb0ELb1ELb0ELb1ELb0ELb0ELb1ELb1ELb1ELb0EEENS1_21CollectiveEpilogueFwdINS6_IJSA_SB_SA_EEES9_SD_SF_Li384ELb1ELb1ELb1ELb0EEENS1_36VarlenDynamicPersistentTileSchedulerILi192ELi192ELi384ELi128ELb1ELb1ELb1ELb0ELb1ELb1EEEEEEEEEvNT_6ParamsE --------------------------
	.section	.nv.constant0._ZN7cutlass13device_kernelIN5flash11enable_sm90INS1_16FlashAttnFwdSm90INS1_25CollectiveMainloopFwdSm90ILi2EN4cute5tupleIJNS5_1CILi1EEES8_S8_EEENS6_IJNS7_ILi192EEESA_NS7_ILi64EEEEEELi64ENS_10bfloat16_tEfNS_4arch4Sm90ELb0ELb0ELb0ELb1ELb0ELb1ELb0ELb0ELb1ELb1ELb1ELb0EEENS1_21CollectiveEpilogueFwdINS6_IJSA_SB_SA_EEES9_SD_SF_Li384ELb1ELb1ELb1ELb0EEENS1_36VarlenDynamicPersistentTileSchedulerILi192ELi192ELi384ELi128ELb1ELb1ELb1ELb0ELb1ELb1EEEEEEEEEvNT_6ParamsE,"a",@progbits
	.sectionflags	@""
	.align	4
.nv.constant0._ZN7cutlass13device_kernelIN5flash11enable_sm90INS1_16FlashAttnFwdSm90INS1_25CollectiveMainloopFwdSm90ILi2EN4cute5tupleIJNS5_1CILi1EEES8_S8_EEENS6_IJNS7_ILi192EEESA_NS7_ILi64EEEEEELi64ENS_10bfloat16_tEfNS_4arch4Sm90ELb0ELb0ELb0ELb1ELb0ELb1ELb0ELb0ELb1ELb1ELb1ELb0EEENS1_21CollectiveEpilogueFwdINS6_IJSA_SB_SA_EEES9_SD_SF_Li384ELb1ELb1ELb1ELb0EEENS1_36VarlenDynamicPersistentTileSchedulerILi192ELi192ELi384ELi128ELb1ELb1ELb1ELb0ELb1ELb1EEEEEEEEEvNT_6ParamsE:
	.zero		3328


//--------------------- .nv.constant0._ZN7cutlass13device_kernelIN5flash11enable_sm90INS1_16FlashAttnFwdSm90INS1_25CollectiveMainloopFwdSm90ILi2EN4cute5tupleIJNS5_1CILi1EEES8_S8_EEENS6_IJNS7_ILi192EEENS7_ILi128EEENS7_ILi64EEEEEELi64ENS_10bfloat16_tEfNS_4arch4Sm90ELb0ELb1ELb0ELb0ELb0ELb0ELb0ELb1ELb1ELb1ELb1ELb0EEENS1_21CollectiveEpilogueFwdINS6_IJSA_SC_SB_EEES9_SE_SG_Li384ELb0ELb1ELb1ELb0EEENS1_19SingleTileSchedulerILb0ELb1ELb1ELi192EEEEEEEEEvNT_6ParamsE --------------------------
	.section	.nv.constant0._ZN7cutlass13device_kernelIN5flash11enable_sm90INS1_16FlashAttnFwdSm90INS1_25CollectiveMainloopFwdSm90ILi2EN4cute5tupleIJNS5_1CILi1EEES8_S8_EEENS6_IJNS7_ILi192EEENS7_ILi128EEENS7_ILi64EEEEEELi64ENS_10bfloat16_tEfNS_4arch4Sm90ELb0ELb1ELb0ELb0ELb0ELb0ELb0ELb1ELb1ELb1ELb1ELb0EEENS1_21CollectiveEpilogueFwdINS6_IJSA_SC_SB_EEES9_SE_SG_Li384ELb0ELb1ELb1ELb0EEENS1_19SingleTileSchedulerILb0ELb1ELb1ELi192EEEEEEEEEvNT_6ParamsE,"a",@progbits
	.sectionflags	@""
	.align	4
.nv.constant0._ZN7cutlass13device_kernelIN5flash11enable_sm90INS1_16FlashAttnFwdSm90INS1_25CollectiveMainloopFwdSm90ILi2EN4cute5tupleIJNS5_1CILi1EEES8_S8_EEENS6_IJNS7_ILi192EEENS7_ILi128EEENS7_ILi64EEEEEELi64ENS_10bfloat16_tEfNS_4arch4Sm90ELb0ELb1ELb0ELb0ELb0ELb0ELb0ELb1ELb1ELb1ELb1ELb0EEENS1_21CollectiveEpilogueFwdINS6_IJSA_SC_SB_EEES9_SE_SG_Li384ELb0ELb1ELb1ELb0EEENS1_19SingleTileSchedulerILb0ELb1ELb1ELi192EEEEEEEEEvNT_6ParamsE:
	.zero		3200


//--------------------- .nv.constant0._ZN7cutlass13device_kernelIN5flash11enable_sm90INS1_16FlashAttnFwdSm90INS1_25CollectiveMainloopFwdSm90ILi2EN4cute5tupleIJNS5_1CILi1EEES8_S8_EEENS6_IJNS7_ILi192EEENS7_ILi128EEENS7_ILi64EEEEEELi64ENS_10bfloat16_tEfNS_4arch4Sm90ELb0ELb1ELb0ELb1ELb0ELb0ELb0ELb1ELb1ELb1ELb1ELb0EEENS1_21CollectiveEpilogueFwdINS6_IJSA_SC_SB_EEES9_SE_SG_Li384ELb1ELb1ELb1ELb0EEENS1_36VarlenDynamicPersistentTileSchedulerILi192ELi128ELi384ELi128ELb1ELb1ELb1ELb1ELb0ELb1EEEEEEEEEvNT_6ParamsE --------------------------
	.section	.nv.constant0._ZN7cutlass13device_kernelIN5flash11enable_sm90INS1_16FlashAttnFwdSm90INS1_25CollectiveMainloopFwdSm90ILi2EN4cute5tupleIJNS5_1CILi1EEES8_S8_EEENS6_IJNS7_ILi192EEENS7_ILi128EEENS7_ILi64EEEEEELi64ENS_10bfloat16_tEfNS_4arch4Sm90ELb0ELb1ELb0ELb1ELb0ELb0ELb0ELb1ELb1ELb1ELb1ELb0EEENS1_21CollectiveEpilogueFwdINS6_IJSA_SC_SB_EEES9_SE_SG_Li384ELb1ELb1ELb1ELb0EEENS1_36VarlenDynamicPersistentTileSchedulerILi192ELi128ELi384ELi128ELb1ELb1ELb1ELb1ELb0ELb1EEEEEEEEEvNT_6ParamsE,"a",@progbits
	.sectionflags	@""
	.align	4
.nv.constant0._ZN7cutlass13device_kernelIN5flash11enable_sm90INS1_16FlashAttnFwdSm90INS1_25CollectiveMainloopFwdSm90ILi2EN4cute5tupleIJNS5_1CILi1EEES8_S8_EEENS6_IJNS7_ILi192EEENS7_ILi128EEENS7_ILi64EEEEEELi64ENS_10bfloat16_tEfNS_4arch4Sm90ELb0ELb1ELb0ELb1ELb0ELb0ELb0ELb1ELb1ELb1ELb1ELb0EEENS1_21CollectiveEpilogueFwdINS6_IJSA_SC_SB_EEES9_SE_SG_Li384ELb1ELb1ELb1ELb0EEENS1_36VarlenDynamicPersistentTileSchedulerILi192ELi128ELi384ELi128ELb1ELb1ELb1ELb1ELb0ELb1EEEEEEEEEvNT_6ParamsE:
	.zero		3328


//--------------------- .nv.constant0._ZN7cutlass13device_kernelIN5flash11enable_sm90INS1_16FlashAttnFwdSm90INS1_25CollectiveMainloopFwdSm90ILi2EN4cute5tupleIJNS5_1CILi1EEES8_S8_EEENS6_IJNS7_ILi192EEENS7_ILi128EEENS7_ILi64EEEEEELi64ENS_10bfloat16_tEfNS_4arch4Sm90ELb0ELb1ELb0ELb1ELb0ELb1ELb0ELb1ELb1ELb1ELb1ELb0EEENS1_21CollectiveEpilogueFwdINS6_IJSA_SC_SB_EEES9_SE_SG_Li384ELb1ELb1ELb1ELb0EEENS1_36VarlenDynamicPersistentTileSchedulerILi192ELi128ELi384ELi128ELb1ELb1ELb1ELb1ELb0ELb1EEEEEEEEEvNT_6ParamsE --------------------------
	.section	.nv.constant0._ZN7cutlass13device_kernelIN5flash11enable_sm90INS1_16FlashAttnFwdSm90INS1_25CollectiveMainloopFwdSm90ILi2EN4cute5tupleIJNS5_1CILi1EEES8_S8_EEENS6_IJNS7_ILi192EEENS7_ILi128EEENS7_ILi64EEEEEELi64ENS_10bfloat16_tEfNS_4arch4Sm90ELb0ELb1ELb0ELb1ELb0ELb1ELb0ELb1ELb1ELb1ELb1ELb0EEENS1_21CollectiveEpilogueFwdINS6_IJSA_SC_SB_EEES9_SE_SG_Li384ELb1ELb1ELb1ELb0EEENS1_36VarlenDynamicPersistentTileSchedulerILi192ELi128ELi384ELi128ELb1ELb1ELb1ELb1ELb0ELb1EEEEEEEEEvNT_6ParamsE,"a",@progbits
	.sectionflags	@""
	.align	4
.nv.constant0._ZN7cutlass13device_kernelIN5flash11enable_sm90INS1_16FlashAttnFwdSm90INS1_25CollectiveMainloopFwdSm90ILi2EN4cute5tupleIJNS5_1CILi1EEES8_S8_EEENS6_IJNS7_ILi192EEENS7_ILi128EEENS7_ILi64EEEEEELi64ENS_10bfloat16_tEfNS_4arch4Sm90ELb0ELb1ELb0ELb1ELb0ELb1ELb0ELb1ELb1ELb1ELb1ELb0EEENS1_21CollectiveEpilogueFwdINS6_IJSA_SC_SB_EEES9_SE_SG_Li384ELb1ELb1ELb1ELb0EEENS1_36VarlenDynamicPersistentTileSchedulerILi192ELi128ELi384ELi128ELb1ELb1ELb1ELb1ELb0ELb1EEEEEEEEEvNT_6ParamsE:
	.zero		3328


//--------------------- .nv.constant0._ZN7cutlass13device_kernelIN5flash11enable_sm90INS1_16FlashAttnFwdSm90INS1_25CollectiveMainloopFwdSm90ILi2EN4cute5tupleIJNS5_1CILi1EEES8_S8_EEENS6_IJNS7_ILi192EEENS7_ILi128EEENS7_ILi64EEEEEELi64ENS_10bfloat16_tEfNS_4arch4Sm90ELb1ELb0ELb0ELb0ELb0ELb0ELb0ELb1ELb1ELb1ELb1ELb0EEENS1_21CollectiveEpilogueFwdINS6_IJSA_SC_SB_EEES9_SE_SG_Li384ELb0ELb1ELb1ELb0EEENS1_19SingleTileSchedulerILb0ELb1ELb1ELi192EEEEEEEEEvNT_6ParamsE --------------------------
	.section	.nv.constant0._ZN7cutlass13device_kernelIN5flash11enable_sm90INS1_16FlashAttnFwdSm90INS1_25CollectiveMainloopFwdSm90ILi2EN4cute5tupleIJNS5_1CILi1EEES8_S8_EEENS6_IJNS7_ILi192EEENS7_ILi128EEENS7_ILi64EEEEEELi64ENS_10bfloat16_tEfNS_4arch4Sm90ELb1ELb0ELb0ELb0ELb0ELb0ELb0ELb1ELb1ELb1ELb1ELb0EEENS1_21CollectiveEpilogueFwdINS6_IJSA_SC_SB_EEES9_SE_SG_Li384ELb0ELb1ELb1ELb0EEENS1_19SingleTileSchedulerILb0ELb1ELb1ELi192EEEEEEEEEvNT_6ParamsE,"a",@progbits
	.sectionflags	@""
	.align	4
.nv.constant0._ZN7cutlass13device_kernelIN5flash11enable_sm90INS1_16FlashAttnFwdSm90INS1_25CollectiveMainloopFwdSm90ILi2EN4cute5tupleIJNS5_1CILi1EEES8_S8_EEENS6_IJNS7_ILi192EEENS7_ILi128EEENS7_ILi64EEEEEELi64ENS_10bfloat16_tEfNS_4arch4Sm90ELb1ELb0ELb0ELb0ELb0ELb0ELb0ELb1ELb1ELb1ELb1ELb0EEENS1_21CollectiveEpilogueFwdINS6_IJSA_SC_SB_EEES9_SE_SG_Li384ELb0ELb1ELb1ELb0EEENS1_19SingleTileSchedulerILb0ELb1ELb1ELi192EEEEEEEEEvNT_6ParamsE:
	.zero		3200


//--------------------- .nv.constant0._ZN7cutlass13device_kernelIN5flash11enable_sm90INS1_16FlashAttnFwdSm90INS1_25CollectiveMainloopFwdSm90ILi2EN4cute5tupleIJNS5_1CILi1EEES8_S8_EEENS6_IJNS7_ILi192EEENS7_ILi128EEENS7_ILi64EEEEEELi64ENS_10bfloat16_tEfNS_4arch4Sm90ELb1ELb0ELb0ELb1ELb0ELb0ELb0ELb1ELb1ELb1ELb1ELb0EEENS1_21CollectiveEpilogueFwdINS6_IJSA_SC_SB_EEES9_SE_SG_Li384ELb1ELb1ELb1ELb0EEENS1_36VarlenDynamicPersistentTileSchedulerILi192ELi128ELi384ELi128ELb1ELb1ELb1ELb1ELb1ELb1EEEEEEEEEvNT_6ParamsE --------------------------
	.section	.nv.constant0._ZN7cutlass13device_kernelIN5flash11enable_sm90INS1_16FlashAttnFwdSm90INS1_25CollectiveMainloopFwdSm90ILi2EN4cute5tupleIJNS5_1CILi1EEES8_S8_EEENS6_IJNS7_ILi192EEENS7_ILi128EEENS7_ILi64EEEEEELi64ENS_10bfloat16_tEfNS_4arch4Sm90ELb1ELb0ELb0ELb1ELb0ELb0ELb0ELb1ELb1ELb1ELb1ELb0EEENS1_21CollectiveEpilogueFwdINS6_IJSA_SC_SB_EEES9_SE_SG_Li384ELb1ELb1ELb1ELb0EEENS1_36VarlenDynamicPersistentTileSchedulerILi192ELi128ELi384ELi128ELb1ELb1ELb1ELb1ELb1ELb1EEEEEEEEEvNT_6ParamsE,"a",@progbits
	.sectionflags	@""
	.align	4
.nv.constant0._ZN7cutlass13device_kernelIN5flash11enable_sm90INS1_16FlashAttnFwdSm90INS1_25CollectiveMainloopFwdSm90ILi2EN4cute5tupleIJNS5_1CILi1EEES8_S8_EEENS6_IJNS7_ILi192EEENS7_ILi128EEENS7_ILi64EEEEEELi64ENS_10bfloat16_tEfNS_4arch4Sm90ELb1ELb0ELb0ELb1ELb0ELb0ELb0ELb1ELb1ELb1ELb1ELb0EEENS1_21CollectiveEpilogueFwdINS6_IJSA_SC_SB_EEES9_SE_SG_Li384ELb1ELb1ELb1ELb0EEENS1_36VarlenDynamicPersistentTileSchedulerILi192ELi128ELi384ELi128ELb1ELb1ELb1ELb1ELb1ELb1EEEEEEEEEvNT_6ParamsE:
	.zero		3328


//--------------------- .nv.constant0._ZN7cutlass13device_kernelIN5flash11enable_sm90INS1_16FlashAttnFwdSm90INS1_25CollectiveMainloopFwdSm90ILi2EN4cute5tupleIJNS5_1CILi1EEES8_S8_EEENS6_IJNS7_ILi192EEENS7_ILi128EEENS7_ILi64EEEEEELi64ENS_10bfloat16_tEfNS_4arch4Sm90ELb1ELb0ELb0ELb1ELb0ELb1ELb0ELb1ELb1ELb1ELb1ELb0EEENS1_21CollectiveEpilogueFwdINS6_IJSA_SC_SB_EEES9_SE_SG_Li384ELb1ELb1ELb1ELb0EEENS1_36VarlenDynamicPersistentTileSchedulerILi192ELi128ELi384ELi128ELb1ELb1ELb1ELb1ELb1ELb1EEEEEEEEEvNT_6ParamsE --------------------------
	.section	.nv.constant0._ZN7cutlass13device_kernelIN5flash11enable_sm90INS1_16FlashAttnFwdSm90INS1_25CollectiveMainloopFwdSm90ILi2EN4cute5tupleIJNS5_1CILi1EEES8_S8_EEENS6_IJNS7_ILi192EEENS7_ILi128EEENS7_ILi64EEEEEELi64ENS_10bfloat16_tEfNS_4arch4Sm90ELb1ELb0ELb0ELb1ELb0ELb1ELb0ELb1ELb1ELb1ELb1ELb0EEENS1_21CollectiveEpilogueFwdINS6_IJSA_SC_SB_EEES9_SE_SG_Li384ELb1ELb1ELb1ELb0EEENS1_36VarlenDynamicPersistentTileSchedulerILi192ELi128ELi384ELi128ELb1ELb1ELb1ELb1ELb1ELb1EEEEEEEEEvNT_6ParamsE,"a",@progbits
	.sectionflags	@""
	.align	4
.nv.constant0._ZN7cutlass13device_kernelIN5flash11enable_sm90INS1_16FlashAttnFwdSm90INS1_25CollectiveMainloopFwdSm90ILi2EN4cute5tupleIJNS5_1CILi1EEES8_S8_EEENS6_IJNS7_ILi192EEENS7_ILi128EEENS7_ILi64EEEEEELi64ENS_10bfloat16_tEfNS_4arch4Sm90ELb1ELb0ELb0ELb1ELb0ELb1ELb0ELb1ELb1ELb1ELb1ELb0EEENS1_21CollectiveEpilogueFwdINS6_IJSA_SC_SB_EEES9_SE_SG_Li384ELb1ELb1ELb1ELb0EEENS1_36VarlenDynamicPersistentTileSchedulerILi192ELi128ELi384ELi128ELb1ELb1ELb1ELb1ELb1ELb1EEEEEEEEEvNT_6ParamsE:
	.zero		3328


//--------------------- SYMBOLS --------------------------

	.type		.nv.reservedSmem.offset0,@object
	.size		.nv.reservedSmem.offset0,0x4
	.type		__assertfail,@function
